	.target	sm_80

	.elftype	@"ET_EXEC"


//--------------------- .note.nv.tkinfo           --------------------------
	.section	.note.nv.tkinfo,"",@"SHT_NOTE"
	.sectionflags	@"SHF_NOTE_NV_TKINFO"
	.tkinfo
        /*0018*/ 	.word	0x00000002
        /*0030*/ 	.string	""
        /*0030*/ 	.string	"ptxas"
        /*0030*/ 	.string	"Cuda compilation tools, release 13.0, V13.0.88"
        /*0030*/ 	.string	"Build cuda_13.0.r13.0/compiler.36424714_0"
        /*0030*/ 	.string	"-arch sm_80 -m 64 "



//--------------------- .note.nv.cuinfo           --------------------------
	.section	.note.nv.cuinfo,"",@"SHT_NOTE"
	.sectionflags	@"SHF_NOTE_NV_CUINFO"
        /*0018*/ 	.short	0x0002
        /*001a*/ 	.short	0x0050
        /*001c*/ 	.short	0x0082
	.zero		2


//--------------------- .nv.info                  --------------------------
	.section	.nv.info,"",@"SHT_CUDA_INFO"
	.align	4


	//----- nvinfo : EIATTR_REGCOUNT
	.align		4
        /*0000*/ 	.byte	0x04, 0x2f
        /*0002*/ 	.short	(.L_12 - .L_11)
	.align		4
.L_11:
        /*0004*/ 	.word	index@(_ZN7cutlass13device_kernelIN5flash22FlashAttnBwdPreprocessIN4cute5tupleIJNS3_1CILi64EEENS5_ILi128EEEEEENS_10bfloat16_tEfNS_4arch4Sm80ELb1ELb1EEEEEvNT_6ParamsE)
        /*0008*/ 	.word	0x00000040


	//----- nvinfo : EIATTR_FRAME_SIZE
	.align		4
.L_12:
        /*000c*/ 	.byte	0x04, 0x11
        /*000e*/ 	.short	(.L_14 - .L_13)
	.align		4
.L_13:
        /*0010*/ 	.word	index@(_ZN7cutlass13device_kernelIN5flash22FlashAttnBwdPreprocessIN4cute5tupleIJNS3_1CILi64EEENS5_ILi128EEEEEENS_10bfloat16_tEfNS_4arch4Sm80ELb1ELb1EEEEEvNT_6ParamsE)
        /*0014*/ 	.word	0x00000000


	//----- nvinfo : EIATTR_REGCOUNT
	.align		4
.L_14:
        /*0018*/ 	.byte	0x04, 0x2f
        /*001a*/ 	.short	(.L_16 - .L_15)
	.align		4
.L_15:
        /*001c*/ 	.word	index@(_ZN7cutlass13device_kernelIN5flash19enable_sm80_to_sm89INS1_16FlashAttnBwdSm80INS1_25CollectiveMainloopBwdSm80ILi2ELi2EN4cute5tupleIJNS5_1CILi64EEENS7_ILi128EEES9_EEENS_10bfloat16_tEfNS_4arch4Sm80ELb1ELb0ELb1ELb1ELb1ELb0ELb0ELb0ELi2ELi2ELi2ELi2ELb0EEENS1_24CollectiveEpilogueBwdGQAISA_fSD_Li256ELb1ELb1EEENS1_25SingleTileBwdLPTSchedulerILb1ELi128ELb1EEEEEEEEEvNT_6ParamsE)
        /*0020*/ 	.word	0x000000ff


	//----- nvinfo : EIATTR_FRAME_SIZE
	.align		4
.L_16:
        /*0024*/ 	.byte	0x04, 0x11
        /*0026*/ 	.short	(.L_18 - .L_17)
	.align		4
.L_17:
        /*0028*/ 	.word	index@($__internal_11_$__cuda_sm70_warpsync)
        /*002c*/ 	.word	0x00000000


	//----- nvinfo : EIATTR_FRAME_SIZE
	.align		4
.L_18:
        /*0030*/ 	.byte	0x04, 0x11
        /*0032*/ 	.short	(.L_20 - .L_19)
	.align		4
.L_19:
        /*0034*/ 	.word	index@(_ZN7cutlass13device_kernelIN5flash19enable_sm80_to_sm89INS1_16FlashAttnBwdSm80INS1_25CollectiveMainloopBwdSm80ILi2ELi2EN4cute5tupleIJNS5_1CILi64EEENS7_ILi128EEES9_EEENS_10bfloat16_tEfNS_4arch4Sm80ELb1ELb0ELb1ELb1ELb1ELb0ELb0ELb0ELi2ELi2ELi2ELi2ELb0EEENS1_24CollectiveEpilogueBwdGQAISA_fSD_Li256ELb1ELb1EEENS1_25SingleTileBwdLPTSchedulerILb1ELi128ELb1EEEEEEEEEvNT_6ParamsE)
        /*0038*/ 	.word	0x00000048


	//----- nvinfo : EIATTR_REGCOUNT
	.align		4
.L_20:
        /*003c*/ 	.byte	0x04, 0x2f
        /*003e*/ 	.short	(.L_22 - .L_21)
	.align		4
.L_21:
        /*0040*/ 	.word	index@(_ZN7cutlass13device_kernelIN5flash32FlashAttnBwdPostprocessConvertdQIN4cute5tupleIJNS3_1CILi64EEENS5_ILi128EEEEEENS_10bfloat16_tEfNS_4arch4Sm80ELi256ENS3_8TiledMMAINS3_8MMA_AtomIJNS3_30SM80_16x8x16_F32BF16BF16F32_TNEEEENS3_6LayoutINS4_IJNS5_ILi2EEENS5_ILi4EEENS5_ILi1EEEEEENS4_IJSJ_SH_NS5_ILi0EEEEEEEENS4_IJNS5_ILi32EEES6_NS5_ILi16EEEEEEEELb0EEEEEvNT_6ParamsE)
        /*0044*/ 	.word	0x00000037


	//----- nvinfo : EIATTR_FRAME_SIZE
	.align		4
.L_22:
        /*0048*/ 	.byte	0x04, 0x11
        /*004a*/ 	.short	(.L_24 - .L_23)
	.align		4
.L_23:
        /*004c*/ 	.word	index@(_ZN7cutlass13device_kernelIN5flash32FlashAttnBwdPostprocessConvertdQIN4cute5tupleIJNS3_1CILi64EEENS5_ILi128EEEEEENS_10bfloat16_tEfNS_4arch4Sm80ELi256ENS3_8TiledMMAINS3_8MMA_AtomIJNS3_30SM80_16x8x16_F32BF16BF16F32_TNEEEENS3_6LayoutINS4_IJNS5_ILi2EEENS5_ILi4EEENS5_ILi1EEEEEENS4_IJSJ_SH_NS5_ILi0EEEEEEEENS4_IJNS5_ILi32EEES6_NS5_ILi16EEEEEEEELb0EEEEEvNT_6ParamsE)
        /*0050*/ 	.word	0x00000000


	//----- nvinfo : EIATTR_REGCOUNT
	.align		4
.L_24:
        /*0054*/ 	.byte	0x04, 0x2f
        /*0056*/ 	.short	(.L_26 - .L_25)
	.align		4
.L_25:
        /*0058*/ 	.word	index@(_ZN7cutlass13device_kernelIN5flash32FlashAttnBwdPostprocessConvertdQIN4cute5tupleIJNS3_1CILi128EEES6_EEENS_10bfloat16_tEfNS_4arch4Sm80ELi256ENS3_8TiledMMAINS3_8MMA_AtomIJNS3_30SM80_16x8x16_F32BF16BF16F32_TNEEEENS3_6LayoutINS4_IJNS5_ILi2EEENS5_ILi4EEENS5_ILi1EEEEEENS4_IJSI_SG_NS5_ILi0EEEEEEEENS4_IJNS5_ILi32EEENS5_ILi64EEENS5_ILi16EEEEEEEELb0EEEEEvNT_6ParamsE)
        /*005c*/ 	.word	0x0000005a


	//----- nvinfo : EIATTR_FRAME_SIZE
	.align		4
.L_26:
        /*0060*/ 	.byte	0x04, 0x11
        /*0062*/ 	.short	(.L_28 - .L_27)
	.align		4
.L_27:
        /*0064*/ 	.word	index@(_ZN7cutlass13device_kernelIN5flash32FlashAttnBwdPostprocessConvertdQIN4cute5tupleIJNS3_1CILi128EEES6_EEENS_10bfloat16_tEfNS_4arch4Sm80ELi256ENS3_8TiledMMAINS3_8MMA_AtomIJNS3_30SM80_16x8x16_F32BF16BF16F32_TNEEEENS3_6LayoutINS4_IJNS5_ILi2EEENS5_ILi4EEENS5_ILi1EEEEEENS4_IJSI_SG_NS5_ILi0EEEEEEEENS4_IJNS5_ILi32EEENS5_ILi64EEENS5_ILi16EEEEEEEELb0EEEEEvNT_6ParamsE)
        /*0068*/ 	.word	0x00000000


	//----- nvinfo : EIATTR_REGCOUNT
	.align		4
.L_28:
        /*006c*/ 	.byte	0x04, 0x2f
        /*006e*/ 	.short	(.L_30 - .L_29)
	.align		4
.L_29:
        /*0070*/ 	.word	index@(_ZN7cutlass13device_kernelIN5flash19enable_sm80_to_sm89INS1_16FlashAttnBwdSm80INS1_25CollectiveMainloopBwdSm80ILi2ELi2EN4cute5tupleIJNS5_1CILi64EEENS7_ILi128EEES9_EEENS_10bfloat16_tEfNS_4arch4Sm80ELb1ELb0ELb1ELb1ELb0ELb0ELb0ELb0ELi2ELi2ELi2ELi2ELb0EEENS1_24CollectiveEpilogueBwdGQAISA_fSD_Li256ELb1ELb0EEENS1_25SingleTileBwdLPTSchedulerILb1ELi128ELb0EEEEEEEEEvNT_6ParamsE)
        /*0074*/ 	.word	0x000000ff


	//----- nvinfo : EIATTR_FRAME_SIZE
	.align		4
.L_30:
        /*0078*/ 	.byte	0x04, 0x11
        /*007a*/ 	.short	(.L_32 - .L_31)
	.align		4
.L_31:
        /*007c*/ 	.word	index@(_ZN7cutlass13device_kernelIN5flash19enable_sm80_to_sm89INS1_16FlashAttnBwdSm80INS1_25CollectiveMainloopBwdSm80ILi2ELi2EN4cute5tupleIJNS5_1CILi64EEENS7_ILi128EEES9_EEENS_10bfloat16_tEfNS_4arch4Sm80ELb1ELb0ELb1ELb1ELb0ELb0ELb0ELb0ELi2ELi2ELi2ELi2ELb0EEENS1_24CollectiveEpilogueBwdGQAISA_fSD_Li256ELb1ELb0EEENS1_25SingleTileBwdLPTSchedulerILb1ELi128ELb0EEEEEEEEEvNT_6ParamsE)
        /*0080*/ 	.word	0x00000050


	//----- nvinfo : EIATTR_REGCOUNT
	.align		4
.L_32:
        /*0084*/ 	.byte	0x04, 0x2f
        /*0086*/ 	.short	(.L_34 - .L_33)
	.align		4
.L_33:
        /*0088*/ 	.word	index@(_ZN7cutlass13device_kernelIN5flash19enable_sm80_to_sm89INS1_16FlashAttnBwdSm80INS1_25CollectiveMainloopBwdSm80ILi2ELi2EN4cute5tupleIJNS5_1CILi64EEENS7_ILi128EEES9_EEENS_10bfloat16_tEfNS_4arch4Sm80ELb1ELb0ELb1ELb1ELb1ELb0ELb0ELb0ELi2ELi2ELi2ELi2ELb0EEENS1_21CollectiveEpilogueBwdISA_SB_SD_Li256ELb1ELb0ELi4EEENS1_25SingleTileBwdLPTSchedulerILb1ELi128ELb1EEEEEEEEEvNT_6ParamsE)
        /*008c*/ 	.word	0x000000ff


	//----- nvinfo : EIATTR_FRAME_SIZE
	.align		4
.L_34:
        /*0090*/ 	.byte	0x04, 0x11
        /*0092*/ 	.short	(.L_36 - .L_35)
	.align		4
.L_35:
        /*0094*/ 	.word	index@(_ZN7cutlass13device_kernelIN5flash19enable_sm80_to_sm89INS1_16FlashAttnBwdSm80INS1_25CollectiveMainloopBwdSm80ILi2ELi2EN4cute5tupleIJNS5_1CILi64EEENS7_ILi128EEES9_EEENS_10bfloat16_tEfNS_4arch4Sm80ELb1ELb0ELb1ELb1ELb1ELb0ELb0ELb0ELi2ELi2ELi2ELi2ELb0EEENS1_21CollectiveEpilogueBwdISA_SB_SD_Li256ELb1ELb0ELi4EEENS1_25SingleTileBwdLPTSchedulerILb1ELi128ELb1EEEEEEEEEvNT_6ParamsE)
        /*0098*/ 	.word	0x00000050


	//----- nvinfo : EIATTR_REGCOUNT
	.align		4
.L_36:
        /*009c*/ 	.byte	0x04, 0x2f
        /*009e*/ 	.short	(.L_38 - .L_37)
	.align		4
.L_37:
        /*00a0*/ 	.word	index@(_ZN7cutlass13device_kernelIN5flash19enable_sm80_to_sm89INS1_16FlashAttnBwdSm80INS1_25CollectiveMainloopBwdSm80ILi2ELi2EN4cute5tupleIJNS5_1CILi64EEENS7_ILi128EEES9_EEENS_10bfloat16_tEfNS_4arch4Sm80ELb1ELb0ELb1ELb1ELb0ELb0ELb0ELb0ELi2ELi2ELi2ELi2ELb0EEENS1_21CollectiveEpilogueBwdISA_SB_SD_Li256ELb1ELb0ELi4EEENS1_25SingleTileBwdLPTSchedulerILb1ELi128ELb0EEEEEEEEEvNT_6ParamsE)
        /*00a4*/ 	.word	0x000000ff


	//----- nvinfo : EIATTR_FRAME_SIZE
	.align		4
.L_38:
        /*00a8*/ 	.byte	0x04, 0x11
        /*00aa*/ 	.short	(.L_40 - .L_39)
	.align		4
.L_39:
        /*00ac*/ 	.word	index@(_ZN7cutlass13device_kernelIN5flash19enable_sm80_to_sm89INS1_16FlashAttnBwdSm80INS1_25CollectiveMainloopBwdSm80ILi2ELi2EN4cute5tupleIJNS5_1CILi64EEENS7_ILi128EEES9_EEENS_10bfloat16_tEfNS_4arch4Sm80ELb1ELb0ELb1ELb1ELb0ELb0ELb0ELb0ELi2ELi2ELi2ELi2ELb0EEENS1_21CollectiveEpilogueBwdISA_SB_SD_Li256ELb1ELb0ELi4EEENS1_25SingleTileBwdLPTSchedulerILb1ELi128ELb0EEEEEEEEEvNT_6ParamsE)
        /*00b0*/ 	.word	0x00000048


	//----- nvinfo : EIATTR_REGCOUNT
	.align		4
.L_40:
        /*00b4*/ 	.byte	0x04, 0x2f
        /*00b6*/ 	.short	(.L_42 - .L_41)
	.align		4
.L_41:
        /*00b8*/ 	.word	index@(_ZN7cutlass13device_kernelIN5flash22FlashAttnBwdPreprocessIN4cute5tupleIJNS3_1CILi64EEENS5_ILi128EEEEEENS_10bfloat16_tEfNS_4arch4Sm80ELb1ELb0EEEEEvNT_6ParamsE)
        /*00bc*/ 	.word	0x0000003e


	//----- nvinfo : EIATTR_FRAME_SIZE
	.align		4
.L_42:
        /*00c0*/ 	.byte	0x04, 0x11
        /*00c2*/ 	.short	(.L_44 - .L_43)
	.align		4
.L_43:
        /*00c4*/ 	.word	index@(_ZN7cutlass13device_kernelIN5flash22FlashAttnBwdPreprocessIN4cute5tupleIJNS3_1CILi64EEENS5_ILi128EEEEEENS_10bfloat16_tEfNS_4arch4Sm80ELb1ELb0EEEEEvNT_6ParamsE)
        /*00c8*/ 	.word	0x00000000


	//----- nvinfo : EIATTR_REGCOUNT
	.align		4
.L_44:
        /*00cc*/ 	.byte	0x04, 0x2f
        /*00ce*/ 	.short	(.L_46 - .L_45)
	.align		4
.L_45:
        /*00d0*/ 	.word	index@(_ZN7cutlass13device_kernelIN5flash19enable_sm80_to_sm89INS1_16FlashAttnBwdSm80INS1_25CollectiveMainloopBwdSm80ILi2ELi2EN4cute5tupleIJNS5_1CILi64EEENS7_ILi128EEES9_EEENS_10bfloat16_tEfNS_4arch4Sm80ELb1ELb0ELb1ELb0ELb1ELb0ELb0ELb0ELi2ELi2ELi2ELi2ELb0EEENS1_24CollectiveEpilogueBwdGQAISA_fSD_Li256ELb0ELb1EEENS1_25SingleTileBwdLPTSchedulerILb0ELi128ELb1EEEEEEEEEvNT_6ParamsE)
        /*00d4*/ 	.word	0x000000ff


	//----- nvinfo : EIATTR_FRAME_SIZE
	.align		4
.L_46:
        /*00d8*/ 	.byte	0x04, 0x11
        /*00da*/ 	.short	(.L_48 - .L_47)
	.align		4
.L_47:
        /*00dc*/ 	.word	index@($__internal_10_$__cuda_sm70_warpsync)
        /*00e0*/ 	.word	0x00000000


	//----- nvinfo : EIATTR_FRAME_SIZE
	.align		4
.L_48:
        /*00e4*/ 	.byte	0x04, 0x11
        /*00e6*/ 	.short	(.L_50 - .L_49)
	.align		4
.L_49:
        /*00e8*/ 	.word	index@(_ZN7cutlass13device_kernelIN5flash19enable_sm80_to_sm89INS1_16FlashAttnBwdSm80INS1_25CollectiveMainloopBwdSm80ILi2ELi2EN4cute5tupleIJNS5_1CILi64EEENS7_ILi128EEES9_EEENS_10bfloat16_tEfNS_4arch4Sm80ELb1ELb0ELb1ELb0ELb1ELb0ELb0ELb0ELi2ELi2ELi2ELi2ELb0EEENS1_24CollectiveEpilogueBwdGQAISA_fSD_Li256ELb0ELb1EEENS1_25SingleTileBwdLPTSchedulerILb0ELi128ELb1EEEEEEEEEvNT_6ParamsE)
        /*00ec*/ 	.word	0x00000050


	//----- nvinfo : EIATTR_REGCOUNT
	.align		4
.L_50:
        /*00f0*/ 	.byte	0x04, 0x2f
        /*00f2*/ 	.short	(.L_52 - .L_51)
	.align		4
.L_51:
        /*00f4*/ 	.word	index@(_ZN7cutlass13device_kernelIN5flash19enable_sm80_to_sm89INS1_16FlashAttnBwdSm80INS1_25CollectiveMainloopBwdSm80ILi2ELi2EN4cute5tupleIJNS5_1CILi64EEENS7_ILi128EEES9_EEENS_10bfloat16_tEfNS_4arch4Sm80ELb1ELb0ELb1ELb0ELb0ELb0ELb0ELb0ELi2ELi2ELi2ELi2ELb0EEENS1_24CollectiveEpilogueBwdGQAISA_fSD_Li256ELb0ELb0EEENS1_25SingleTileBwdLPTSchedulerILb0ELi128ELb0EEEEEEEEEvNT_6ParamsE)
        /*00f8*/ 	.word	0x000000ff


	//----- nvinfo : EIATTR_FRAME_SIZE
	.align		4
.L_52:
        /*00fc*/ 	.byte	0x04, 0x11
        /*00fe*/ 	.short	(.L_54 - .L_53)
	.align		4
.L_53:
        /*0100*/ 	.word	index@(_ZN7cutlass13device_kernelIN5flash19enable_sm80_to_sm89INS1_16FlashAttnBwdSm80INS1_25CollectiveMainloopBwdSm80ILi2ELi2EN4cute5tupleIJNS5_1CILi64EEENS7_ILi128EEES9_EEENS_10bfloat16_tEfNS_4arch4Sm80ELb1ELb0ELb1ELb0ELb0ELb0ELb0ELb0ELi2ELi2ELi2ELi2ELb0EEENS1_24CollectiveEpilogueBwdGQAISA_fSD_Li256ELb0ELb0EEENS1_25SingleTileBwdLPTSchedulerILb0ELi128ELb0EEEEEEEEEvNT_6ParamsE)
        /*0104*/ 	.word	0x00000050


	//----- nvinfo : EIATTR_REGCOUNT
	.align		4
.L_54:
        /*0108*/ 	.byte	0x04, 0x2f
        /*010a*/ 	.short	(.L_56 - .L_55)
	.align		4
.L_55:
        /*010c*/ 	.word	index@(_ZN7cutlass13device_kernelIN5flash19enable_sm80_to_sm89INS1_16FlashAttnBwdSm80INS1_25CollectiveMainloopBwdSm80ILi2ELi2EN4cute5tupleIJNS5_1CILi64EEENS7_ILi128EEES9_EEENS_10bfloat16_tEfNS_4arch4Sm80ELb1ELb0ELb1ELb0ELb1ELb0ELb0ELb0ELi2ELi2ELi2ELi2ELb0EEENS1_21CollectiveEpilogueBwdISA_SB_SD_Li256ELb0ELb0ELi4EEENS1_25SingleTileBwdLPTSchedulerILb0ELi128ELb1EEEEEEEEEvNT_6ParamsE)
        /*0110*/ 	.word	0x000000ff


	//----- nvinfo : EIATTR_FRAME_SIZE
	.align		4
.L_56:
        /*0114*/ 	.byte	0x04, 0x11
        /*0116*/ 	.short	(.L_58 - .L_57)
	.align		4
.L_57:
        /*0118*/ 	.word	index@(_ZN7cutlass13device_kernelIN5flash19enable_sm80_to_sm89INS1_16FlashAttnBwdSm80INS1_25CollectiveMainloopBwdSm80ILi2ELi2EN4cute5tupleIJNS5_1CILi64EEENS7_ILi128EEES9_EEENS_10bfloat16_tEfNS_4arch4Sm80ELb1ELb0ELb1ELb0ELb1ELb0ELb0ELb0ELi2ELi2ELi2ELi2ELb0EEENS1_21CollectiveEpilogueBwdISA_SB_SD_Li256ELb0ELb0ELi4EEENS1_25SingleTileBwdLPTSchedulerILb0ELi128ELb1EEEEEEEEEvNT_6ParamsE)
        /*011c*/ 	.word	0x00000048


	//----- nvinfo : EIATTR_REGCOUNT
	.align		4
.L_58:
        /*0120*/ 	.byte	0x04, 0x2f
        /*0122*/ 	.short	(.L_60 - .L_59)
	.align		4
.L_59:
        /*0124*/ 	.word	index@(_ZN7cutlass13device_kernelIN5flash19enable_sm80_to_sm89INS1_16FlashAttnBwdSm80INS1_25CollectiveMainloopBwdSm80ILi2ELi2EN4cute5tupleIJNS5_1CILi64EEENS7_ILi128EEES9_EEENS_10bfloat16_tEfNS_4arch4Sm80ELb1ELb0ELb1ELb0ELb0ELb0ELb0ELb0ELi2ELi2ELi2ELi2ELb0EEENS1_21CollectiveEpilogueBwdISA_SB_SD_Li256ELb0ELb0ELi4EEENS1_25SingleTileBwdLPTSchedulerILb0ELi128ELb0EEEEEEEEEvNT_6ParamsE)
        /*0128*/ 	.word	0x000000ff


	//----- nvinfo : EIATTR_FRAME_SIZE
	.align		4
.L_60:
        /*012c*/ 	.byte	0x04, 0x11
        /*012e*/ 	.short	(.L_62 - .L_61)
	.align		4
.L_61:
        /*0130*/ 	.word	index@(_ZN7cutlass13device_kernelIN5flash19enable_sm80_to_sm89INS1_16FlashAttnBwdSm80INS1_25CollectiveMainloopBwdSm80ILi2ELi2EN4cute5tupleIJNS5_1CILi64EEENS7_ILi128EEES9_EEENS_10bfloat16_tEfNS_4arch4Sm80ELb1ELb0ELb1ELb0ELb0ELb0ELb0ELb0ELi2ELi2ELi2ELi2ELb0EEENS1_21CollectiveEpilogueBwdISA_SB_SD_Li256ELb0ELb0ELi4EEENS1_25SingleTileBwdLPTSchedulerILb0ELi128ELb0EEEEEEEEEvNT_6ParamsE)
        /*0134*/ 	.word	0x00000050


	//----- nvinfo : EIATTR_REGCOUNT
	.align		4
.L_62:
        /*0138*/ 	.byte	0x04, 0x2f
        /*013a*/ 	.short	(.L_64 - .L_63)
	.align		4
.L_63:
        /*013c*/ 	.word	index@(_ZN7cutlass13device_kernelIN5flash19enable_sm80_to_sm89INS1_16FlashAttnBwdSm80INS1_25CollectiveMainloopBwdSm80ILi2ELi2EN4cute5tupleIJNS5_1CILi64EEENS7_ILi128EEES9_EEENS_10bfloat16_tEfNS_4arch4Sm80ELb0ELb1ELb1ELb1ELb1ELb0ELb0ELb0ELi2ELi2ELi2ELi2ELb0EEENS1_24CollectiveEpilogueBwdGQAISA_fSD_Li256ELb1ELb1EEENS1_19SingleTileSchedulerILb1ELb0ELb0ELi128EEEEEEEEEvNT_6ParamsE)
        /*0140*/ 	.word	0x000000ff


	//----- nvinfo : EIATTR_FRAME_SIZE
	.align		4
.L_64:
        /*0144*/ 	.byte	0x04, 0x11
        /*0146*/ 	.short	(.L_66 - .L_65)
	.align		4
.L_65:
        /*0148*/ 	.word	index@($__internal_9_$__cuda_sm70_warpsync)
        /*014c*/ 	.word	0x00000000


	//----- nvinfo : EIATTR_FRAME_SIZE
	.align		4
.L_66:
        /*0150*/ 	.byte	0x04, 0x11
        /*0152*/ 	.short	(.L_68 - .L_67)
	.align		4
.L_67:
        /*0154*/ 	.word	index@(_ZN7cutlass13device_kernelIN5flash19enable_sm80_to_sm89INS1_16FlashAttnBwdSm80INS1_25CollectiveMainloopBwdSm80ILi2ELi2EN4cute5tupleIJNS5_1CILi64EEENS7_ILi128EEES9_EEENS_10bfloat16_tEfNS_4arch4Sm80ELb0ELb1ELb1ELb1ELb1ELb0ELb0ELb0ELi2ELi2ELi2ELi2ELb0EEENS1_24CollectiveEpilogueBwdGQAISA_fSD_Li256ELb1ELb1EEENS1_19SingleTileSchedulerILb1ELb0ELb0ELi128EEEEEEEEEvNT_6ParamsE)
        /*0158*/ 	.word	0x000000c0


	//----- nvinfo : EIATTR_REGCOUNT
	.align		4
.L_68:
        /*015c*/ 	.byte	0x04, 0x2f
        /*015e*/ 	.short	(.L_70 - .L_69)
	.align		4
.L_69:
        /*0160*/ 	.word	index@(_ZN7cutlass13device_kernelIN5flash19enable_sm80_to_sm89INS1_16FlashAttnBwdSm80INS1_25CollectiveMainloopBwdSm80ILi2ELi2EN4cute5tupleIJNS5_1CILi64EEENS7_ILi128EEES9_EEENS_10bfloat16_tEfNS_4arch4Sm80ELb0ELb1ELb1ELb1ELb0ELb0ELb0ELb0ELi2ELi2ELi2ELi2ELb0EEENS1_24CollectiveEpilogueBwdGQAISA_fSD_Li256ELb1ELb0EEENS1_19SingleTileSchedulerILb1ELb0ELb0ELi128EEEEEEEEEvNT_6ParamsE)
        /*0164*/ 	.word	0x000000ff


	//----- nvinfo : EIATTR_FRAME_SIZE
	.align		4
.L_70:
        /*0168*/ 	.byte	0x04, 0x11
        /*016a*/ 	.short	(.L_72 - .L_71)
	.align		4
.L_71:
        /*016c*/ 	.word	index@(_ZN7cutlass13device_kernelIN5flash19enable_sm80_to_sm89INS1_16FlashAttnBwdSm80INS1_25CollectiveMainloopBwdSm80ILi2ELi2EN4cute5tupleIJNS5_1CILi64EEENS7_ILi128EEES9_EEENS_10bfloat16_tEfNS_4arch4Sm80ELb0ELb1ELb1ELb1ELb0ELb0ELb0ELb0ELi2ELi2ELi2ELi2ELb0EEENS1_24CollectiveEpilogueBwdGQAISA_fSD_Li256ELb1ELb0EEENS1_19SingleTileSchedulerILb1ELb0ELb0ELi128EEEEEEEEEvNT_6ParamsE)
        /*0170*/ 	.word	0x000000c0


	//----- nvinfo : EIATTR_REGCOUNT
	.align		4
.L_72:
        /*0174*/ 	.byte	0x04, 0x2f
        /*0176*/ 	.short	(.L_74 - .L_73)
	.align		4
.L_73:
        /*0178*/ 	.word	index@(_ZN7cutlass13device_kernelIN5flash19enable_sm80_to_sm89INS1_16FlashAttnBwdSm80INS1_25CollectiveMainloopBwdSm80ILi2ELi2EN4cute5tupleIJNS5_1CILi64EEENS7_ILi128EEES9_EEENS_10bfloat16_tEfNS_4arch4Sm80ELb0ELb1ELb1ELb1ELb1ELb0ELb0ELb0ELi2ELi2ELi2ELi2ELb0EEENS1_21CollectiveEpilogueBwdISA_SB_SD_Li256ELb1ELb0ELi4EEENS1_19SingleTileSchedulerILb1ELb0ELb0ELi128EEEEEEEEEvNT_6ParamsE)
        /*017c*/ 	.word	0x000000ff


	//----- nvinfo : EIATTR_FRAME_SIZE
	.align		4
.L_74:
        /*0180*/ 	.byte	0x04, 0x11
        /*0182*/ 	.short	(.L_76 - .L_75)
	.align		4
.L_75:
        /*0184*/ 	.word	index@(_ZN7cutlass13device_kernelIN5flash19enable_sm80_to_sm89INS1_16FlashAttnBwdSm80INS1_25CollectiveMainloopBwdSm80ILi2ELi2EN4cute5tupleIJNS5_1CILi64EEENS7_ILi128EEES9_EEENS_10bfloat16_tEfNS_4arch4Sm80ELb0ELb1ELb1ELb1ELb1ELb0ELb0ELb0ELi2ELi2ELi2ELi2ELb0EEENS1_21CollectiveEpilogueBwdISA_SB_SD_Li256ELb1ELb0ELi4EEENS1_19SingleTileSchedulerILb1ELb0ELb0ELi128EEEEEEEEEvNT_6ParamsE)
        /*0188*/ 	.word	0x000000c0


	//----- nvinfo : EIATTR_REGCOUNT
	.align		4
.L_76:
        /*018c*/ 	.byte	0x04, 0x2f
        /*018e*/ 	.short	(.L_78 - .L_77)
	.align		4
.L_77:
        /*0190*/ 	.word	index@(_ZN7cutlass13device_kernelIN5flash19enable_sm80_to_sm89INS1_16FlashAttnBwdSm80INS1_25CollectiveMainloopBwdSm80ILi2ELi2EN4cute5tupleIJNS5_1CILi64EEENS7_ILi128EEES9_EEENS_10bfloat16_tEfNS_4arch4Sm80ELb0ELb1ELb1ELb1ELb0ELb0ELb0ELb0ELi2ELi2ELi2ELi2ELb0EEENS1_21CollectiveEpilogueBwdISA_SB_SD_Li256ELb1ELb0ELi4EEENS1_19SingleTileSchedulerILb1ELb0ELb0ELi128EEEEEEEEEvNT_6ParamsE)
        /*0194*/ 	.word	0x000000ff


	//----- nvinfo : EIATTR_FRAME_SIZE
	.align		4
.L_78:
        /*0198*/ 	.byte	0x04, 0x11
        /*019a*/ 	.short	(.L_80 - .L_79)
	.align		4
.L_79:
        /*019c*/ 	.word	index@(_ZN7cutlass13device_kernelIN5flash19enable_sm80_to_sm89INS1_16FlashAttnBwdSm80INS1_25CollectiveMainloopBwdSm80ILi2ELi2EN4cute5tupleIJNS5_1CILi64EEENS7_ILi128EEES9_EEENS_10bfloat16_tEfNS_4arch4Sm80ELb0ELb1ELb1ELb1ELb0ELb0ELb0ELb0ELi2ELi2ELi2ELi2ELb0EEENS1_21CollectiveEpilogueBwdISA_SB_SD_Li256ELb1ELb0ELi4EEENS1_19SingleTileSchedulerILb1ELb0ELb0ELi128EEEEEEEEEvNT_6ParamsE)
        /*01a0*/ 	.word	0x000000c0


	//----- nvinfo : EIATTR_REGCOUNT
	.align		4
.L_80:
        /*01a4*/ 	.byte	0x04, 0x2f
        /*01a6*/ 	.short	(.L_82 - .L_81)
	.align		4
.L_81:
        /*01a8*/ 	.word	index@(_ZN7cutlass13device_kernelIN5flash19enable_sm80_to_sm89INS1_16FlashAttnBwdSm80INS1_25CollectiveMainloopBwdSm80ILi2ELi2EN4cute5tupleIJNS5_1CILi64EEENS7_ILi128EEES9_EEENS_10bfloat16_tEfNS_4arch4Sm80ELb0ELb1ELb1ELb0ELb1ELb0ELb0ELb0ELi2ELi2ELi2ELi2ELb0EEENS1_24CollectiveEpilogueBwdGQAISA_fSD_Li256ELb0ELb1EEENS1_19SingleTileSchedulerILb0ELb0ELb0ELi128EEEEEEEEEvNT_6ParamsE)
        /*01ac*/ 	.word	0x000000ff


	//----- nvinfo : EIATTR_FRAME_SIZE
	.align		4
.L_82:
        /*01b0*/ 	.byte	0x04, 0x11
        /*01b2*/ 	.short	(.L_84 - .L_83)
	.align		4
.L_83:
        /*01b4*/ 	.word	index@($__internal_8_$__cuda_sm70_warpsync)
        /*01b8*/ 	.word	0x00000000


	//----- nvinfo : EIATTR_FRAME_SIZE
	.align		4
.L_84:
        /*01bc*/ 	.byte	0x04, 0x11
        /*01be*/ 	.short	(.L_86 - .L_85)
	.align		4
.L_85:
        /*01c0*/ 	.word	index@(_ZN7cutlass13device_kernelIN5flash19enable_sm80_to_sm89INS1_16FlashAttnBwdSm80INS1_25CollectiveMainloopBwdSm80ILi2ELi2EN4cute5tupleIJNS5_1CILi64EEENS7_ILi128EEES9_EEENS_10bfloat16_tEfNS_4arch4Sm80ELb0ELb1ELb1ELb0ELb1ELb0ELb0ELb0ELi2ELi2ELi2ELi2ELb0EEENS1_24CollectiveEpilogueBwdGQAISA_fSD_Li256ELb0ELb1EEENS1_19SingleTileSchedulerILb0ELb0ELb0ELi128EEEEEEEEEvNT_6ParamsE)
        /*01c4*/ 	.word	0x000000b0


	//----- nvinfo : EIATTR_REGCOUNT
	.align		4
.L_86:
        /*01c8*/ 	.byte	0x04, 0x2f
        /*01ca*/ 	.short	(.L_88 - .L_87)
	.align		4
.L_87:
        /*01cc*/ 	.word	index@(_ZN7cutlass13device_kernelIN5flash19enable_sm80_to_sm89INS1_16FlashAttnBwdSm80INS1_25CollectiveMainloopBwdSm80ILi2ELi2EN4cute5tupleIJNS5_1CILi64EEENS7_ILi128EEES9_EEENS_10bfloat16_tEfNS_4arch4Sm80ELb0ELb1ELb1ELb0ELb0ELb0ELb0ELb0ELi2ELi2ELi2ELi2ELb0EEENS1_24CollectiveEpilogueBwdGQAISA_fSD_Li256ELb0ELb0EEENS1_19SingleTileSchedulerILb0ELb0ELb0ELi128EEEEEEEEEvNT_6ParamsE)
        /*01d0*/ 	.word	0x000000ff


	//----- nvinfo : EIATTR_FRAME_SIZE
	.align		4
.L_88:
        /*01d4*/ 	.byte	0x04, 0x11
        /*01d6*/ 	.short	(.L_90 - .L_89)
	.align		4
.L_89:
        /*01d8*/ 	.word	index@(_ZN7cutlass13device_kernelIN5flash19enable_sm80_to_sm89INS1_16FlashAttnBwdSm80INS1_25CollectiveMainloopBwdSm80ILi2ELi2EN4cute5tupleIJNS5_1CILi64EEENS7_ILi128EEES9_EEENS_10bfloat16_tEfNS_4arch4Sm80ELb0ELb1ELb1ELb0ELb0ELb0ELb0ELb0ELi2ELi2ELi2ELi2ELb0EEENS1_24CollectiveEpilogueBwdGQAISA_fSD_Li256ELb0ELb0EEENS1_19SingleTileSchedulerILb0ELb0ELb0ELi128EEEEEEEEEvNT_6ParamsE)
        /*01dc*/ 	.word	0x000000b0


	//----- nvinfo : EIATTR_REGCOUNT
	.align		4
.L_90:
        /*01e0*/ 	.byte	0x04, 0x2f
        /*01e2*/ 	.short	(.L_92 - .L_91)
	.align		4
.L_91:
        /*01e4*/ 	.word	index@(_ZN7cutlass13device_kernelIN5flash19enable_sm80_to_sm89INS1_16FlashAttnBwdSm80INS1_25CollectiveMainloopBwdSm80ILi2ELi2EN4cute5tupleIJNS5_1CILi64EEENS7_ILi128EEES9_EEENS_10bfloat16_tEfNS_4arch4Sm80ELb0ELb1ELb1ELb0ELb1ELb0ELb0ELb0ELi2ELi2ELi2ELi2ELb0EEENS1_21CollectiveEpilogueBwdISA_SB_SD_Li256ELb0ELb0ELi4EEENS1_19SingleTileSchedulerILb0ELb0ELb0ELi128EEEEEEEEEvNT_6ParamsE)
        /*01e8*/ 	.word	0x000000ff


	//----- nvinfo : EIATTR_FRAME_SIZE
	.align		4
.L_92:
        /*01ec*/ 	.byte	0x04, 0x11
        /*01ee*/ 	.short	(.L_94 - .L_93)
	.align		4
.L_93:
        /*01f0*/ 	.word	index@(_ZN7cutlass13device_kernelIN5flash19enable_sm80_to_sm89INS1_16FlashAttnBwdSm80INS1_25CollectiveMainloopBwdSm80ILi2ELi2EN4cute5tupleIJNS5_1CILi64EEENS7_ILi128EEES9_EEENS_10bfloat16_tEfNS_4arch4Sm80ELb0ELb1ELb1ELb0ELb1ELb0ELb0ELb0ELi2ELi2ELi2ELi2ELb0EEENS1_21CollectiveEpilogueBwdISA_SB_SD_Li256ELb0ELb0ELi4EEENS1_19SingleTileSchedulerILb0ELb0ELb0ELi128EEEEEEEEEvNT_6ParamsE)
        /*01f4*/ 	.word	0x000000b0


	//----- nvinfo : EIATTR_REGCOUNT
	.align		4
.L_94:
        /*01f8*/ 	.byte	0x04, 0x2f
        /*01fa*/ 	.short	(.L_96 - .L_95)
	.align		4
.L_95:
        /*01fc*/ 	.word	index@(_ZN7cutlass13device_kernelIN5flash19enable_sm80_to_sm89INS1_16FlashAttnBwdSm80INS1_25CollectiveMainloopBwdSm80ILi2ELi2EN4cute5tupleIJNS5_1CILi64EEENS7_ILi128EEES9_EEENS_10bfloat16_tEfNS_4arch4Sm80ELb0ELb1ELb1ELb0ELb0ELb0ELb0ELb0ELi2ELi2ELi2ELi2ELb0EEENS1_21CollectiveEpilogueBwdISA_SB_SD_Li256ELb0ELb0ELi4EEENS1_19SingleTileSchedulerILb0ELb0ELb0ELi128EEEEEEEEEvNT_6ParamsE)
        /*0200*/ 	.word	0x000000ff


	//----- nvinfo : EIATTR_FRAME_SIZE
	.align		4
.L_96:
        /*0204*/ 	.byte	0x04, 0x11
        /*0206*/ 	.short	(.L_98 - .L_97)
	.align		4
.L_97:
        /*0208*/ 	.word	index@(_ZN7cutlass13device_kernelIN5flash19enable_sm80_to_sm89INS1_16FlashAttnBwdSm80INS1_25CollectiveMainloopBwdSm80ILi2ELi2EN4cute5tupleIJNS5_1CILi64EEENS7_ILi128EEES9_EEENS_10bfloat16_tEfNS_4arch4Sm80ELb0ELb1ELb1ELb0ELb0ELb0ELb0ELb0ELi2ELi2ELi2ELi2ELb0EEENS1_21CollectiveEpilogueBwdISA_SB_SD_Li256ELb0ELb0ELi4EEENS1_19SingleTileSchedulerILb0ELb0ELb0ELi128EEEEEEEEEvNT_6ParamsE)
        /*020c*/ 	.word	0x000000b0


	//----- nvinfo : EIATTR_REGCOUNT
	.align		4
.L_98:
        /*0210*/ 	.byte	0x04, 0x2f
        /*0212*/ 	.short	(.L_100 - .L_99)
	.align		4
.L_99:
        /*0214*/ 	.word	index@(_ZN7cutlass13device_kernelIN5flash19enable_sm80_to_sm89INS1_16FlashAttnBwdSm80INS1_25CollectiveMainloopBwdSm80ILi2ELi2EN4cute5tupleIJNS5_1CILi64EEENS7_ILi128EEES9_EEENS_10bfloat16_tEfNS_4arch4Sm80ELb0ELb0ELb1ELb1ELb1ELb0ELb0ELb0ELi2ELi2ELi2ELi2ELb0EEENS1_24CollectiveEpilogueBwdGQAISA_fSD_Li256ELb1ELb1EEENS1_19SingleTileSchedulerILb1ELb0ELb0ELi128EEEEEEEEEvNT_6ParamsE)
        /*0218*/ 	.word	0x000000ff


	//----- nvinfo : EIATTR_FRAME_SIZE
	.align		4
.L_100:
        /*021c*/ 	.byte	0x04, 0x11
        /*021e*/ 	.short	(.L_102 - .L_101)
	.align		4
.L_101:
        /*0220*/ 	.word	index@($__internal_7_$__cuda_sm70_warpsync)
        /*0224*/ 	.word	0x00000000


	//----- nvinfo : EIATTR_FRAME_SIZE
	.align		4
.L_102:
        /*0228*/ 	.byte	0x04, 0x11
        /*022a*/ 	.short	(.L_104 - .L_103)
	.align		4
.L_103:
        /*022c*/ 	.word	index@(_ZN7cutlass13device_kernelIN5flash19enable_sm80_to_sm89INS1_16FlashAttnBwdSm80INS1_25CollectiveMainloopBwdSm80ILi2ELi2EN4cute5tupleIJNS5_1CILi64EEENS7_ILi128EEES9_EEENS_10bfloat16_tEfNS_4arch4Sm80ELb0ELb0ELb1ELb1ELb1ELb0ELb0ELb0ELi2ELi2ELi2ELi2ELb0EEENS1_24CollectiveEpilogueBwdGQAISA_fSD_Li256ELb1ELb1EEENS1_19SingleTileSchedulerILb1ELb0ELb0ELi128EEEEEEEEEvNT_6ParamsE)
        /*0230*/ 	.word	0x00000040


	//----- nvinfo : EIATTR_REGCOUNT
	.align		4
.L_104:
        /*0234*/ 	.byte	0x04, 0x2f
        /*0236*/ 	.short	(.L_106 - .L_105)
	.align		4
.L_105:
        /*0238*/ 	.word	index@(_ZN7cutlass13device_kernelIN5flash19enable_sm80_to_sm89INS1_16FlashAttnBwdSm80INS1_25CollectiveMainloopBwdSm80ILi2ELi2EN4cute5tupleIJNS5_1CILi64EEENS7_ILi128EEES9_EEENS_10bfloat16_tEfNS_4arch4Sm80ELb0ELb0ELb1ELb1ELb0ELb0ELb0ELb0ELi2ELi2ELi2ELi2ELb0EEENS1_24CollectiveEpilogueBwdGQAISA_fSD_Li256ELb1ELb0EEENS1_19SingleTileSchedulerILb1ELb0ELb0ELi128EEEEEEEEEvNT_6ParamsE)
        /*023c*/ 	.word	0x000000ff


	//----- nvinfo : EIATTR_FRAME_SIZE
	.align		4
.L_106:
        /*0240*/ 	.byte	0x04, 0x11
        /*0242*/ 	.short	(.L_108 - .L_107)
	.align		4
.L_107:
        /*0244*/ 	.word	index@(_ZN7cutlass13device_kernelIN5flash19enable_sm80_to_sm89INS1_16FlashAttnBwdSm80INS1_25CollectiveMainloopBwdSm80ILi2ELi2EN4cute5tupleIJNS5_1CILi64EEENS7_ILi128EEES9_EEENS_10bfloat16_tEfNS_4arch4Sm80ELb0ELb0ELb1ELb1ELb0ELb0ELb0ELb0ELi2ELi2ELi2ELi2ELb0EEENS1_24CollectiveEpilogueBwdGQAISA_fSD_Li256ELb1ELb0EEENS1_19SingleTileSchedulerILb1ELb0ELb0ELi128EEEEEEEEEvNT_6ParamsE)
        /*0248*/ 	.word	0x00000040


	//----- nvinfo : EIATTR_REGCOUNT
	.align		4
.L_108:
        /*024c*/ 	.byte	0x04, 0x2f
        /*024e*/ 	.short	(.L_110 - .L_109)
	.align		4
.L_109:
        /*0250*/ 	.word	index@(_ZN7cutlass13device_kernelIN5flash19enable_sm80_to_sm89INS1_16FlashAttnBwdSm80INS1_25CollectiveMainloopBwdSm80ILi2ELi2EN4cute5tupleIJNS5_1CILi64EEENS7_ILi128EEES9_EEENS_10bfloat16_tEfNS_4arch4Sm80ELb0ELb0ELb1ELb1ELb1ELb0ELb0ELb0ELi2ELi2ELi2ELi2ELb0EEENS1_21CollectiveEpilogueBwdISA_SB_SD_Li256ELb1ELb0ELi4EEENS1_19SingleTileSchedulerILb1ELb0ELb0ELi128EEEEEEEEEvNT_6ParamsE)
        /*0254*/ 	.word	0x000000ff


	//----- nvinfo : EIATTR_FRAME_SIZE
	.align		4
.L_110:
        /*0258*/ 	.byte	0x04, 0x11
        /*025a*/ 	.short	(.L_112 - .L_111)
	.align		4
.L_111:
        /*025c*/ 	.word	index@(_ZN7cutlass13device_kernelIN5flash19enable_sm80_to_sm89INS1_16FlashAttnBwdSm80INS1_25CollectiveMainloopBwdSm80ILi2ELi2EN4cute5tupleIJNS5_1CILi64EEENS7_ILi128EEES9_EEENS_10bfloat16_tEfNS_4arch4Sm80ELb0ELb0ELb1ELb1ELb1ELb0ELb0ELb0ELi2ELi2ELi2ELi2ELb0EEENS1_21CollectiveEpilogueBwdISA_SB_SD_Li256ELb1ELb0ELi4EEENS1_19SingleTileSchedulerILb1ELb0ELb0ELi128EEEEEEEEEvNT_6ParamsE)
        /*0260*/ 	.word	0x00000040


	//----- nvinfo : EIATTR_REGCOUNT
	.align		4
.L_112:
        /*0264*/ 	.byte	0x04, 0x2f
        /*0266*/ 	.short	(.L_114 - .L_113)
	.align		4
.L_113:
        /*0268*/ 	.word	index@(_ZN7cutlass13device_kernelIN5flash19enable_sm80_to_sm89INS1_16FlashAttnBwdSm80INS1_25CollectiveMainloopBwdSm80ILi2ELi2EN4cute5tupleIJNS5_1CILi64EEENS7_ILi128EEES9_EEENS_10bfloat16_tEfNS_4arch4Sm80ELb0ELb0ELb1ELb1ELb0ELb0ELb0ELb0ELi2ELi2ELi2ELi2ELb0EEENS1_21CollectiveEpilogueBwdISA_SB_SD_Li256ELb1ELb0ELi4EEENS1_19SingleTileSchedulerILb1ELb0ELb0ELi128EEEEEEEEEvNT_6ParamsE)
        /*026c*/ 	.word	0x000000ff


	//----- nvinfo : EIATTR_FRAME_SIZE
	.align		4
.L_114:
        /*0270*/ 	.byte	0x04, 0x11
        /*0272*/ 	.short	(.L_116 - .L_115)
	.align		4
.L_115:
        /*0274*/ 	.word	index@(_ZN7cutlass13device_kernelIN5flash19enable_sm80_to_sm89INS1_16FlashAttnBwdSm80INS1_25CollectiveMainloopBwdSm80ILi2ELi2EN4cute5tupleIJNS5_1CILi64EEENS7_ILi128EEES9_EEENS_10bfloat16_tEfNS_4arch4Sm80ELb0ELb0ELb1ELb1ELb0ELb0ELb0ELb0ELi2ELi2ELi2ELi2ELb0EEENS1_21CollectiveEpilogueBwdISA_SB_SD_Li256ELb1ELb0ELi4EEENS1_19SingleTileSchedulerILb1ELb0ELb0ELi128EEEEEEEEEvNT_6ParamsE)
        /*0278*/ 	.word	0x00000040


	//----- nvinfo : EIATTR_REGCOUNT
	.align		4
.L_116:
        /*027c*/ 	.byte	0x04, 0x2f
        /*027e*/ 	.short	(.L_118 - .L_117)
	.align		4
.L_117:
        /*0280*/ 	.word	index@(_ZN7cutlass13device_kernelIN5flash19enable_sm80_to_sm89INS1_16FlashAttnBwdSm80INS1_25CollectiveMainloopBwdSm80ILi2ELi2EN4cute5tupleIJNS5_1CILi64EEENS7_ILi128EEES9_EEENS_10bfloat16_tEfNS_4arch4Sm80ELb0ELb0ELb1ELb0ELb1ELb0ELb0ELb0ELi2ELi2ELi2ELi2ELb0EEENS1_24CollectiveEpilogueBwdGQAISA_fSD_Li256ELb0ELb1EEENS1_19SingleTileSchedulerILb0ELb0ELb0ELi128EEEEEEEEEvNT_6ParamsE)
        /*0284*/ 	.word	0x000000ff


	//----- nvinfo : EIATTR_FRAME_SIZE
	.align		4
.L_118:
        /*0288*/ 	.byte	0x04, 0x11
        /*028a*/ 	.short	(.L_120 - .L_119)
	.align		4
.L_119:
        /*028c*/ 	.word	index@($__internal_6_$__cuda_sm70_warpsync)
        /*0290*/ 	.word	0x00000000


	//----- nvinfo : EIATTR_FRAME_SIZE
	.align		4
.L_120:
        /*0294*/ 	.byte	0x04, 0x11
        /*0296*/ 	.short	(.L_122 - .L_121)
	.align		4
.L_121:
        /*0298*/ 	.word	index@(_ZN7cutlass13device_kernelIN5flash19enable_sm80_to_sm89INS1_16FlashAttnBwdSm80INS1_25CollectiveMainloopBwdSm80ILi2ELi2EN4cute5tupleIJNS5_1CILi64EEENS7_ILi128EEES9_EEENS_10bfloat16_tEfNS_4arch4Sm80ELb0ELb0ELb1ELb0ELb1ELb0ELb0ELb0ELi2ELi2ELi2ELi2ELb0EEENS1_24CollectiveEpilogueBwdGQAISA_fSD_Li256ELb0ELb1EEENS1_19SingleTileSchedulerILb0ELb0ELb0ELi128EEEEEEEEEvNT_6ParamsE)
        /*029c*/ 	.word	0x00000008


	//----- nvinfo : EIATTR_REGCOUNT
	.align		4
.L_122:
        /*02a0*/ 	.byte	0x04, 0x2f
        /*02a2*/ 	.short	(.L_124 - .L_123)
	.align		4
.L_123:
        /*02a4*/ 	.word	index@(_ZN7cutlass13device_kernelIN5flash19enable_sm80_to_sm89INS1_16FlashAttnBwdSm80INS1_25CollectiveMainloopBwdSm80ILi2ELi2EN4cute5tupleIJNS5_1CILi64EEENS7_ILi128EEES9_EEENS_10bfloat16_tEfNS_4arch4Sm80ELb0ELb0ELb1ELb0ELb0ELb0ELb0ELb0ELi2ELi2ELi2ELi2ELb0EEENS1_24CollectiveEpilogueBwdGQAISA_fSD_Li256ELb0ELb0EEENS1_19SingleTileSchedulerILb0ELb0ELb0ELi128EEEEEEEEEvNT_6ParamsE)
        /*02a8*/ 	.word	0x000000ff


	//----- nvinfo : EIATTR_FRAME_SIZE
	.align		4
.L_124:
        /*02ac*/ 	.byte	0x04, 0x11
        /*02ae*/ 	.short	(.L_126 - .L_125)
	.align		4
.L_125:
        /*02b0*/ 	.word	index@(_ZN7cutlass13device_kernelIN5flash19enable_sm80_to_sm89INS1_16FlashAttnBwdSm80INS1_25CollectiveMainloopBwdSm80ILi2ELi2EN4cute5tupleIJNS5_1CILi64EEENS7_ILi128EEES9_EEENS_10bfloat16_tEfNS_4arch4Sm80ELb0ELb0ELb1ELb0ELb0ELb0ELb0ELb0ELi2ELi2ELi2ELi2ELb0EEENS1_24CollectiveEpilogueBwdGQAISA_fSD_Li256ELb0ELb0EEENS1_19SingleTileSchedulerILb0ELb0ELb0ELi128EEEEEEEEEvNT_6ParamsE)
        /*02b4*/ 	.word	0x00000008


	//----- nvinfo : EIATTR_REGCOUNT
	.align		4
.L_126:
        /*02b8*/ 	.byte	0x04, 0x2f
        /*02ba*/ 	.short	(.L_128 - .L_127)
	.align		4
.L_127:
        /*02bc*/ 	.word	index@(_ZN7cutlass13device_kernelIN5flash19enable_sm80_to_sm89INS1_16FlashAttnBwdSm80INS1_25CollectiveMainloopBwdSm80ILi2ELi2EN4cute5tupleIJNS5_1CILi64EEENS7_ILi128EEES9_EEENS_10bfloat16_tEfNS_4arch4Sm80ELb0ELb0ELb1ELb0ELb1ELb0ELb0ELb0ELi2ELi2ELi2ELi2ELb0EEENS1_21CollectiveEpilogueBwdISA_SB_SD_Li256ELb0ELb0ELi4EEENS1_19SingleTileSchedulerILb0ELb0ELb0ELi128EEEEEEEEEvNT_6ParamsE)
        /*02c0*/ 	.word	0x000000ff


	//----- nvinfo : EIATTR_FRAME_SIZE
	.align		4
.L_128:
        /*02c4*/ 	.byte	0x04, 0x11
        /*02c6*/ 	.short	(.L_130 - .L_129)
	.align		4
.L_129:
        /*02c8*/ 	.word	index@(_ZN7cutlass13device_kernelIN5flash19enable_sm80_to_sm89INS1_16FlashAttnBwdSm80INS1_25CollectiveMainloopBwdSm80ILi2ELi2EN4cute5tupleIJNS5_1CILi64EEENS7_ILi128EEES9_EEENS_10bfloat16_tEfNS_4arch4Sm80ELb0ELb0ELb1ELb0ELb1ELb0ELb0ELb0ELi2ELi2ELi2ELi2ELb0EEENS1_21CollectiveEpilogueBwdISA_SB_SD_Li256ELb0ELb0ELi4EEENS1_19SingleTileSchedulerILb0ELb0ELb0ELi128EEEEEEEEEvNT_6ParamsE)
        /*02cc*/ 	.word	0x00000010


	//----- nvinfo : EIATTR_REGCOUNT
	.align		4
.L_130:
        /*02d0*/ 	.byte	0x04, 0x2f
        /*02d2*/ 	.short	(.L_132 - .L_131)
	.align		4
.L_131:
        /*02d4*/ 	.word	index@(_ZN7cutlass13device_kernelIN5flash19enable_sm80_to_sm89INS1_16FlashAttnBwdSm80INS1_25CollectiveMainloopBwdSm80ILi2ELi2EN4cute5tupleIJNS5_1CILi64EEENS7_ILi128EEES9_EEENS_10bfloat16_tEfNS_4arch4Sm80ELb0ELb0ELb1ELb0ELb0ELb0ELb0ELb0ELi2ELi2ELi2ELi2ELb0EEENS1_21CollectiveEpilogueBwdISA_SB_SD_Li256ELb0ELb0ELi4EEENS1_19SingleTileSchedulerILb0ELb0ELb0ELi128EEEEEEEEEvNT_6ParamsE)
        /*02d8*/ 	.word	0x000000ff


	//----- nvinfo : EIATTR_FRAME_SIZE
	.align		4
.L_132:
        /*02dc*/ 	.byte	0x04, 0x11
        /*02de*/ 	.short	(.L_134 - .L_133)
	.align		4
.L_133:
        /*02e0*/ 	.word	index@(_ZN7cutlass13device_kernelIN5flash19enable_sm80_to_sm89INS1_16FlashAttnBwdSm80INS1_25CollectiveMainloopBwdSm80ILi2ELi2EN4cute5tupleIJNS5_1CILi64EEENS7_ILi128EEES9_EEENS_10bfloat16_tEfNS_4arch4Sm80ELb0ELb0ELb1ELb0ELb0ELb0ELb0ELb0ELi2ELi2ELi2ELi2ELb0EEENS1_21CollectiveEpilogueBwdISA_SB_SD_Li256ELb0ELb0ELi4EEENS1_19SingleTileSchedulerILb0ELb0ELb0ELi128EEEEEEEEEvNT_6ParamsE)
        /*02e4*/ 	.word	0x00000010


	//----- nvinfo : EIATTR_REGCOUNT
	.align		4
.L_134:
        /*02e8*/ 	.byte	0x04, 0x2f
        /*02ea*/ 	.short	(.L_136 - .L_135)
	.align		4
.L_135:
        /*02ec*/ 	.word	index@(_ZN7cutlass13device_kernelIN5flash19enable_sm80_to_sm89INS1_16FlashAttnBwdSm80INS1_25CollectiveMainloopBwdSm80ILi2ELi1EN4cute5tupleIJNS5_1CILi64EEENS7_ILi96EEENS7_ILi128EEEEEENS_10bfloat16_tEfNS_4arch4Sm80ELb1ELb0ELb1ELb1ELb1ELb0ELb0ELb0ELi2ELi2ELi2ELi2ELb1EEENS1_24CollectiveEpilogueBwdGQAISB_fSE_Li256ELb1ELb1EEENS1_25SingleTileBwdLPTSchedulerILb1ELi96ELb1EEEEEEEEEvNT_6ParamsE)
        /*02f0*/ 	.word	0x000000fe


	//----- nvinfo : EIATTR_FRAME_SIZE
	.align		4
.L_136:
        /*02f4*/ 	.byte	0x04, 0x11
        /*02f6*/ 	.short	(.L_138 - .L_137)
	.align		4
.L_137:
        /*02f8*/ 	.word	index@($__internal_5_$__cuda_sm70_warpsync)
        /*02fc*/ 	.word	0x00000000


	//----- nvinfo : EIATTR_FRAME_SIZE
	.align		4
.L_138:
        /*0300*/ 	.byte	0x04, 0x11
        /*0302*/ 	.short	(.L_140 - .L_139)
	.align		4
.L_139:
        /*0304*/ 	.word	index@(_ZN7cutlass13device_kernelIN5flash19enable_sm80_to_sm89INS1_16FlashAttnBwdSm80INS1_25CollectiveMainloopBwdSm80ILi2ELi1EN4cute5tupleIJNS5_1CILi64EEENS7_ILi96EEENS7_ILi128EEEEEENS_10bfloat16_tEfNS_4arch4Sm80ELb1ELb0ELb1ELb1ELb1ELb0ELb0ELb0ELi2ELi2ELi2ELi2ELb1EEENS1_24CollectiveEpilogueBwdGQAISB_fSE_Li256ELb1ELb1EEENS1_25SingleTileBwdLPTSchedulerILb1ELi96ELb1EEEEEEEEEvNT_6ParamsE)
        /*0308*/ 	.word	0x00000010


	//----- nvinfo : EIATTR_REGCOUNT
	.align		4
.L_140:
        /*030c*/ 	.byte	0x04, 0x2f
        /*030e*/ 	.short	(.L_142 - .L_141)
	.align		4
.L_141:
        /*0310*/ 	.word	index@(_ZN7cutlass13device_kernelIN5flash32FlashAttnBwdPostprocessConvertdQIN4cute5tupleIJNS3_1CILi96EEENS5_ILi128EEEEEENS_10bfloat16_tEfNS_4arch4Sm80ELi256ENS3_8TiledMMAINS3_8MMA_AtomIJNS3_30SM80_16x8x16_F32BF16BF16F32_TNEEEENS3_6LayoutINS4_IJNS5_ILi2EEENS5_ILi4EEENS5_ILi1EEEEEENS4_IJSJ_SH_NS5_ILi0EEEEEEEENS4_IJNS5_ILi32EEENS5_ILi64EEENS5_ILi16EEEEEEEELb0EEEEEvNT_6ParamsE)
        /*0314*/ 	.word	0x00000045


	//----- nvinfo : EIATTR_FRAME_SIZE
	.align		4
.L_142:
        /*0318*/ 	.byte	0x04, 0x11
        /*031a*/ 	.short	(.L_144 - .L_143)
	.align		4
.L_143:
        /*031c*/ 	.word	index@(_ZN7cutlass13device_kernelIN5flash32FlashAttnBwdPostprocessConvertdQIN4cute5tupleIJNS3_1CILi96EEENS5_ILi128EEEEEENS_10bfloat16_tEfNS_4arch4Sm80ELi256ENS3_8TiledMMAINS3_8MMA_AtomIJNS3_30SM80_16x8x16_F32BF16BF16F32_TNEEEENS3_6LayoutINS4_IJNS5_ILi2EEENS5_ILi4EEENS5_ILi1EEEEEENS4_IJSJ_SH_NS5_ILi0EEEEEEEENS4_IJNS5_ILi32EEENS5_ILi64EEENS5_ILi16EEEEEEEELb0EEEEEvNT_6ParamsE)
        /*0320*/ 	.word	0x00000000


	//----- nvinfo : EIATTR_REGCOUNT
	.align		4
.L_144:
        /*0324*/ 	.byte	0x04, 0x2f
        /*0326*/ 	.short	(.L_146 - .L_145)
	.align		4
.L_145:
        /*0328*/ 	.word	index@(_ZN7cutlass13device_kernelIN5flash19enable_sm80_to_sm89INS1_16FlashAttnBwdSm80INS1_25CollectiveMainloopBwdSm80ILi2ELi1EN4cute5tupleIJNS5_1CILi64EEENS7_ILi96EEENS7_ILi128EEEEEENS_10bfloat16_tEfNS_4arch4Sm80ELb1ELb0ELb1ELb1ELb0ELb0ELb0ELb0ELi2ELi2ELi2ELi2ELb1EEENS1_24CollectiveEpilogueBwdGQAISB_fSE_Li256ELb1ELb0EEENS1_25SingleTileBwdLPTSchedulerILb1ELi96ELb0EEEEEEEEEvNT_6ParamsE)
        /*032c*/ 	.word	0x000000ff


	//----- nvinfo : EIATTR_FRAME_SIZE
	.align		4
.L_146:
        /*0330*/ 	.byte	0x04, 0x11
        /*0332*/ 	.short	(.L_148 - .L_147)
	.align		4
.L_147:
        /*0334*/ 	.word	index@(_ZN7cutlass13device_kernelIN5flash19enable_sm80_to_sm89INS1_16FlashAttnBwdSm80INS1_25CollectiveMainloopBwdSm80ILi2ELi1EN4cute5tupleIJNS5_1CILi64EEENS7_ILi96EEENS7_ILi128EEEEEENS_10bfloat16_tEfNS_4arch4Sm80ELb1ELb0ELb1ELb1ELb0ELb0ELb0ELb0ELi2ELi2ELi2ELi2ELb1EEENS1_24CollectiveEpilogueBwdGQAISB_fSE_Li256ELb1ELb0EEENS1_25SingleTileBwdLPTSchedulerILb1ELi96ELb0EEEEEEEEEvNT_6ParamsE)
        /*0338*/ 	.word	0x00000010


	//----- nvinfo : EIATTR_REGCOUNT
	.align		4
.L_148:
        /*033c*/ 	.byte	0x04, 0x2f
        /*033e*/ 	.short	(.L_150 - .L_149)
	.align		4
.L_149:
        /*0340*/ 	.word	index@(_ZN7cutlass13device_kernelIN5flash19enable_sm80_to_sm89INS1_16FlashAttnBwdSm80INS1_25CollectiveMainloopBwdSm80ILi2ELi1EN4cute5tupleIJNS5_1CILi64EEENS7_ILi96EEENS7_ILi128EEEEEENS_10bfloat16_tEfNS_4arch4Sm80ELb1ELb0ELb1ELb1ELb1ELb0ELb0ELb0ELi2ELi2ELi2ELi2ELb1EEENS1_21CollectiveEpilogueBwdISB_SC_SE_Li256ELb1ELb0ELi4EEENS1_25SingleTileBwdLPTSchedulerILb1ELi96ELb1EEEEEEEEEvNT_6ParamsE)
        /*0344*/ 	.word	0x000000ff


	//----- nvinfo : EIATTR_FRAME_SIZE
	.align		4
.L_150:
        /*0348*/ 	.byte	0x04, 0x11
        /*034a*/ 	.short	(.L_152 - .L_151)
	.align		4
.L_151:
        /*034c*/ 	.word	index@(_ZN7cutlass13device_kernelIN5flash19enable_sm80_to_sm89INS1_16FlashAttnBwdSm80INS1_25CollectiveMainloopBwdSm80ILi2ELi1EN4cute5tupleIJNS5_1CILi64EEENS7_ILi96EEENS7_ILi128EEEEEENS_10bfloat16_tEfNS_4arch4Sm80ELb1ELb0ELb1ELb1ELb1ELb0ELb0ELb0ELi2ELi2ELi2ELi2ELb1EEENS1_21CollectiveEpilogueBwdISB_SC_SE_Li256ELb1ELb0ELi4EEENS1_25SingleTileBwdLPTSchedulerILb1ELi96ELb1EEEEEEEEEvNT_6ParamsE)
        /*0350*/ 	.word	0x00000010


	//----- nvinfo : EIATTR_REGCOUNT
	.align		4
.L_152:
        /*0354*/ 	.byte	0x04, 0x2f
        /*0356*/ 	.short	(.L_154 - .L_153)
	.align		4
.L_153:
        /*0358*/ 	.word	index@(_ZN7cutlass13device_kernelIN5flash19enable_sm80_to_sm89INS1_16FlashAttnBwdSm80INS1_25CollectiveMainloopBwdSm80ILi2ELi1EN4cute5tupleIJNS5_1CILi64EEENS7_ILi96EEENS7_ILi128EEEEEENS_10bfloat16_tEfNS_4arch4Sm80ELb1ELb0ELb1ELb1ELb0ELb0ELb0ELb0ELi2ELi2ELi2ELi2ELb1EEENS1_21CollectiveEpilogueBwdISB_SC_SE_Li256ELb1ELb0ELi4EEENS1_25SingleTileBwdLPTSchedulerILb1ELi96ELb0EEEEEEEEEvNT_6ParamsE)
        /*035c*/ 	.word	0x000000fe


	//----- nvinfo : EIATTR_FRAME_SIZE
	.align		4
.L_154:
        /*0360*/ 	.byte	0x04, 0x11
        /*0362*/ 	.short	(.L_156 - .L_155)
	.align		4
.L_155:
        /*0364*/ 	.word	index@(_ZN7cutlass13device_kernelIN5flash19enable_sm80_to_sm89INS1_16FlashAttnBwdSm80INS1_25CollectiveMainloopBwdSm80ILi2ELi1EN4cute5tupleIJNS5_1CILi64EEENS7_ILi96EEENS7_ILi128EEEEEENS_10bfloat16_tEfNS_4arch4Sm80ELb1ELb0ELb1ELb1ELb0ELb0ELb0ELb0ELi2ELi2ELi2ELi2ELb1EEENS1_21CollectiveEpilogueBwdISB_SC_SE_Li256ELb1ELb0ELi4EEENS1_25SingleTileBwdLPTSchedulerILb1ELi96ELb0EEEEEEEEEvNT_6ParamsE)
        /*0368*/ 	.word	0x00000010


	//----- nvinfo : EIATTR_REGCOUNT
	.align		4
.L_156:
        /*036c*/ 	.byte	0x04, 0x2f
        /*036e*/ 	.short	(.L_158 - .L_157)
	.align		4
.L_157:
        /*0370*/ 	.word	index@(_ZN7cutlass13device_kernelIN5flash19enable_sm80_to_sm89INS1_16FlashAttnBwdSm80INS1_25CollectiveMainloopBwdSm80ILi2ELi1EN4cute5tupleIJNS5_1CILi64EEENS7_ILi96EEENS7_ILi128EEEEEENS_10bfloat16_tEfNS_4arch4Sm80ELb1ELb0ELb1ELb0ELb1ELb0ELb0ELb0ELi2ELi2ELi2ELi2ELb1EEENS1_24CollectiveEpilogueBwdGQAISB_fSE_Li256ELb0ELb1EEENS1_25SingleTileBwdLPTSchedulerILb0ELi96ELb1EEEEEEEEEvNT_6ParamsE)
        /*0374*/ 	.word	0x000000fe


	//----- nvinfo : EIATTR_FRAME_SIZE
	.align		4
.L_158:
        /*0378*/ 	.byte	0x04, 0x11
        /*037a*/ 	.short	(.L_160 - .L_159)
	.align		4
.L_159:
        /*037c*/ 	.word	index@($__internal_4_$__cuda_sm70_warpsync)
        /*0380*/ 	.word	0x00000000


	//----- nvinfo : EIATTR_FRAME_SIZE
	.align		4
.L_160:
        /*0384*/ 	.byte	0x04, 0x11
        /*0386*/ 	.short	(.L_162 - .L_161)
	.align		4
.L_161:
        /*0388*/ 	.word	index@(_ZN7cutlass13device_kernelIN5flash19enable_sm80_to_sm89INS1_16FlashAttnBwdSm80INS1_25CollectiveMainloopBwdSm80ILi2ELi1EN4cute5tupleIJNS5_1CILi64EEENS7_ILi96EEENS7_ILi128EEEEEENS_10bfloat16_tEfNS_4arch4Sm80ELb1ELb0ELb1ELb0ELb1ELb0ELb0ELb0ELi2ELi2ELi2ELi2ELb1EEENS1_24CollectiveEpilogueBwdGQAISB_fSE_Li256ELb0ELb1EEENS1_25SingleTileBwdLPTSchedulerILb0ELi96ELb1EEEEEEEEEvNT_6ParamsE)
        /*038c*/ 	.word	0x00000010


	//----- nvinfo : EIATTR_REGCOUNT
	.align		4
.L_162:
        /*0390*/ 	.byte	0x04, 0x2f
        /*0392*/ 	.short	(.L_164 - .L_163)
	.align		4
.L_163:
        /*0394*/ 	.word	index@(_ZN7cutlass13device_kernelIN5flash19enable_sm80_to_sm89INS1_16FlashAttnBwdSm80INS1_25CollectiveMainloopBwdSm80ILi2ELi1EN4cute5tupleIJNS5_1CILi64EEENS7_ILi96EEENS7_ILi128EEEEEENS_10bfloat16_tEfNS_4arch4Sm80ELb1ELb0ELb1ELb0ELb0ELb0ELb0ELb0ELi2ELi2ELi2ELi2ELb1EEENS1_24CollectiveEpilogueBwdGQAISB_fSE_Li256ELb0ELb0EEENS1_25SingleTileBwdLPTSchedulerILb0ELi96ELb0EEEEEEEEEvNT_6ParamsE)
        /*0398*/ 	.word	0x000000ff


	//----- nvinfo : EIATTR_FRAME_SIZE
	.align		4
.L_164:
        /*039c*/ 	.byte	0x04, 0x11
        /*039e*/ 	.short	(.L_166 - .L_165)
	.align		4
.L_165:
        /*03a0*/ 	.word	index@(_ZN7cutlass13device_kernelIN5flash19enable_sm80_to_sm89INS1_16FlashAttnBwdSm80INS1_25CollectiveMainloopBwdSm80ILi2ELi1EN4cute5tupleIJNS5_1CILi64EEENS7_ILi96EEENS7_ILi128EEEEEENS_10bfloat16_tEfNS_4arch4Sm80ELb1ELb0ELb1ELb0ELb0ELb0ELb0ELb0ELi2ELi2ELi2ELi2ELb1EEENS1_24CollectiveEpilogueBwdGQAISB_fSE_Li256ELb0ELb0EEENS1_25SingleTileBwdLPTSchedulerILb0ELi96ELb0EEEEEEEEEvNT_6ParamsE)
        /*03a4*/ 	.word	0x00000028


	//----- nvinfo : EIATTR_REGCOUNT
	.align		4
.L_166:
        /*03a8*/ 	.byte	0x04, 0x2f
        /*03aa*/ 	.short	(.L_168 - .L_167)
	.align		4
.L_167:
        /*03ac*/ 	.word	index@(_ZN7cutlass13device_kernelIN5flash19enable_sm80_to_sm89INS1_16FlashAttnBwdSm80INS1_25CollectiveMainloopBwdSm80ILi2ELi1EN4cute5tupleIJNS5_1CILi64EEENS7_ILi96EEENS7_ILi128EEEEEENS_10bfloat16_tEfNS_4arch4Sm80ELb1ELb0ELb1ELb0ELb1ELb0ELb0ELb0ELi2ELi2ELi2ELi2ELb1EEENS1_21CollectiveEpilogueBwdISB_SC_SE_Li256ELb0ELb0ELi4EEENS1_25SingleTileBwdLPTSchedulerILb0ELi96ELb1EEEEEEEEEvNT_6ParamsE)
        /*03b0*/ 	.word	0x000000fe


	//----- nvinfo : EIATTR_FRAME_SIZE
	.align		4
.L_168:
        /*03b4*/ 	.byte	0x04, 0x11
        /*03b6*/ 	.short	(.L_170 - .L_169)
	.align		4
.L_169:
        /*03b8*/ 	.word	index@(_ZN7cutlass13device_kernelIN5flash19enable_sm80_to_sm89INS1_16FlashAttnBwdSm80INS1_25CollectiveMainloopBwdSm80ILi2ELi1EN4cute5tupleIJNS5_1CILi64EEENS7_ILi96EEENS7_ILi128EEEEEENS_10bfloat16_tEfNS_4arch4Sm80ELb1ELb0ELb1ELb0ELb1ELb0ELb0ELb0ELi2ELi2ELi2ELi2ELb1EEENS1_21CollectiveEpilogueBwdISB_SC_SE_Li256ELb0ELb0ELi4EEENS1_25SingleTileBwdLPTSchedulerILb0ELi96ELb1EEEEEEEEEvNT_6ParamsE)
        /*03bc*/ 	.word	0x00000010


	//----- nvinfo : EIATTR_REGCOUNT
	.align		4
.L_170:
        /*03c0*/ 	.byte	0x04, 0x2f
        /*03c2*/ 	.short	(.L_172 - .L_171)
	.align		4
.L_171:
        /*03c4*/ 	.word	index@(_ZN7cutlass13device_kernelIN5flash19enable_sm80_to_sm89INS1_16FlashAttnBwdSm80INS1_25CollectiveMainloopBwdSm80ILi2ELi1EN4cute5tupleIJNS5_1CILi64EEENS7_ILi96EEENS7_ILi128EEEEEENS_10bfloat16_tEfNS_4arch4Sm80ELb1ELb0ELb1ELb0ELb0ELb0ELb0ELb0ELi2ELi2ELi2ELi2ELb1EEENS1_21CollectiveEpilogueBwdISB_SC_SE_Li256ELb0ELb0ELi4EEENS1_25SingleTileBwdLPTSchedulerILb0ELi96ELb0EEEEEEEEEvNT_6ParamsE)
        /*03c8*/ 	.word	0x000000fe


	//----- nvinfo : EIATTR_FRAME_SIZE
	.align		4
.L_172:
        /*03cc*/ 	.byte	0x04, 0x11
        /*03ce*/ 	.short	(.L_174 - .L_173)
	.align		4
.L_173:
        /*03d0*/ 	.word	index@(_ZN7cutlass13device_kernelIN5flash19enable_sm80_to_sm89INS1_16FlashAttnBwdSm80INS1_25CollectiveMainloopBwdSm80ILi2ELi1EN4cute5tupleIJNS5_1CILi64EEENS7_ILi96EEENS7_ILi128EEEEEENS_10bfloat16_tEfNS_4arch4Sm80ELb1ELb0ELb1ELb0ELb0ELb0ELb0ELb0ELi2ELi2ELi2ELi2ELb1EEENS1_21CollectiveEpilogueBwdISB_SC_SE_Li256ELb0ELb0ELi4EEENS1_25SingleTileBwdLPTSchedulerILb0ELi96ELb0EEEEEEEEEvNT_6ParamsE)
        /*03d4*/ 	.word	0x00000010


	//----- nvinfo : EIATTR_REGCOUNT
	.align		4
.L_174:
        /*03d8*/ 	.byte	0x04, 0x2f
        /*03da*/ 	.short	(.L_176 - .L_175)
	.align		4
.L_175:
        /*03dc*/ 	.word	index@(_ZN7cutlass13device_kernelIN5flash19enable_sm80_to_sm89INS1_16FlashAttnBwdSm80INS1_25CollectiveMainloopBwdSm80ILi2ELi1EN4cute5tupleIJNS5_1CILi64EEENS7_ILi96EEENS7_ILi128EEEEEENS_10bfloat16_tEfNS_4arch4Sm80ELb0ELb1ELb1ELb1ELb1ELb0ELb0ELb0ELi2ELi2ELi2ELi2ELb1EEENS1_24CollectiveEpilogueBwdGQAISB_fSE_Li256ELb1ELb1EEENS1_19SingleTileSchedulerILb1ELb0ELb0ELi96EEEEEEEEEvNT_6ParamsE)
        /*03e0*/ 	.word	0x000000ff


	//----- nvinfo : EIATTR_FRAME_SIZE
	.align		4
.L_176:
        /*03e4*/ 	.byte	0x04, 0x11
        /*03e6*/ 	.short	(.L_178 - .L_177)
	.align		4
.L_177:
        /*03e8*/ 	.word	index@($__internal_3_$__cuda_sm70_warpsync)
        /*03ec*/ 	.word	0x00000000


	//----- nvinfo : EIATTR_FRAME_SIZE
	.align		4
.L_178:
        /*03f0*/ 	.byte	0x04, 0x11
        /*03f2*/ 	.short	(.L_180 - .L_179)
	.align		4
.L_179:
        /*03f4*/ 	.word	index@(_ZN7cutlass13device_kernelIN5flash19enable_sm80_to_sm89INS1_16FlashAttnBwdSm80INS1_25CollectiveMainloopBwdSm80ILi2ELi1EN4cute5tupleIJNS5_1CILi64EEENS7_ILi96EEENS7_ILi128EEEEEENS_10bfloat16_tEfNS_4arch4Sm80ELb0ELb1ELb1ELb1ELb1ELb0ELb0ELb0ELi2ELi2ELi2ELi2ELb1EEENS1_24CollectiveEpilogueBwdGQAISB_fSE_Li256ELb1ELb1EEENS1_19SingleTileSchedulerILb1ELb0ELb0ELi96EEEEEEEEEvNT_6ParamsE)
        /*03f8*/ 	.word	0x00000048


	//----- nvinfo : EIATTR_REGCOUNT
	.align		4
.L_180:
        /*03fc*/ 	.byte	0x04, 0x2f
        /*03fe*/ 	.short	(.L_182 - .L_181)
	.align		4
.L_181:
        /*0400*/ 	.word	index@(_ZN7cutlass13device_kernelIN5flash19enable_sm80_to_sm89INS1_16FlashAttnBwdSm80INS1_25CollectiveMainloopBwdSm80ILi2ELi1EN4cute5tupleIJNS5_1CILi64EEENS7_ILi96EEENS7_ILi128EEEEEENS_10bfloat16_tEfNS_4arch4Sm80ELb0ELb1ELb1ELb1ELb0ELb0ELb0ELb0ELi2ELi2ELi2ELi2ELb1EEENS1_24CollectiveEpilogueBwdGQAISB_fSE_Li256ELb1ELb0EEENS1_19SingleTileSchedulerILb1ELb0ELb0ELi96EEEEEEEEEvNT_6ParamsE)
        /*0404*/ 	.word	0x000000ff


	//----- nvinfo : EIATTR_FRAME_SIZE
	.align		4
.L_182:
        /*0408*/ 	.byte	0x04, 0x11
        /*040a*/ 	.short	(.L_184 - .L_183)
	.align		4
.L_183:
        /*040c*/ 	.word	index@(_ZN7cutlass13device_kernelIN5flash19enable_sm80_to_sm89INS1_16FlashAttnBwdSm80INS1_25CollectiveMainloopBwdSm80ILi2ELi1EN4cute5tupleIJNS5_1CILi64EEENS7_ILi96EEENS7_ILi128EEEEEENS_10bfloat16_tEfNS_4arch4Sm80ELb0ELb1ELb1ELb1ELb0ELb0ELb0ELb0ELi2ELi2ELi2ELi2ELb1EEENS1_24CollectiveEpilogueBwdGQAISB_fSE_Li256ELb1ELb0EEENS1_19SingleTileSchedulerILb1ELb0ELb0ELi96EEEEEEEEEvNT_6ParamsE)
        /*0410*/ 	.word	0x00000048


	//----- nvinfo : EIATTR_REGCOUNT
	.align		4
.L_184:
        /*0414*/ 	.byte	0x04, 0x2f
        /*0416*/ 	.short	(.L_186 - .L_185)
	.align		4
.L_185:
        /*0418*/ 	.word	index@(_ZN7cutlass13device_kernelIN5flash19enable_sm80_to_sm89INS1_16FlashAttnBwdSm80INS1_25CollectiveMainloopBwdSm80ILi2ELi1EN4cute5tupleIJNS5_1CILi64EEENS7_ILi96EEENS7_ILi128EEEEEENS_10bfloat16_tEfNS_4arch4Sm80ELb0ELb1ELb1ELb1ELb1ELb0ELb0ELb0ELi2ELi2ELi2ELi2ELb1EEENS1_21CollectiveEpilogueBwdISB_SC_SE_Li256ELb1ELb0ELi4EEENS1_19SingleTileSchedulerILb1ELb0ELb0ELi96EEEEEEEEEvNT_6ParamsE)
        /*041c*/ 	.word	0x000000ff


	//----- nvinfo : EIATTR_FRAME_SIZE
	.align		4
.L_186:
        /*0420*/ 	.byte	0x04, 0x11
        /*0422*/ 	.short	(.L_188 - .L_187)
	.align		4
.L_187:
        /*0424*/ 	.word	index@(_ZN7cutlass13device_kernelIN5flash19enable_sm80_to_sm89INS1_16FlashAttnBwdSm80INS1_25CollectiveMainloopBwdSm80ILi2ELi1EN4cute5tupleIJNS5_1CILi64EEENS7_ILi96EEENS7_ILi128EEEEEENS_10bfloat16_tEfNS_4arch4Sm80ELb0ELb1ELb1ELb1ELb1ELb0ELb0ELb0ELi2ELi2ELi2ELi2ELb1EEENS1_21CollectiveEpilogueBwdISB_SC_SE_Li256ELb1ELb0ELi4EEENS1_19SingleTileSchedulerILb1ELb0ELb0ELi96EEEEEEEEEvNT_6ParamsE)
        /*0428*/ 	.word	0x00000048


	//----- nvinfo : EIATTR_REGCOUNT
	.align		4
.L_188:
        /*042c*/ 	.byte	0x04, 0x2f
        /*042e*/ 	.short	(.L_190 - .L_189)
	.align		4
.L_189:
        /*0430*/ 	.word	index@(_ZN7cutlass13device_kernelIN5flash19enable_sm80_to_sm89INS1_16FlashAttnBwdSm80INS1_25CollectiveMainloopBwdSm80ILi2ELi1EN4cute5tupleIJNS5_1CILi64EEENS7_ILi96EEENS7_ILi128EEEEEENS_10bfloat16_tEfNS_4arch4Sm80ELb0ELb1ELb1ELb1ELb0ELb0ELb0ELb0ELi2ELi2ELi2ELi2ELb1EEENS1_21CollectiveEpilogueBwdISB_SC_SE_Li256ELb1ELb0ELi4EEENS1_19SingleTileSchedulerILb1ELb0ELb0ELi96EEEEEEEEEvNT_6ParamsE)
        /*0434*/ 	.word	0x000000ff


	//----- nvinfo : EIATTR_FRAME_SIZE
	.align		4
.L_190:
        /*0438*/ 	.byte	0x04, 0x11
        /*043a*/ 	.short	(.L_192 - .L_191)
	.align		4
.L_191:
        /*043c*/ 	.word	index@(_ZN7cutlass13device_kernelIN5flash19enable_sm80_to_sm89INS1_16FlashAttnBwdSm80INS1_25CollectiveMainloopBwdSm80ILi2ELi1EN4cute5tupleIJNS5_1CILi64EEENS7_ILi96EEENS7_ILi128EEEEEENS_10bfloat16_tEfNS_4arch4Sm80ELb0ELb1ELb1ELb1ELb0ELb0ELb0ELb0ELi2ELi2ELi2ELi2ELb1EEENS1_21CollectiveEpilogueBwdISB_SC_SE_Li256ELb1ELb0ELi4EEENS1_19SingleTileSchedulerILb1ELb0ELb0ELi96EEEEEEEEEvNT_6ParamsE)
        /*0440*/ 	.word	0x00000048


	//----- nvinfo : EIATTR_REGCOUNT
	.align		4
.L_192:
        /*0444*/ 	.byte	0x04, 0x2f
        /*0446*/ 	.short	(.L_194 - .L_193)
	.align		4
.L_193:
        /*0448*/ 	.word	index@(_ZN7cutlass13device_kernelIN5flash19enable_sm80_to_sm89INS1_16FlashAttnBwdSm80INS1_25CollectiveMainloopBwdSm80ILi2ELi1EN4cute5tupleIJNS5_1CILi64EEENS7_ILi96EEENS7_ILi128EEEEEENS_10bfloat16_tEfNS_4arch4Sm80ELb0ELb1ELb1ELb0ELb1ELb0ELb0ELb0ELi2ELi2ELi2ELi2ELb1EEENS1_24CollectiveEpilogueBwdGQAISB_fSE_Li256ELb0ELb1EEENS1_19SingleTileSchedulerILb0ELb0ELb0ELi96EEEEEEEEEvNT_6ParamsE)
        /*044c*/ 	.word	0x000000ff


	//----- nvinfo : EIATTR_FRAME_SIZE
	.align		4
.L_194:
        /*0450*/ 	.byte	0x04, 0x11
        /*0452*/ 	.short	(.L_196 - .L_195)
	.align		4
.L_195:
        /*0454*/ 	.word	index@($__internal_2_$__cuda_sm70_warpsync)
        /*0458*/ 	.word	0x00000000


	//----- nvinfo : EIATTR_FRAME_SIZE
	.align		4
.L_196:
        /*045c*/ 	.byte	0x04, 0x11
        /*045e*/ 	.short	(.L_198 - .L_197)
	.align		4
.L_197:
        /*0460*/ 	.word	index@(_ZN7cutlass13device_kernelIN5flash19enable_sm80_to_sm89INS1_16FlashAttnBwdSm80INS1_25CollectiveMainloopBwdSm80ILi2ELi1EN4cute5tupleIJNS5_1CILi64EEENS7_ILi96EEENS7_ILi128EEEEEENS_10bfloat16_tEfNS_4arch4Sm80ELb0ELb1ELb1ELb0ELb1ELb0ELb0ELb0ELi2ELi2ELi2ELi2ELb1EEENS1_24CollectiveEpilogueBwdGQAISB_fSE_Li256ELb0ELb1EEENS1_19SingleTileSchedulerILb0ELb0ELb0ELi96EEEEEEEEEvNT_6ParamsE)
        /*0464*/ 	.word	0x00000058


	//----- nvinfo : EIATTR_REGCOUNT
	.align		4
.L_198:
        /*0468*/ 	.byte	0x04, 0x2f
        /*046a*/ 	.short	(.L_200 - .L_199)
	.align		4
.L_199:
        /*046c*/ 	.word	index@(_ZN7cutlass13device_kernelIN5flash19enable_sm80_to_sm89INS1_16FlashAttnBwdSm80INS1_25CollectiveMainloopBwdSm80ILi2ELi1EN4cute5tupleIJNS5_1CILi64EEENS7_ILi96EEENS7_ILi128EEEEEENS_10bfloat16_tEfNS_4arch4Sm80ELb0ELb1ELb1ELb0ELb0ELb0ELb0ELb0ELi2ELi2ELi2ELi2ELb1EEENS1_24CollectiveEpilogueBwdGQAISB_fSE_Li256ELb0ELb0EEENS1_19SingleTileSchedulerILb0ELb0ELb0ELi96EEEEEEEEEvNT_6ParamsE)
        /*0470*/ 	.word	0x000000ff


	//----- nvinfo : EIATTR_FRAME_SIZE
	.align		4
.L_200:
        /*0474*/ 	.byte	0x04, 0x11
        /*0476*/ 	.short	(.L_202 - .L_201)
	.align		4
.L_201:
        /*0478*/ 	.word	index@(_ZN7cutlass13device_kernelIN5flash19enable_sm80_to_sm89INS1_16FlashAttnBwdSm80INS1_25CollectiveMainloopBwdSm80ILi2ELi1EN4cute5tupleIJNS5_1CILi64EEENS7_ILi96EEENS7_ILi128EEEEEENS_10bfloat16_tEfNS_4arch4Sm80ELb0ELb1ELb1ELb0ELb0ELb0ELb0ELb0ELi2ELi2ELi2ELi2ELb1EEENS1_24CollectiveEpilogueBwdGQAISB_fSE_Li256ELb0ELb0EEENS1_19SingleTileSchedulerILb0ELb0ELb0ELi96EEEEEEEEEvNT_6ParamsE)
        /*047c*/ 	.word	0x00000048


	//----- nvinfo : EIATTR_REGCOUNT
	.align		4
.L_202:
        /*0480*/ 	.byte	0x04, 0x2f
        /*0482*/ 	.short	(.L_204 - .L_203)
	.align		4
.L_203:
        /*0484*/ 	.word	index@(_ZN7cutlass13device_kernelIN5flash19enable_sm80_to_sm89INS1_16FlashAttnBwdSm80INS1_25CollectiveMainloopBwdSm80ILi2ELi1EN4cute5tupleIJNS5_1CILi64EEENS7_ILi96EEENS7_ILi128EEEEEENS_10bfloat16_tEfNS_4arch4Sm80ELb0ELb1ELb1ELb0ELb1ELb0ELb0ELb0ELi2ELi2ELi2ELi2ELb1EEENS1_21CollectiveEpilogueBwdISB_SC_SE_Li256ELb0ELb0ELi4EEENS1_19SingleTileSchedulerILb0ELb0ELb0ELi96EEEEEEEEEvNT_6ParamsE)
        /*0488*/ 	.word	0x000000ff


	//----- nvinfo : EIATTR_FRAME_SIZE
	.align		4
.L_204:
        /*048c*/ 	.byte	0x04, 0x11
        /*048e*/ 	.short	(.L_206 - .L_205)
	.align		4
.L_205:
        /*0490*/ 	.word	index@(_ZN7cutlass13device_kernelIN5flash19enable_sm80_to_sm89INS1_16FlashAttnBwdSm80INS1_25CollectiveMainloopBwdSm80ILi2ELi1EN4cute5tupleIJNS5_1CILi64EEENS7_ILi96EEENS7_ILi128EEEEEENS_10bfloat16_tEfNS_4arch4Sm80ELb0ELb1ELb1ELb0ELb1ELb0ELb0ELb0ELi2ELi2ELi2ELi2ELb1EEENS1_21CollectiveEpilogueBwdISB_SC_SE_Li256ELb0ELb0ELi4EEENS1_19SingleTileSchedulerILb0ELb0ELb0ELi96EEEEEEEEEvNT_6ParamsE)
        /*0494*/ 	.word	0x00000058


	//----- nvinfo : EIATTR_REGCOUNT
	.align		4
.L_206:
        /*0498*/ 	.byte	0x04, 0x2f
        /*049a*/ 	.short	(.L_208 - .L_207)
	.align		4
.L_207:
        /*049c*/ 	.word	index@(_ZN7cutlass13device_kernelIN5flash19enable_sm80_to_sm89INS1_16FlashAttnBwdSm80INS1_25CollectiveMainloopBwdSm80ILi2ELi1EN4cute5tupleIJNS5_1CILi64EEENS7_ILi96EEENS7_ILi128EEEEEENS_10bfloat16_tEfNS_4arch4Sm80ELb0ELb1ELb1ELb0ELb0ELb0ELb0ELb0ELi2ELi2ELi2ELi2ELb1EEENS1_21CollectiveEpilogueBwdISB_SC_SE_Li256ELb0ELb0ELi4EEENS1_19SingleTileSchedulerILb0ELb0ELb0ELi96EEEEEEEEEvNT_6ParamsE)
        /*04a0*/ 	.word	0x000000ff


	//----- nvinfo : EIATTR_FRAME_SIZE
	.align		4
.L_208:
        /*04a4*/ 	.byte	0x04, 0x11
        /*04a6*/ 	.short	(.L_210 - .L_209)
	.align		4
.L_209:
        /*04a8*/ 	.word	index@(_ZN7cutlass13device_kernelIN5flash19enable_sm80_to_sm89INS1_16FlashAttnBwdSm80INS1_25CollectiveMainloopBwdSm80ILi2ELi1EN4cute5tupleIJNS5_1CILi64EEENS7_ILi96EEENS7_ILi128EEEEEENS_10bfloat16_tEfNS_4arch4Sm80ELb0ELb1ELb1ELb0ELb0ELb0ELb0ELb0ELi2ELi2ELi2ELi2ELb1EEENS1_21CollectiveEpilogueBwdISB_SC_SE_Li256ELb0ELb0ELi4EEENS1_19SingleTileSchedulerILb0ELb0ELb0ELi96EEEEEEEEEvNT_6ParamsE)
        /*04ac*/ 	.word	0x00000058


	//----- nvinfo : EIATTR_REGCOUNT
	.align		4
.L_210:
        /*04b0*/ 	.byte	0x04, 0x2f
        /*04b2*/ 	.short	(.L_212 - .L_211)
	.align		4
.L_211:
        /*04b4*/ 	.word	index@(_ZN7cutlass13device_kernelIN5flash19enable_sm80_to_sm89INS1_16FlashAttnBwdSm80INS1_25CollectiveMainloopBwdSm80ILi2ELi1EN4cute5tupleIJNS5_1CILi64EEENS7_ILi96EEENS7_ILi128EEEEEENS_10bfloat16_tEfNS_4arch4Sm80ELb0ELb0ELb1ELb1ELb1ELb0ELb0ELb0ELi2ELi2ELi2ELi2ELb1EEENS1_24CollectiveEpilogueBwdGQAISB_fSE_Li256ELb1ELb1EEENS1_19SingleTileSchedulerILb1ELb0ELb0ELi96EEEEEEEEEvNT_6ParamsE)
        /*04b8*/ 	.word	0x000000fe


	//----- nvinfo : EIATTR_FRAME_SIZE
	.align		4
.L_212:
        /*04bc*/ 	.byte	0x04, 0x11
        /*04be*/ 	.short	(.L_214 - .L_213)
	.align		4
.L_213:
        /*04c0*/ 	.word	index@($__internal_1_$__cuda_sm70_warpsync)
        /*04c4*/ 	.word	0x00000000


	//----- nvinfo : EIATTR_FRAME_SIZE
	.align		4
.L_214:
        /*04c8*/ 	.byte	0x04, 0x11
        /*04ca*/ 	.short	(.L_216 - .L_215)
	.align		4
.L_215:
        /*04cc*/ 	.word	index@(_ZN7cutlass13device_kernelIN5flash19enable_sm80_to_sm89INS1_16FlashAttnBwdSm80INS1_25CollectiveMainloopBwdSm80ILi2ELi1EN4cute5tupleIJNS5_1CILi64EEENS7_ILi96EEENS7_ILi128EEEEEENS_10bfloat16_tEfNS_4arch4Sm80ELb0ELb0ELb1ELb1ELb1ELb0ELb0ELb0ELi2ELi2ELi2ELi2ELb1EEENS1_24CollectiveEpilogueBwdGQAISB_fSE_Li256ELb1ELb1EEENS1_19SingleTileSchedulerILb1ELb0ELb0ELi96EEEEEEEEEvNT_6ParamsE)
        /*04d0*/ 	.word	0x00000008


	//----- nvinfo : EIATTR_REGCOUNT
	.align		4
.L_216:
        /*04d4*/ 	.byte	0x04, 0x2f
        /*04d6*/ 	.short	(.L_218 - .L_217)
	.align		4
.L_217:
        /*04d8*/ 	.word	index@(_ZN7cutlass13device_kernelIN5flash19enable_sm80_to_sm89INS1_16FlashAttnBwdSm80INS1_25CollectiveMainloopBwdSm80ILi2ELi1EN4cute5tupleIJNS5_1CILi64EEENS7_ILi96EEENS7_ILi128EEEEEENS_10bfloat16_tEfNS_4arch4Sm80ELb0ELb0ELb1ELb1ELb0ELb0ELb0ELb0ELi2ELi2ELi2ELi2ELb1EEENS1_24CollectiveEpilogueBwdGQAISB_fSE_Li256ELb1ELb0EEENS1_19SingleTileSchedulerILb1ELb0ELb0ELi96EEEEEEEEEvNT_6ParamsE)
        /*04dc*/ 	.word	0x000000fe


	//----- nvinfo : EIATTR_FRAME_SIZE
	.align		4
.L_218:
        /*04e0*/ 	.byte	0x04, 0x11
        /*04e2*/ 	.short	(.L_220 - .L_219)
	.align		4
.L_219:
        /*04e4*/ 	.word	index@(_ZN7cutlass13device_kernelIN5flash19enable_sm80_to_sm89INS1_16FlashAttnBwdSm80INS1_25CollectiveMainloopBwdSm80ILi2ELi1EN4cute5tupleIJNS5_1CILi64EEENS7_ILi96EEENS7_ILi128EEEEEENS_10bfloat16_tEfNS_4arch4Sm80ELb0ELb0ELb1ELb1ELb0ELb0ELb0ELb0ELi2ELi2ELi2ELi2ELb1EEENS1_24CollectiveEpilogueBwdGQAISB_fSE_Li256ELb1ELb0EEENS1_19SingleTileSchedulerILb1ELb0ELb0ELi96EEEEEEEEEvNT_6ParamsE)
        /*04e8*/ 	.word	0x00000008


	//----- nvinfo : EIATTR_REGCOUNT
	.align		4
.L_220:
        /*04ec*/ 	.byte	0x04, 0x2f
        /*04ee*/ 	.short	(.L_222 - .L_221)
	.align		4
.L_221:
        /*04f0*/ 	.word	index@(_ZN7cutlass13device_kernelIN5flash19enable_sm80_to_sm89INS1_16FlashAttnBwdSm80INS1_25CollectiveMainloopBwdSm80ILi2ELi1EN4cute5tupleIJNS5_1CILi64EEENS7_ILi96EEENS7_ILi128EEEEEENS_10bfloat16_tEfNS_4arch4Sm80ELb0ELb0ELb1ELb1ELb1ELb0ELb0ELb0ELi2ELi2ELi2ELi2ELb1EEENS1_21CollectiveEpilogueBwdISB_SC_SE_Li256ELb1ELb0ELi4EEENS1_19SingleTileSchedulerILb1ELb0ELb0ELi96EEEEEEEEEvNT_6ParamsE)
        /*04f4*/ 	.word	0x000000fe


	//----- nvinfo : EIATTR_FRAME_SIZE
	.align		4
.L_222:
        /*04f8*/ 	.byte	0x04, 0x11
        /*04fa*/ 	.short	(.L_224 - .L_223)
	.align		4
.L_223:
        /*04fc*/ 	.word	index@(_ZN7cutlass13device_kernelIN5flash19enable_sm80_to_sm89INS1_16FlashAttnBwdSm80INS1_25CollectiveMainloopBwdSm80ILi2ELi1EN4cute5tupleIJNS5_1CILi64EEENS7_ILi96EEENS7_ILi128EEEEEENS_10bfloat16_tEfNS_4arch4Sm80ELb0ELb0ELb1ELb1ELb1ELb0ELb0ELb0ELi2ELi2ELi2ELi2ELb1EEENS1_21CollectiveEpilogueBwdISB_SC_SE_Li256ELb1ELb0ELi4EEENS1_19SingleTileSchedulerILb1ELb0ELb0ELi96EEEEEEEEEvNT_6ParamsE)
        /*0500*/ 	.word	0x00000008


	//----- nvinfo : EIATTR_REGCOUNT
	.align		4
.L_224:
        /*0504*/ 	.byte	0x04, 0x2f
        /*0506*/ 	.short	(.L_226 - .L_225)
	.align		4
.L_225:
        /*0508*/ 	.word	index@(_ZN7cutlass13device_kernelIN5flash19enable_sm80_to_sm89INS1_16FlashAttnBwdSm80INS1_25CollectiveMainloopBwdSm80ILi2ELi1EN4cute5tupleIJNS5_1CILi64EEENS7_ILi96EEENS7_ILi128EEEEEENS_10bfloat16_tEfNS_4arch4Sm80ELb0ELb0ELb1ELb1ELb0ELb0ELb0ELb0ELi2ELi2ELi2ELi2ELb1EEENS1_21CollectiveEpilogueBwdISB_SC_SE_Li256ELb1ELb0ELi4EEENS1_19SingleTileSchedulerILb1ELb0ELb0ELi96EEEEEEEEEvNT_6ParamsE)
        /*050c*/ 	.word	0x000000fe


	//----- nvinfo : EIATTR_FRAME_SIZE
	.align		4
.L_226:
        /*0510*/ 	.byte	0x04, 0x11
        /*0512*/ 	.short	(.L_228 - .L_227)
	.align		4
.L_227:
        /*0514*/ 	.word	index@(_ZN7cutlass13device_kernelIN5flash19enable_sm80_to_sm89INS1_16FlashAttnBwdSm80INS1_25CollectiveMainloopBwdSm80ILi2ELi1EN4cute5tupleIJNS5_1CILi64EEENS7_ILi96EEENS7_ILi128EEEEEENS_10bfloat16_tEfNS_4arch4Sm80ELb0ELb0ELb1ELb1ELb0ELb0ELb0ELb0ELi2ELi2ELi2ELi2ELb1EEENS1_21CollectiveEpilogueBwdISB_SC_SE_Li256ELb1ELb0ELi4EEENS1_19SingleTileSchedulerILb1ELb0ELb0ELi96EEEEEEEEEvNT_6ParamsE)
        /*0518*/ 	.word	0x00000008


	//----- nvinfo : EIATTR_REGCOUNT
	.align		4
.L_228:
        /*051c*/ 	.byte	0x04, 0x2f
        /*051e*/ 	.short	(.L_230 - .L_229)
	.align		4
.L_229:
        /*0520*/ 	.word	index@(_ZN7cutlass13device_kernelIN5flash19enable_sm80_to_sm89INS1_16FlashAttnBwdSm80INS1_25CollectiveMainloopBwdSm80ILi2ELi1EN4cute5tupleIJNS5_1CILi64EEENS7_ILi96EEENS7_ILi128EEEEEENS_10bfloat16_tEfNS_4arch4Sm80ELb0ELb0ELb1ELb0ELb1ELb0ELb0ELb0ELi2ELi2ELi2ELi2ELb1EEENS1_24CollectiveEpilogueBwdGQAISB_fSE_Li256ELb0ELb1EEENS1_19SingleTileSchedulerILb0ELb0ELb0ELi96EEEEEEEEEvNT_6ParamsE)
        /*0524*/ 	.word	0x000000ff


	//----- nvinfo : EIATTR_FRAME_SIZE
	.align		4
.L_230:
        /*0528*/ 	.byte	0x04, 0x11
        /*052a*/ 	.short	(.L_232 - .L_231)
	.align		4
.L_231:
        /*052c*/ 	.word	index@($__internal_0_$__cuda_sm70_warpsync)
        /*0530*/ 	.word	0x00000000


	//----- nvinfo : EIATTR_FRAME_SIZE
	.align		4
.L_232:
        /*0534*/ 	.byte	0x04, 0x11
        /*0536*/ 	.short	(.L_234 - .L_233)
	.align		4
.L_233:
        /*0538*/ 	.word	index@(_ZN7cutlass13device_kernelIN5flash19enable_sm80_to_sm89INS1_16FlashAttnBwdSm80INS1_25CollectiveMainloopBwdSm80ILi2ELi1EN4cute5tupleIJNS5_1CILi64EEENS7_ILi96EEENS7_ILi128EEEEEENS_10bfloat16_tEfNS_4arch4Sm80ELb0ELb0ELb1ELb0ELb1ELb0ELb0ELb0ELi2ELi2ELi2ELi2ELb1EEENS1_24CollectiveEpilogueBwdGQAISB_fSE_Li256ELb0ELb1EEENS1_19SingleTileSchedulerILb0ELb0ELb0ELi96EEEEEEEEEvNT_6ParamsE)
        /*053c*/ 	.word	0x00000010


	//----- nvinfo : EIATTR_REGCOUNT
	.align		4
.L_234:
        /*0540*/ 	.byte	0x04, 0x2f
        /*0542*/ 	.short	(.L_236 - .L_235)
	.align		4
.L_235:
        /*0544*/ 	.word	index@(_ZN7cutlass13device_kernelIN5flash19enable_sm80_to_sm89INS1_16FlashAttnBwdSm80INS1_25CollectiveMainloopBwdSm80ILi2ELi1EN4cute5tupleIJNS5_1CILi64EEENS7_ILi96EEENS7_ILi128EEEEEENS_10bfloat16_tEfNS_4arch4Sm80ELb0ELb0ELb1ELb0ELb0ELb0ELb0ELb0ELi2ELi2ELi2ELi2ELb1EEENS1_24CollectiveEpilogueBwdGQAISB_fSE_Li256ELb0ELb0EEENS1_19SingleTileSchedulerILb0ELb0ELb0ELi96EEEEEEEEEvNT_6ParamsE)
        /*0548*/ 	.word	0x000000ff


	//----- nvinfo : EIATTR_FRAME_SIZE
	.align		4
.L_236:
        /*054c*/ 	.byte	0x04, 0x11
        /*054e*/ 	.short	(.L_238 - .L_237)
	.align		4
.L_237:
        /*0550*/ 	.word	index@(_ZN7cutlass13device_kernelIN5flash19enable_sm80_to_sm89INS1_16FlashAttnBwdSm80INS1_25CollectiveMainloopBwdSm80ILi2ELi1EN4cute5tupleIJNS5_1CILi64EEENS7_ILi96EEENS7_ILi128EEEEEENS_10bfloat16_tEfNS_4arch4Sm80ELb0ELb0ELb1ELb0ELb0ELb0ELb0ELb0ELi2ELi2ELi2ELi2ELb1EEENS1_24CollectiveEpilogueBwdGQAISB_fSE_Li256ELb0ELb0EEENS1_19SingleTileSchedulerILb0ELb0ELb0ELi96EEEEEEEEEvNT_6ParamsE)
        /*0554*/ 	.word	0x00000010


	//----- nvinfo : EIATTR_REGCOUNT
	.align		4
.L_238:
        /*0558*/ 	.byte	0x04, 0x2f
        /*055a*/ 	.short	(.L_240 - .L_239)
	.align		4
.L_239:
        /*055c*/ 	.word	index@(_ZN7cutlass13device_kernelIN5flash19enable_sm80_to_sm89INS1_16FlashAttnBwdSm80INS1_25CollectiveMainloopBwdSm80ILi2ELi1EN4cute5tupleIJNS5_1CILi64EEENS7_ILi96EEENS7_ILi128EEEEEENS_10bfloat16_tEfNS_4arch4Sm80ELb0ELb0ELb1ELb0ELb1ELb0ELb0ELb0ELi2ELi2ELi2ELi2ELb1EEENS1_21CollectiveEpilogueBwdISB_SC_SE_Li256ELb0ELb0ELi4EEENS1_19SingleTileSchedulerILb0ELb0ELb0ELi96EEEEEEEEEvNT_6ParamsE)
        /*0560*/ 	.word	0x000000ff


	//----- nvinfo : EIATTR_FRAME_SIZE
	.align		4
.L_240:
        /*0564*/ 	.byte	0x04, 0x11
        /*0566*/ 	.short	(.L_242 - .L_241)
	.align		4
.L_241:
        /*0568*/ 	.word	index@(_ZN7cutlass13device_kernelIN5flash19enable_sm80_to_sm89INS1_16FlashAttnBwdSm80INS1_25CollectiveMainloopBwdSm80ILi2ELi1EN4cute5tupleIJNS5_1CILi64EEENS7_ILi96EEENS7_ILi128EEEEEENS_10bfloat16_tEfNS_4arch4Sm80ELb0ELb0ELb1ELb0ELb1ELb0ELb0ELb0ELi2ELi2ELi2ELi2ELb1EEENS1_21CollectiveEpilogueBwdISB_SC_SE_Li256ELb0ELb0ELi4EEENS1_19SingleTileSchedulerILb0ELb0ELb0ELi96EEEEEEEEEvNT_6ParamsE)
        /*056c*/ 	.word	0x00000010


	//----- nvinfo : EIATTR_REGCOUNT
	.align		4
.L_242:
        /*0570*/ 	.byte	0x04, 0x2f
        /*0572*/ 	.short	(.L_244 - .L_243)
	.align		4
.L_243:
        /*0574*/ 	.word	index@(_ZN7cutlass13device_kernelIN5flash19enable_sm80_to_sm89INS1_16FlashAttnBwdSm80INS1_25CollectiveMainloopBwdSm80ILi2ELi1EN4cute5tupleIJNS5_1CILi64EEENS7_ILi96EEENS7_ILi128EEEEEENS_10bfloat16_tEfNS_4arch4Sm80ELb0ELb0ELb1ELb0ELb0ELb0ELb0ELb0ELi2ELi2ELi2ELi2ELb1EEENS1_21CollectiveEpilogueBwdISB_SC_SE_Li256ELb0ELb0ELi4EEENS1_19SingleTileSchedulerILb0ELb0ELb0ELi96EEEEEEEEEvNT_6ParamsE)
        /*0578*/ 	.word	0x000000ff


	//----- nvinfo : EIATTR_FRAME_SIZE
	.align		4
.L_244:
        /*057c*/ 	.byte	0x04, 0x11
        /*057e*/ 	.short	(.L_246 - .L_245)
	.align		4
.L_245:
        /*0580*/ 	.word	index@(_ZN7cutlass13device_kernelIN5flash19enable_sm80_to_sm89INS1_16FlashAttnBwdSm80INS1_25CollectiveMainloopBwdSm80ILi2ELi1EN4cute5tupleIJNS5_1CILi64EEENS7_ILi96EEENS7_ILi128EEEEEENS_10bfloat16_tEfNS_4arch4Sm80ELb0ELb0ELb1ELb0ELb0ELb0ELb0ELb0ELi2ELi2ELi2ELi2ELb1EEENS1_21CollectiveEpilogueBwdISB_SC_SE_Li256ELb0ELb0ELi4EEENS1_19SingleTileSchedulerILb0ELb0ELb0ELi96EEEEEEEEEvNT_6ParamsE)
        /*0584*/ 	.word	0x00000010


	//----- nvinfo : EIATTR_MIN_STACK_SIZE
	.align		4
.L_246:
        /*0588*/ 	.byte	0x04, 0x12
        /*058a*/ 	.short	(.L_248 - .L_247)
	.align		4
.L_247:
        /*058c*/ 	.word	index@(_ZN7cutlass13device_kernelIN5flash19enable_sm80_to_sm89INS1_16FlashAttnBwdSm80INS1_25CollectiveMainloopBwdSm80ILi2ELi1EN4cute5tupleIJNS5_1CILi64EEENS7_ILi96EEENS7_ILi128EEEEEENS_10bfloat16_tEfNS_4arch4Sm80ELb0ELb0ELb1ELb0ELb0ELb0ELb0ELb0ELi2ELi2ELi2ELi2ELb1EEENS1_21CollectiveEpilogueBwdISB_SC_SE_Li256ELb0ELb0ELi4EEENS1_19SingleTileSchedulerILb0ELb0ELb0ELi96EEEEEEEEEvNT_6ParamsE)
        /*0590*/ 	.word	0x00000010


	//----- nvinfo : EIATTR_MIN_STACK_SIZE
	.align		4
.L_248:
        /*0594*/ 	.byte	0x04, 0x12
        /*0596*/ 	.short	(.L_250 - .L_249)
	.align		4
.L_249:
        /*0598*/ 	.word	index@(_ZN7cutlass13device_kernelIN5flash19enable_sm80_to_sm89INS1_16FlashAttnBwdSm80INS1_25CollectiveMainloopBwdSm80ILi2ELi1EN4cute5tupleIJNS5_1CILi64EEENS7_ILi96EEENS7_ILi128EEEEEENS_10bfloat16_tEfNS_4arch4Sm80ELb0ELb0ELb1ELb0ELb1ELb0ELb0ELb0ELi2ELi2ELi2ELi2ELb1EEENS1_21CollectiveEpilogueBwdISB_SC_SE_Li256ELb0ELb0ELi4EEENS1_19SingleTileSchedulerILb0ELb0ELb0ELi96EEEEEEEEEvNT_6ParamsE)
        /*059c*/ 	.word	0x00000010


	//----- nvinfo : EIATTR_MIN_STACK_SIZE
	.align		4
.L_250:
        /*05a0*/ 	.byte	0x04, 0x12
        /*05a2*/ 	.short	(.L_252 - .L_251)
	.align		4
.L_251:
        /*05a4*/ 	.word	index@(_ZN7cutlass13device_kernelIN5flash19enable_sm80_to_sm89INS1_16FlashAttnBwdSm80INS1_25CollectiveMainloopBwdSm80ILi2ELi1EN4cute5tupleIJNS5_1CILi64EEENS7_ILi96EEENS7_ILi128EEEEEENS_10bfloat16_tEfNS_4arch4Sm80ELb0ELb0ELb1ELb0ELb0ELb0ELb0ELb0ELi2ELi2ELi2ELi2ELb1EEENS1_24CollectiveEpilogueBwdGQAISB_fSE_Li256ELb0ELb0EEENS1_19SingleTileSchedulerILb0ELb0ELb0ELi96EEEEEEEEEvNT_6ParamsE)
        /*05a8*/ 	.word	0x00000010


	//----- nvinfo : EIATTR_MIN_STACK_SIZE
	.align		4
.L_252:
        /*05ac*/ 	.byte	0x04, 0x12
        /*05ae*/ 	.short	(.L_254 - .L_253)
	.align		4
.L_253:
        /*05b0*/ 	.word	index@(_ZN7cutlass13device_kernelIN5flash19enable_sm80_to_sm89INS1_16FlashAttnBwdSm80INS1_25CollectiveMainloopBwdSm80ILi2ELi1EN4cute5tupleIJNS5_1CILi64EEENS7_ILi96EEENS7_ILi128EEEEEENS_10bfloat16_tEfNS_4arch4Sm80ELb0ELb0ELb1ELb0ELb1ELb0ELb0ELb0ELi2ELi2ELi2ELi2ELb1EEENS1_24CollectiveEpilogueBwdGQAISB_fSE_Li256ELb0ELb1EEENS1_19SingleTileSchedulerILb0ELb0ELb0ELi96EEEEEEEEEvNT_6ParamsE)
        /*05b4*/ 	.word	0x00000010


	//----- nvinfo : EIATTR_MIN_STACK_SIZE
	.align		4
.L_254:
        /*05b8*/ 	.byte	0x04, 0x12
        /*05ba*/ 	.short	(.L_256 - .L_255)
	.align		4
.L_255:
        /*05bc*/ 	.word	index@(_ZN7cutlass13device_kernelIN5flash19enable_sm80_to_sm89INS1_16FlashAttnBwdSm80INS1_25CollectiveMainloopBwdSm80ILi2ELi1EN4cute5tupleIJNS5_1CILi64EEENS7_ILi96EEENS7_ILi128EEEEEENS_10bfloat16_tEfNS_4arch4Sm80ELb0ELb0ELb1ELb1ELb0ELb0ELb0ELb0ELi2ELi2ELi2ELi2ELb1EEENS1_21CollectiveEpilogueBwdISB_SC_SE_Li256ELb1ELb0ELi4EEENS1_19SingleTileSchedulerILb1ELb0ELb0ELi96EEEEEEEEEvNT_6ParamsE)
        /*05c0*/ 	.word	0x00000008


	//----- nvinfo : EIATTR_MIN_STACK_SIZE
	.align		4
.L_256:
        /*05c4*/ 	.byte	0x04, 0x12
        /*05c6*/ 	.short	(.L_258 - .L_257)
	.align		4
.L_257:
        /*05c8*/ 	.word	index@(_ZN7cutlass13device_kernelIN5flash19enable_sm80_to_sm89INS1_16FlashAttnBwdSm80INS1_25CollectiveMainloopBwdSm80ILi2ELi1EN4cute5tupleIJNS5_1CILi64EEENS7_ILi96EEENS7_ILi128EEEEEENS_10bfloat16_tEfNS_4arch4Sm80ELb0ELb0ELb1ELb1ELb1ELb0ELb0ELb0ELi2ELi2ELi2ELi2ELb1EEENS1_21CollectiveEpilogueBwdISB_SC_SE_Li256ELb1ELb0ELi4EEENS1_19SingleTileSchedulerILb1ELb0ELb0ELi96EEEEEEEEEvNT_6ParamsE)
        /*05cc*/ 	.word	0x00000008


	//----- nvinfo : EIATTR_MIN_STACK_SIZE
	.align		4
.L_258:
        /*05d0*/ 	.byte	0x04, 0x12
        /*05d2*/ 	.short	(.L_260 - .L_259)
	.align		4
.L_259:
        /*05d4*/ 	.word	index@(_ZN7cutlass13device_kernelIN5flash19enable_sm80_to_sm89INS1_16FlashAttnBwdSm80INS1_25CollectiveMainloopBwdSm80ILi2ELi1EN4cute5tupleIJNS5_1CILi64EEENS7_ILi96EEENS7_ILi128EEEEEENS_10bfloat16_tEfNS_4arch4Sm80ELb0ELb0ELb1ELb1ELb0ELb0ELb0ELb0ELi2ELi2ELi2ELi2ELb1EEENS1_24CollectiveEpilogueBwdGQAISB_fSE_Li256ELb1ELb0EEENS1_19SingleTileSchedulerILb1ELb0ELb0ELi96EEEEEEEEEvNT_6ParamsE)
        /*05d8*/ 	.word	0x00000008


	//----- nvinfo : EIATTR_MIN_STACK_SIZE
	.align		4
.L_260:
        /*05dc*/ 	.byte	0x04, 0x12
        /*05de*/ 	.short	(.L_262 - .L_261)
	.align		4
.L_261:
        /*05e0*/ 	.word	index@(_ZN7cutlass13device_kernelIN5flash19enable_sm80_to_sm89INS1_16FlashAttnBwdSm80INS1_25CollectiveMainloopBwdSm80ILi2ELi1EN4cute5tupleIJNS5_1CILi64EEENS7_ILi96EEENS7_ILi128EEEEEENS_10bfloat16_tEfNS_4arch4Sm80ELb0ELb0ELb1ELb1ELb1ELb0ELb0ELb0ELi2ELi2ELi2ELi2ELb1EEENS1_24CollectiveEpilogueBwdGQAISB_fSE_Li256ELb1ELb1EEENS1_19SingleTileSchedulerILb1ELb0ELb0ELi96EEEEEEEEEvNT_6ParamsE)
        /*05e4*/ 	.word	0x00000008


	//----- nvinfo : EIATTR_MIN_STACK_SIZE
	.align		4
.L_262:
        /*05e8*/ 	.byte	0x04, 0x12
        /*05ea*/ 	.short	(.L_264 - .L_263)
	.align		4
.L_263:
        /*05ec*/ 	.word	index@(_ZN7cutlass13device_kernelIN5flash19enable_sm80_to_sm89INS1_16FlashAttnBwdSm80INS1_25CollectiveMainloopBwdSm80ILi2ELi1EN4cute5tupleIJNS5_1CILi64EEENS7_ILi96EEENS7_ILi128EEEEEENS_10bfloat16_tEfNS_4arch4Sm80ELb0ELb1ELb1ELb0ELb0ELb0ELb0ELb0ELi2ELi2ELi2ELi2ELb1EEENS1_21CollectiveEpilogueBwdISB_SC_SE_Li256ELb0ELb0ELi4EEENS1_19SingleTileSchedulerILb0ELb0ELb0ELi96EEEEEEEEEvNT_6ParamsE)
        /*05f0*/ 	.word	0x00000058


	//----- nvinfo : EIATTR_MIN_STACK_SIZE
	.align		4
.L_264:
        /*05f4*/ 	.byte	0x04, 0x12
        /*05f6*/ 	.short	(.L_266 - .L_265)
	.align		4
.L_265:
        /*05f8*/ 	.word	index@(_ZN7cutlass13device_kernelIN5flash19enable_sm80_to_sm89INS1_16FlashAttnBwdSm80INS1_25CollectiveMainloopBwdSm80ILi2ELi1EN4cute5tupleIJNS5_1CILi64EEENS7_ILi96EEENS7_ILi128EEEEEENS_10bfloat16_tEfNS_4arch4Sm80ELb0ELb1ELb1ELb0ELb1ELb0ELb0ELb0ELi2ELi2ELi2ELi2ELb1EEENS1_21CollectiveEpilogueBwdISB_SC_SE_Li256ELb0ELb0ELi4EEENS1_19SingleTileSchedulerILb0ELb0ELb0ELi96EEEEEEEEEvNT_6ParamsE)
        /*05fc*/ 	.word	0x00000058


	//----- nvinfo : EIATTR_MIN_STACK_SIZE
	.align		4
.L_266:
        /*0600*/ 	.byte	0x04, 0x12
        /*0602*/ 	.short	(.L_268 - .L_267)
	.align		4
.L_267:
        /*0604*/ 	.word	index@(_ZN7cutlass13device_kernelIN5flash19enable_sm80_to_sm89INS1_16FlashAttnBwdSm80INS1_25CollectiveMainloopBwdSm80ILi2ELi1EN4cute5tupleIJNS5_1CILi64EEENS7_ILi96EEENS7_ILi128EEEEEENS_10bfloat16_tEfNS_4arch4Sm80ELb0ELb1ELb1ELb0ELb0ELb0ELb0ELb0ELi2ELi2ELi2ELi2ELb1EEENS1_24CollectiveEpilogueBwdGQAISB_fSE_Li256ELb0ELb0EEENS1_19SingleTileSchedulerILb0ELb0ELb0ELi96EEEEEEEEEvNT_6ParamsE)
        /*0608*/ 	.word	0x00000048


	//----- nvinfo : EIATTR_MIN_STACK_SIZE
	.align		4
.L_268:
        /*060c*/ 	.byte	0x04, 0x12
        /*060e*/ 	.short	(.L_270 - .L_269)
	.align		4
.L_269:
        /*0610*/ 	.word	index@(_ZN7cutlass13device_kernelIN5flash19enable_sm80_to_sm89INS1_16FlashAttnBwdSm80INS1_25CollectiveMainloopBwdSm80ILi2ELi1EN4cute5tupleIJNS5_1CILi64EEENS7_ILi96EEENS7_ILi128EEEEEENS_10bfloat16_tEfNS_4arch4Sm80ELb0ELb1ELb1ELb0ELb1ELb0ELb0ELb0ELi2ELi2ELi2ELi2ELb1EEENS1_24CollectiveEpilogueBwdGQAISB_fSE_Li256ELb0ELb1EEENS1_19SingleTileSchedulerILb0ELb0ELb0ELi96EEEEEEEEEvNT_6ParamsE)
        /*0614*/ 	.word	0x00000058


	//----- nvinfo : EIATTR_MIN_STACK_SIZE
	.align		4
.L_270:
        /*0618*/ 	.byte	0x04, 0x12
        /*061a*/ 	.short	(.L_272 - .L_271)
	.align		4
.L_271:
        /*061c*/ 	.word	index@(_ZN7cutlass13device_kernelIN5flash19enable_sm80_to_sm89INS1_16FlashAttnBwdSm80INS1_25CollectiveMainloopBwdSm80ILi2ELi1EN4cute5tupleIJNS5_1CILi64EEENS7_ILi96EEENS7_ILi128EEEEEENS_10bfloat16_tEfNS_4arch4Sm80ELb0ELb1ELb1ELb1ELb0ELb0ELb0ELb0ELi2ELi2ELi2ELi2ELb1EEENS1_21CollectiveEpilogueBwdISB_SC_SE_Li256ELb1ELb0ELi4EEENS1_19SingleTileSchedulerILb1ELb0ELb0ELi96EEEEEEEEEvNT_6ParamsE)
        /*0620*/ 	.word	0x00000048


	//----- nvinfo : EIATTR_MIN_STACK_SIZE
	.align		4
.L_272:
        /*0624*/ 	.byte	0x04, 0x12
        /*0626*/ 	.short	(.L_274 - .L_273)
	.align		4
.L_273:
        /*0628*/ 	.word	index@(_ZN7cutlass13device_kernelIN5flash19enable_sm80_to_sm89INS1_16FlashAttnBwdSm80INS1_25CollectiveMainloopBwdSm80ILi2ELi1EN4cute5tupleIJNS5_1CILi64EEENS7_ILi96EEENS7_ILi128EEEEEENS_10bfloat16_tEfNS_4arch4Sm80ELb0ELb1ELb1ELb1ELb1ELb0ELb0ELb0ELi2ELi2ELi2ELi2ELb1EEENS1_21CollectiveEpilogueBwdISB_SC_SE_Li256ELb1ELb0ELi4EEENS1_19SingleTileSchedulerILb1ELb0ELb0ELi96EEEEEEEEEvNT_6ParamsE)
        /*062c*/ 	.word	0x00000048


	//----- nvinfo : EIATTR_MIN_STACK_SIZE
	.align		4
.L_274:
        /*0630*/ 	.byte	0x04, 0x12
        /*0632*/ 	.short	(.L_276 - .L_275)
	.align		4
.L_275:
        /*0634*/ 	.word	index@(_ZN7cutlass13device_kernelIN5flash19enable_sm80_to_sm89INS1_16FlashAttnBwdSm80INS1_25CollectiveMainloopBwdSm80ILi2ELi1EN4cute5tupleIJNS5_1CILi64EEENS7_ILi96EEENS7_ILi128EEEEEENS_10bfloat16_tEfNS_4arch4Sm80ELb0ELb1ELb1ELb1ELb0ELb0ELb0ELb0ELi2ELi2ELi2ELi2ELb1EEENS1_24CollectiveEpilogueBwdGQAISB_fSE_Li256ELb1ELb0EEENS1_19SingleTileSchedulerILb1ELb0ELb0ELi96EEEEEEEEEvNT_6ParamsE)
        /*0638*/ 	.word	0x00000048


	//----- nvinfo : EIATTR_MIN_STACK_SIZE
	.align		4
.L_276:
        /*063c*/ 	.byte	0x04, 0x12
        /*063e*/ 	.short	(.L_278 - .L_277)
	.align		4
.L_277:
        /*0640*/ 	.word	index@(_ZN7cutlass13device_kernelIN5flash19enable_sm80_to_sm89INS1_16FlashAttnBwdSm80INS1_25CollectiveMainloopBwdSm80ILi2ELi1EN4cute5tupleIJNS5_1CILi64EEENS7_ILi96EEENS7_ILi128EEEEEENS_10bfloat16_tEfNS_4arch4Sm80ELb0ELb1ELb1ELb1ELb1ELb0ELb0ELb0ELi2ELi2ELi2ELi2ELb1EEENS1_24CollectiveEpilogueBwdGQAISB_fSE_Li256ELb1ELb1EEENS1_19SingleTileSchedulerILb1ELb0ELb0ELi96EEEEEEEEEvNT_6ParamsE)
        /*0644*/ 	.word	0x00000048


	//----- nvinfo : EIATTR_MIN_STACK_SIZE
	.align		4
.L_278:
        /*0648*/ 	.byte	0x04, 0x12
        /*064a*/ 	.short	(.L_280 - .L_279)
	.align		4
.L_279:
        /*064c*/ 	.word	index@(_ZN7cutlass13device_kernelIN5flash19enable_sm80_to_sm89INS1_16FlashAttnBwdSm80INS1_25CollectiveMainloopBwdSm80ILi2ELi1EN4cute5tupleIJNS5_1CILi64EEENS7_ILi96EEENS7_ILi128EEEEEENS_10bfloat16_tEfNS_4arch4Sm80ELb1ELb0ELb1ELb0ELb0ELb0ELb0ELb0ELi2ELi2ELi2ELi2ELb1EEENS1_21CollectiveEpilogueBwdISB_SC_SE_Li256ELb0ELb0ELi4EEENS1_25SingleTileBwdLPTSchedulerILb0ELi96ELb0EEEEEEEEEvNT_6ParamsE)
        /*0650*/ 	.word	0x00000010


	//----- nvinfo : EIATTR_MIN_STACK_SIZE
	.align		4
.L_280:
        /*0654*/ 	.byte	0x04, 0x12
        /*0656*/ 	.short	(.L_282 - .L_281)
	.align		4
.L_281:
        /*0658*/ 	.word	index@(_ZN7cutlass13device_kernelIN5flash19enable_sm80_to_sm89INS1_16FlashAttnBwdSm80INS1_25CollectiveMainloopBwdSm80ILi2ELi1EN4cute5tupleIJNS5_1CILi64EEENS7_ILi96EEENS7_ILi128EEEEEENS_10bfloat16_tEfNS_4arch4Sm80ELb1ELb0ELb1ELb0ELb1ELb0ELb0ELb0ELi2ELi2ELi2ELi2ELb1EEENS1_21CollectiveEpilogueBwdISB_SC_SE_Li256ELb0ELb0ELi4EEENS1_25SingleTileBwdLPTSchedulerILb0ELi96ELb1EEEEEEEEEvNT_6ParamsE)
        /*065c*/ 	.word	0x00000010


	//----- nvinfo : EIATTR_MIN_STACK_SIZE
	.align		4
.L_282:
        /*0660*/ 	.byte	0x04, 0x12
        /*0662*/ 	.short	(.L_284 - .L_283)
	.align		4
.L_283:
        /*0664*/ 	.word	index@(_ZN7cutlass13device_kernelIN5flash19enable_sm80_to_sm89INS1_16FlashAttnBwdSm80INS1_25CollectiveMainloopBwdSm80ILi2ELi1EN4cute5tupleIJNS5_1CILi64EEENS7_ILi96EEENS7_ILi128EEEEEENS_10bfloat16_tEfNS_4arch4Sm80ELb1ELb0ELb1ELb0ELb0ELb0ELb0ELb0ELi2ELi2ELi2ELi2ELb1EEENS1_24CollectiveEpilogueBwdGQAISB_fSE_Li256ELb0ELb0EEENS1_25SingleTileBwdLPTSchedulerILb0ELi96ELb0EEEEEEEEEvNT_6ParamsE)
        /*0668*/ 	.word	0x00000028


	//----- nvinfo : EIATTR_MIN_STACK_SIZE
	.align		4
.L_284:
        /*066c*/ 	.byte	0x04, 0x12
        /*066e*/ 	.short	(.L_286 - .L_285)
	.align		4
.L_285:
        /*0670*/ 	.word	index@(_ZN7cutlass13device_kernelIN5flash19enable_sm80_to_sm89INS1_16FlashAttnBwdSm80INS1_25CollectiveMainloopBwdSm80ILi2ELi1EN4cute5tupleIJNS5_1CILi64EEENS7_ILi96EEENS7_ILi128EEEEEENS_10bfloat16_tEfNS_4arch4Sm80ELb1ELb0ELb1ELb0ELb1ELb0ELb0ELb0ELi2ELi2ELi2ELi2ELb1EEENS1_24CollectiveEpilogueBwdGQAISB_fSE_Li256ELb0ELb1EEENS1_25SingleTileBwdLPTSchedulerILb0ELi96ELb1EEEEEEEEEvNT_6ParamsE)
        /*0674*/ 	.word	0x00000010


	//----- nvinfo : EIATTR_MIN_STACK_SIZE
	.align		4
.L_286:
        /*0678*/ 	.byte	0x04, 0x12
        /*067a*/ 	.short	(.L_288 - .L_287)
	.align		4
.L_287:
        /*067c*/ 	.word	index@(_ZN7cutlass13device_kernelIN5flash19enable_sm80_to_sm89INS1_16FlashAttnBwdSm80INS1_25CollectiveMainloopBwdSm80ILi2ELi1EN4cute5tupleIJNS5_1CILi64EEENS7_ILi96EEENS7_ILi128EEEEEENS_10bfloat16_tEfNS_4arch4Sm80ELb1ELb0ELb1ELb1ELb0ELb0ELb0ELb0ELi2ELi2ELi2ELi2ELb1EEENS1_21CollectiveEpilogueBwdISB_SC_SE_Li256ELb1ELb0ELi4EEENS1_25SingleTileBwdLPTSchedulerILb1ELi96ELb0EEEEEEEEEvNT_6ParamsE)
        /*0680*/ 	.word	0x00000010


	//----- nvinfo : EIATTR_MIN_STACK_SIZE
	.align		4
.L_288:
        /*0684*/ 	.byte	0x04, 0x12
        /*0686*/ 	.short	(.L_290 - .L_289)
	.align		4
.L_289:
        /*0688*/ 	.word	index@(_ZN7cutlass13device_kernelIN5flash19enable_sm80_to_sm89INS1_16FlashAttnBwdSm80INS1_25CollectiveMainloopBwdSm80ILi2ELi1EN4cute5tupleIJNS5_1CILi64EEENS7_ILi96EEENS7_ILi128EEEEEENS_10bfloat16_tEfNS_4arch4Sm80ELb1ELb0ELb1ELb1ELb1ELb0ELb0ELb0ELi2ELi2ELi2ELi2ELb1EEENS1_21CollectiveEpilogueBwdISB_SC_SE_Li256ELb1ELb0ELi4EEENS1_25SingleTileBwdLPTSchedulerILb1ELi96ELb1EEEEEEEEEvNT_6ParamsE)
        /*068c*/ 	.word	0x00000010


	//----- nvinfo : EIATTR_MIN_STACK_SIZE
	.align		4
.L_290:
        /*0690*/ 	.byte	0x04, 0x12
        /*0692*/ 	.short	(.L_292 - .L_291)
	.align		4
.L_291:
        /*0694*/ 	.word	index@(_ZN7cutlass13device_kernelIN5flash19enable_sm80_to_sm89INS1_16FlashAttnBwdSm80INS1_25CollectiveMainloopBwdSm80ILi2ELi1EN4cute5tupleIJNS5_1CILi64EEENS7_ILi96EEENS7_ILi128EEEEEENS_10bfloat16_tEfNS_4arch4Sm80ELb1ELb0ELb1ELb1ELb0ELb0ELb0ELb0ELi2ELi2ELi2ELi2ELb1EEENS1_24CollectiveEpilogueBwdGQAISB_fSE_Li256ELb1ELb0EEENS1_25SingleTileBwdLPTSchedulerILb1ELi96ELb0EEEEEEEEEvNT_6ParamsE)
        /*0698*/ 	.word	0x00000010


	//----- nvinfo : EIATTR_MIN_STACK_SIZE
	.align		4
.L_292:
        /*069c*/ 	.byte	0x04, 0x12
        /*069e*/ 	.short	(.L_294 - .L_293)
	.align		4
.L_293:
        /*06a0*/ 	.word	index@(_ZN7cutlass13device_kernelIN5flash32FlashAttnBwdPostprocessConvertdQIN4cute5tupleIJNS3_1CILi96EEENS5_ILi128EEEEEENS_10bfloat16_tEfNS_4arch4Sm80ELi256ENS3_8TiledMMAINS3_8MMA_AtomIJNS3_30SM80_16x8x16_F32BF16BF16F32_TNEEEENS3_6LayoutINS4_IJNS5_ILi2EEENS5_ILi4EEENS5_ILi1EEEEEENS4_IJSJ_SH_NS5_ILi0EEEEEEEENS4_IJNS5_ILi32EEENS5_ILi64EEENS5_ILi16EEEEEEEELb0EEEEEvNT_6ParamsE)
        /*06a4*/ 	.word	0x00000000


	//----- nvinfo : EIATTR_MIN_STACK_SIZE
	.align		4
.L_294:
        /*06a8*/ 	.byte	0x04, 0x12
        /*06aa*/ 	.short	(.L_296 - .L_295)
	.align		4
.L_295:
        /*06ac*/ 	.word	index@(_ZN7cutlass13device_kernelIN5flash19enable_sm80_to_sm89INS1_16FlashAttnBwdSm80INS1_25CollectiveMainloopBwdSm80ILi2ELi1EN4cute5tupleIJNS5_1CILi64EEENS7_ILi96EEENS7_ILi128EEEEEENS_10bfloat16_tEfNS_4arch4Sm80ELb1ELb0ELb1ELb1ELb1ELb0ELb0ELb0ELi2ELi2ELi2ELi2ELb1EEENS1_24CollectiveEpilogueBwdGQAISB_fSE_Li256ELb1ELb1EEENS1_25SingleTileBwdLPTSchedulerILb1ELi96ELb1EEEEEEEEEvNT_6ParamsE)
        /*06b0*/ 	.word	0x00000010


	//----- nvinfo : EIATTR_MIN_STACK_SIZE
	.align		4
.L_296:
        /*06b4*/ 	.byte	0x04, 0x12
        /*06b6*/ 	.short	(.L_298 - .L_297)
	.align		4
.L_297:
        /*06b8*/ 	.word	index@(_ZN7cutlass13device_kernelIN5flash19enable_sm80_to_sm89INS1_16FlashAttnBwdSm80INS1_25CollectiveMainloopBwdSm80ILi2ELi2EN4cute5tupleIJNS5_1CILi64EEENS7_ILi128EEES9_EEENS_10bfloat16_tEfNS_4arch4Sm80ELb0ELb0ELb1ELb0ELb0ELb0ELb0ELb0ELi2ELi2ELi2ELi2ELb0EEENS1_21CollectiveEpilogueBwdISA_SB_SD_Li256ELb0ELb0ELi4EEENS1_19SingleTileSchedulerILb0ELb0ELb0ELi128EEEEEEEEEvNT_6ParamsE)
        /*06bc*/ 	.word	0x00000010


	//----- nvinfo : EIATTR_MIN_STACK_SIZE
	.align		4
.L_298:
        /*06c0*/ 	.byte	0x04, 0x12
        /*06c2*/ 	.short	(.L_300 - .L_299)
	.align		4
.L_299:
        /*06c4*/ 	.word	index@(_ZN7cutlass13device_kernelIN5flash19enable_sm80_to_sm89INS1_16FlashAttnBwdSm80INS1_25CollectiveMainloopBwdSm80ILi2ELi2EN4cute5tupleIJNS5_1CILi64EEENS7_ILi128EEES9_EEENS_10bfloat16_tEfNS_4arch4Sm80ELb0ELb0ELb1ELb0ELb1ELb0ELb0ELb0ELi2ELi2ELi2ELi2ELb0EEENS1_21CollectiveEpilogueBwdISA_SB_SD_Li256ELb0ELb0ELi4EEENS1_19SingleTileSchedulerILb0ELb0ELb0ELi128EEEEEEEEEvNT_6ParamsE)
        /*06c8*/ 	.word	0x00000010


	//----- nvinfo : EIATTR_MIN_STACK_SIZE
	.align		4
.L_300:
        /*06cc*/ 	.byte	0x04, 0x12
        /*06ce*/ 	.short	(.L_302 - .L_301)
	.align		4
.L_301:
        /*06d0*/ 	.word	index@(_ZN7cutlass13device_kernelIN5flash19enable_sm80_to_sm89INS1_16FlashAttnBwdSm80INS1_25CollectiveMainloopBwdSm80ILi2ELi2EN4cute5tupleIJNS5_1CILi64EEENS7_ILi128EEES9_EEENS_10bfloat16_tEfNS_4arch4Sm80ELb0ELb0ELb1ELb0ELb0ELb0ELb0ELb0ELi2ELi2ELi2ELi2ELb0EEENS1_24CollectiveEpilogueBwdGQAISA_fSD_Li256ELb0ELb0EEENS1_19SingleTileSchedulerILb0ELb0ELb0ELi128EEEEEEEEEvNT_6ParamsE)
        /*06d4*/ 	.word	0x00000008


	//----- nvinfo : EIATTR_MIN_STACK_SIZE
	.align		4
.L_302:
        /*06d8*/ 	.byte	0x04, 0x12
        /*06da*/ 	.short	(.L_304 - .L_303)
	.align		4
.L_303:
        /*06dc*/ 	.word	index@(_ZN7cutlass13device_kernelIN5flash19enable_sm80_to_sm89INS1_16FlashAttnBwdSm80INS1_25CollectiveMainloopBwdSm80ILi2ELi2EN4cute5tupleIJNS5_1CILi64EEENS7_ILi128EEES9_EEENS_10bfloat16_tEfNS_4arch4Sm80ELb0ELb0ELb1ELb0ELb1ELb0ELb0ELb0ELi2ELi2ELi2ELi2ELb0EEENS1_24CollectiveEpilogueBwdGQAISA_fSD_Li256ELb0ELb1EEENS1_19SingleTileSchedulerILb0ELb0ELb0ELi128EEEEEEEEEvNT_6ParamsE)
        /*06e0*/ 	.word	0x00000008


	//----- nvinfo : EIATTR_MIN_STACK_SIZE
	.align		4
.L_304:
        /*06e4*/ 	.byte	0x04, 0x12
        /*06e6*/ 	.short	(.L_306 - .L_305)
	.align		4
.L_305:
        /*06e8*/ 	.word	index@(_ZN7cutlass13device_kernelIN5flash19enable_sm80_to_sm89INS1_16FlashAttnBwdSm80INS1_25CollectiveMainloopBwdSm80ILi2ELi2EN4cute5tupleIJNS5_1CILi64EEENS7_ILi128EEES9_EEENS_10bfloat16_tEfNS_4arch4Sm80ELb0ELb0ELb1ELb1ELb0ELb0ELb0ELb0ELi2ELi2ELi2ELi2ELb0EEENS1_21CollectiveEpilogueBwdISA_SB_SD_Li256ELb1ELb0ELi4EEENS1_19SingleTileSchedulerILb1ELb0ELb0ELi128EEEEEEEEEvNT_6ParamsE)
        /*06ec*/ 	.word	0x00000040


	//----- nvinfo : EIATTR_MIN_STACK_SIZE
	.align		4
.L_306:
        /*06f0*/ 	.byte	0x04, 0x12
        /*06f2*/ 	.short	(.L_308 - .L_307)
	.align		4
.L_307:
        /*06f4*/ 	.word	index@(_ZN7cutlass13device_kernelIN5flash19enable_sm80_to_sm89INS1_16FlashAttnBwdSm80INS1_25CollectiveMainloopBwdSm80ILi2ELi2EN4cute5tupleIJNS5_1CILi64EEENS7_ILi128EEES9_EEENS_10bfloat16_tEfNS_4arch4Sm80ELb0ELb0ELb1ELb1ELb1ELb0ELb0ELb0ELi2ELi2ELi2ELi2ELb0EEENS1_21CollectiveEpilogueBwdISA_SB_SD_Li256ELb1ELb0ELi4EEENS1_19SingleTileSchedulerILb1ELb0ELb0ELi128EEEEEEEEEvNT_6ParamsE)
        /*06f8*/ 	.word	0x00000040


	//----- nvinfo : EIATTR_MIN_STACK_SIZE
	.align		4
.L_308:
        /*06fc*/ 	.byte	0x04, 0x12
        /*06fe*/ 	.short	(.L_310 - .L_309)
	.align		4
.L_309:
        /*0700*/ 	.word	index@(_ZN7cutlass13device_kernelIN5flash19enable_sm80_to_sm89INS1_16FlashAttnBwdSm80INS1_25CollectiveMainloopBwdSm80ILi2ELi2EN4cute5tupleIJNS5_1CILi64EEENS7_ILi128EEES9_EEENS_10bfloat16_tEfNS_4arch4Sm80ELb0ELb0ELb1ELb1ELb0ELb0ELb0ELb0ELi2ELi2ELi2ELi2ELb0EEENS1_24CollectiveEpilogueBwdGQAISA_fSD_Li256ELb1ELb0EEENS1_19SingleTileSchedulerILb1ELb0ELb0ELi128EEEEEEEEEvNT_6ParamsE)
        /*0704*/ 	.word	0x00000040


	//----- nvinfo : EIATTR_MIN_STACK_SIZE
	.align		4
.L_310:
        /*0708*/ 	.byte	0x04, 0x12
        /*070a*/ 	.short	(.L_312 - .L_311)
	.align		4
.L_311:
        /*070c*/ 	.word	index@(_ZN7cutlass13device_kernelIN5flash19enable_sm80_to_sm89INS1_16FlashAttnBwdSm80INS1_25CollectiveMainloopBwdSm80ILi2ELi2EN4cute5tupleIJNS5_1CILi64EEENS7_ILi128EEES9_EEENS_10bfloat16_tEfNS_4arch4Sm80ELb0ELb0ELb1ELb1ELb1ELb0ELb0ELb0ELi2ELi2ELi2ELi2ELb0EEENS1_24CollectiveEpilogueBwdGQAISA_fSD_Li256ELb1ELb1EEENS1_19SingleTileSchedulerILb1ELb0ELb0ELi128EEEEEEEEEvNT_6ParamsE)
        /*0710*/ 	.word	0x00000040


	//----- nvinfo : EIATTR_MIN_STACK_SIZE
	.align		4
.L_312:
        /*0714*/ 	.byte	0x04, 0x12
        /*0716*/ 	.short	(.L_314 - .L_313)
	.align		4
.L_313:
        /*0718*/ 	.word	index@(_ZN7cutlass13device_kernelIN5flash19enable_sm80_to_sm89INS1_16FlashAttnBwdSm80INS1_25CollectiveMainloopBwdSm80ILi2ELi2EN4cute5tupleIJNS5_1CILi64EEENS7_ILi128EEES9_EEENS_10bfloat16_tEfNS_4arch4Sm80ELb0ELb1ELb1ELb0ELb0ELb0ELb0ELb0ELi2ELi2ELi2ELi2ELb0EEENS1_21CollectiveEpilogueBwdISA_SB_SD_Li256ELb0ELb0ELi4EEENS1_19SingleTileSchedulerILb0ELb0ELb0ELi128EEEEEEEEEvNT_6ParamsE)
        /*071c*/ 	.word	0x000000b0


	//----- nvinfo : EIATTR_MIN_STACK_SIZE
	.align		4
.L_314:
        /*0720*/ 	.byte	0x04, 0x12
        /*0722*/ 	.short	(.L_316 - .L_315)
	.align		4
.L_315:
        /*0724*/ 	.word	index@(_ZN7cutlass13device_kernelIN5flash19enable_sm80_to_sm89INS1_16FlashAttnBwdSm80INS1_25CollectiveMainloopBwdSm80ILi2ELi2EN4cute5tupleIJNS5_1CILi64EEENS7_ILi128EEES9_EEENS_10bfloat16_tEfNS_4arch4Sm80ELb0ELb1ELb1ELb0ELb1ELb0ELb0ELb0ELi2ELi2ELi2ELi2ELb0EEENS1_21CollectiveEpilogueBwdISA_SB_SD_Li256ELb0ELb0ELi4EEENS1_19SingleTileSchedulerILb0ELb0ELb0ELi128EEEEEEEEEvNT_6ParamsE)
        /*0728*/ 	.word	0x000000b0


	//----- nvinfo : EIATTR_MIN_STACK_SIZE
	.align		4
.L_316:
        /*072c*/ 	.byte	0x04, 0x12
        /*072e*/ 	.short	(.L_318 - .L_317)
	.align		4
.L_317:
        /*0730*/ 	.word	index@(_ZN7cutlass13device_kernelIN5flash19enable_sm80_to_sm89INS1_16FlashAttnBwdSm80INS1_25CollectiveMainloopBwdSm80ILi2ELi2EN4cute5tupleIJNS5_1CILi64EEENS7_ILi128EEES9_EEENS_10bfloat16_tEfNS_4arch4Sm80ELb0ELb1ELb1ELb0ELb0ELb0ELb0ELb0ELi2ELi2ELi2ELi2ELb0EEENS1_24CollectiveEpilogueBwdGQAISA_fSD_Li256ELb0ELb0EEENS1_19SingleTileSchedulerILb0ELb0ELb0ELi128EEEEEEEEEvNT_6ParamsE)
        /*0734*/ 	.word	0x000000b0


	//----- nvinfo : EIATTR_MIN_STACK_SIZE
	.align		4
.L_318:
        /*0738*/ 	.byte	0x04, 0x12
        /*073a*/ 	.short	(.L_320 - .L_319)
	.align		4
.L_319:
        /*073c*/ 	.word	index@(_ZN7cutlass13device_kernelIN5flash19enable_sm80_to_sm89INS1_16FlashAttnBwdSm80INS1_25CollectiveMainloopBwdSm80ILi2ELi2EN4cute5tupleIJNS5_1CILi64EEENS7_ILi128EEES9_EEENS_10bfloat16_tEfNS_4arch4Sm80ELb0ELb1ELb1ELb0ELb1ELb0ELb0ELb0ELi2ELi2ELi2ELi2ELb0EEENS1_24CollectiveEpilogueBwdGQAISA_fSD_Li256ELb0ELb1EEENS1_19SingleTileSchedulerILb0ELb0ELb0ELi128EEEEEEEEEvNT_6ParamsE)
        /*0740*/ 	.word	0x000000b0


	//----- nvinfo : EIATTR_MIN_STACK_SIZE
	.align		4
.L_320:
        /*0744*/ 	.byte	0x04, 0x12
        /*0746*/ 	.short	(.L_322 - .L_321)
	.align		4
.L_321:
        /*0748*/ 	.word	index@(_ZN7cutlass13device_kernelIN5flash19enable_sm80_to_sm89INS1_16FlashAttnBwdSm80INS1_25CollectiveMainloopBwdSm80ILi2ELi2EN4cute5tupleIJNS5_1CILi64EEENS7_ILi128EEES9_EEENS_10bfloat16_tEfNS_4arch4Sm80ELb0ELb1ELb1ELb1ELb0ELb0ELb0ELb0ELi2ELi2ELi2ELi2ELb0EEENS1_21CollectiveEpilogueBwdISA_SB_SD_Li256ELb1ELb0ELi4EEENS1_19SingleTileSchedulerILb1ELb0ELb0ELi128EEEEEEEEEvNT_6ParamsE)
        /*074c*/ 	.word	0x000000c0


	//----- nvinfo : EIATTR_MIN_STACK_SIZE
	.align		4
.L_322:
        /*0750*/ 	.byte	0x04, 0x12
        /*0752*/ 	.short	(.L_324 - .L_323)
	.align		4
.L_323:
        /*0754*/ 	.word	index@(_ZN7cutlass13device_kernelIN5flash19enable_sm80_to_sm89INS1_16FlashAttnBwdSm80INS1_25CollectiveMainloopBwdSm80ILi2ELi2EN4cute5tupleIJNS5_1CILi64EEENS7_ILi128EEES9_EEENS_10bfloat16_tEfNS_4arch4Sm80ELb0ELb1ELb1ELb1ELb1ELb0ELb0ELb0ELi2ELi2ELi2ELi2ELb0EEENS1_21CollectiveEpilogueBwdISA_SB_SD_Li256ELb1ELb0ELi4EEENS1_19SingleTileSchedulerILb1ELb0ELb0ELi128EEEEEEEEEvNT_6ParamsE)
        /*0758*/ 	.word	0x000000c0


	//----- nvinfo : EIATTR_MIN_STACK_SIZE
	.align		4
.L_324:
        /*075c*/ 	.byte	0x04, 0x12
        /*075e*/ 	.short	(.L_326 - .L_325)
	.align		4
.L_325:
        /*0760*/ 	.word	index@(_ZN7cutlass13device_kernelIN5flash19enable_sm80_to_sm89INS1_16FlashAttnBwdSm80INS1_25CollectiveMainloopBwdSm80ILi2ELi2EN4cute5tupleIJNS5_1CILi64EEENS7_ILi128EEES9_EEENS_10bfloat16_tEfNS_4arch4Sm80ELb0ELb1ELb1ELb1ELb0ELb0ELb0ELb0ELi2ELi2ELi2ELi2ELb0EEENS1_24CollectiveEpilogueBwdGQAISA_fSD_Li256ELb1ELb0EEENS1_19SingleTileSchedulerILb1ELb0ELb0ELi128EEEEEEEEEvNT_6ParamsE)
        /*0764*/ 	.word	0x000000c0


	//----- nvinfo : EIATTR_MIN_STACK_SIZE
	.align		4
.L_326:
        /*0768*/ 	.byte	0x04, 0x12
        /*076a*/ 	.short	(.L_328 - .L_327)
	.align		4
.L_327:
        /*076c*/ 	.word	index@(_ZN7cutlass13device_kernelIN5flash19enable_sm80_to_sm89INS1_16FlashAttnBwdSm80INS1_25CollectiveMainloopBwdSm80ILi2ELi2EN4cute5tupleIJNS5_1CILi64EEENS7_ILi128EEES9_EEENS_10bfloat16_tEfNS_4arch4Sm80ELb0ELb1ELb1ELb1ELb1ELb0ELb0ELb0ELi2ELi2ELi2ELi2ELb0EEENS1_24CollectiveEpilogueBwdGQAISA_fSD_Li256ELb1ELb1EEENS1_19SingleTileSchedulerILb1ELb0ELb0ELi128EEEEEEEEEvNT_6ParamsE)
        /*0770*/ 	.word	0x000000c0


	//----- nvinfo : EIATTR_MIN_STACK_SIZE
	.align		4
.L_328:
        /*0774*/ 	.byte	0x04, 0x12
        /*0776*/ 	.short	(.L_330 - .L_329)
	.align		4
.L_329:
        /*0778*/ 	.word	index@(_ZN7cutlass13device_kernelIN5flash19enable_sm80_to_sm89INS1_16FlashAttnBwdSm80INS1_25CollectiveMainloopBwdSm80ILi2ELi2EN4cute5tupleIJNS5_1CILi64EEENS7_ILi128EEES9_EEENS_10bfloat16_tEfNS_4arch4Sm80ELb1ELb0ELb1ELb0ELb0ELb0ELb0ELb0ELi2ELi2ELi2ELi2ELb0EEENS1_21CollectiveEpilogueBwdISA_SB_SD_Li256ELb0ELb0ELi4EEENS1_25SingleTileBwdLPTSchedulerILb0ELi128ELb0EEEEEEEEEvNT_6ParamsE)
        /*077c*/ 	.word	0x00000050


	//----- nvinfo : EIATTR_MIN_STACK_SIZE
	.align		4
.L_330:
        /*0780*/ 	.byte	0x04, 0x12
        /*0782*/ 	.short	(.L_332 - .L_331)
	.align		4
.L_331:
        /*0784*/ 	.word	index@(_ZN7cutlass13device_kernelIN5flash19enable_sm80_to_sm89INS1_16FlashAttnBwdSm80INS1_25CollectiveMainloopBwdSm80ILi2ELi2EN4cute5tupleIJNS5_1CILi64EEENS7_ILi128EEES9_EEENS_10bfloat16_tEfNS_4arch4Sm80ELb1ELb0ELb1ELb0ELb1ELb0ELb0ELb0ELi2ELi2ELi2ELi2ELb0EEENS1_21CollectiveEpilogueBwdISA_SB_SD_Li256ELb0ELb0ELi4EEENS1_25SingleTileBwdLPTSchedulerILb0ELi128ELb1EEEEEEEEEvNT_6ParamsE)
        /*0788*/ 	.word	0x00000048


	//----- nvinfo : EIATTR_MIN_STACK_SIZE
	.align		4
.L_332:
        /*078c*/ 	.byte	0x04, 0x12
        /*078e*/ 	.short	(.L_334 - .L_333)
	.align		4
.L_333:
        /*0790*/ 	.word	index@(_ZN7cutlass13device_kernelIN5flash19enable_sm80_to_sm89INS1_16FlashAttnBwdSm80INS1_25CollectiveMainloopBwdSm80ILi2ELi2EN4cute5tupleIJNS5_1CILi64EEENS7_ILi128EEES9_EEENS_10bfloat16_tEfNS_4arch4Sm80ELb1ELb0ELb1ELb0ELb0ELb0ELb0ELb0ELi2ELi2ELi2ELi2ELb0EEENS1_24CollectiveEpilogueBwdGQAISA_fSD_Li256ELb0ELb0EEENS1_25SingleTileBwdLPTSchedulerILb0ELi128ELb0EEEEEEEEEvNT_6ParamsE)
        /*0794*/ 	.word	0x00000050


	//----- nvinfo : EIATTR_MIN_STACK_SIZE
	.align		4
.L_334:
        /*0798*/ 	.byte	0x04, 0x12
        /*079a*/ 	.short	(.L_336 - .L_335)
	.align		4
.L_335:
        /*079c*/ 	.word	index@(_ZN7cutlass13device_kernelIN5flash19enable_sm80_to_sm89INS1_16FlashAttnBwdSm80INS1_25CollectiveMainloopBwdSm80ILi2ELi2EN4cute5tupleIJNS5_1CILi64EEENS7_ILi128EEES9_EEENS_10bfloat16_tEfNS_4arch4Sm80ELb1ELb0ELb1ELb0ELb1ELb0ELb0ELb0ELi2ELi2ELi2ELi2ELb0EEENS1_24CollectiveEpilogueBwdGQAISA_fSD_Li256ELb0ELb1EEENS1_25SingleTileBwdLPTSchedulerILb0ELi128ELb1EEEEEEEEEvNT_6ParamsE)
        /*07a0*/ 	.word	0x00000050


	//----- nvinfo : EIATTR_MIN_STACK_SIZE
	.align		4
.L_336:
        /*07a4*/ 	.byte	0x04, 0x12
        /*07a6*/ 	.short	(.L_338 - .L_337)
	.align		4
.L_337:
        /*07a8*/ 	.word	index@(_ZN7cutlass13device_kernelIN5flash22FlashAttnBwdPreprocessIN4cute5tupleIJNS3_1CILi64EEENS5_ILi128EEEEEENS_10bfloat16_tEfNS_4arch4Sm80ELb1ELb0EEEEEvNT_6ParamsE)
        /*07ac*/ 	.word	0x00000000


	//----- nvinfo : EIATTR_MIN_STACK_SIZE
	.align		4
.L_338:
        /*07b0*/ 	.byte	0x04, 0x12
        /*07b2*/ 	.short	(.L_340 - .L_339)
	.align		4
.L_339:
        /*07b4*/ 	.word	index@(_ZN7cutlass13device_kernelIN5flash19enable_sm80_to_sm89INS1_16FlashAttnBwdSm80INS1_25CollectiveMainloopBwdSm80ILi2ELi2EN4cute5tupleIJNS5_1CILi64EEENS7_ILi128EEES9_EEENS_10bfloat16_tEfNS_4arch4Sm80ELb1ELb0ELb1ELb1ELb0ELb0ELb0ELb0ELi2ELi2ELi2ELi2ELb0EEENS1_21CollectiveEpilogueBwdISA_SB_SD_Li256ELb1ELb0ELi4EEENS1_25SingleTileBwdLPTSchedulerILb1ELi128ELb0EEEEEEEEEvNT_6ParamsE)
        /*07b8*/ 	.word	0x00000048


	//----- nvinfo : EIATTR_MIN_STACK_SIZE
	.align		4
.L_340:
        /*07bc*/ 	.byte	0x04, 0x12
        /*07be*/ 	.short	(.L_342 - .L_341)
	.align		4
.L_341:
        /*07c0*/ 	.word	index@(_ZN7cutlass13device_kernelIN5flash19enable_sm80_to_sm89INS1_16FlashAttnBwdSm80INS1_25CollectiveMainloopBwdSm80ILi2ELi2EN4cute5tupleIJNS5_1CILi64EEENS7_ILi128EEES9_EEENS_10bfloat16_tEfNS_4arch4Sm80ELb1ELb0ELb1ELb1ELb1ELb0ELb0ELb0ELi2ELi2ELi2ELi2ELb0EEENS1_21CollectiveEpilogueBwdISA_SB_SD_Li256ELb1ELb0ELi4EEENS1_25SingleTileBwdLPTSchedulerILb1ELi128ELb1EEEEEEEEEvNT_6ParamsE)
        /*07c4*/ 	.word	0x00000050


	//----- nvinfo : EIATTR_MIN_STACK_SIZE
	.align		4
.L_342:
        /*07c8*/ 	.byte	0x04, 0x12
        /*07ca*/ 	.short	(.L_344 - .L_343)
	.align		4
.L_343:
        /*07cc*/ 	.word	index@(_ZN7cutlass13device_kernelIN5flash19enable_sm80_to_sm89INS1_16FlashAttnBwdSm80INS1_25CollectiveMainloopBwdSm80ILi2ELi2EN4cute5tupleIJNS5_1CILi64EEENS7_ILi128EEES9_EEENS_10bfloat16_tEfNS_4arch4Sm80ELb1ELb0ELb1ELb1ELb0ELb0ELb0ELb0ELi2ELi2ELi2ELi2ELb0EEENS1_24CollectiveEpilogueBwdGQAISA_fSD_Li256ELb1ELb0EEENS1_25SingleTileBwdLPTSchedulerILb1ELi128ELb0EEEEEEEEEvNT_6ParamsE)
        /*07d0*/ 	.word	0x00000050


	//----- nvinfo : EIATTR_MIN_STACK_SIZE
	.align		4
.L_344:
        /*07d4*/ 	.byte	0x04, 0x12
        /*07d6*/ 	.short	(.L_346 - .L_345)
	.align		4
.L_345:
        /*07d8*/ 	.word	index@(_ZN7cutlass13device_kernelIN5flash32FlashAttnBwdPostprocessConvertdQIN4cute5tupleIJNS3_1CILi128EEES6_EEENS_10bfloat16_tEfNS_4arch4Sm80ELi256ENS3_8TiledMMAINS3_8MMA_AtomIJNS3_30SM80_16x8x16_F32BF16BF16F32_TNEEEENS3_6LayoutINS4_IJNS5_ILi2EEENS5_ILi4EEENS5_ILi1EEEEEENS4_IJSI_SG_NS5_ILi0EEEEEEEENS4_IJNS5_ILi32EEENS5_ILi64EEENS5_ILi16EEEEEEEELb0EEEEEvNT_6ParamsE)
        /*07dc*/ 	.word	0x00000000


	//----- nvinfo : EIATTR_MIN_STACK_SIZE
	.align		4
.L_346:
        /*07e0*/ 	.byte	0x04, 0x12
        /*07e2*/ 	.short	(.L_348 - .L_347)
	.align		4
.L_347:
        /*07e4*/ 	.word	index@(_ZN7cutlass13device_kernelIN5flash32FlashAttnBwdPostprocessConvertdQIN4cute5tupleIJNS3_1CILi64EEENS5_ILi128EEEEEENS_10bfloat16_tEfNS_4arch4Sm80ELi256ENS3_8TiledMMAINS3_8MMA_AtomIJNS3_30SM80_16x8x16_F32BF16BF16F32_TNEEEENS3_6LayoutINS4_IJNS5_ILi2EEENS5_ILi4EEENS5_ILi1EEEEEENS4_IJSJ_SH_NS5_ILi0EEEEEEEENS4_IJNS5_ILi32EEES6_NS5_ILi16EEEEEEEELb0EEEEEvNT_6ParamsE)
        /*07e8*/ 	.word	0x00000000


	//----- nvinfo : EIATTR_MIN_STACK_SIZE
	.align		4
.L_348:
        /*07ec*/ 	.byte	0x04, 0x12
        /*07ee*/ 	.short	(.L_350 - .L_349)
	.align		4
.L_349:
        /*07f0*/ 	.word	index@(_ZN7cutlass13device_kernelIN5flash19enable_sm80_to_sm89INS1_16FlashAttnBwdSm80INS1_25CollectiveMainloopBwdSm80ILi2ELi2EN4cute5tupleIJNS5_1CILi64EEENS7_ILi128EEES9_EEENS_10bfloat16_tEfNS_4arch4Sm80ELb1ELb0ELb1ELb1ELb1ELb0ELb0ELb0ELi2ELi2ELi2ELi2ELb0EEENS1_24CollectiveEpilogueBwdGQAISA_fSD_Li256ELb1ELb1EEENS1_25SingleTileBwdLPTSchedulerILb1ELi128ELb1EEEEEEEEEvNT_6ParamsE)
        /*07f4*/ 	.word	0x00000048


	//----- nvinfo : EIATTR_MIN_STACK_SIZE
	.align		4
.L_350:
        /*07f8*/ 	.byte	0x04, 0x12
        /*07fa*/ 	.short	(.L_352 - .L_351)
	.align		4
.L_351:
        /*07fc*/ 	.word	index@(_ZN7cutlass13device_kernelIN5flash22FlashAttnBwdPreprocessIN4cute5tupleIJNS3_1CILi64EEENS5_ILi128EEEEEENS_10bfloat16_tEfNS_4arch4Sm80ELb1ELb1EEEEEvNT_6ParamsE)
        /*0800*/ 	.word	0x00000000
.L_352:


//--------------------- .nv.info._ZN7cutlass13device_kernelIN5flash19enable_sm80_to_sm89INS1_16FlashAttnBwdSm80INS1_25CollectiveMainloopBwdSm80ILi2ELi1EN4cute5tupleIJNS5_1CILi64EEENS7_ILi96EEENS7_ILi128EEEEEENS_10bfloat16_tEfNS_4arch4Sm80ELb0ELb0ELb1ELb0ELb0ELb0ELb0ELb0ELi2ELi2ELi2ELi2ELb1EEENS1_21CollectiveEpilogueBwdISB_SC_SE_Li256ELb0ELb0ELi4EEENS1_19SingleTileSchedulerILb0ELb0ELb0ELi96EEEEEEEEEvNT_6ParamsE --------------------------
	.section	.nv.info._ZN7cutlass13device_kernelIN5flash19enable_sm80_to_sm89INS1_16FlashAttnBwdSm80INS1_25CollectiveMainloopBwdSm80ILi2ELi1EN4cute5tupleIJNS5_1CILi64EEENS7_ILi96EEENS7_ILi128EEEEEENS_10bfloat16_tEfNS_4arch4Sm80ELb0ELb0ELb1ELb0ELb0ELb0ELb0ELb0ELi2ELi2ELi2ELi2ELb1EEENS1_21CollectiveEpilogueBwdISB_SC_SE_Li256ELb0ELb0ELi4EEENS1_19SingleTileSchedulerILb0ELb0ELb0ELi96EEEEEEEEEvNT_6ParamsE,"",@"SHT_CUDA_INFO"
	.sectionflags	@""
	.align	4


	//----- nvinfo : EIATTR_CUDA_API_VERSION
	.align		4
        /*0000*/ 	.byte	0x04, 0x37
        /*0002*/ 	.short	(.L_354 - .L_353)
.L_353:
        /*0004*/ 	.word	0x00000082


	//----- nvinfo : EIATTR_SW2861232_WAR
	.align		4
.L_354:
        /*0008*/ 	.byte	0x01, 0x35
	.zero		2


	//----- nvinfo : EIATTR_PARAM_CBANK
	.align		4
        /*000c*/ 	.byte	0x04, 0x0a
        /*000e*/ 	.short	(.L_356 - .L_355)
	.align		4
.L_355:
        /*0010*/ 	.word	index@(.nv.constant0._ZN7cutlass13device_kernelIN5flash19enable_sm80_to_sm89INS1_16FlashAttnBwdSm80INS1_25CollectiveMainloopBwdSm80ILi2ELi1EN4cute5tupleIJNS5_1CILi64EEENS7_ILi96EEENS7_ILi128EEEEEENS_10bfloat16_tEfNS_4arch4Sm80ELb0ELb0ELb1ELb0ELb0ELb0ELb0ELb0ELi2ELi2ELi2ELi2ELb1EEENS1_21CollectiveEpilogueBwdISB_SC_SE_Li256ELb0ELb0ELi4EEENS1_19SingleTileSchedulerILb0ELb0ELb0ELi96EEEEEEEEEvNT_6ParamsE)
        /*0014*/ 	.short	0x0160
        /*0016*/ 	.short	0x0270


	//----- nvinfo : EIATTR_CBANK_PARAM_SIZE
	.align		4
.L_356:
        /*0018*/ 	.byte	0x03, 0x19
        /*001a*/ 	.short	0x0270


	//----- nvinfo : EIATTR_KPARAM_INFO
	.align		4
        /*001c*/ 	.byte	0x04, 0x17
        /*001e*/ 	.short	(.L_358 - .L_357)
.L_357:
        /*0020*/ 	.word	0x00000000
        /*0024*/ 	.short	0x0000
        /*0026*/ 	.short	0x0000
        /*0028*/ 	.byte	0x00, 0xf0, 0xc1, 0x09


	//----- nvinfo : EIATTR_MAXREG_COUNT
	.align		4
.L_358:
        /*002c*/ 	.byte	0x03, 0x1b
        /*002e*/ 	.short	0x00ff


	//----- nvinfo : EIATTR_NUM_BARRIERS
	.align		4
        /*0030*/ 	.byte	0x02, 0x4c
        /*0032*/ 	.byte	0x02
	.zero		1


	//----- nvinfo : EIATTR_ANNOTATIONS
	.align		4
        /*0034*/ 	.byte	0x04, 0x55
        /*0036*/ 	.short	(.L_360 - .L_359)


	//   ....[0]....
.L_359:
        /*0038*/ 	.word	0x00000001
        /*003c*/ 	.byte	0xa0, 0x1b, 0x00, 0x00, 0x01, 0x00, 0x00, 0x00, 0xe0, 0x1b, 0x00, 0x00, 0x01, 0x00, 0x00, 0x00
        /*004c*/ 	.byte	0xc0, 0x49, 0x00, 0x00, 0x01, 0x00, 0x00, 0x00, 0xa0, 0x4c, 0x00, 0x00


	//----- nvinfo : EIATTR_MERCURY_ISA_VERSION
	.align		4
.L_360:
        /*0058*/ 	.byte	0x03, 0x5f
        /*005a*/ 	.short	0x0000


	//----- nvinfo : EIATTR_EXIT_INSTR_OFFSETS
	.align		4
        /*005c*/ 	.byte	0x04, 0x1c
        /*005e*/ 	.short	(.L_362 - .L_361)


	//   ....[0]....
.L_361:
        /*0060*/ 	.word	0x00000040


	//   ....[1]....
        /*0064*/ 	.word	0x00006e20


	//   ....[2]....
        /*0068*/ 	.word	0x00006ee0


	//----- nvinfo : EIATTR_CTAIDZ_USED
	.align		4
.L_362:
        /*006c*/ 	.byte	0x01, 0x04
	.zero		2


	//----- nvinfo : EIATTR_MAX_THREADS
	.align		4
        /*0070*/ 	.byte	0x04, 0x05
        /*0072*/ 	.short	(.L_364 - .L_363)
.L_363:
        /*0074*/ 	.word	0x00000100
        /*0078*/ 	.word	0x00000001
        /*007c*/ 	.word	0x00000001


	//----- nvinfo : EIATTR_CRS_STACK_SIZE
	.align		4
.L_364:
        /*0080*/ 	.byte	0x04, 0x1e
        /*0082*/ 	.short	(.L_366 - .L_365)
.L_365:
        /*0084*/ 	.word	0x00000000
.L_366:


//--------------------- .nv.info._ZN7cutlass13device_kernelIN5flash19enable_sm80_to_sm89INS1_16FlashAttnBwdSm80INS1_25CollectiveMainloopBwdSm80ILi2ELi1EN4cute5tupleIJNS5_1CILi64EEENS7_ILi96EEENS7_ILi128EEEEEENS_10bfloat16_tEfNS_4arch4Sm80ELb0ELb0ELb1ELb0ELb1ELb0ELb0ELb0ELi2ELi2ELi2ELi2ELb1EEENS1_21CollectiveEpilogueBwdISB_SC_SE_Li256ELb0ELb0ELi4EEENS1_19SingleTileSchedulerILb0ELb0ELb0ELi96EEEEEEEEEvNT_6ParamsE --------------------------
	.section	.nv.info._ZN7cutlass13device_kernelIN5flash19enable_sm80_to_sm89INS1_16FlashAttnBwdSm80INS1_25CollectiveMainloopBwdSm80ILi2ELi1EN4cute5tupleIJNS5_1CILi64EEENS7_ILi96EEENS7_ILi128EEEEEENS_10bfloat16_tEfNS_4arch4Sm80ELb0ELb0ELb1ELb0ELb1ELb0ELb0ELb0ELi2ELi2ELi2ELi2ELb1EEENS1_21CollectiveEpilogueBwdISB_SC_SE_Li256ELb0ELb0ELi4EEENS1_19SingleTileSchedulerILb0ELb0ELb0ELi96EEEEEEEEEvNT_6ParamsE,"",@"SHT_CUDA_INFO"
	.sectionflags	@""
	.align	4


	//----- nvinfo : EIATTR_CUDA_API_VERSION
	.align		4
        /*0000*/ 	.byte	0x04, 0x37
        /*0002*/ 	.short	(.L_368 - .L_367)
.L_367:
        /*0004*/ 	.word	0x00000082


	//----- nvinfo : EIATTR_SW2861232_WAR
	.align		4
.L_368:
        /*0008*/ 	.byte	0x01, 0x35
	.zero		2


	//----- nvinfo : EIATTR_PARAM_CBANK
	.align		4
        /*000c*/ 	.byte	0x04, 0x0a
        /*000e*/ 	.short	(.L_370 - .L_369)
	.align		4
.L_369:
        /*0010*/ 	.word	index@(.nv.constant0._ZN7cutlass13device_kernelIN5flash19enable_sm80_to_sm89INS1_16FlashAttnBwdSm80INS1_25CollectiveMainloopBwdSm80ILi2ELi1EN4cute5tupleIJNS5_1CILi64EEENS7_ILi96EEENS7_ILi128EEEEEENS_10bfloat16_tEfNS_4arch4Sm80ELb0ELb0ELb1ELb0ELb1ELb0ELb0ELb0ELi2ELi2ELi2ELi2ELb1EEENS1_21CollectiveEpilogueBwdISB_SC_SE_Li256ELb0ELb0ELi4EEENS1_19SingleTileSchedulerILb0ELb0ELb0ELi96EEEEEEEEEvNT_6ParamsE)
        /*0014*/ 	.short	0x0160
        /*0016*/ 	.short	0x0270


	//----- nvinfo : EIATTR_CBANK_PARAM_SIZE
	.align		4
.L_370:
        /*0018*/ 	.byte	0x03, 0x19
        /*001a*/ 	.short	0x0270


	//----- nvinfo : EIATTR_KPARAM_INFO
	.align		4
        /*001c*/ 	.byte	0x04, 0x17
        /*001e*/ 	.short	(.L_372 - .L_371)
.L_371:
        /*0020*/ 	.word	0x00000000
        /*0024*/ 	.short	0x0000
        /*0026*/ 	.short	0x0000
        /*0028*/ 	.byte	0x00, 0xf0, 0xc1, 0x09


	//----- nvinfo : EIATTR_MAXREG_COUNT
	.align		4
.L_372:
        /*002c*/ 	.byte	0x03, 0x1b
        /*002e*/ 	.short	0x00ff


	//----- nvinfo : EIATTR_NUM_BARRIERS
	.align		4
        /*0030*/ 	.byte	0x02, 0x4c
        /*0032*/ 	.byte	0x02
	.zero		1


	//----- nvinfo : EIATTR_ANNOTATIONS
	.align		4
        /*0034*/ 	.byte	0x04, 0x55
        /*0036*/ 	.short	(.L_374 - .L_373)


	//   ....[0]....
.L_373:
        /*0038*/ 	.word	0x00000001
        /*003c*/ 	.byte	0xa0, 0x1b, 0x00, 0x00, 0x01, 0x00, 0x00, 0x00, 0xe0, 0x1b, 0x00, 0x00, 0x01, 0x00, 0x00, 0x00
        /*004c*/ 	.byte	0xc0, 0x49, 0x00, 0x00, 0x01, 0x00, 0x00, 0x00, 0xa0, 0x4c, 0x00, 0x00


	//----- nvinfo : EIATTR_MERCURY_ISA_VERSION
	.align		4
.L_374:
        /*0058*/ 	.byte	0x03, 0x5f
        /*005a*/ 	.short	0x0000


	//----- nvinfo : EIATTR_EXIT_INSTR_OFFSETS
	.align		4
        /*005c*/ 	.byte	0x04, 0x1c
        /*005e*/ 	.short	(.L_376 - .L_375)


	//   ....[0]....
.L_375:
        /*0060*/ 	.word	0x00000040


	//   ....[1]....
        /*0064*/ 	.word	0x00006e20


	//   ....[2]....
        /*0068*/ 	.word	0x00006ee0


	//----- nvinfo : EIATTR_CTAIDZ_USED
	.align		4
.L_376:
        /*006c*/ 	.byte	0x01, 0x04
	.zero		2


	//----- nvinfo : EIATTR_MAX_THREADS
	.align		4
        /*0070*/ 	.byte	0x04, 0x05
        /*0072*/ 	.short	(.L_378 - .L_377)
.L_377:
        /*0074*/ 	.word	0x00000100
        /*0078*/ 	.word	0x00000001
        /*007c*/ 	.word	0x00000001


	//----- nvinfo : EIATTR_CRS_STACK_SIZE
	.align		4
.L_378:
        /*0080*/ 	.byte	0x04, 0x1e
        /*0082*/ 	.short	(.L_380 - .L_379)
.L_379:
        /*0084*/ 	.word	0x00000000
.L_380:


//--------------------- .nv.info._ZN7cutlass13device_kernelIN5flash19enable_sm80_to_sm89INS1_16FlashAttnBwdSm80INS1_25CollectiveMainloopBwdSm80ILi2ELi1EN4cute5tupleIJNS5_1CILi64EEENS7_ILi96EEENS7_ILi128EEEEEENS_10bfloat16_tEfNS_4arch4Sm80ELb0ELb0ELb1ELb0ELb0ELb0ELb0ELb0ELi2ELi2ELi2ELi2ELb1EEENS1_24CollectiveEpilogueBwdGQAISB_fSE_Li256ELb0ELb0EEENS1_19SingleTileSchedulerILb0ELb0ELb0ELi96EEEEEEEEEvNT_6ParamsE --------------------------
	.section	.nv.info._ZN7cutlass13device_kernelIN5flash19enable_sm80_to_sm89INS1_16FlashAttnBwdSm80INS1_25CollectiveMainloopBwdSm80ILi2ELi1EN4cute5tupleIJNS5_1CILi64EEENS7_ILi96EEENS7_ILi128EEEEEENS_10bfloat16_tEfNS_4arch4Sm80ELb0ELb0ELb1ELb0ELb0ELb0ELb0ELb0ELi2ELi2ELi2ELi2ELb1EEENS1_24CollectiveEpilogueBwdGQAISB_fSE_Li256ELb0ELb0EEENS1_19SingleTileSchedulerILb0ELb0ELb0ELi96EEEEEEEEEvNT_6ParamsE,"",@"SHT_CUDA_INFO"
	.sectionflags	@""
	.align	4


	//----- nvinfo : EIATTR_CUDA_API_VERSION
	.align		4
        /*0000*/ 	.byte	0x04, 0x37
        /*0002*/ 	.short	(.L_382 - .L_381)
.L_381:
        /*0004*/ 	.word	0x00000082


	//----- nvinfo : EIATTR_SW2861232_WAR
	.align		4
.L_382:
        /*0008*/ 	.byte	0x01, 0x35
	.zero		2


	//----- nvinfo : EIATTR_PARAM_CBANK
	.align		4
        /*000c*/ 	.byte	0x04, 0x0a
        /*000e*/ 	.short	(.L_384 - .L_383)
	.align		4
.L_383:
        /*0010*/ 	.word	index@(.nv.constant0._ZN7cutlass13device_kernelIN5flash19enable_sm80_to_sm89INS1_16FlashAttnBwdSm80INS1_25CollectiveMainloopBwdSm80ILi2ELi1EN4cute5tupleIJNS5_1CILi64EEENS7_ILi96EEENS7_ILi128EEEEEENS_10bfloat16_tEfNS_4arch4Sm80ELb0ELb0ELb1ELb0ELb0ELb0ELb0ELb0ELi2ELi2ELi2ELi2ELb1EEENS1_24CollectiveEpilogueBwdGQAISB_fSE_Li256ELb0ELb0EEENS1_19SingleTileSchedulerILb0ELb0ELb0ELi96EEEEEEEEEvNT_6ParamsE)
        /*0014*/ 	.short	0x0160
        /*0016*/ 	.short	0x0278


	//----- nvinfo : EIATTR_CBANK_PARAM_SIZE
	.align		4
.L_384:
        /*0018*/ 	.byte	0x03, 0x19
        /*001a*/ 	.short	0x0278


	//----- nvinfo : EIATTR_KPARAM_INFO
	.align		4
        /*001c*/ 	.byte	0x04, 0x17
        /*001e*/ 	.short	(.L_386 - .L_385)
.L_385:
        /*0020*/ 	.word	0x00000000
        /*0024*/ 	.short	0x0000
        /*0026*/ 	.short	0x0000
        /*0028*/ 	.byte	0x00, 0xf0, 0xe1, 0x09


	//----- nvinfo : EIATTR_MAXREG_COUNT
	.align		4
.L_386:
        /*002c*/ 	.byte	0x03, 0x1b
        /*002e*/ 	.short	0x00ff


	//----- nvinfo : EIATTR_NUM_BARRIERS
	.align		4
        /*0030*/ 	.byte	0x02, 0x4c
        /*0032*/ 	.byte	0x02
	.zero		1


	//----- nvinfo : EIATTR_ANNOTATIONS
	.align		4
        /*0034*/ 	.byte	0x04, 0x55
        /*0036*/ 	.short	(.L_388 - .L_387)


	//   ....[0]....
.L_387:
        /*0038*/ 	.word	0x00000001
        /*003c*/ 	.byte	0x40, 0x13, 0x00, 0x00, 0x01, 0x00, 0x00, 0x00, 0xf0, 0x1b, 0x00, 0x00, 0x01, 0x00, 0x00, 0x00
        /*004c*/ 	.byte	0x50, 0x46, 0x00, 0x00, 0x01, 0x00, 0x00, 0x00, 0xc0, 0x4c, 0x00, 0x00


	//----- nvinfo : EIATTR_MERCURY_ISA_VERSION
	.align		4
.L_388:
        /*0058*/ 	.byte	0x03, 0x5f
        /*005a*/ 	.short	0x0000


	//----- nvinfo : EIATTR_EXIT_INSTR_OFFSETS
	.align		4
        /*005c*/ 	.byte	0x04, 0x1c
        /*005e*/ 	.short	(.L_390 - .L_389)


	//   ....[0]....
.L_389:
        /*0060*/ 	.word	0x00000040


	//   ....[1]....
        /*0064*/ 	.word	0x00006090


	//----- nvinfo : EIATTR_CTAIDZ_USED
	.align		4
.L_390:
        /*0068*/ 	.byte	0x01, 0x04
	.zero		2


	//----- nvinfo : EIATTR_MAX_THREADS
	.align		4
        /*006c*/ 	.byte	0x04, 0x05
        /*006e*/ 	.short	(.L_392 - .L_391)
.L_391:
        /*0070*/ 	.word	0x00000100
        /*0074*/ 	.word	0x00000001
        /*0078*/ 	.word	0x00000001
.L_392:


//--------------------- .nv.info._ZN7cutlass13device_kernelIN5flash19enable_sm80_to_sm89INS1_16FlashAttnBwdSm80INS1_25CollectiveMainloopBwdSm80ILi2ELi1EN4cute5tupleIJNS5_1CILi64EEENS7_ILi96EEENS7_ILi128EEEEEENS_10bfloat16_tEfNS_4arch4Sm80ELb0ELb0ELb1ELb0ELb1ELb0ELb0ELb0ELi2ELi2ELi2ELi2ELb1EEENS1_24CollectiveEpilogueBwdGQAISB_fSE_Li256ELb0ELb1EEENS1_19SingleTileSchedulerILb0ELb0ELb0ELi96EEEEEEEEEvNT_6ParamsE --------------------------
	.section	.nv.info._ZN7cutlass13device_kernelIN5flash19enable_sm80_to_sm89INS1_16FlashAttnBwdSm80INS1_25CollectiveMainloopBwdSm80ILi2ELi1EN4cute5tupleIJNS5_1CILi64EEENS7_ILi96EEENS7_ILi128EEEEEENS_10bfloat16_tEfNS_4arch4Sm80ELb0ELb0ELb1ELb0ELb1ELb0ELb0ELb0ELi2ELi2ELi2ELi2ELb1EEENS1_24CollectiveEpilogueBwdGQAISB_fSE_Li256ELb0ELb1EEENS1_19SingleTileSchedulerILb0ELb0ELb0ELi96EEEEEEEEEvNT_6ParamsE,"",@"SHT_CUDA_INFO"
	.sectionflags	@""
	.align	4


	//----- nvinfo : EIATTR_CUDA_API_VERSION
	.align		4
        /*0000*/ 	.byte	0x04, 0x37
        /*0002*/ 	.short	(.L_394 - .L_393)
.L_393:
        /*0004*/ 	.word	0x00000082


	//----- nvinfo : EIATTR_SW2861232_WAR
	.align		4
.L_394:
        /*0008*/ 	.byte	0x01, 0x35
	.zero		2


	//----- nvinfo : EIATTR_PARAM_CBANK
	.align		4
        /*000c*/ 	.byte	0x04, 0x0a
        /*000e*/ 	.short	(.L_396 - .L_395)
	.align		4
.L_395:
        /*0010*/ 	.word	index@(.nv.constant0._ZN7cutlass13device_kernelIN5flash19enable_sm80_to_sm89INS1_16FlashAttnBwdSm80INS1_25CollectiveMainloopBwdSm80ILi2ELi1EN4cute5tupleIJNS5_1CILi64EEENS7_ILi96EEENS7_ILi128EEEEEENS_10bfloat16_tEfNS_4arch4Sm80ELb0ELb0ELb1ELb0ELb1ELb0ELb0ELb0ELi2ELi2ELi2ELi2ELb1EEENS1_24CollectiveEpilogueBwdGQAISB_fSE_Li256ELb0ELb1EEENS1_19SingleTileSchedulerILb0ELb0ELb0ELi96EEEEEEEEEvNT_6ParamsE)
        /*0014*/ 	.short	0x0160
        /*0016*/ 	.short	0x0278


	//----- nvinfo : EIATTR_CBANK_PARAM_SIZE
	.align		4
.L_396:
        /*0018*/ 	.byte	0x03, 0x19
        /*001a*/ 	.short	0x0278


	//----- nvinfo : EIATTR_KPARAM_INFO
	.align		4
        /*001c*/ 	.byte	0x04, 0x17
        /*001e*/ 	.short	(.L_398 - .L_397)
.L_397:
        /*0020*/ 	.word	0x00000000
        /*0024*/ 	.short	0x0000
        /*0026*/ 	.short	0x0000
        /*0028*/ 	.byte	0x00, 0xf0, 0xe1, 0x09


	//----- nvinfo : EIATTR_MAXREG_COUNT
	.align		4
.L_398:
        /*002c*/ 	.byte	0x03, 0x1b
        /*002e*/ 	.short	0x00ff


	//----- nvinfo : EIATTR_NUM_BARRIERS
	.align		4
        /*0030*/ 	.byte	0x02, 0x4c
        /*0032*/ 	.byte	0x02
	.zero		1


	//----- nvinfo : EIATTR_ANNOTATIONS
	.align		4
        /*0034*/ 	.byte	0x04, 0x55
        /*0036*/ 	.short	(.L_400 - .L_399)


	//   ....[0]....
.L_399:
        /*0038*/ 	.word	0x00000001
        /*003c*/ 	.byte	0x40, 0x13, 0x00, 0x00, 0x01, 0x00, 0x00, 0x00, 0xb0, 0x1b, 0x00, 0x00, 0x01, 0x00, 0x00, 0x00
        /*004c*/ 	.byte	0x50, 0x46, 0x00, 0x00, 0x01, 0x00, 0x00, 0x00, 0xc0, 0x4c, 0x00, 0x00


	//----- nvinfo : EIATTR_MERCURY_ISA_VERSION
	.align		4
.L_400:
        /*0058*/ 	.byte	0x03, 0x5f
        /*005a*/ 	.short	0x0000


	//----- nvinfo : EIATTR_COOP_GROUP_MASK_REGIDS
	.align		4
        /*005c*/ 	.byte	0x04, 0x29
        /*005e*/ 	.short	(.L_402 - .L_401)


	//   ....[0]....
.L_401:
        /*0060*/ 	.word	0xffffffff


	//   ....[1]....
        /*0064*/ 	.word	0xffffffff


	//   ....[2]....
        /*0068*/ 	.word	0xffffffff


	//   ....[3]....
        /*006c*/ 	.word	0xffffffff


	//   ....[4]....
        /*0070*/ 	.word	0xffffffff


	//   ....[5]....
        /*0074*/ 	.word	0xffffffff


	//   ....[6]....
        /*0078*/ 	.word	0xffffffff


	//   ....[7]....
        /*007c*/ 	.word	0xffffffff


	//----- nvinfo : EIATTR_COOP_GROUP_INSTR_OFFSETS
	.align		4
.L_402:
        /*0080*/ 	.byte	0x04, 0x28
        /*0082*/ 	.short	(.L_404 - .L_403)


	//   ....[0]....
.L_403:
        /*0084*/ 	.word	0x00005ac0


	//   ....[1]....
        /*0088*/ 	.word	0x00005b00


	//   ....[2]....
        /*008c*/ 	.word	0x00005f30


	//   ....[3]....
        /*0090*/ 	.word	0x00005f40


	//   ....[4]....
        /*0094*/ 	.word	0x00006100


	//   ....[5]....
        /*0098*/ 	.word	0x000061f0


	//   ....[6]....
        /*009c*/ 	.word	0x00006520


	//   ....[7]....
        /*00a0*/ 	.word	0x00006530


	//----- nvinfo : EIATTR_EXIT_INSTR_OFFSETS
	.align		4
.L_404:
        /*00a4*/ 	.byte	0x04, 0x1c
        /*00a6*/ 	.short	(.L_406 - .L_405)


	//   ....[0]....
.L_405:
        /*00a8*/ 	.word	0x00000040


	//   ....[1]....
        /*00ac*/ 	.word	0x00006540


	//   ....[2]....
        /*00b0*/ 	.word	0x000065e0


	//----- nvinfo : EIATTR_CTAIDZ_USED
	.align		4
.L_406:
        /*00b4*/ 	.byte	0x01, 0x04
	.zero		2


	//----- nvinfo : EIATTR_MAX_THREADS
	.align		4
        /*00b8*/ 	.byte	0x04, 0x05
        /*00ba*/ 	.short	(.L_408 - .L_407)
.L_407:
        /*00bc*/ 	.word	0x00000100
        /*00c0*/ 	.word	0x00000001
        /*00c4*/ 	.word	0x00000001


	//----- nvinfo : EIATTR_CRS_STACK_SIZE
	.align		4
.L_408:
        /*00c8*/ 	.byte	0x04, 0x1e
        /*00ca*/ 	.short	(.L_410 - .L_409)
.L_409:
        /*00cc*/ 	.word	0x00000000
.L_410:


//--------------------- .nv.info._ZN7cutlass13device_kernelIN5flash19enable_sm80_to_sm89INS1_16FlashAttnBwdSm80INS1_25CollectiveMainloopBwdSm80ILi2ELi1EN4cute5tupleIJNS5_1CILi64EEENS7_ILi96EEENS7_ILi128EEEEEENS_10bfloat16_tEfNS_4arch4Sm80ELb0ELb0ELb1ELb1ELb0ELb0ELb0ELb0ELi2ELi2ELi2ELi2ELb1EEENS1_21CollectiveEpilogueBwdISB_SC_SE_Li256ELb1ELb0ELi4EEENS1_19SingleTileSchedulerILb1ELb0ELb0ELi96EEEEEEEEEvNT_6ParamsE --------------------------
	.section	.nv.info._ZN7cutlass13device_kernelIN5flash19enable_sm80_to_sm89INS1_16FlashAttnBwdSm80INS1_25CollectiveMainloopBwdSm80ILi2ELi1EN4cute5tupleIJNS5_1CILi64EEENS7_ILi96EEENS7_ILi128EEEEEENS_10bfloat16_tEfNS_4arch4Sm80ELb0ELb0ELb1ELb1ELb0ELb0ELb0ELb0ELi2ELi2ELi2ELi2ELb1EEENS1_21CollectiveEpilogueBwdISB_SC_SE_Li256ELb1ELb0ELi4EEENS1_19SingleTileSchedulerILb1ELb0ELb0ELi96EEEEEEEEEvNT_6ParamsE,"",@"SHT_CUDA_INFO"
	.sectionflags	@""
	.align	4


	//----- nvinfo : EIATTR_CUDA_API_VERSION
	.align		4
        /*0000*/ 	.byte	0x04, 0x37
        /*0002*/ 	.short	(.L_412 - .L_411)
.L_411:
        /*0004*/ 	.word	0x00000082


	//----- nvinfo : EIATTR_SW2861232_WAR
	.align		4
.L_412:
        /*0008*/ 	.byte	0x01, 0x35
	.zero		2


	//----- nvinfo : EIATTR_PARAM_CBANK
	.align		4
        /*000c*/ 	.byte	0x04, 0x0a
        /*000e*/ 	.short	(.L_414 - .L_413)
	.align		4
.L_413:
        /*0010*/ 	.word	index@(.nv.constant0._ZN7cutlass13device_kernelIN5flash19enable_sm80_to_sm89INS1_16FlashAttnBwdSm80INS1_25CollectiveMainloopBwdSm80ILi2ELi1EN4cute5tupleIJNS5_1CILi64EEENS7_ILi96EEENS7_ILi128EEEEEENS_10bfloat16_tEfNS_4arch4Sm80ELb0ELb0ELb1ELb1ELb0ELb0ELb0ELb0ELi2ELi2ELi2ELi2ELb1EEENS1_21CollectiveEpilogueBwdISB_SC_SE_Li256ELb1ELb0ELi4EEENS1_19SingleTileSchedulerILb1ELb0ELb0ELi96EEEEEEEEEvNT_6ParamsE)
        /*0014*/ 	.short	0x0160
        /*0016*/ 	.short	0x0270


	//----- nvinfo : EIATTR_CBANK_PARAM_SIZE
	.align		4
.L_414:
        /*0018*/ 	.byte	0x03, 0x19
        /*001a*/ 	.short	0x0270


	//----- nvinfo : EIATTR_KPARAM_INFO
	.align		4
        /*001c*/ 	.byte	0x04, 0x17
        /*001e*/ 	.short	(.L_416 - .L_415)
.L_415:
        /*0020*/ 	.word	0x00000000
        /*0024*/ 	.short	0x0000
        /*0026*/ 	.short	0x0000
        /*0028*/ 	.byte	0x00, 0xf0, 0xc1, 0x09


	//----- nvinfo : EIATTR_MAXREG_COUNT
	.align		4
.L_416:
        /*002c*/ 	.byte	0x03, 0x1b
        /*002e*/ 	.short	0x00ff


	//----- nvinfo : EIATTR_NUM_BARRIERS
	.align		4
        /*0030*/ 	.byte	0x02, 0x4c
        /*0032*/ 	.byte	0x02
	.zero		1


	//----- nvinfo : EIATTR_ANNOTATIONS
	.align		4
        /*0034*/ 	.byte	0x04, 0x55
        /*0036*/ 	.short	(.L_418 - .L_417)


	//   ....[0]....
.L_417:
        /*0038*/ 	.word	0x00000001
        /*003c*/ 	.byte	0x40, 0x19, 0x00, 0x00, 0x01, 0x00, 0x00, 0x00, 0x90, 0x50, 0x00, 0x00


	//----- nvinfo : EIATTR_MERCURY_ISA_VERSION
	.align		4
.L_418:
        /*0048*/ 	.byte	0x03, 0x5f
        /*004a*/ 	.short	0x0000


	//----- nvinfo : EIATTR_COOP_GROUP_MASK_REGIDS
	.align		4
        /*004c*/ 	.byte	0x04, 0x29
        /*004e*/ 	.short	(.L_420 - .L_419)


	//   ....[0]....
.L_419:
        /*0050*/ 	.word	0xffffffff


	//----- nvinfo : EIATTR_COOP_GROUP_INSTR_OFFSETS
	.align		4
.L_420:
        /*0054*/ 	.byte	0x04, 0x28
        /*0056*/ 	.short	(.L_422 - .L_421)


	//   ....[0]....
.L_421:
        /*0058*/ 	.word	0x000000a0


	//----- nvinfo : EIATTR_EXIT_INSTR_OFFSETS
	.align		4
.L_422:
        /*005c*/ 	.byte	0x04, 0x1c
        /*005e*/ 	.short	(.L_424 - .L_423)


	//   ....[0]....
.L_423:
        /*0060*/ 	.word	0x00000310


	//   ....[1]....
        /*0064*/ 	.word	0x00007360


	//   ....[2]....
        /*0068*/ 	.word	0x00007420


	//   ....[3]....
        /*006c*/ 	.word	0x00008220


	//   ....[4]....
        /*0070*/ 	.word	0x000082e0


	//----- nvinfo : EIATTR_CTAIDZ_USED
	.align		4
.L_424:
        /*0074*/ 	.byte	0x01, 0x04
	.zero		2


	//----- nvinfo : EIATTR_MAX_THREADS
	.align		4
        /*0078*/ 	.byte	0x04, 0x05
        /*007a*/ 	.short	(.L_426 - .L_425)
.L_425:
        /*007c*/ 	.word	0x00000100
        /*0080*/ 	.word	0x00000001
        /*0084*/ 	.word	0x00000001


	//----- nvinfo : EIATTR_CRS_STACK_SIZE
	.align		4
.L_426:
        /*0088*/ 	.byte	0x04, 0x1e
        /*008a*/ 	.short	(.L_428 - .L_427)
.L_427:
        /*008c*/ 	.word	0x00000000
.L_428:


//--------------------- .nv.info._ZN7cutlass13device_kernelIN5flash19enable_sm80_to_sm89INS1_16FlashAttnBwdSm80INS1_25CollectiveMainloopBwdSm80ILi2ELi1EN4cute5tupleIJNS5_1CILi64EEENS7_ILi96EEENS7_ILi128EEEEEENS_10bfloat16_tEfNS_4arch4Sm80ELb0ELb0ELb1ELb1ELb1ELb0ELb0ELb0ELi2ELi2ELi2ELi2ELb1EEENS1_21CollectiveEpilogueBwdISB_SC_SE_Li256ELb1ELb0ELi4EEENS1_19SingleTileSchedulerILb1ELb0ELb0ELi96EEEEEEEEEvNT_6ParamsE --------------------------
	.section	.nv.info._ZN7cutlass13device_kernelIN5flash19enable_sm80_to_sm89INS1_16FlashAttnBwdSm80INS1_25CollectiveMainloopBwdSm80ILi2ELi1EN4cute5tupleIJNS5_1CILi64EEENS7_ILi96EEENS7_ILi128EEEEEENS_10bfloat16_tEfNS_4arch4Sm80ELb0ELb0ELb1ELb1ELb1ELb0ELb0ELb0ELi2ELi2ELi2ELi2ELb1EEENS1_21CollectiveEpilogueBwdISB_SC_SE_Li256ELb1ELb0ELi4EEENS1_19SingleTileSchedulerILb1ELb0ELb0ELi96EEEEEEEEEvNT_6ParamsE,"",@"SHT_CUDA_INFO"
	.sectionflags	@""
	.align	4


	//----- nvinfo : EIATTR_CUDA_API_VERSION
	.align		4
        /*0000*/ 	.byte	0x04, 0x37
        /*0002*/ 	.short	(.L_430 - .L_429)
.L_429:
        /*0004*/ 	.word	0x00000082


	//----- nvinfo : EIATTR_SW2861232_WAR
	.align		4
.L_430:
        /*0008*/ 	.byte	0x01, 0x35
	.zero		2


	//----- nvinfo : EIATTR_PARAM_CBANK
	.align		4
        /*000c*/ 	.byte	0x04, 0x0a
        /*000e*/ 	.short	(.L_432 - .L_431)
	.align		4
.L_431:
        /*0010*/ 	.word	index@(.nv.constant0._ZN7cutlass13device_kernelIN5flash19enable_sm80_to_sm89INS1_16FlashAttnBwdSm80INS1_25CollectiveMainloopBwdSm80ILi2ELi1EN4cute5tupleIJNS5_1CILi64EEENS7_ILi96EEENS7_ILi128EEEEEENS_10bfloat16_tEfNS_4arch4Sm80ELb0ELb0ELb1ELb1ELb1ELb0ELb0ELb0ELi2ELi2ELi2ELi2ELb1EEENS1_21CollectiveEpilogueBwdISB_SC_SE_Li256ELb1ELb0ELi4EEENS1_19SingleTileSchedulerILb1ELb0ELb0ELi96EEEEEEEEEvNT_6ParamsE)
        /*0014*/ 	.short	0x0160
        /*0016*/ 	.short	0x0270


	//----- nvinfo : EIATTR_CBANK_PARAM_SIZE
	.align		4
.L_432:
        /*0018*/ 	.byte	0x03, 0x19
        /*001a*/ 	.short	0x0270


	//----- nvinfo : EIATTR_KPARAM_INFO
	.align		4
        /*001c*/ 	.byte	0x04, 0x17
        /*001e*/ 	.short	(.L_434 - .L_433)
.L_433:
        /*0020*/ 	.word	0x00000000
        /*0024*/ 	.short	0x0000
        /*0026*/ 	.short	0x0000
        /*0028*/ 	.byte	0x00, 0xf0, 0xc1, 0x09


	//----- nvinfo : EIATTR_MAXREG_COUNT
	.align		4
.L_434:
        /*002c*/ 	.byte	0x03, 0x1b
        /*002e*/ 	.short	0x00ff


	//----- nvinfo : EIATTR_NUM_BARRIERS
	.align		4
        /*0030*/ 	.byte	0x02, 0x4c
        /*0032*/ 	.byte	0x02
	.zero		1


	//----- nvinfo : EIATTR_ANNOTATIONS
	.align		4
        /*0034*/ 	.byte	0x04, 0x55
        /*0036*/ 	.short	(.L_436 - .L_435)


	//   ....[0]....
.L_435:
        /*0038*/ 	.word	0x00000001
        /*003c*/ 	.byte	0x40, 0x19, 0x00, 0x00, 0x01, 0x00, 0x00, 0x00, 0x90, 0x50, 0x00, 0x00


	//----- nvinfo : EIATTR_MERCURY_ISA_VERSION
	.align		4
.L_436:
        /*0048*/ 	.byte	0x03, 0x5f
        /*004a*/ 	.short	0x0000


	//----- nvinfo : EIATTR_COOP_GROUP_MASK_REGIDS
	.align		4
        /*004c*/ 	.byte	0x04, 0x29
        /*004e*/ 	.short	(.L_438 - .L_437)


	//   ....[0]....
.L_437:
        /*0050*/ 	.word	0xffffffff


	//----- nvinfo : EIATTR_COOP_GROUP_INSTR_OFFSETS
	.align		4
.L_438:
        /*0054*/ 	.byte	0x04, 0x28
        /*0056*/ 	.short	(.L_440 - .L_439)


	//   ....[0]....
.L_439:
        /*0058*/ 	.word	0x000000a0


	//----- nvinfo : EIATTR_EXIT_INSTR_OFFSETS
	.align		4
.L_440:
        /*005c*/ 	.byte	0x04, 0x1c
        /*005e*/ 	.short	(.L_442 - .L_441)


	//   ....[0]....
.L_441:
        /*0060*/ 	.word	0x00000310


	//   ....[1]....
        /*0064*/ 	.word	0x00007360


	//   ....[2]....
        /*0068*/ 	.word	0x00007420


	//   ....[3]....
        /*006c*/ 	.word	0x00008220


	//   ....[4]....
        /*0070*/ 	.word	0x000082e0


	//----- nvinfo : EIATTR_CTAIDZ_USED
	.align		4
.L_442:
        /*0074*/ 	.byte	0x01, 0x04
	.zero		2


	//----- nvinfo : EIATTR_MAX_THREADS
	.align		4
        /*0078*/ 	.byte	0x04, 0x05
        /*007a*/ 	.short	(.L_444 - .L_443)
.L_443:
        /*007c*/ 	.word	0x00000100
        /*0080*/ 	.word	0x00000001
        /*0084*/ 	.word	0x00000001


	//----- nvinfo : EIATTR_CRS_STACK_SIZE
	.align		4
.L_444:
        /*0088*/ 	.byte	0x04, 0x1e
        /*008a*/ 	.short	(.L_446 - .L_445)
.L_445:
        /*008c*/ 	.word	0x00000000
.L_446:


//--------------------- .nv.info._ZN7cutlass13device_kernelIN5flash19enable_sm80_to_sm89INS1_16FlashAttnBwdSm80INS1_25CollectiveMainloopBwdSm80ILi2ELi1EN4cute5tupleIJNS5_1CILi64EEENS7_ILi96EEENS7_ILi128EEEEEENS_10bfloat16_tEfNS_4arch4Sm80ELb0ELb0ELb1ELb1ELb0ELb0ELb0ELb0ELi2ELi2ELi2ELi2ELb1EEENS1_24CollectiveEpilogueBwdGQAISB_fSE_Li256ELb1ELb0EEENS1_19SingleTileSchedulerILb1ELb0ELb0ELi96EEEEEEEEEvNT_6ParamsE --------------------------
	.section	.nv.info._ZN7cutlass13device_kernelIN5flash19enable_sm80_to_sm89INS1_16FlashAttnBwdSm80INS1_25CollectiveMainloopBwdSm80ILi2ELi1EN4cute5tupleIJNS5_1CILi64EEENS7_ILi96EEENS7_ILi128EEEEEENS_10bfloat16_tEfNS_4arch4Sm80ELb0ELb0ELb1ELb1ELb0ELb0ELb0ELb0ELi2ELi2ELi2ELi2ELb1EEENS1_24CollectiveEpilogueBwdGQAISB_fSE_Li256ELb1ELb0EEENS1_19SingleTileSchedulerILb1ELb0ELb0ELi96EEEEEEEEEvNT_6ParamsE,"",@"SHT_CUDA_INFO"
	.sectionflags	@""
	.align	4


	//----- nvinfo : EIATTR_CUDA_API_VERSION
	.align		4
        /*0000*/ 	.byte	0x04, 0x37
        /*0002*/ 	.short	(.L_448 - .L_447)
.L_447:
        /*0004*/ 	.word	0x00000082


	//----- nvinfo : EIATTR_SW2861232_WAR
	.align		4
.L_448:
        /*0008*/ 	.byte	0x01, 0x35
	.zero		2


	//----- nvinfo : EIATTR_PARAM_CBANK
	.align		4
        /*000c*/ 	.byte	0x04, 0x0a
        /*000e*/ 	.short	(.L_450 - .L_449)
	.align		4
.L_449:
        /*0010*/ 	.word	index@(.nv.constant0._ZN7cutlass13device_kernelIN5flash19enable_sm80_to_sm89INS1_16FlashAttnBwdSm80INS1_25CollectiveMainloopBwdSm80ILi2ELi1EN4cute5tupleIJNS5_1CILi64EEENS7_ILi96EEENS7_ILi128EEEEEENS_10bfloat16_tEfNS_4arch4Sm80ELb0ELb0ELb1ELb1ELb0ELb0ELb0ELb0ELi2ELi2ELi2ELi2ELb1EEENS1_24CollectiveEpilogueBwdGQAISB_fSE_Li256ELb1ELb0EEENS1_19SingleTileSchedulerILb1ELb0ELb0ELi96EEEEEEEEEvNT_6ParamsE)
        /*0014*/ 	.short	0x0160
        /*0016*/ 	.short	0x0278


	//----- nvinfo : EIATTR_CBANK_PARAM_SIZE
	.align		4
.L_450:
        /*0018*/ 	.byte	0x03, 0x19
        /*001a*/ 	.short	0x0278


	//----- nvinfo : EIATTR_KPARAM_INFO
	.align		4
        /*001c*/ 	.byte	0x04, 0x17
        /*001e*/ 	.short	(.L_452 - .L_451)
.L_451:
        /*0020*/ 	.word	0x00000000
        /*0024*/ 	.short	0x0000
        /*0026*/ 	.short	0x0000
        /*0028*/ 	.byte	0x00, 0xf0, 0xe1, 0x09


	//----- nvinfo : EIATTR_MAXREG_COUNT
	.align		4
.L_452:
        /*002c*/ 	.byte	0x03, 0x1b
        /*002e*/ 	.short	0x00ff


	//----- nvinfo : EIATTR_NUM_BARRIERS
	.align		4
        /*0030*/ 	.byte	0x02, 0x4c
        /*0032*/ 	.byte	0x02
	.zero		1


	//----- nvinfo : EIATTR_ANNOTATIONS
	.align		4
        /*0034*/ 	.byte	0x04, 0x55
        /*0036*/ 	.short	(.L_454 - .L_453)


	//   ....[0]....
.L_453:
        /*0038*/ 	.word	0x00000001
        /*003c*/ 	.byte	0x80, 0x19, 0x00, 0x00, 0x01, 0x00, 0x00, 0x00, 0xd0, 0x50, 0x00, 0x00


	//----- nvinfo : EIATTR_MERCURY_ISA_VERSION
	.align		4
.L_454:
        /*0048*/ 	.byte	0x03, 0x5f
        /*004a*/ 	.short	0x0000


	//----- nvinfo : EIATTR_COOP_GROUP_MASK_REGIDS
	.align		4
        /*004c*/ 	.byte	0x04, 0x29
        /*004e*/ 	.short	(.L_456 - .L_455)


	//   ....[0]....
.L_455:
        /*0050*/ 	.word	0xffffffff


	//----- nvinfo : EIATTR_COOP_GROUP_INSTR_OFFSETS
	.align		4
.L_456:
        /*0054*/ 	.byte	0x04, 0x28
        /*0056*/ 	.short	(.L_458 - .L_457)


	//   ....[0]....
.L_457:
        /*0058*/ 	.word	0x000000a0


	//----- nvinfo : EIATTR_EXIT_INSTR_OFFSETS
	.align		4
.L_458:
        /*005c*/ 	.byte	0x04, 0x1c
        /*005e*/ 	.short	(.L_460 - .L_459)


	//   ....[0]....
.L_459:
        /*0060*/ 	.word	0x00000310


	//   ....[1]....
        /*0064*/ 	.word	0x00005c40


	//   ....[2]....
        /*0068*/ 	.word	0x00006550


	//----- nvinfo : EIATTR_CTAIDZ_USED
	.align		4
.L_460:
        /*006c*/ 	.byte	0x01, 0x04
	.zero		2


	//----- nvinfo : EIATTR_MAX_THREADS
	.align		4
        /*0070*/ 	.byte	0x04, 0x05
        /*0072*/ 	.short	(.L_462 - .L_461)
.L_461:
        /*0074*/ 	.word	0x00000100
        /*0078*/ 	.word	0x00000001
        /*007c*/ 	.word	0x00000001
.L_462:


//--------------------- .nv.info._ZN7cutlass13device_kernelIN5flash19enable_sm80_to_sm89INS1_16FlashAttnBwdSm80INS1_25CollectiveMainloopBwdSm80ILi2ELi1EN4cute5tupleIJNS5_1CILi64EEENS7_ILi96EEENS7_ILi128EEEEEENS_10bfloat16_tEfNS_4arch4Sm80ELb0ELb0ELb1ELb1ELb1ELb0ELb0ELb0ELi2ELi2ELi2ELi2ELb1EEENS1_24CollectiveEpilogueBwdGQAISB_fSE_Li256ELb1ELb1EEENS1_19SingleTileSchedulerILb1ELb0ELb0ELi96EEEEEEEEEvNT_6ParamsE --------------------------
	.section	.nv.info._ZN7cutlass13device_kernelIN5flash19enable_sm80_to_sm89INS1_16FlashAttnBwdSm80INS1_25CollectiveMainloopBwdSm80ILi2ELi1EN4cute5tupleIJNS5_1CILi64EEENS7_ILi96EEENS7_ILi128EEEEEENS_10bfloat16_tEfNS_4arch4Sm80ELb0ELb0ELb1ELb1ELb1ELb0ELb0ELb0ELi2ELi2ELi2ELi2ELb1EEENS1_24CollectiveEpilogueBwdGQAISB_fSE_Li256ELb1ELb1EEENS1_19SingleTileSchedulerILb1ELb0ELb0ELi96EEEEEEEEEvNT_6ParamsE,"",@"SHT_CUDA_INFO"
	.sectionflags	@""
	.align	4


	//----- nvinfo : EIATTR_CUDA_API_VERSION
	.align		4
        /*0000*/ 	.byte	0x04, 0x37
        /*0002*/ 	.short	(.L_464 - .L_463)
.L_463:
        /*0004*/ 	.word	0x00000082


	//----- nvinfo : EIATTR_SW2861232_WAR
	.align		4
.L_464:
        /*0008*/ 	.byte	0x01, 0x35
	.zero		2


	//----- nvinfo : EIATTR_PARAM_CBANK
	.align		4
        /*000c*/ 	.byte	0x04, 0x0a
        /*000e*/ 	.short	(.L_466 - .L_465)
	.align		4
.L_465:
        /*0010*/ 	.word	index@(.nv.constant0._ZN7cutlass13device_kernelIN5flash19enable_sm80_to_sm89INS1_16FlashAttnBwdSm80INS1_25CollectiveMainloopBwdSm80ILi2ELi1EN4cute5tupleIJNS5_1CILi64EEENS7_ILi96EEENS7_ILi128EEEEEENS_10bfloat16_tEfNS_4arch4Sm80ELb0ELb0ELb1ELb1ELb1ELb0ELb0ELb0ELi2ELi2ELi2ELi2ELb1EEENS1_24CollectiveEpilogueBwdGQAISB_fSE_Li256ELb1ELb1EEENS1_19SingleTileSchedulerILb1ELb0ELb0ELi96EEEEEEEEEvNT_6ParamsE)
        /*0014*/ 	.short	0x0160
        /*0016*/ 	.short	0x0278


	//----- nvinfo : EIATTR_CBANK_PARAM_SIZE
	.align		4
.L_466:
        /*0018*/ 	.byte	0x03, 0x19
        /*001a*/ 	.short	0x0278


	//----- nvinfo : EIATTR_KPARAM_INFO
	.align		4
        /*001c*/ 	.byte	0x04, 0x17
        /*001e*/ 	.short	(.L_468 - .L_467)
.L_467:
        /*0020*/ 	.word	0x00000000
        /*0024*/ 	.short	0x0000
        /*0026*/ 	.short	0x0000
        /*0028*/ 	.byte	0x00, 0xf0, 0xe1, 0x09


	//----- nvinfo : EIATTR_MAXREG_COUNT
	.align		4
.L_468:
        /*002c*/ 	.byte	0x03, 0x1b
        /*002e*/ 	.short	0x00ff


	//----- nvinfo : EIATTR_NUM_BARRIERS
	.align		4
        /*0030*/ 	.byte	0x02, 0x4c
        /*0032*/ 	.byte	0x02
	.zero		1


	//----- nvinfo : EIATTR_ANNOTATIONS
	.align		4
        /*0034*/ 	.byte	0x04, 0x55
        /*0036*/ 	.short	(.L_470 - .L_469)


	//   ....[0]....
.L_469:
        /*0038*/ 	.word	0x00000001
        /*003c*/ 	.byte	0x80, 0x19, 0x00, 0x00, 0x01, 0x00, 0x00, 0x00, 0xd0, 0x50, 0x00, 0x00


	//----- nvinfo : EIATTR_MERCURY_ISA_VERSION
	.align		4
.L_470:
        /*0048*/ 	.byte	0x03, 0x5f
        /*004a*/ 	.short	0x0000


	//----- nvinfo : EIATTR_COOP_GROUP_MASK_REGIDS
	.align		4
        /*004c*/ 	.byte	0x04, 0x29
        /*004e*/ 	.short	(.L_472 - .L_471)


	//   ....[0]....
.L_471:
        /*0050*/ 	.word	0xffffffff


	//   ....[1]....
        /*0054*/ 	.word	0xffffffff


	//   ....[2]....
        /*0058*/ 	.word	0xffffffff


	//   ....[3]....
        /*005c*/ 	.word	0xffffffff


	//   ....[4]....
        /*0060*/ 	.word	0xffffffff


	//   ....[5]....
        /*0064*/ 	.word	0xffffffff


	//   ....[6]....
        /*0068*/ 	.word	0xffffffff


	//   ....[7]....
        /*006c*/ 	.word	0xffffffff


	//   ....[8]....
        /*0070*/ 	.word	0xffffffff


	//----- nvinfo : EIATTR_COOP_GROUP_INSTR_OFFSETS
	.align		4
.L_472:
        /*0074*/ 	.byte	0x04, 0x28
        /*0076*/ 	.short	(.L_474 - .L_473)


	//   ....[0]....
.L_473:
        /*0078*/ 	.word	0x000000a0


	//   ....[1]....
        /*007c*/ 	.word	0x00005f90


	//   ....[2]....
        /*0080*/ 	.word	0x00005fd0


	//   ....[3]....
        /*0084*/ 	.word	0x000063c0


	//   ....[4]....
        /*0088*/ 	.word	0x000063d0


	//   ....[5]....
        /*008c*/ 	.word	0x00006560


	//   ....[6]....
        /*0090*/ 	.word	0x000065b0


	//   ....[7]....
        /*0094*/ 	.word	0x00006960


	//   ....[8]....
        /*0098*/ 	.word	0x00006970


	//----- nvinfo : EIATTR_EXIT_INSTR_OFFSETS
	.align		4
.L_474:
        /*009c*/ 	.byte	0x04, 0x1c
        /*009e*/ 	.short	(.L_476 - .L_475)


	//   ....[0]....
.L_475:
        /*00a0*/ 	.word	0x00000310


	//   ....[1]....
        /*00a4*/ 	.word	0x00005c40


	//   ....[2]....
        /*00a8*/ 	.word	0x00006980


	//   ....[3]....
        /*00ac*/ 	.word	0x00006a20


	//----- nvinfo : EIATTR_CTAIDZ_USED
	.align		4
.L_476:
        /*00b0*/ 	.byte	0x01, 0x04
	.zero		2


	//----- nvinfo : EIATTR_MAX_THREADS
	.align		4
        /*00b4*/ 	.byte	0x04, 0x05
        /*00b6*/ 	.short	(.L_478 - .L_477)
.L_477:
        /*00b8*/ 	.word	0x00000100
        /*00bc*/ 	.word	0x00000001
        /*00c0*/ 	.word	0x00000001


	//----- nvinfo : EIATTR_CRS_STACK_SIZE
	.align		4
.L_478:
        /*00c4*/ 	.byte	0x04, 0x1e
        /*00c6*/ 	.short	(.L_480 - .L_479)
.L_479:
        /*00c8*/ 	.word	0x00000000
.L_480:


//--------------------- .nv.info._ZN7cutlass13device_kernelIN5flash19enable_sm80_to_sm89INS1_16FlashAttnBwdSm80INS1_25CollectiveMainloopBwdSm80ILi2ELi1EN4cute5tupleIJNS5_1CILi64EEENS7_ILi96EEENS7_ILi128EEEEEENS_10bfloat16_tEfNS_4arch4Sm80ELb0ELb1ELb1ELb0ELb0ELb0ELb0ELb0ELi2ELi2ELi2ELi2ELb1EEENS1_21CollectiveEpilogueBwdISB_SC_SE_Li256ELb0ELb0ELi4EEENS1_19SingleTileSchedulerILb0ELb0ELb0ELi96EEEEEEEEEvNT_6ParamsE --------------------------
	.section	.nv.info._ZN7cutlass13device_kernelIN5flash19enable_sm80_to_sm89INS1_16FlashAttnBwdSm80INS1_25CollectiveMainloopBwdSm80ILi2ELi1EN4cute5tupleIJNS5_1CILi64EEENS7_ILi96EEENS7_ILi128EEEEEENS_10bfloat16_tEfNS_4arch4Sm80ELb0ELb1ELb1ELb0ELb0ELb0ELb0ELb0ELi2ELi2ELi2ELi2ELb1EEENS1_21CollectiveEpilogueBwdISB_SC_SE_Li256ELb0ELb0ELi4EEENS1_19SingleTileSchedulerILb0ELb0ELb0ELi96EEEEEEEEEvNT_6ParamsE,"",@"SHT_CUDA_INFO"
	.sectionflags	@""
	.align	4


	//----- nvinfo : EIATTR_CUDA_API_VERSION
	.align		4
        /*0000*/ 	.byte	0x04, 0x37
        /*0002*/ 	.short	(.L_482 - .L_481)
.L_481:
        /*0004*/ 	.word	0x00000082


	//----- nvinfo : EIATTR_SW2861232_WAR
	.align		4
.L_482:
        /*0008*/ 	.byte	0x01, 0x35
	.zero		2


	//----- nvinfo : EIATTR_PARAM_CBANK
	.align		4
        /*000c*/ 	.byte	0x04, 0x0a
        /*000e*/ 	.short	(.L_484 - .L_483)
	.align		4
.L_483:
        /*0010*/ 	.word	index@(.nv.constant0._ZN7cutlass13device_kernelIN5flash19enable_sm80_to_sm89INS1_16FlashAttnBwdSm80INS1_25CollectiveMainloopBwdSm80ILi2ELi1EN4cute5tupleIJNS5_1CILi64EEENS7_ILi96EEENS7_ILi128EEEEEENS_10bfloat16_tEfNS_4arch4Sm80ELb0ELb1ELb1ELb0ELb0ELb0ELb0ELb0ELi2ELi2ELi2ELi2ELb1EEENS1_21CollectiveEpilogueBwdISB_SC_SE_Li256ELb0ELb0ELi4EEENS1_19SingleTileSchedulerILb0ELb0ELb0ELi96EEEEEEEEEvNT_6ParamsE)
        /*0014*/ 	.short	0x0160
        /*0016*/ 	.short	0x0270


	//----- nvinfo : EIATTR_CBANK_PARAM_SIZE
	.align		4
.L_484:
        /*0018*/ 	.byte	0x03, 0x19
        /*001a*/ 	.short	0x0270


	//----- nvinfo : EIATTR_KPARAM_INFO
	.align		4
        /*001c*/ 	.byte	0x04, 0x17
        /*001e*/ 	.short	(.L_486 - .L_485)
.L_485:
        /*0020*/ 	.word	0x00000000
        /*0024*/ 	.short	0x0000
        /*0026*/ 	.short	0x0000
        /*0028*/ 	.byte	0x00, 0xf0, 0xc1, 0x09


	//----- nvinfo : EIATTR_MAXREG_COUNT
	.align		4
.L_486:
        /*002c*/ 	.byte	0x03, 0x1b
        /*002e*/ 	.short	0x00ff


	//----- nvinfo : EIATTR_NUM_BARRIERS
	.align		4
        /*0030*/ 	.byte	0x02, 0x4c
        /*0032*/ 	.byte	0x02
	.zero		1


	//----- nvinfo : EIATTR_ANNOTATIONS
	.align		4
        /*0034*/ 	.byte	0x04, 0x55
        /*0036*/ 	.short	(.L_488 - .L_487)


	//   ....[0]....
.L_487:
        /*0038*/ 	.word	0x00000001
        /*003c*/ 	.byte	0xd0, 0x00, 0x00, 0x00, 0x01, 0x00, 0x00, 0x00, 0xc0, 0x07, 0x00, 0x00, 0x01, 0x00, 0x00, 0x00
        /* <DEDUP_REMOVED lines=17> */
        /*015c*/ 	.byte	0x60, 0x6a, 0x00, 0x00, 0x01, 0x00, 0x00, 0x00, 0x50, 0x81, 0x00, 0x00


	//----- nvinfo : EIATTR_MERCURY_ISA_VERSION
	.align		4
.L_488:
        /*0168*/ 	.byte	0x03, 0x5f
        /*016a*/ 	.short	0x0000


	//----- nvinfo : EIATTR_EXIT_INSTR_OFFSETS
	.align		4
        /*016c*/ 	.byte	0x04, 0x1c
        /*016e*/ 	.short	(.L_490 - .L_489)


	//   ....[0]....
.L_489:
        /*0170*/ 	.word	0x00000040


	//   ....[1]....
        /*0174*/ 	.word	0x00008080


	//   ....[2]....
        /*0178*/ 	.word	0x00008140


	//   ....[3]....
        /*017c*/ 	.word	0x00008e00


	//   ....[4]....
        /*0180*/ 	.word	0x00008eb0


	//----- nvinfo : EIATTR_CTAIDZ_USED
	.align		4
.L_490:
        /*0184*/ 	.byte	0x01, 0x04
	.zero		2


	//----- nvinfo : EIATTR_MAX_THREADS
	.align		4
        /*0188*/ 	.byte	0x04, 0x05
        /*018a*/ 	.short	(.L_492 - .L_491)
.L_491:
        /*018c*/ 	.word	0x00000100
        /*0190*/ 	.word	0x00000001
        /*0194*/ 	.word	0x00000001


	//----- nvinfo : EIATTR_CRS_STACK_SIZE
	.align		4
.L_492:
        /*0198*/ 	.byte	0x04, 0x1e
        /*019a*/ 	.short	(.L_494 - .L_493)
.L_493:
        /*019c*/ 	.word	0x00000000
.L_494:


//--------------------- .nv.info._ZN7cutlass13device_kernelIN5flash19enable_sm80_to_sm89INS1_16FlashAttnBwdSm80INS1_25CollectiveMainloopBwdSm80ILi2ELi1EN4cute5tupleIJNS5_1CILi64EEENS7_ILi96EEENS7_ILi128EEEEEENS_10bfloat16_tEfNS_4arch4Sm80ELb0ELb1ELb1ELb0ELb1ELb0ELb0ELb0ELi2ELi2ELi2ELi2ELb1EEENS1_21CollectiveEpilogueBwdISB_SC_SE_Li256ELb0ELb0ELi4EEENS1_19SingleTileSchedulerILb0ELb0ELb0ELi96EEEEEEEEEvNT_6ParamsE --------------------------
	.section	.nv.info._ZN7cutlass13device_kernelIN5flash19enable_sm80_to_sm89INS1_16FlashAttnBwdSm80INS1_25CollectiveMainloopBwdSm80ILi2ELi1EN4cute5tupleIJNS5_1CILi64EEENS7_ILi96EEENS7_ILi128EEEEEENS_10bfloat16_tEfNS_4arch4Sm80ELb0ELb1ELb1ELb0ELb1ELb0ELb0ELb0ELi2ELi2ELi2ELi2ELb1EEENS1_21CollectiveEpilogueBwdISB_SC_SE_Li256ELb0ELb0ELi4EEENS1_19SingleTileSchedulerILb0ELb0ELb0ELi96EEEEEEEEEvNT_6ParamsE,"",@"SHT_CUDA_INFO"
	.sectionflags	@""
	.align	4


	//----- nvinfo : EIATTR_CUDA_API_VERSION
	.align		4
        /*0000*/ 	.byte	0x04, 0x37
        /*0002*/ 	.short	(.L_496 - .L_495)
.L_495:
        /*0004*/ 	.word	0x00000082


	//----- nvinfo : EIATTR_SW2861232_WAR
	.align		4
.L_496:
        /*0008*/ 	.byte	0x01, 0x35
	.zero		2


	//----- nvinfo : EIATTR_PARAM_CBANK
	.align		4
        /*000c*/ 	.byte	0x04, 0x0a
        /*000e*/ 	.short	(.L_498 - .L_497)
	.align		4
.L_497:
        /*0010*/ 	.word	index@(.nv.constant0._ZN7cutlass13device_kernelIN5flash19enable_sm80_to_sm89INS1_16FlashAttnBwdSm80INS1_25CollectiveMainloopBwdSm80ILi2ELi1EN4cute5tupleIJNS5_1CILi64EEENS7_ILi96EEENS7_ILi128EEEEEENS_10bfloat16_tEfNS_4arch4Sm80ELb0ELb1ELb1ELb0ELb1ELb0ELb0ELb0ELi2ELi2ELi2ELi2ELb1EEENS1_21CollectiveEpilogueBwdISB_SC_SE_Li256ELb0ELb0ELi4EEENS1_19SingleTileSchedulerILb0ELb0ELb0ELi96EEEEEEEEEvNT_6ParamsE)
        /*0014*/ 	.short	0x0160
        /*0016*/ 	.short	0x0270


	//----- nvinfo : EIATTR_CBANK_PARAM_SIZE
	.align		4
.L_498:
        /*0018*/ 	.byte	0x03, 0x19
        /*001a*/ 	.short	0x0270


	//----- nvinfo : EIATTR_KPARAM_INFO
	.align		4
        /*001c*/ 	.byte	0x04, 0x17
        /*001e*/ 	.short	(.L_500 - .L_499)
.L_499:
        /*0020*/ 	.word	0x00000000
        /*0024*/ 	.short	0x0000
        /*0026*/ 	.short	0x0000
        /*0028*/ 	.byte	0x00, 0xf0, 0xc1, 0x09


	//----- nvinfo : EIATTR_MAXREG_COUNT
	.align		4
.L_500:
        /*002c*/ 	.byte	0x03, 0x1b
        /*002e*/ 	.short	0x00ff


	//----- nvinfo : EIATTR_NUM_BARRIERS
	.align		4
        /*0030*/ 	.byte	0x02, 0x4c
        /*0032*/ 	.byte	0x02
	.zero		1


	//----- nvinfo : EIATTR_ANNOTATIONS
	.align		4
        /*0034*/ 	.byte	0x04, 0x55
        /*0036*/ 	.short	(.L_502 - .L_501)


	//   ....[0]....
.L_501:
        /* <DEDUP_REMOVED lines=20> */


	//----- nvinfo : EIATTR_MERCURY_ISA_VERSION
	.align		4
.L_502:
        /*0168*/ 	.byte	0x03, 0x5f
        /*016a*/ 	.short	0x0000


	//----- nvinfo : EIATTR_EXIT_INSTR_OFFSETS
	.align		4
        /*016c*/ 	.byte	0x04, 0x1c
        /*016e*/ 	.short	(.L_504 - .L_503)


	//   ....[0]....
.L_503:
        /*0170*/ 	.word	0x00000040


	//   ....[1]....
        /*0174*/ 	.word	0x00008080


	//   ....[2]....
        /*0178*/ 	.word	0x00008140


	//   ....[3]....
        /*017c*/ 	.word	0x00008e00


	//   ....[4]....
        /*0180*/ 	.word	0x00008eb0


	//----- nvinfo : EIATTR_CTAIDZ_USED
	.align		4
.L_504:
        /*0184*/ 	.byte	0x01, 0x04
	.zero		2


	//----- nvinfo : EIATTR_MAX_THREADS
	.align		4
        /*0188*/ 	.byte	0x04, 0x05
        /*018a*/ 	.short	(.L_506 - .L_505)
.L_505:
        /*018c*/ 	.word	0x00000100
        /*0190*/ 	.word	0x00000001
        /*0194*/ 	.word	0x00000001


	//----- nvinfo : EIATTR_CRS_STACK_SIZE
	.align		4
.L_506:
        /*0198*/ 	.byte	0x04, 0x1e
        /*019a*/ 	.short	(.L_508 - .L_507)
.L_507:
        /*019c*/ 	.word	0x00000000
.L_508:


//--------------------- .nv.info._ZN7cutlass13device_kernelIN5flash19enable_sm80_to_sm89INS1_16FlashAttnBwdSm80INS1_25CollectiveMainloopBwdSm80ILi2ELi1EN4cute5tupleIJNS5_1CILi64EEENS7_ILi96EEENS7_ILi128EEEEEENS_10bfloat16_tEfNS_4arch4Sm80ELb0ELb1ELb1ELb0ELb0ELb0ELb0ELb0ELi2ELi2ELi2ELi2ELb1EEENS1_24CollectiveEpilogueBwdGQAISB_fSE_Li256ELb0ELb0EEENS1_19SingleTileSchedulerILb0ELb0ELb0ELi96EEEEEEEEEvNT_6ParamsE --------------------------
	.section	.nv.info._ZN7cutlass13device_kernelIN5flash19enable_sm80_to_sm89INS1_16FlashAttnBwdSm80INS1_25CollectiveMainloopBwdSm80ILi2ELi1EN4cute5tupleIJNS5_1CILi64EEENS7_ILi96EEENS7_ILi128EEEEEENS_10bfloat16_tEfNS_4arch4Sm80ELb0ELb1ELb1ELb0ELb0ELb0ELb0ELb0ELi2ELi2ELi2ELi2ELb1EEENS1_24CollectiveEpilogueBwdGQAISB_fSE_Li256ELb0ELb0EEENS1_19SingleTileSchedulerILb0ELb0ELb0ELi96EEEEEEEEEvNT_6ParamsE,"",@"SHT_CUDA_INFO"
	.sectionflags	@""
	.align	4


	//----- nvinfo : EIATTR_CUDA_API_VERSION
	.align		4
        /*0000*/ 	.byte	0x04, 0x37
        /*0002*/ 	.short	(.L_510 - .L_509)
.L_509:
        /*0004*/ 	.word	0x00000082


	//----- nvinfo : EIATTR_SW2861232_WAR
	.align		4
.L_510:
        /*0008*/ 	.byte	0x01, 0x35
	.zero		2


	//----- nvinfo : EIATTR_PARAM_CBANK
	.align		4
        /*000c*/ 	.byte	0x04, 0x0a
        /*000e*/ 	.short	(.L_512 - .L_511)
	.align		4
.L_511:
        /*0010*/ 	.word	index@(.nv.constant0._ZN7cutlass13device_kernelIN5flash19enable_sm80_to_sm89INS1_16FlashAttnBwdSm80INS1_25CollectiveMainloopBwdSm80ILi2ELi1EN4cute5tupleIJNS5_1CILi64EEENS7_ILi96EEENS7_ILi128EEEEEENS_10bfloat16_tEfNS_4arch4Sm80ELb0ELb1ELb1ELb0ELb0ELb0ELb0ELb0ELi2ELi2ELi2ELi2ELb1EEENS1_24CollectiveEpilogueBwdGQAISB_fSE_Li256ELb0ELb0EEENS1_19SingleTileSchedulerILb0ELb0ELb0ELi96EEEEEEEEEvNT_6ParamsE)
        /*0014*/ 	.short	0x0160
        /*0016*/ 	.short	0x0278


	//----- nvinfo : EIATTR_CBANK_PARAM_SIZE
	.align		4
.L_512:
        /*0018*/ 	.byte	0x03, 0x19
        /*001a*/ 	.short	0x0278


	//----- nvinfo : EIATTR_KPARAM_INFO
	.align		4
        /*001c*/ 	.byte	0x04, 0x17
        /*001e*/ 	.short	(.L_514 - .L_513)
.L_513:
        /*0020*/ 	.word	0x00000000
        /*0024*/ 	.short	0x0000
        /*0026*/ 	.short	0x0000
        /*0028*/ 	.byte	0x00, 0xf0, 0xe1, 0x09


	//----- nvinfo : EIATTR_MAXREG_COUNT
	.align		4
.L_514:
        /*002c*/ 	.byte	0x03, 0x1b
        /*002e*/ 	.short	0x00ff


	//----- nvinfo : EIATTR_NUM_BARRIERS
	.align		4
        /*0030*/ 	.byte	0x02, 0x4c
        /*0032*/ 	.byte	0x02
	.zero		1


	//----- nvinfo : EIATTR_ANNOTATIONS
	.align		4
        /*0034*/ 	.byte	0x04, 0x55
        /*0036*/ 	.short	(.L_516 - .L_515)


	//   ....[0]....
.L_515:
        /* <DEDUP_REMOVED lines=14> */
        /*010c*/ 	.byte	0x50, 0x69, 0x00, 0x00


	//----- nvinfo : EIATTR_MERCURY_ISA_VERSION
	.align		4
.L_516:
        /*0110*/ 	.byte	0x03, 0x5f
        /*0112*/ 	.short	0x0000


	//----- nvinfo : EIATTR_EXIT_INSTR_OFFSETS
	.align		4
        /*0114*/ 	.byte	0x04, 0x1c
        /*0116*/ 	.short	(.L_518 - .L_517)


	//   ....[0]....
.L_517:
        /*0118*/ 	.word	0x00000040


	//   ....[1]....
        /*011c*/ 	.word	0x00006940


	//   ....[2]....
        /*0120*/ 	.word	0x00007180


	//----- nvinfo : EIATTR_CTAIDZ_USED
	.align		4
.L_518:
        /*0124*/ 	.byte	0x01, 0x04
	.zero		2


	//----- nvinfo : EIATTR_MAX_THREADS
	.align		4
        /*0128*/ 	.byte	0x04, 0x05
        /*012a*/ 	.short	(.L_520 - .L_519)
.L_519:
        /*012c*/ 	.word	0x00000100
        /*0130*/ 	.word	0x00000001
        /*0134*/ 	.word	0x00000001


	//----- nvinfo : EIATTR_CRS_STACK_SIZE
	.align		4
.L_520:
        /*0138*/ 	.byte	0x04, 0x1e
        /*013a*/ 	.short	(.L_522 - .L_521)
.L_521:
        /*013c*/ 	.word	0x00000000
.L_522:


//--------------------- .nv.info._ZN7cutlass13device_kernelIN5flash19enable_sm80_to_sm89INS1_16FlashAttnBwdSm80INS1_25CollectiveMainloopBwdSm80ILi2ELi1EN4cute5tupleIJNS5_1CILi64EEENS7_ILi96EEENS7_ILi128EEEEEENS_10bfloat16_tEfNS_4arch4Sm80ELb0ELb1ELb1ELb0ELb1ELb0ELb0ELb0ELi2ELi2ELi2ELi2ELb1EEENS1_24CollectiveEpilogueBwdGQAISB_fSE_Li256ELb0ELb1EEENS1_19SingleTileSchedulerILb0ELb0ELb0ELi96EEEEEEEEEvNT_6ParamsE --------------------------
	.section	.nv.info._ZN7cutlass13device_kernelIN5flash19enable_sm80_to_sm89INS1_16FlashAttnBwdSm80INS1_25CollectiveMainloopBwdSm80ILi2ELi1EN4cute5tupleIJNS5_1CILi64EEENS7_ILi96EEENS7_ILi128EEEEEENS_10bfloat16_tEfNS_4arch4Sm80ELb0ELb1ELb1ELb0ELb1ELb0ELb0ELb0ELi2ELi2ELi2ELi2ELb1EEENS1_24CollectiveEpilogueBwdGQAISB_fSE_Li256ELb0ELb1EEENS1_19SingleTileSchedulerILb0ELb0ELb0ELi96EEEEEEEEEvNT_6ParamsE,"",@"SHT_CUDA_INFO"
	.sectionflags	@""
	.align	4


	//----- nvinfo : EIATTR_CUDA_API_VERSION
	.align		4
        /*0000*/ 	.byte	0x04, 0x37
        /*0002*/ 	.short	(.L_524 - .L_523)
.L_523:
        /*0004*/ 	.word	0x00000082


	//----- nvinfo : EIATTR_SW2861232_WAR
	.align		4
.L_524:
        /*0008*/ 	.byte	0x01, 0x35
	.zero		2


	//----- nvinfo : EIATTR_PARAM_CBANK
	.align		4
        /*000c*/ 	.byte	0x04, 0x0a
        /*000e*/ 	.short	(.L_526 - .L_525)
	.align		4
.L_525:
        /*0010*/ 	.word	index@(.nv.constant0._ZN7cutlass13device_kernelIN5flash19enable_sm80_to_sm89INS1_16FlashAttnBwdSm80INS1_25CollectiveMainloopBwdSm80ILi2ELi1EN4cute5tupleIJNS5_1CILi64EEENS7_ILi96EEENS7_ILi128EEEEEENS_10bfloat16_tEfNS_4arch4Sm80ELb0ELb1ELb1ELb0ELb1ELb0ELb0ELb0ELi2ELi2ELi2ELi2ELb1EEENS1_24CollectiveEpilogueBwdGQAISB_fSE_Li256ELb0ELb1EEENS1_19SingleTileSchedulerILb0ELb0ELb0ELi96EEEEEEEEEvNT_6ParamsE)
        /*0014*/ 	.short	0x0160
        /*0016*/ 	.short	0x0278


	//----- nvinfo : EIATTR_CBANK_PARAM_SIZE
	.align		4
.L_526:
        /*0018*/ 	.byte	0x03, 0x19
        /*001a*/ 	.short	0x0278


	//----- nvinfo : EIATTR_KPARAM_INFO
	.align		4
        /*001c*/ 	.byte	0x04, 0x17
        /*001e*/ 	.short	(.L_528 - .L_527)
.L_527:
        /*0020*/ 	.word	0x00000000
        /*0024*/ 	.short	0x0000
        /*0026*/ 	.short	0x0000
        /*0028*/ 	.byte	0x00, 0xf0, 0xe1, 0x09


	//----- nvinfo : EIATTR_MAXREG_COUNT
	.align		4
.L_528:
        /*002c*/ 	.byte	0x03, 0x1b
        /*002e*/ 	.short	0x00ff


	//----- nvinfo : EIATTR_NUM_BARRIERS
	.align		4
        /*0030*/ 	.byte	0x02, 0x4c
        /*0032*/ 	.byte	0x02
	.zero		1


	//----- nvinfo : EIATTR_ANNOTATIONS
	.align		4
        /*0034*/ 	.byte	0x04, 0x55
        /*0036*/ 	.short	(.L_530 - .L_529)


	//   ....[0]....
.L_529:
        /* <DEDUP_REMOVED lines=20> */


	//----- nvinfo : EIATTR_MERCURY_ISA_VERSION
	.align		4
.L_530:
        /*0168*/ 	.byte	0x03, 0x5f
        /*016a*/ 	.short	0x0000


	//----- nvinfo : EIATTR_COOP_GROUP_MASK_REGIDS
	.align		4
        /*016c*/ 	.byte	0x04, 0x29
        /*016e*/ 	.short	(.L_532 - .L_531)


	//   ....[0]....
.L_531:
        /*0170*/ 	.word	0xffffffff


	//   ....[1]....
        /*0174*/ 	.word	0xffffffff


	//   ....[2]....
        /*0178*/ 	.word	0xffffffff


	//   ....[3]....
        /*017c*/ 	.word	0xffffffff


	//   ....[4]....
        /*0180*/ 	.word	0xffffffff


	//   ....[5]....
        /*0184*/ 	.word	0xffffffff


	//   ....[6]....
        /*0188*/ 	.word	0xffffffff


	//   ....[7]....
        /*018c*/ 	.word	0xffffffff


	//----- nvinfo : EIATTR_COOP_GROUP_INSTR_OFFSETS
	.align		4
.L_532:
        /*0190*/ 	.byte	0x04, 0x28
        /*0192*/ 	.short	(.L_534 - .L_533)


	//   ....[0]....
.L_533:
        /*0194*/ 	.word	0x00006c30


	//   ....[1]....
        /*0198*/ 	.word	0x00006ca0


	//   ....[2]....
        /*019c*/ 	.word	0x00007060


	//   ....[3]....
        /*01a0*/ 	.word	0x00007070


	//   ....[4]....
        /*01a4*/ 	.word	0x00007200


	//   ....[5]....
        /*01a8*/ 	.word	0x00007250


	//   ....[6]....
        /*01ac*/ 	.word	0x00007600


	//   ....[7]....
        /*01b0*/ 	.word	0x00007610


	//----- nvinfo : EIATTR_EXIT_INSTR_OFFSETS
	.align		4
.L_534:
        /*01b4*/ 	.byte	0x04, 0x1c
        /*01b6*/ 	.short	(.L_536 - .L_535)


	//   ....[0]....
.L_535:
        /*01b8*/ 	.word	0x00000040


	//   ....[1]....
        /*01bc*/ 	.word	0x000069b0


	//   ....[2]....
        /*01c0*/ 	.word	0x00007620


	//   ....[3]....
        /*01c4*/ 	.word	0x000076c0


	//----- nvinfo : EIATTR_CTAIDZ_USED
	.align		4
.L_536:
        /*01c8*/ 	.byte	0x01, 0x04
	.zero		2


	//----- nvinfo : EIATTR_MAX_THREADS
	.align		4
        /*01cc*/ 	.byte	0x04, 0x05
        /*01ce*/ 	.short	(.L_538 - .L_537)
.L_537:
        /*01d0*/ 	.word	0x00000100
        /*01d4*/ 	.word	0x00000001
        /*01d8*/ 	.word	0x00000001


	//----- nvinfo : EIATTR_CRS_STACK_SIZE
	.align		4
.L_538:
        /*01dc*/ 	.byte	0x04, 0x1e
        /*01de*/ 	.short	(.L_540 - .L_539)
.L_539:
        /*01e0*/ 	.word	0x00000000
.L_540:


//--------------------- .nv.info._ZN7cutlass13device_kernelIN5flash19enable_sm80_to_sm89INS1_16FlashAttnBwdSm80INS1_25CollectiveMainloopBwdSm80ILi2ELi1EN4cute5tupleIJNS5_1CILi64EEENS7_ILi96EEENS7_ILi128EEEEEENS_10bfloat16_tEfNS_4arch4Sm80ELb0ELb1ELb1ELb1ELb0ELb0ELb0ELb0ELi2ELi2ELi2ELi2ELb1EEENS1_21CollectiveEpilogueBwdISB_SC_SE_Li256ELb1ELb0ELi4EEENS1_19SingleTileSchedulerILb1ELb0ELb0ELi96EEEEEEEEEvNT_6ParamsE --------------------------
	.section	.nv.info._ZN7cutlass13device_kernelIN5flash19enable_sm80_to_sm89INS1_16FlashAttnBwdSm80INS1_25CollectiveMainloopBwdSm80ILi2ELi1EN4cute5tupleIJNS5_1CILi64EEENS7_ILi96EEENS7_ILi128EEEEEENS_10bfloat16_tEfNS_4arch4Sm80ELb0ELb1ELb1ELb1ELb0ELb0ELb0ELb0ELi2ELi2ELi2ELi2ELb1EEENS1_21CollectiveEpilogueBwdISB_SC_SE_Li256ELb1ELb0ELi4EEENS1_19SingleTileSchedulerILb1ELb0ELb0ELi96EEEEEEEEEvNT_6ParamsE,"",@"SHT_CUDA_INFO"
	.sectionflags	@""
	.align	4


	//----- nvinfo : EIATTR_CUDA_API_VERSION
	.align		4
        /*0000*/ 	.byte	0x04, 0x37
        /*0002*/ 	.short	(.L_542 - .L_541)
.L_541:
        /*0004*/ 	.word	0x00000082


	//----- nvinfo : EIATTR_SW2861232_WAR
	.align		4
.L_542:
        /*0008*/ 	.byte	0x01, 0x35
	.zero		2


	//----- nvinfo : EIATTR_PARAM_CBANK
	.align		4
        /*000c*/ 	.byte	0x04, 0x0a
        /*000e*/ 	.short	(.L_544 - .L_543)
	.align		4
.L_543:
        /*0010*/ 	.word	index@(.nv.constant0._ZN7cutlass13device_kernelIN5flash19enable_sm80_to_sm89INS1_16FlashAttnBwdSm80INS1_25CollectiveMainloopBwdSm80ILi2ELi1EN4cute5tupleIJNS5_1CILi64EEENS7_ILi96EEENS7_ILi128EEEEEENS_10bfloat16_tEfNS_4arch4Sm80ELb0ELb1ELb1ELb1ELb0ELb0ELb0ELb0ELi2ELi2ELi2ELi2ELb1EEENS1_21CollectiveEpilogueBwdISB_SC_SE_Li256ELb1ELb0ELi4EEENS1_19SingleTileSchedulerILb1ELb0ELb0ELi96EEEEEEEEEvNT_6ParamsE)
        /*0014*/ 	.short	0x0160
        /*0016*/ 	.short	0x0270


	//----- nvinfo : EIATTR_CBANK_PARAM_SIZE
	.align		4
.L_544:
        /*0018*/ 	.byte	0x03, 0x19
        /*001a*/ 	.short	0x0270


	//----- nvinfo : EIATTR_KPARAM_INFO
	.align		4
        /*001c*/ 	.byte	0x04, 0x17
        /*001e*/ 	.short	(.L_546 - .L_545)
.L_545:
        /*0020*/ 	.word	0x00000000
        /*0024*/ 	.short	0x0000
        /*0026*/ 	.short	0x0000
        /*0028*/ 	.byte	0x00, 0xf0, 0xc1, 0x09


	//----- nvinfo : EIATTR_MAXREG_COUNT
	.align		4
.L_546:
        /*002c*/ 	.byte	0x03, 0x1b
        /*002e*/ 	.short	0x00ff


	//----- nvinfo : EIATTR_NUM_BARRIERS
	.align		4
        /*0030*/ 	.byte	0x02, 0x4c
        /*0032*/ 	.byte	0x02
	.zero		1


	//----- nvinfo : EIATTR_ANNOTATIONS
	.align		4
        /*0034*/ 	.byte	0x04, 0x55
        /*0036*/ 	.short	(.L_548 - .L_547)


	//   ....[0]....
.L_547:
        /* <DEDUP_REMOVED lines=18> */


	//----- nvinfo : EIATTR_MERCURY_ISA_VERSION
	.align		4
.L_548:
        /*0140*/ 	.byte	0x03, 0x5f
        /*0142*/ 	.short	0x0000


	//----- nvinfo : EIATTR_COOP_GROUP_MASK_REGIDS
	.align		4
        /*0144*/ 	.byte	0x04, 0x29
        /*0146*/ 	.short	(.L_550 - .L_549)


	//   ....[0]....
.L_549:
        /*0148*/ 	.word	0xffffffff


	//----- nvinfo : EIATTR_COOP_GROUP_INSTR_OFFSETS
	.align		4
.L_550:
        /*014c*/ 	.byte	0x04, 0x28
        /*014e*/ 	.short	(.L_552 - .L_551)


	//   ....[0]....
.L_551:
        /*0150*/ 	.word	0x000000b0


	//----- nvinfo : EIATTR_EXIT_INSTR_OFFSETS
	.align		4
.L_552:
        /*0154*/ 	.byte	0x04, 0x1c
        /*0156*/ 	.short	(.L_554 - .L_553)


	//   ....[0]....
.L_553:
        /*0158*/ 	.word	0x00000420


	//   ....[1]....
        /*015c*/ 	.word	0x000088b0


	//   ....[2]....
        /*0160*/ 	.word	0x00008960


	//   ....[3]....
        /*0164*/ 	.word	0x00009850


	//   ....[4]....
        /*0168*/ 	.word	0x00009900


	//----- nvinfo : EIATTR_CTAIDZ_USED
	.align		4
.L_554:
        /*016c*/ 	.byte	0x01, 0x04
	.zero		2


	//----- nvinfo : EIATTR_MAX_THREADS
	.align		4
        /*0170*/ 	.byte	0x04, 0x05
        /*0172*/ 	.short	(.L_556 - .L_555)
.L_555:
        /*0174*/ 	.word	0x00000100
        /*0178*/ 	.word	0x00000001
        /*017c*/ 	.word	0x00000001


	//----- nvinfo : EIATTR_CRS_STACK_SIZE
	.align		4
.L_556:
        /*0180*/ 	.byte	0x04, 0x1e
        /*0182*/ 	.short	(.L_558 - .L_557)
.L_557:
        /*0184*/ 	.word	0x00000000
.L_558:


//--------------------- .nv.info._ZN7cutlass13device_kernelIN5flash19enable_sm80_to_sm89INS1_16FlashAttnBwdSm80INS1_25CollectiveMainloopBwdSm80ILi2ELi1EN4cute5tupleIJNS5_1CILi64EEENS7_ILi96EEENS7_ILi128EEEEEENS_10bfloat16_tEfNS_4arch4Sm80ELb0ELb1ELb1ELb1ELb1ELb0ELb0ELb0ELi2ELi2ELi2ELi2ELb1EEENS1_21CollectiveEpilogueBwdISB_SC_SE_Li256ELb1ELb0ELi4EEENS1_19SingleTileSchedulerILb1ELb0ELb0ELi96EEEEEEEEEvNT_6ParamsE --------------------------
	.section	.nv.info._ZN7cutlass13device_kernelIN5flash19enable_sm80_to_sm89INS1_16FlashAttnBwdSm80INS1_25CollectiveMainloopBwdSm80ILi2ELi1EN4cute5tupleIJNS5_1CILi64EEENS7_ILi96EEENS7_ILi128EEEEEENS_10bfloat16_tEfNS_4arch4Sm80ELb0ELb1ELb1ELb1ELb1ELb0ELb0ELb0ELi2ELi2ELi2ELi2ELb1EEENS1_21CollectiveEpilogueBwdISB_SC_SE_Li256ELb1ELb0ELi4EEENS1_19SingleTileSchedulerILb1ELb0ELb0ELi96EEEEEEEEEvNT_6ParamsE,"",@"SHT_CUDA_INFO"
	.sectionflags	@""
	.align	4


	//----- nvinfo : EIATTR_CUDA_API_VERSION
	.align		4
        /*0000*/ 	.byte	0x04, 0x37
        /*0002*/ 	.short	(.L_560 - .L_559)
.L_559:
        /*0004*/ 	.word	0x00000082


	//----- nvinfo : EIATTR_SW2861232_WAR
	.align		4
.L_560:
        /*0008*/ 	.byte	0x01, 0x35
	.zero		2


	//----- nvinfo : EIATTR_PARAM_CBANK
	.align		4
        /*000c*/ 	.byte	0x04, 0x0a
        /*000e*/ 	.short	(.L_562 - .L_561)
	.align		4
.L_561:
        /*0010*/ 	.word	index@(.nv.constant0._ZN7cutlass13device_kernelIN5flash19enable_sm80_to_sm89INS1_16FlashAttnBwdSm80INS1_25CollectiveMainloopBwdSm80ILi2ELi1EN4cute5tupleIJNS5_1CILi64EEENS7_ILi96EEENS7_ILi128EEEEEENS_10bfloat16_tEfNS_4arch4Sm80ELb0ELb1ELb1ELb1ELb1ELb0ELb0ELb0ELi2ELi2ELi2ELi2ELb1EEENS1_21CollectiveEpilogueBwdISB_SC_SE_Li256ELb1ELb0ELi4EEENS1_19SingleTileSchedulerILb1ELb0ELb0ELi96EEEEEEEEEvNT_6ParamsE)
        /*0014*/ 	.short	0x0160
        /*0016*/ 	.short	0x0270


	//----- nvinfo : EIATTR_CBANK_PARAM_SIZE
	.align		4
.L_562:
        /*0018*/ 	.byte	0x03, 0x19
        /*001a*/ 	.short	0x0270


	//----- nvinfo : EIATTR_KPARAM_INFO
	.align		4
        /*001c*/ 	.byte	0x04, 0x17
        /*001e*/ 	.short	(.L_564 - .L_563)
.L_563:
        /*0020*/ 	.word	0x00000000
        /*0024*/ 	.short	0x0000
        /*0026*/ 	.short	0x0000
        /*0028*/ 	.byte	0x00, 0xf0, 0xc1, 0x09


	//----- nvinfo : EIATTR_MAXREG_COUNT
	.align		4
.L_564:
        /*002c*/ 	.byte	0x03, 0x1b
        /*002e*/ 	.short	0x00ff


	//----- nvinfo : EIATTR_NUM_BARRIERS
	.align		4
        /*0030*/ 	.byte	0x02, 0x4c
        /*0032*/ 	.byte	0x02
	.zero		1


	//----- nvinfo : EIATTR_ANNOTATIONS
	.align		4
        /*0034*/ 	.byte	0x04, 0x55
        /*0036*/ 	.short	(.L_566 - .L_565)


	//   ....[0]....
.L_565:
        /* <DEDUP_REMOVED lines=18> */


	//----- nvinfo : EIATTR_MERCURY_ISA_VERSION
	.align		4
.L_566:
        /*0140*/ 	.byte	0x03, 0x5f
        /*0142*/ 	.short	0x0000


	//----- nvinfo : EIATTR_COOP_GROUP_MASK_REGIDS
	.align		4
        /*0144*/ 	.byte	0x04, 0x29
        /*0146*/ 	.short	(.L_568 - .L_567)


	//   ....[0]....
.L_567:
        /*0148*/ 	.word	0xffffffff


	//----- nvinfo : EIATTR_COOP_GROUP_INSTR_OFFSETS
	.align		4
.L_568:
        /*014c*/ 	.byte	0x04, 0x28
        /*014e*/ 	.short	(.L_570 - .L_569)


	//   ....[0]....
.L_569:
        /*0150*/ 	.word	0x000000b0


	//----- nvinfo : EIATTR_EXIT_INSTR_OFFSETS
	.align		4
.L_570:
        /*0154*/ 	.byte	0x04, 0x1c
        /*0156*/ 	.short	(.L_572 - .L_571)


	//   ....[0]....
.L_571:
        /*0158*/ 	.word	0x00000420


	//   ....[1]....
        /*015c*/ 	.word	0x000088b0


	//   ....[2]....
        /*0160*/ 	.word	0x00008960


	//   ....[3]....
        /*0164*/ 	.word	0x00009850


	//   ....[4]....
        /*0168*/ 	.word	0x00009900


	//----- nvinfo : EIATTR_CTAIDZ_USED
	.align		4
.L_572:
        /*016c*/ 	.byte	0x01, 0x04
	.zero		2


	//----- nvinfo : EIATTR_MAX_THREADS
	.align		4
        /*0170*/ 	.byte	0x04, 0x05
        /*0172*/ 	.short	(.L_574 - .L_573)
.L_573:
        /*0174*/ 	.word	0x00000100
        /*0178*/ 	.word	0x00000001
        /*017c*/ 	.word	0x00000001


	//----- nvinfo : EIATTR_CRS_STACK_SIZE
	.align		4
.L_574:
        /*0180*/ 	.byte	0x04, 0x1e
        /*0182*/ 	.short	(.L_576 - .L_575)
.L_575:
        /*0184*/ 	.word	0x00000000
.L_576:


//--------------------- .nv.info._ZN7cutlass13device_kernelIN5flash19enable_sm80_to_sm89INS1_16FlashAttnBwdSm80INS1_25CollectiveMainloopBwdSm80ILi2ELi1EN4cute5tupleIJNS5_1CILi64EEENS7_ILi96EEENS7_ILi128EEEEEENS_10bfloat16_tEfNS_4arch4Sm80ELb0ELb1ELb1ELb1ELb0ELb0ELb0ELb0ELi2ELi2ELi2ELi2ELb1EEENS1_24CollectiveEpilogueBwdGQAISB_fSE_Li256ELb1ELb0EEENS1_19SingleTileSchedulerILb1ELb0ELb0ELi96EEEEEEEEEvNT_6ParamsE --------------------------
	.section	.nv.info._ZN7cutlass13device_kernelIN5flash19enable_sm80_to_sm89INS1_16FlashAttnBwdSm80INS1_25CollectiveMainloopBwdSm80ILi2ELi1EN4cute5tupleIJNS5_1CILi64EEENS7_ILi96EEENS7_ILi128EEEEEENS_10bfloat16_tEfNS_4arch4Sm80ELb0ELb1ELb1ELb1ELb0ELb0ELb0ELb0ELi2ELi2ELi2ELi2ELb1EEENS1_24CollectiveEpilogueBwdGQAISB_fSE_Li256ELb1ELb0EEENS1_19SingleTileSchedulerILb1ELb0ELb0ELi96EEEEEEEEEvNT_6ParamsE,"",@"SHT_CUDA_INFO"
	.sectionflags	@""
	.align	4


	//----- nvinfo : EIATTR_CUDA_API_VERSION
	.align		4
        /*0000*/ 	.byte	0x04, 0x37
        /*0002*/ 	.short	(.L_578 - .L_577)
.L_577:
        /*0004*/ 	.word	0x00000082


	//----- nvinfo : EIATTR_SW2861232_WAR
	.align		4
.L_578:
        /*0008*/ 	.byte	0x01, 0x35
	.zero		2


	//----- nvinfo : EIATTR_PARAM_CBANK
	.align		4
        /*000c*/ 	.byte	0x04, 0x0a
        /*000e*/ 	.short	(.L_580 - .L_579)
	.align		4
.L_579:
        /*0010*/ 	.word	index@(.nv.constant0._ZN7cutlass13device_kernelIN5flash19enable_sm80_to_sm89INS1_16FlashAttnBwdSm80INS1_25CollectiveMainloopBwdSm80ILi2ELi1EN4cute5tupleIJNS5_1CILi64EEENS7_ILi96EEENS7_ILi128EEEEEENS_10bfloat16_tEfNS_4arch4Sm80ELb0ELb1ELb1ELb1ELb0ELb0ELb0ELb0ELi2ELi2ELi2ELi2ELb1EEENS1_24CollectiveEpilogueBwdGQAISB_fSE_Li256ELb1ELb0EEENS1_19SingleTileSchedulerILb1ELb0ELb0ELi96EEEEEEEEEvNT_6ParamsE)
        /*0014*/ 	.short	0x0160
        /*0016*/ 	.short	0x0278


	//----- nvinfo : EIATTR_CBANK_PARAM_SIZE
	.align		4
.L_580:
        /*0018*/ 	.byte	0x03, 0x19
        /*001a*/ 	.short	0x0278


	//----- nvinfo : EIATTR_KPARAM_INFO
	.align		4
        /*001c*/ 	.byte	0x04, 0x17
        /*001e*/ 	.short	(.L_582 - .L_581)
.L_581:
        /*0020*/ 	.word	0x00000000
        /*0024*/ 	.short	0x0000
        /*0026*/ 	.short	0x0000
        /*0028*/ 	.byte	0x00, 0xf0, 0xe1, 0x09


	//----- nvinfo : EIATTR_MAXREG_COUNT
	.align		4
.L_582:
        /*002c*/ 	.byte	0x03, 0x1b
        /*002e*/ 	.short	0x00ff


	//----- nvinfo : EIATTR_NUM_BARRIERS
	.align		4
        /*0030*/ 	.byte	0x02, 0x4c
        /*0032*/ 	.byte	0x02
	.zero		1


	//----- nvinfo : EIATTR_ANNOTATIONS
	.align		4
        /*0034*/ 	.byte	0x04, 0x55
        /*0036*/ 	.short	(.L_584 - .L_583)


	//   ....[0]....
.L_583:
        /* <DEDUP_REMOVED lines=18> */


	//----- nvinfo : EIATTR_MERCURY_ISA_VERSION
	.align		4
.L_584:
        /*0140*/ 	.byte	0x03, 0x5f
        /*0142*/ 	.short	0x0000


	//----- nvinfo : EIATTR_COOP_GROUP_MASK_REGIDS
	.align		4
        /*0144*/ 	.byte	0x04, 0x29
        /*0146*/ 	.short	(.L_586 - .L_585)


	//   ....[0]....
.L_585:
        /*0148*/ 	.word	0xffffffff


	//----- nvinfo : EIATTR_COOP_GROUP_INSTR_OFFSETS
	.align		4
.L_586:
        /*014c*/ 	.byte	0x04, 0x28
        /*014e*/ 	.short	(.L_588 - .L_587)


	//   ....[0]....
.L_587:
        /*0150*/ 	.word	0x000000b0


	//----- nvinfo : EIATTR_EXIT_INSTR_OFFSETS
	.align		4
.L_588:
        /*0154*/ 	.byte	0x04, 0x1c
        /*0156*/ 	.short	(.L_590 - .L_589)


	//   ....[0]....
.L_589:
        /*0158*/ 	.word	0x00000420


	//   ....[1]....
        /*015c*/ 	.word	0x00007100


	//   ....[2]....
        /*0160*/ 	.word	0x00007af0


	//----- nvinfo : EIATTR_CTAIDZ_USED
	.align		4
.L_590:
        /*0164*/ 	.byte	0x01, 0x04
	.zero		2


	//----- nvinfo : EIATTR_MAX_THREADS
	.align		4
        /*0168*/ 	.byte	0x04, 0x05
        /*016a*/ 	.short	(.L_592 - .L_591)
.L_591:
        /*016c*/ 	.word	0x00000100
        /*0170*/ 	.word	0x00000001
        /*0174*/ 	.word	0x00000001


	//----- nvinfo : EIATTR_CRS_STACK_SIZE
	.align		4
.L_592:
        /*0178*/ 	.byte	0x04, 0x1e
        /*017a*/ 	.short	(.L_594 - .L_593)
.L_593:
        /*017c*/ 	.word	0x00000000
.L_594:


//--------------------- .nv.info._ZN7cutlass13device_kernelIN5flash19enable_sm80_to_sm89INS1_16FlashAttnBwdSm80INS1_25CollectiveMainloopBwdSm80ILi2ELi1EN4cute5tupleIJNS5_1CILi64EEENS7_ILi96EEENS7_ILi128EEEEEENS_10bfloat16_tEfNS_4arch4Sm80ELb0ELb1ELb1ELb1ELb1ELb0ELb0ELb0ELi2ELi2ELi2ELi2ELb1EEENS1_24CollectiveEpilogueBwdGQAISB_fSE_Li256ELb1ELb1EEENS1_19SingleTileSchedulerILb1ELb0ELb0ELi96EEEEEEEEEvNT_6ParamsE --------------------------
	.section	.nv.info._ZN7cutlass13device_kernelIN5flash19enable_sm80_to_sm89INS1_16FlashAttnBwdSm80INS1_25CollectiveMainloopBwdSm80ILi2ELi1EN4cute5tupleIJNS5_1CILi64EEENS7_ILi96EEENS7_ILi128EEEEEENS_10bfloat16_tEfNS_4arch4Sm80ELb0ELb1ELb1ELb1ELb1ELb0ELb0ELb0ELi2ELi2ELi2ELi2ELb1EEENS1_24CollectiveEpilogueBwdGQAISB_fSE_Li256ELb1ELb1EEENS1_19SingleTileSchedulerILb1ELb0ELb0ELi96EEEEEEEEEvNT_6ParamsE,"",@"SHT_CUDA_INFO"
	.sectionflags	@""
	.align	4


	//----- nvinfo : EIATTR_CUDA_API_VERSION
	.align		4
        /*0000*/ 	.byte	0x04, 0x37
        /*0002*/ 	.short	(.L_596 - .L_595)
.L_595:
        /*0004*/ 	.word	0x00000082


	//----- nvinfo : EIATTR_SW2861232_WAR
	.align		4
.L_596:
        /*0008*/ 	.byte	0x01, 0x35
	.zero		2


	//----- nvinfo : EIATTR_PARAM_CBANK
	.align		4
        /*000c*/ 	.byte	0x04, 0x0a
        /*000e*/ 	.short	(.L_598 - .L_597)
	.align		4
.L_597:
        /*0010*/ 	.word	index@(.nv.constant0._ZN7cutlass13device_kernelIN5flash19enable_sm80_to_sm89INS1_16FlashAttnBwdSm80INS1_25CollectiveMainloopBwdSm80ILi2ELi1EN4cute5tupleIJNS5_1CILi64EEENS7_ILi96EEENS7_ILi128EEEEEENS_10bfloat16_tEfNS_4arch4Sm80ELb0ELb1ELb1ELb1ELb1ELb0ELb0ELb0ELi2ELi2ELi2ELi2ELb1EEENS1_24CollectiveEpilogueBwdGQAISB_fSE_Li256ELb1ELb1EEENS1_19SingleTileSchedulerILb1ELb0ELb0ELi96EEEEEEEEEvNT_6ParamsE)
        /*0014*/ 	.short	0x0160
        /*0016*/ 	.short	0x0278


	//----- nvinfo : EIATTR_CBANK_PARAM_SIZE
	.align		4
.L_598:
        /*0018*/ 	.byte	0x03, 0x19
        /*001a*/ 	.short	0x0278


	//----- nvinfo : EIATTR_KPARAM_INFO
	.align		4
        /*001c*/ 	.byte	0x04, 0x17
        /*001e*/ 	.short	(.L_600 - .L_599)
.L_599:
        /*0020*/ 	.word	0x00000000
        /*0024*/ 	.short	0x0000
        /*0026*/ 	.short	0x0000
        /*0028*/ 	.byte	0x00, 0xf0, 0xe1, 0x09


	//----- nvinfo : EIATTR_MAXREG_COUNT
	.align		4
.L_600:
        /*002c*/ 	.byte	0x03, 0x1b
        /*002e*/ 	.short	0x00ff


	//----- nvinfo : EIATTR_NUM_BARRIERS
	.align		4
        /*0030*/ 	.byte	0x02, 0x4c
        /*0032*/ 	.byte	0x02
	.zero		1


	//----- nvinfo : EIATTR_ANNOTATIONS
	.align		4
        /*0034*/ 	.byte	0x04, 0x55
        /*0036*/ 	.short	(.L_602 - .L_601)


	//   ....[0]....
.L_601:
        /* <DEDUP_REMOVED lines=18> */


	//----- nvinfo : EIATTR_MERCURY_ISA_VERSION
	.align		4
.L_602:
        /*0140*/ 	.byte	0x03, 0x5f
        /*0142*/ 	.short	0x0000


	//----- nvinfo : EIATTR_COOP_GROUP_MASK_REGIDS
	.align		4
        /*0144*/ 	.byte	0x04, 0x29
        /*0146*/ 	.short	(.L_604 - .L_603)


	//   ....[0]....
.L_603:
        /*0148*/ 	.word	0xffffffff


	//   ....[1]....
        /*014c*/ 	.word	0xffffffff


	//   ....[2]....
        /*0150*/ 	.word	0xffffffff


	//   ....[3]....
        /*0154*/ 	.word	0xffffffff


	//   ....[4]....
        /*0158*/ 	.word	0xffffffff


	//   ....[5]....
        /*015c*/ 	.word	0xffffffff


	//   ....[6]....
        /*0160*/ 	.word	0xffffffff


	//   ....[7]....
        /*0164*/ 	.word	0xffffffff


	//   ....[8]....
        /*0168*/ 	.word	0xffffffff


	//----- nvinfo : EIATTR_COOP_GROUP_INSTR_OFFSETS
	.align		4
.L_604:
        /*016c*/ 	.byte	0x04, 0x28
        /*016e*/ 	.short	(.L_606 - .L_605)


	//   ....[0]....
.L_605:
        /*0170*/ 	.word	0x000000b0


	//   ....[1]....
        /*0174*/ 	.word	0x000074e0


	//   ....[2]....
        /*0178*/ 	.word	0x00007510


	//   ....[3]....
        /*017c*/ 	.word	0x00007970


	//   ....[4]....
        /*0180*/ 	.word	0x00007980


	//   ....[5]....
        /*0184*/ 	.word	0x00007b40


	//   ....[6]....
        /*0188*/ 	.word	0x00007c20


	//   ....[7]....
        /*018c*/ 	.word	0x00007f50


	//   ....[8]....
        /*0190*/ 	.word	0x00007f60


	//----- nvinfo : EIATTR_EXIT_INSTR_OFFSETS
	.align		4
.L_606:
        /*0194*/ 	.byte	0x04, 0x1c
        /*0196*/ 	.short	(.L_608 - .L_607)


	//   ....[0]....
.L_607:
        /*0198*/ 	.word	0x00000420


	//   ....[1]....
        /*019c*/ 	.word	0x000070e0


	//   ....[2]....
        /*01a0*/ 	.word	0x00007f70


	//   ....[3]....
        /*01a4*/ 	.word	0x00008010


	//----- nvinfo : EIATTR_CTAIDZ_USED
	.align		4
.L_608:
        /*01a8*/ 	.byte	0x01, 0x04
	.zero		2


	//----- nvinfo : EIATTR_MAX_THREADS
	.align		4
        /*01ac*/ 	.byte	0x04, 0x05
        /*01ae*/ 	.short	(.L_610 - .L_609)
.L_609:
        /*01b0*/ 	.word	0x00000100
        /*01b4*/ 	.word	0x00000001
        /*01b8*/ 	.word	0x00000001


	//----- nvinfo : EIATTR_CRS_STACK_SIZE
	.align		4
.L_610:
        /*01bc*/ 	.byte	0x04, 0x1e
        /*01be*/ 	.short	(.L_612 - .L_611)
.L_611:
        /*01c0*/ 	.word	0x00000000
.L_612:


//--------------------- .nv.info._ZN7cutlass13device_kernelIN5flash19enable_sm80_to_sm89INS1_16FlashAttnBwdSm80INS1_25CollectiveMainloopBwdSm80ILi2ELi1EN4cute5tupleIJNS5_1CILi64EEENS7_ILi96EEENS7_ILi128EEEEEENS_10bfloat16_tEfNS_4arch4Sm80ELb1ELb0ELb1ELb0ELb0ELb0ELb0ELb0ELi2ELi2ELi2ELi2ELb1EEENS1_21CollectiveEpilogueBwdISB_SC_SE_Li256ELb0ELb0ELi4EEENS1_25SingleTileBwdLPTSchedulerILb0ELi96ELb0EEEEEEEEEvNT_6ParamsE --------------------------
	.section	.nv.info._ZN7cutlass13device_kernelIN5flash19enable_sm80_to_sm89INS1_16FlashAttnBwdSm80INS1_25CollectiveMainloopBwdSm80ILi2ELi1EN4cute5tupleIJNS5_1CILi64EEENS7_ILi96EEENS7_ILi128EEEEEENS_10bfloat16_tEfNS_4arch4Sm80ELb1ELb0ELb1ELb0ELb0ELb0ELb0ELb0ELi2ELi2ELi2ELi2ELb1EEENS1_21CollectiveEpilogueBwdISB_SC_SE_Li256ELb0ELb0ELi4EEENS1_25SingleTileBwdLPTSchedulerILb0ELi96ELb0EEEEEEEEEvNT_6ParamsE,"",@"SHT_CUDA_INFO"
	.sectionflags	@""
	.align	4


	//----- nvinfo : EIATTR_CUDA_API_VERSION
	.align		4
        /*0000*/ 	.byte	0x04, 0x37
        /*0002*/ 	.short	(.L_614 - .L_613)
.L_613:
        /*0004*/ 	.word	0x00000082


	//----- nvinfo : EIATTR_SW2861232_WAR
	.align		4
.L_614:
        /*0008*/ 	.byte	0x01, 0x35
	.zero		2


	//----- nvinfo : EIATTR_PARAM_CBANK
	.align		4
        /*000c*/ 	.byte	0x04, 0x0a
        /*000e*/ 	.short	(.L_616 - .L_615)
	.align		4
.L_615:
        /*0010*/ 	.word	index@(.nv.constant0._ZN7cutlass13device_kernelIN5flash19enable_sm80_to_sm89INS1_16FlashAttnBwdSm80INS1_25CollectiveMainloopBwdSm80ILi2ELi1EN4cute5tupleIJNS5_1CILi64EEENS7_ILi96EEENS7_ILi128EEEEEENS_10bfloat16_tEfNS_4arch4Sm80ELb1ELb0ELb1ELb0ELb0ELb0ELb0ELb0ELi2ELi2ELi2ELi2ELb1EEENS1_21CollectiveEpilogueBwdISB_SC_SE_Li256ELb0ELb0ELi4EEENS1_25SingleTileBwdLPTSchedulerILb0ELi96ELb0EEEEEEEEEvNT_6ParamsE)
        /*0014*/ 	.short	0x0160
        /*0016*/ 	.short	0x0288


	//----- nvinfo : EIATTR_CBANK_PARAM_SIZE
	.align		4
.L_616:
        /*0018*/ 	.byte	0x03, 0x19
        /*001a*/ 	.short	0x0288


	//----- nvinfo : EIATTR_KPARAM_INFO
	.align		4
        /*001c*/ 	.byte	0x04, 0x17
        /*001e*/ 	.short	(.L_618 - .L_617)
.L_617:
        /*0020*/ 	.word	0x00000000
        /*0024*/ 	.short	0x0000
        /*0026*/ 	.short	0x0000
        /*0028*/ 	.byte	0x00, 0xf0, 0x21, 0x0a


	//----- nvinfo : EIATTR_MAXREG_COUNT
	.align		4
.L_618:
        /*002c*/ 	.byte	0x03, 0x1b
        /*002e*/ 	.short	0x00ff


	//----- nvinfo : EIATTR_NUM_BARRIERS
	.align		4
        /*0030*/ 	.byte	0x02, 0x4c
        /*0032*/ 	.byte	0x02
	.zero		1


	//----- nvinfo : EIATTR_ANNOTATIONS
	.align		4
        /*0034*/ 	.byte	0x04, 0x55
        /*0036*/ 	.short	(.L_620 - .L_619)


	//   ....[0]....
.L_619:
        /*0038*/ 	.word	0x00000001
        /*003c*/ 	.byte	0x20, 0x1b, 0x00, 0x00, 0x01, 0x00, 0x00, 0x00, 0xd0, 0x21, 0x00, 0x00, 0x01, 0x00, 0x00, 0x00
        /*004c*/ 	.byte	0x00, 0x33, 0x00, 0x00, 0x01, 0x00, 0x00, 0x00, 0xe0, 0x4e, 0x00, 0x00


	//----- nvinfo : EIATTR_MERCURY_ISA_VERSION
	.align		4
.L_620:
        /*0058*/ 	.byte	0x03, 0x5f
        /*005a*/ 	.short	0x0000


	//----- nvinfo : EIATTR_COOP_GROUP_MASK_REGIDS
	.align		4
        /*005c*/ 	.byte	0x04, 0x29
        /*005e*/ 	.short	(.L_622 - .L_621)


	//   ....[0]....
.L_621:
        /*0060*/ 	.word	0xffffffff


	//----- nvinfo : EIATTR_COOP_GROUP_INSTR_OFFSETS
	.align		4
.L_622:
        /*0064*/ 	.byte	0x04, 0x28
        /*0066*/ 	.short	(.L_624 - .L_623)


	//   ....[0]....
.L_623:
        /*0068*/ 	.word	0x00000050


	//----- nvinfo : EIATTR_EXIT_INSTR_OFFSETS
	.align		4
.L_624:
        /*006c*/ 	.byte	0x04, 0x1c
        /*006e*/ 	.short	(.L_626 - .L_625)


	//   ....[0]....
.L_625:
        /*0070*/ 	.word	0x00000540


	//   ....[1]....
        /*0074*/ 	.word	0x000077b0


	//   ....[2]....
        /*0078*/ 	.word	0x00007870


	//   ....[3]....
        /*007c*/ 	.word	0x000085a0


	//   ....[4]....
        /*0080*/ 	.word	0x00008660


	//----- nvinfo : EIATTR_MAX_THREADS
	.align		4
.L_626:
        /*0084*/ 	.byte	0x04, 0x05
        /*0086*/ 	.short	(.L_628 - .L_627)
.L_627:
        /*0088*/ 	.word	0x00000100
        /*008c*/ 	.word	0x00000001
        /*0090*/ 	.word	0x00000001


	//----- nvinfo : EIATTR_CRS_STACK_SIZE
	.align		4
.L_628:
        /*0094*/ 	.byte	0x04, 0x1e
        /*0096*/ 	.short	(.L_630 - .L_629)
.L_629:
        /*0098*/ 	.word	0x00000000
.L_630:


//--------------------- .nv.info._ZN7cutlass13device_kernelIN5flash19enable_sm80_to_sm89INS1_16FlashAttnBwdSm80INS1_25CollectiveMainloopBwdSm80ILi2ELi1EN4cute5tupleIJNS5_1CILi64EEENS7_ILi96EEENS7_ILi128EEEEEENS_10bfloat16_tEfNS_4arch4Sm80ELb1ELb0ELb1ELb0ELb1ELb0ELb0ELb0ELi2ELi2ELi2ELi2ELb1EEENS1_21CollectiveEpilogueBwdISB_SC_SE_Li256ELb0ELb0ELi4EEENS1_25SingleTileBwdLPTSchedulerILb0ELi96ELb1EEEEEEEEEvNT_6ParamsE --------------------------
	.section	.nv.info._ZN7cutlass13device_kernelIN5flash19enable_sm80_to_sm89INS1_16FlashAttnBwdSm80INS1_25CollectiveMainloopBwdSm80ILi2ELi1EN4cute5tupleIJNS5_1CILi64EEENS7_ILi96EEENS7_ILi128EEEEEENS_10bfloat16_tEfNS_4arch4Sm80ELb1ELb0ELb1ELb0ELb1ELb0ELb0ELb0ELi2ELi2ELi2ELi2ELb1EEENS1_21CollectiveEpilogueBwdISB_SC_SE_Li256ELb0ELb0ELi4EEENS1_25SingleTileBwdLPTSchedulerILb0ELi96ELb1EEEEEEEEEvNT_6ParamsE,"",@"SHT_CUDA_INFO"
	.sectionflags	@""
	.align	4


	//----- nvinfo : EIATTR_CUDA_API_VERSION
	.align		4
        /*0000*/ 	.byte	0x04, 0x37
        /*0002*/ 	.short	(.L_632 - .L_631)
.L_631:
        /*0004*/ 	.word	0x00000082


	//----- nvinfo : EIATTR_SW2861232_WAR
	.align		4
.L_632:
        /*0008*/ 	.byte	0x01, 0x35
	.zero		2


	//----- nvinfo : EIATTR_PARAM_CBANK
	.align		4
        /*000c*/ 	.byte	0x04, 0x0a
        /*000e*/ 	.short	(.L_634 - .L_633)
	.align		4
.L_633:
        /*0010*/ 	.word	index@(.nv.constant0._ZN7cutlass13device_kernelIN5flash19enable_sm80_to_sm89INS1_16FlashAttnBwdSm80INS1_25CollectiveMainloopBwdSm80ILi2ELi1EN4cute5tupleIJNS5_1CILi64EEENS7_ILi96EEENS7_ILi128EEEEEENS_10bfloat16_tEfNS_4arch4Sm80ELb1ELb0ELb1ELb0ELb1ELb0ELb0ELb0ELi2ELi2ELi2ELi2ELb1EEENS1_21CollectiveEpilogueBwdISB_SC_SE_Li256ELb0ELb0ELi4EEENS1_25SingleTileBwdLPTSchedulerILb0ELi96ELb1EEEEEEEEEvNT_6ParamsE)
        /*0014*/ 	.short	0x0160
        /*0016*/ 	.short	0x0288


	//----- nvinfo : EIATTR_CBANK_PARAM_SIZE
	.align		4
.L_634:
        /*0018*/ 	.byte	0x03, 0x19
        /*001a*/ 	.short	0x0288


	//----- nvinfo : EIATTR_KPARAM_INFO
	.align		4
        /*001c*/ 	.byte	0x04, 0x17
        /*001e*/ 	.short	(.L_636 - .L_635)
.L_635:
        /*0020*/ 	.word	0x00000000
        /*0024*/ 	.short	0x0000
        /*0026*/ 	.short	0x0000
        /*0028*/ 	.byte	0x00, 0xf0, 0x21, 0x0a


	//----- nvinfo : EIATTR_MAXREG_COUNT
	.align		4
.L_636:
        /*002c*/ 	.byte	0x03, 0x1b
        /*002e*/ 	.short	0x00ff


	//----- nvinfo : EIATTR_NUM_BARRIERS
	.align		4
        /*0030*/ 	.byte	0x02, 0x4c
        /*0032*/ 	.byte	0x02
	.zero		1


	//----- nvinfo : EIATTR_ANNOTATIONS
	.align		4
        /*0034*/ 	.byte	0x04, 0x55
        /*0036*/ 	.short	(.L_638 - .L_637)


	//   ....[0]....
.L_637:
        /*0038*/ 	.word	0x00000001
        /*003c*/ 	.byte	0x80, 0x1b, 0x00, 0x00, 0x01, 0x00, 0x00, 0x00, 0x30, 0x22, 0x00, 0x00, 0x01, 0x00, 0x00, 0x00
        /*004c*/ 	.byte	0x60, 0x33, 0x00, 0x00, 0x01, 0x00, 0x00, 0x00, 0x40, 0x4f, 0x00, 0x00


	//----- nvinfo : EIATTR_MERCURY_ISA_VERSION
	.align		4
.L_638:
        /*0058*/ 	.byte	0x03, 0x5f
        /*005a*/ 	.short	0x0000


	//----- nvinfo : EIATTR_COOP_GROUP_MASK_REGIDS
	.align		4
        /*005c*/ 	.byte	0x04, 0x29
        /*005e*/ 	.short	(.L_640 - .L_639)


	//   ....[0]....
.L_639:
        /*0060*/ 	.word	0xffffffff


	//----- nvinfo : EIATTR_COOP_GROUP_INSTR_OFFSETS
	.align		4
.L_640:
        /*0064*/ 	.byte	0x04, 0x28
        /*0066*/ 	.short	(.L_642 - .L_641)


	//   ....[0]....
.L_641:
        /*0068*/ 	.word	0x00000050


	//----- nvinfo : EIATTR_EXIT_INSTR_OFFSETS
	.align		4
.L_642:
        /*006c*/ 	.byte	0x04, 0x1c
        /*006e*/ 	.short	(.L_644 - .L_643)


	//   ....[0]....
.L_643:
        /*0070*/ 	.word	0x000005a0


	//   ....[1]....
        /*0074*/ 	.word	0x00007810


	//   ....[2]....
        /*0078*/ 	.word	0x000078d0


	//   ....[3]....
        /*007c*/ 	.word	0x00008600


	//   ....[4]....
        /*0080*/ 	.word	0x000086c0


	//----- nvinfo : EIATTR_MAX_THREADS
	.align		4
.L_644:
        /*0084*/ 	.byte	0x04, 0x05
        /*0086*/ 	.short	(.L_646 - .L_645)
.L_645:
        /*0088*/ 	.word	0x00000100
        /*008c*/ 	.word	0x00000001
        /*0090*/ 	.word	0x00000001


	//----- nvinfo : EIATTR_CRS_STACK_SIZE
	.align		4
.L_646:
        /*0094*/ 	.byte	0x04, 0x1e
        /*0096*/ 	.short	(.L_648 - .L_647)
.L_647:
        /*0098*/ 	.word	0x00000000
.L_648:


//--------------------- .nv.info._ZN7cutlass13device_kernelIN5flash19enable_sm80_to_sm89INS1_16FlashAttnBwdSm80INS1_25CollectiveMainloopBwdSm80ILi2ELi1EN4cute5tupleIJNS5_1CILi64EEENS7_ILi96EEENS7_ILi128EEEEEENS_10bfloat16_tEfNS_4arch4Sm80ELb1ELb0ELb1ELb0ELb0ELb0ELb0ELb0ELi2ELi2ELi2ELi2ELb1EEENS1_24CollectiveEpilogueBwdGQAISB_fSE_Li256ELb0ELb0EEENS1_25SingleTileBwdLPTSchedulerILb0ELi96ELb0EEEEEEEEEvNT_6ParamsE --------------------------
	.section	.nv.info._ZN7cutlass13device_kernelIN5flash19enable_sm80_to_sm89INS1_16FlashAttnBwdSm80INS1_25CollectiveMainloopBwdSm80ILi2ELi1EN4cute5tupleIJNS5_1CILi64EEENS7_ILi96EEENS7_ILi128EEEEEENS_10bfloat16_tEfNS_4arch4Sm80ELb1ELb0ELb1ELb0ELb0ELb0ELb0ELb0ELi2ELi2ELi2ELi2ELb1EEENS1_24CollectiveEpilogueBwdGQAISB_fSE_Li256ELb0ELb0EEENS1_25SingleTileBwdLPTSchedulerILb0ELi96ELb0EEEEEEEEEvNT_6ParamsE,"",@"SHT_CUDA_INFO"
	.sectionflags	@""
	.align	4


	//----- nvinfo : EIATTR_CUDA_API_VERSION
	.align		4
        /*0000*/ 	.byte	0x04, 0x37
        /*0002*/ 	.short	(.L_650 - .L_649)
.L_649:
        /*0004*/ 	.word	0x00000082


	//----- nvinfo : EIATTR_SW2861232_WAR
	.align		4
.L_650:
        /*0008*/ 	.byte	0x01, 0x35
	.zero		2


	//----- nvinfo : EIATTR_PARAM_CBANK
	.align		4
        /*000c*/ 	.byte	0x04, 0x0a
        /*000e*/ 	.short	(.L_652 - .L_651)
	.align		4
.L_651:
        /*0010*/ 	.word	index@(.nv.constant0._ZN7cutlass13device_kernelIN5flash19enable_sm80_to_sm89INS1_16FlashAttnBwdSm80INS1_25CollectiveMainloopBwdSm80ILi2ELi1EN4cute5tupleIJNS5_1CILi64EEENS7_ILi96EEENS7_ILi128EEEEEENS_10bfloat16_tEfNS_4arch4Sm80ELb1ELb0ELb1ELb0ELb0ELb0ELb0ELb0ELi2ELi2ELi2ELi2ELb1EEENS1_24CollectiveEpilogueBwdGQAISB_fSE_Li256ELb0ELb0EEENS1_25SingleTileBwdLPTSchedulerILb0ELi96ELb0EEEEEEEEEvNT_6ParamsE)
        /*0014*/ 	.short	0x0160
        /*0016*/ 	.short	0x0290


	//----- nvinfo : EIATTR_CBANK_PARAM_SIZE
	.align		4
.L_652:
        /*0018*/ 	.byte	0x03, 0x19
        /*001a*/ 	.short	0x0290


	//----- nvinfo : EIATTR_KPARAM_INFO
	.align		4
        /*001c*/ 	.byte	0x04, 0x17
        /*001e*/ 	.short	(.L_654 - .L_653)
.L_653:
        /*0020*/ 	.word	0x00000000
        /*0024*/ 	.short	0x0000
        /*0026*/ 	.short	0x0000
        /*0028*/ 	.byte	0x00, 0xf0, 0x41, 0x0a


	//----- nvinfo : EIATTR_MAXREG_COUNT
	.align		4
.L_654:
        /*002c*/ 	.byte	0x03, 0x1b
        /*002e*/ 	.short	0x00ff


	//----- nvinfo : EIATTR_NUM_BARRIERS
	.align		4
        /*0030*/ 	.byte	0x02, 0x4c
        /*0032*/ 	.byte	0x02
	.zero		1


	//----- nvinfo : EIATTR_ANNOTATIONS
	.align		4
        /*0034*/ 	.byte	0x04, 0x55
        /*0036*/ 	.short	(.L_656 - .L_655)


	//   ....[0]....
.L_655:
        /*0038*/ 	.word	0x00000001
        /*003c*/ 	.byte	0x30, 0x0b, 0x00, 0x00, 0x01, 0x00, 0x00, 0x00, 0x00, 0x1f, 0x00, 0x00, 0x01, 0x00, 0x00, 0x00
        /*004c*/ 	.byte	0x10, 0x1f, 0x00, 0x00, 0x01, 0x00, 0x00, 0x00, 0x10, 0x22, 0x00, 0x00, 0x01, 0x00, 0x00, 0x00
        /*005c*/ 	.byte	0xe0, 0x23, 0x00, 0x00, 0x01, 0x00, 0x00, 0x00, 0x30, 0x28, 0x00, 0x00, 0x01, 0x00, 0x00, 0x00
        /*006c*/ 	.byte	0x80, 0x33, 0x00, 0x00, 0x01, 0x00, 0x00, 0x00, 0xc0, 0x33, 0x00, 0x00, 0x01, 0x00, 0x00, 0x00
        /*007c*/ 	.byte	0x00, 0x34, 0x00, 0x00, 0x01, 0x00, 0x00, 0x00, 0x40, 0x34, 0x00, 0x00, 0x01, 0x00, 0x00, 0x00
        /*008c*/ 	.byte	0x70, 0x4f, 0x00, 0x00, 0x01, 0x00, 0x00, 0x00, 0xb0, 0x4f, 0x00, 0x00


	//----- nvinfo : EIATTR_MERCURY_ISA_VERSION
	.align		4
.L_656:
        /*0098*/ 	.byte	0x03, 0x5f
        /*009a*/ 	.short	0x0000


	//----- nvinfo : EIATTR_COOP_GROUP_MASK_REGIDS
	.align		4
        /*009c*/ 	.byte	0x04, 0x29
        /*009e*/ 	.short	(.L_658 - .L_657)


	//   ....[0]....
.L_657:
        /*00a0*/ 	.word	0xffffffff


	//----- nvinfo : EIATTR_COOP_GROUP_INSTR_OFFSETS
	.align		4
.L_658:
        /*00a4*/ 	.byte	0x04, 0x28
        /*00a6*/ 	.short	(.L_660 - .L_659)


	//   ....[0]....
.L_659:
        /*00a8*/ 	.word	0x00000050


	//----- nvinfo : EIATTR_EXIT_INSTR_OFFSETS
	.align		4
.L_660:
        /*00ac*/ 	.byte	0x04, 0x1c
        /*00ae*/ 	.short	(.L_662 - .L_661)


	//   ....[0]....
.L_661:
        /*00b0*/ 	.word	0x00000540


	//   ....[1]....
        /*00b4*/ 	.word	0x00006170


	//   ....[2]....
        /*00b8*/ 	.word	0x00006a10


	//----- nvinfo : EIATTR_MAX_THREADS
	.align		4
.L_662:
        /*00bc*/ 	.byte	0x04, 0x05
        /*00be*/ 	.short	(.L_664 - .L_663)
.L_663:
        /*00c0*/ 	.word	0x00000100
        /*00c4*/ 	.word	0x00000001
        /*00c8*/ 	.word	0x00000001
.L_664:


//--------------------- .nv.info._ZN7cutlass13device_kernelIN5flash19enable_sm80_to_sm89INS1_16FlashAttnBwdSm80INS1_25CollectiveMainloopBwdSm80ILi2ELi1EN4cute5tupleIJNS5_1CILi64EEENS7_ILi96EEENS7_ILi128EEEEEENS_10bfloat16_tEfNS_4arch4Sm80ELb1ELb0ELb1ELb0ELb1ELb0ELb0ELb0ELi2ELi2ELi2ELi2ELb1EEENS1_24CollectiveEpilogueBwdGQAISB_fSE_Li256ELb0ELb1EEENS1_25SingleTileBwdLPTSchedulerILb0ELi96ELb1EEEEEEEEEvNT_6ParamsE --------------------------
	.section	.nv.info._ZN7cutlass13device_kernelIN5flash19enable_sm80_to_sm89INS1_16FlashAttnBwdSm80INS1_25CollectiveMainloopBwdSm80ILi2ELi1EN4cute5tupleIJNS5_1CILi64EEENS7_ILi96EEENS7_ILi128EEEEEENS_10bfloat16_tEfNS_4arch4Sm80ELb1ELb0ELb1ELb0ELb1ELb0ELb0ELb0ELi2ELi2ELi2ELi2ELb1EEENS1_24CollectiveEpilogueBwdGQAISB_fSE_Li256ELb0ELb1EEENS1_25SingleTileBwdLPTSchedulerILb0ELi96ELb1EEEEEEEEEvNT_6ParamsE,"",@"SHT_CUDA_INFO"
	.sectionflags	@""
	.align	4


	//----- nvinfo : EIATTR_CUDA_API_VERSION
	.align		4
        /*0000*/ 	.byte	0x04, 0x37
        /*0002*/ 	.short	(.L_666 - .L_665)
.L_665:
        /*0004*/ 	.word	0x00000082


	//----- nvinfo : EIATTR_SW2861232_WAR
	.align		4
.L_666:
        /*0008*/ 	.byte	0x01, 0x35
	.zero		2


	//----- nvinfo : EIATTR_PARAM_CBANK
	.align		4
        /*000c*/ 	.byte	0x04, 0x0a
        /*000e*/ 	.short	(.L_668 - .L_667)
	.align		4
.L_667:
        /*0010*/ 	.word	index@(.nv.constant0._ZN7cutlass13device_kernelIN5flash19enable_sm80_to_sm89INS1_16FlashAttnBwdSm80INS1_25CollectiveMainloopBwdSm80ILi2ELi1EN4cute5tupleIJNS5_1CILi64EEENS7_ILi96EEENS7_ILi128EEEEEENS_10bfloat16_tEfNS_4arch4Sm80ELb1ELb0ELb1ELb0ELb1ELb0ELb0ELb0ELi2ELi2ELi2ELi2ELb1EEENS1_24CollectiveEpilogueBwdGQAISB_fSE_Li256ELb0ELb1EEENS1_25SingleTileBwdLPTSchedulerILb0ELi96ELb1EEEEEEEEEvNT_6ParamsE)
        /*0014*/ 	.short	0x0160
        /*0016*/ 	.short	0x0290


	//----- nvinfo : EIATTR_CBANK_PARAM_SIZE
	.align		4
.L_668:
        /*0018*/ 	.byte	0x03, 0x19
        /*001a*/ 	.short	0x0290


	//----- nvinfo : EIATTR_KPARAM_INFO
	.align		4
        /*001c*/ 	.byte	0x04, 0x17
        /*001e*/ 	.short	(.L_670 - .L_669)
.L_669:
        /*0020*/ 	.word	0x00000000
        /*0024*/ 	.short	0x0000
        /*0026*/ 	.short	0x0000
        /*0028*/ 	.byte	0x00, 0xf0, 0x41, 0x0a


	//----- nvinfo : EIATTR_MAXREG_COUNT
	.align		4
.L_670:
        /*002c*/ 	.byte	0x03, 0x1b
        /*002e*/ 	.short	0x00ff


	//----- nvinfo : EIATTR_NUM_BARRIERS
	.align		4
        /*0030*/ 	.byte	0x02, 0x4c
        /*0032*/ 	.byte	0x02
	.zero		1


	//----- nvinfo : EIATTR_ANNOTATIONS
	.align		4
        /*0034*/ 	.byte	0x04, 0x55
        /*0036*/ 	.short	(.L_672 - .L_671)


	//   ....[0]....
.L_671:
        /*0038*/ 	.word	0x00000001
        /*003c*/ 	.byte	0x80, 0x1b, 0x00, 0x00, 0x01, 0x00, 0x00, 0x00, 0x30, 0x22, 0x00, 0x00, 0x01, 0x00, 0x00, 0x00
        /*004c*/ 	.byte	0x60, 0x33, 0x00, 0x00, 0x01, 0x00, 0x00, 0x00, 0x40, 0x4f, 0x00, 0x00


	//----- nvinfo : EIATTR_MERCURY_ISA_VERSION
	.align		4
.L_672:
        /*0058*/ 	.byte	0x03, 0x5f
        /*005a*/ 	.short	0x0000


	//----- nvinfo : EIATTR_COOP_GROUP_MASK_REGIDS
	.align		4
        /*005c*/ 	.byte	0x04, 0x29
        /*005e*/ 	.short	(.L_674 - .L_673)


	//   ....[0]....
.L_673:
        /*0060*/ 	.word	0xffffffff


	//   ....[1]....
        /*0064*/ 	.word	0xffffffff


	//   ....[2]....
        /*0068*/ 	.word	0xffffffff


	//   ....[3]....
        /*006c*/ 	.word	0xffffffff


	//   ....[4]....
        /*0070*/ 	.word	0xffffffff


	//   ....[5]....
        /*0074*/ 	.word	0xffffffff


	//   ....[6]....
        /*0078*/ 	.word	0xffffffff


	//   ....[7]....
        /*007c*/ 	.word	0xffffffff


	//   ....[8]....
        /*0080*/ 	.word	0xffffffff


	//----- nvinfo : EIATTR_COOP_GROUP_INSTR_OFFSETS
	.align		4
.L_674:
        /*0084*/ 	.byte	0x04, 0x28
        /*0086*/ 	.short	(.L_676 - .L_675)


	//   ....[0]....
.L_675:
        /*0088*/ 	.word	0x00000050


	//   ....[1]....
        /*008c*/ 	.word	0x000063e0


	//   ....[2]....
        /*0090*/ 	.word	0x00006410


	//   ....[3]....
        /*0094*/ 	.word	0x00006840


	//   ....[4]....
        /*0098*/ 	.word	0x00006850


	//   ....[5]....
        /*009c*/ 	.word	0x00006a10


	//   ....[6]....
        /*00a0*/ 	.word	0x00006b00


	//   ....[7]....
        /*00a4*/ 	.word	0x00006e30


	//   ....[8]....
        /*00a8*/ 	.word	0x00006e40


	//----- nvinfo : EIATTR_EXIT_INSTR_OFFSETS
	.align		4
.L_676:
        /*00ac*/ 	.byte	0x04, 0x1c
        /*00ae*/ 	.short	(.L_678 - .L_677)


	//   ....[0]....
.L_677:
        /*00b0*/ 	.word	0x000005a0


	//   ....[1]....
        /*00b4*/ 	.word	0x00006150


	//   ....[2]....
        /*00b8*/ 	.word	0x00006e50


	//   ....[3]....
        /*00bc*/ 	.word	0x00006ef0


	//----- nvinfo : EIATTR_MAX_THREADS
	.align		4
.L_678:
        /*00c0*/ 	.byte	0x04, 0x05
        /*00c2*/ 	.short	(.L_680 - .L_679)
.L_679:
        /*00c4*/ 	.word	0x00000100
        /*00c8*/ 	.word	0x00000001
        /*00cc*/ 	.word	0x00000001


	//----- nvinfo : EIATTR_CRS_STACK_SIZE
	.align		4
.L_680:
        /*00d0*/ 	.byte	0x04, 0x1e
        /*00d2*/ 	.short	(.L_682 - .L_681)
.L_681:
        /*00d4*/ 	.word	0x00000000
.L_682:


//--------------------- .nv.info._ZN7cutlass13device_kernelIN5flash19enable_sm80_to_sm89INS1_16FlashAttnBwdSm80INS1_25CollectiveMainloopBwdSm80ILi2ELi1EN4cute5tupleIJNS5_1CILi64EEENS7_ILi96EEENS7_ILi128EEEEEENS_10bfloat16_tEfNS_4arch4Sm80ELb1ELb0ELb1ELb1ELb0ELb0ELb0ELb0ELi2ELi2ELi2ELi2ELb1EEENS1_21CollectiveEpilogueBwdISB_SC_SE_Li256ELb1ELb0ELi4EEENS1_25SingleTileBwdLPTSchedulerILb1ELi96ELb0EEEEEEEEEvNT_6ParamsE --------------------------
	.section	.nv.info._ZN7cutlass13device_kernelIN5flash19enable_sm80_to_sm89INS1_16FlashAttnBwdSm80INS1_25CollectiveMainloopBwdSm80ILi2ELi1EN4cute5tupleIJNS5_1CILi64EEENS7_ILi96EEENS7_ILi128EEEEEENS_10bfloat16_tEfNS_4arch4Sm80ELb1ELb0ELb1ELb1ELb0ELb0ELb0ELb0ELi2ELi2ELi2ELi2ELb1EEENS1_21CollectiveEpilogueBwdISB_SC_SE_Li256ELb1ELb0ELi4EEENS1_25SingleTileBwdLPTSchedulerILb1ELi96ELb0EEEEEEEEEvNT_6ParamsE,"",@"SHT_CUDA_INFO"
	.sectionflags	@""
	.align	4


	//----- nvinfo : EIATTR_CUDA_API_VERSION
	.align		4
        /*0000*/ 	.byte	0x04, 0x37
        /*0002*/ 	.short	(.L_684 - .L_683)
.L_683:
        /*0004*/ 	.word	0x00000082


	//----- nvinfo : EIATTR_SW2861232_WAR
	.align		4
.L_684:
        /*0008*/ 	.byte	0x01, 0x35
	.zero		2


	//----- nvinfo : EIATTR_PARAM_CBANK
	.align		4
        /*000c*/ 	.byte	0x04, 0x0a
        /*000e*/ 	.short	(.L_686 - .L_685)
	.align		4
.L_685:
        /*0010*/ 	.word	index@(.nv.constant0._ZN7cutlass13device_kernelIN5flash19enable_sm80_to_sm89INS1_16FlashAttnBwdSm80INS1_25CollectiveMainloopBwdSm80ILi2ELi1EN4cute5tupleIJNS5_1CILi64EEENS7_ILi96EEENS7_ILi128EEEEEENS_10bfloat16_tEfNS_4arch4Sm80ELb1ELb0ELb1ELb1ELb0ELb0ELb0ELb0ELi2ELi2ELi2ELi2ELb1EEENS1_21CollectiveEpilogueBwdISB_SC_SE_Li256ELb1ELb0ELi4EEENS1_25SingleTileBwdLPTSchedulerILb1ELi96ELb0EEEEEEEEEvNT_6ParamsE)
        /*0014*/ 	.short	0x0160
        /*0016*/ 	.short	0x0288


	//----- nvinfo : EIATTR_CBANK_PARAM_SIZE
	.align		4
.L_686:
        /*0018*/ 	.byte	0x03, 0x19
        /*001a*/ 	.short	0x0288


	//----- nvinfo : EIATTR_KPARAM_INFO
	.align		4
        /*001c*/ 	.byte	0x04, 0x17
        /*001e*/ 	.short	(.L_688 - .L_687)
.L_687:
        /*0020*/ 	.word	0x00000000
        /*0024*/ 	.short	0x0000
        /*0026*/ 	.short	0x0000
        /*0028*/ 	.byte	0x00, 0xf0, 0x21, 0x0a


	//----- nvinfo : EIATTR_MAXREG_COUNT
	.align		4
.L_688:
        /*002c*/ 	.byte	0x03, 0x1b
        /*002e*/ 	.short	0x00ff


	//----- nvinfo : EIATTR_NUM_BARRIERS
	.align		4
        /*0030*/ 	.byte	0x02, 0x4c
        /*0032*/ 	.byte	0x02
	.zero		1


	//----- nvinfo : EIATTR_ANNOTATIONS
	.align		4
        /*0034*/ 	.byte	0x04, 0x55
        /*0036*/ 	.short	(.L_690 - .L_689)


	//   ....[0]....
.L_689:
        /*0038*/ 	.word	0x00000001
        /*003c*/ 	.byte	0x50, 0x24, 0x00, 0x00, 0x01, 0x00, 0x00, 0x00, 0xa0, 0x29, 0x00, 0x00, 0x01, 0x00, 0x00, 0x00
        /*004c*/ 	.byte	0x20, 0x3c, 0x00, 0x00, 0x01, 0x00, 0x00, 0x00, 0x10, 0x58, 0x00, 0x00


	//----- nvinfo : EIATTR_MERCURY_ISA_VERSION
	.align		4
.L_690:
        /*0058*/ 	.byte	0x03, 0x5f
        /*005a*/ 	.short	0x0000


	//----- nvinfo : EIATTR_COOP_GROUP_MASK_REGIDS
	.align		4
        /*005c*/ 	.byte	0x04, 0x29
        /*005e*/ 	.short	(.L_692 - .L_691)


	//   ....[0]....
.L_691:
        /*0060*/ 	.word	0xffffffff


	//----- nvinfo : EIATTR_COOP_GROUP_INSTR_OFFSETS
	.align		4
.L_692:
        /*0064*/ 	.byte	0x04, 0x28
        /*0066*/ 	.short	(.L_694 - .L_693)


	//   ....[0]....
.L_693:
        /*0068*/ 	.word	0x00000060


	//----- nvinfo : EIATTR_EXIT_INSTR_OFFSETS
	.align		4
.L_694:
        /*006c*/ 	.byte	0x04, 0x1c
        /*006e*/ 	.short	(.L_696 - .L_695)


	//   ....[0]....
.L_695:
        /*0070*/ 	.word	0x000009d0


	//   ....[1]....
        /*0074*/ 	.word	0x00008210


	//   ....[2]....
        /*0078*/ 	.word	0x000082d0


	//   ....[3]....
        /*007c*/ 	.word	0x00009230


	//   ....[4]....
        /*0080*/ 	.word	0x000092f0


	//----- nvinfo : EIATTR_MAX_THREADS
	.align		4
.L_696:
        /*0084*/ 	.byte	0x04, 0x05
        /*0086*/ 	.short	(.L_698 - .L_697)
.L_697:
        /*0088*/ 	.word	0x00000100
        /*008c*/ 	.word	0x00000001
        /*0090*/ 	.word	0x00000001


	//----- nvinfo : EIATTR_CRS_STACK_SIZE
	.align		4
.L_698:
        /*0094*/ 	.byte	0x04, 0x1e
        /*0096*/ 	.short	(.L_700 - .L_699)
.L_699:
        /*0098*/ 	.word	0x00000000
.L_700:


//--------------------- .nv.info._ZN7cutlass13device_kernelIN5flash19enable_sm80_to_sm89INS1_16FlashAttnBwdSm80INS1_25CollectiveMainloopBwdSm80ILi2ELi1EN4cute5tupleIJNS5_1CILi64EEENS7_ILi96EEENS7_ILi128EEEEEENS_10bfloat16_tEfNS_4arch4Sm80ELb1ELb0ELb1ELb1ELb1ELb0ELb0ELb0ELi2ELi2ELi2ELi2ELb1EEENS1_21CollectiveEpilogueBwdISB_SC_SE_Li256ELb1ELb0ELi4EEENS1_25SingleTileBwdLPTSchedulerILb1ELi96ELb1EEEEEEEEEvNT_6ParamsE --------------------------
	.section	.nv.info._ZN7cutlass13device_kernelIN5flash19enable_sm80_to_sm89INS1_16FlashAttnBwdSm80INS1_25CollectiveMainloopBwdSm80ILi2ELi1EN4cute5tupleIJNS5_1CILi64EEENS7_ILi96EEENS7_ILi128EEEEEENS_10bfloat16_tEfNS_4arch4Sm80ELb1ELb0ELb1ELb1ELb1ELb0ELb0ELb0ELi2ELi2ELi2ELi2ELb1EEENS1_21CollectiveEpilogueBwdISB_SC_SE_Li256ELb1ELb0ELi4EEENS1_25SingleTileBwdLPTSchedulerILb1ELi96ELb1EEEEEEEEEvNT_6ParamsE,"",@"SHT_CUDA_INFO"
	.sectionflags	@""
	.align	4


	//----- nvinfo : EIATTR_CUDA_API_VERSION
	.align		4
        /*0000*/ 	.byte	0x04, 0x37
        /*0002*/ 	.short	(.L_702 - .L_701)
.L_701:
        /*0004*/ 	.word	0x00000082


	//----- nvinfo : EIATTR_SW2861232_WAR
	.align		4
.L_702:
        /*0008*/ 	.byte	0x01, 0x35
	.zero		2


	//----- nvinfo : EIATTR_PARAM_CBANK
	.align		4
        /*000c*/ 	.byte	0x04, 0x0a
        /*000e*/ 	.short	(.L_704 - .L_703)
	.align		4
.L_703:
        /*0010*/ 	.word	index@(.nv.constant0._ZN7cutlass13device_kernelIN5flash19enable_sm80_to_sm89INS1_16FlashAttnBwdSm80INS1_25CollectiveMainloopBwdSm80ILi2ELi1EN4cute5tupleIJNS5_1CILi64EEENS7_ILi96EEENS7_ILi128EEEEEENS_10bfloat16_tEfNS_4arch4Sm80ELb1ELb0ELb1ELb1ELb1ELb0ELb0ELb0ELi2ELi2ELi2ELi2ELb1EEENS1_21CollectiveEpilogueBwdISB_SC_SE_Li256ELb1ELb0ELi4EEENS1_25SingleTileBwdLPTSchedulerILb1ELi96ELb1EEEEEEEEEvNT_6ParamsE)
        /*0014*/ 	.short	0x0160
        /*0016*/ 	.short	0x0288


	//----- nvinfo : EIATTR_CBANK_PARAM_SIZE
	.align		4
.L_704:
        /*0018*/ 	.byte	0x03, 0x19
        /*001a*/ 	.short	0x0288


	//----- nvinfo : EIATTR_KPARAM_INFO
	.align		4
        /*001c*/ 	.byte	0x04, 0x17
        /*001e*/ 	.short	(.L_706 - .L_705)
.L_705:
        /*0020*/ 	.word	0x00000000
        /*0024*/ 	.short	0x0000
        /*0026*/ 	.short	0x0000
        /*0028*/ 	.byte	0x00, 0xf0, 0x21, 0x0a


	//----- nvinfo : EIATTR_MAXREG_COUNT
	.align		4
.L_706:
        /*002c*/ 	.byte	0x03, 0x1b
        /*002e*/ 	.short	0x00ff


	//----- nvinfo : EIATTR_NUM_BARRIERS
	.align		4
        /*0030*/ 	.byte	0x02, 0x4c
        /*0032*/ 	.byte	0x02
	.zero		1


	//----- nvinfo : EIATTR_ANNOTATIONS
	.align		4
        /*0034*/ 	.byte	0x04, 0x55
        /*0036*/ 	.short	(.L_708 - .L_707)


	//   ....[0]....
.L_707:
        /*0038*/ 	.word	0x00000001
        /*003c*/ 	.byte	0xd0, 0x24, 0x00, 0x00, 0x01, 0x00, 0x00, 0x00, 0x00, 0x2a, 0x00, 0x00, 0x01, 0x00, 0x00, 0x00
        /*004c*/ 	.byte	0x90, 0x3b, 0x00, 0x00, 0x01, 0x00, 0x00, 0x00, 0x80, 0x57, 0x00, 0x00


	//----- nvinfo : EIATTR_MERCURY_ISA_VERSION
	.align		4
.L_708:
        /*0058*/ 	.byte	0x03, 0x5f
        /*005a*/ 	.short	0x0000


	//----- nvinfo : EIATTR_COOP_GROUP_MASK_REGIDS
	.align		4
        /*005c*/ 	.byte	0x04, 0x29
        /*005e*/ 	.short	(.L_710 - .L_709)


	//   ....[0]....
.L_709:
        /*0060*/ 	.word	0xffffffff


	//----- nvinfo : EIATTR_COOP_GROUP_INSTR_OFFSETS
	.align		4
.L_710:
        /*0064*/ 	.byte	0x04, 0x28
        /*0066*/ 	.short	(.L_712 - .L_711)


	//   ....[0]....
.L_711:
        /*0068*/ 	.word	0x00000060


	//----- nvinfo : EIATTR_EXIT_INSTR_OFFSETS
	.align		4
.L_712:
        /*006c*/ 	.byte	0x04, 0x1c
        /*006e*/ 	.short	(.L_714 - .L_713)


	//   ....[0]....
.L_713:
        /*0070*/ 	.word	0x000009f0


	//   ....[1]....
        /*0074*/ 	.word	0x00008130


	//   ....[2]....
        /*0078*/ 	.word	0x000081f0


	//   ....[3]....
        /*007c*/ 	.word	0x00009100


	//   ....[4]....
        /*0080*/ 	.word	0x000091c0


	//----- nvinfo : EIATTR_MAX_THREADS
	.align		4
.L_714:
        /*0084*/ 	.byte	0x04, 0x05
        /*0086*/ 	.short	(.L_716 - .L_715)
.L_715:
        /*0088*/ 	.word	0x00000100
        /*008c*/ 	.word	0x00000001
        /*0090*/ 	.word	0x00000001


	//----- nvinfo : EIATTR_CRS_STACK_SIZE
	.align		4
.L_716:
        /*0094*/ 	.byte	0x04, 0x1e
        /*0096*/ 	.short	(.L_718 - .L_717)
.L_717:
        /*0098*/ 	.word	0x00000000
.L_718:


//--------------------- .nv.info._ZN7cutlass13device_kernelIN5flash19enable_sm80_to_sm89INS1_16FlashAttnBwdSm80INS1_25CollectiveMainloopBwdSm80ILi2ELi1EN4cute5tupleIJNS5_1CILi64EEENS7_ILi96EEENS7_ILi128EEEEEENS_10bfloat16_tEfNS_4arch4Sm80ELb1ELb0ELb1ELb1ELb0ELb0ELb0ELb0ELi2ELi2ELi2ELi2ELb1EEENS1_24CollectiveEpilogueBwdGQAISB_fSE_Li256ELb1ELb0EEENS1_25SingleTileBwdLPTSchedulerILb1ELi96ELb0EEEEEEEEEvNT_6ParamsE --------------------------
	.section	.nv.info._ZN7cutlass13device_kernelIN5flash19enable_sm80_to_sm89INS1_16FlashAttnBwdSm80INS1_25CollectiveMainloopBwdSm80ILi2ELi1EN4cute5tupleIJNS5_1CILi64EEENS7_ILi96EEENS7_ILi128EEEEEENS_10bfloat16_tEfNS_4arch4Sm80ELb1ELb0ELb1ELb1ELb0ELb0ELb0ELb0ELi2ELi2ELi2ELi2ELb1EEENS1_24CollectiveEpilogueBwdGQAISB_fSE_Li256ELb1ELb0EEENS1_25SingleTileBwdLPTSchedulerILb1ELi96ELb0EEEEEEEEEvNT_6ParamsE,"",@"SHT_CUDA_INFO"
	.sectionflags	@""
	.align	4


	//----- nvinfo : EIATTR_CUDA_API_VERSION
	.align		4
        /*0000*/ 	.byte	0x04, 0x37
        /*0002*/ 	.short	(.L_720 - .L_719)
.L_719:
        /*0004*/ 	.word	0x00000082


	//----- nvinfo : EIATTR_SW2861232_WAR
	.align		4
.L_720:
        /*0008*/ 	.byte	0x01, 0x35
	.zero		2


	//----- nvinfo : EIATTR_PARAM_CBANK
	.align		4
        /*000c*/ 	.byte	0x04, 0x0a
        /*000e*/ 	.short	(.L_722 - .L_721)
	.align		4
.L_721:
        /*0010*/ 	.word	index@(.nv.constant0._ZN7cutlass13device_kernelIN5flash19enable_sm80_to_sm89INS1_16FlashAttnBwdSm80INS1_25CollectiveMainloopBwdSm80ILi2ELi1EN4cute5tupleIJNS5_1CILi64EEENS7_ILi96EEENS7_ILi128EEEEEENS_10bfloat16_tEfNS_4arch4Sm80ELb1ELb0ELb1ELb1ELb0ELb0ELb0ELb0ELi2ELi2ELi2ELi2ELb1EEENS1_24CollectiveEpilogueBwdGQAISB_fSE_Li256ELb1ELb0EEENS1_25SingleTileBwdLPTSchedulerILb1ELi96ELb0EEEEEEEEEvNT_6ParamsE)
        /*0014*/ 	.short	0x0160
        /*0016*/ 	.short	0x0290


	//----- nvinfo : EIATTR_CBANK_PARAM_SIZE
	.align		4
.L_722:
        /*0018*/ 	.byte	0x03, 0x19
        /*001a*/ 	.short	0x0290


	//----- nvinfo : EIATTR_KPARAM_INFO
	.align		4
        /*001c*/ 	.byte	0x04, 0x17
        /*001e*/ 	.short	(.L_724 - .L_723)
.L_723:
        /*0020*/ 	.word	0x00000000
        /*0024*/ 	.short	0x0000
        /*0026*/ 	.short	0x0000
        /*0028*/ 	.byte	0x00, 0xf0, 0x41, 0x0a


	//----- nvinfo : EIATTR_MAXREG_COUNT
	.align		4
.L_724:
        /*002c*/ 	.byte	0x03, 0x1b
        /*002e*/ 	.short	0x00ff


	//----- nvinfo : EIATTR_NUM_BARRIERS
	.align		4
        /*0030*/ 	.byte	0x02, 0x4c
        /*0032*/ 	.byte	0x02
	.zero		1


	//----- nvinfo : EIATTR_ANNOTATIONS
	.align		4
        /*0034*/ 	.byte	0x04, 0x55
        /*0036*/ 	.short	(.L_726 - .L_725)


	//   ....[0]....
.L_725:
        /*0038*/ 	.word	0x00000001
        /*003c*/ 	.byte	0xa0, 0x23, 0x00, 0x00, 0x01, 0x00, 0x00, 0x00, 0x40, 0x24, 0x00, 0x00, 0x01, 0x00, 0x00, 0x00
        /*004c*/ 	.byte	0x90, 0x3a, 0x00, 0x00, 0x01, 0x00, 0x00, 0x00, 0x70, 0x56, 0x00, 0x00


	//----- nvinfo : EIATTR_MERCURY_ISA_VERSION
	.align		4
.L_726:
        /*0058*/ 	.byte	0x03, 0x5f
        /*005a*/ 	.short	0x0000


	//----- nvinfo : EIATTR_COOP_GROUP_MASK_REGIDS
	.align		4
        /*005c*/ 	.byte	0x04, 0x29
        /*005e*/ 	.short	(.L_728 - .L_727)


	//   ....[0]....
.L_727:
        /*0060*/ 	.word	0xffffffff


	//----- nvinfo : EIATTR_COOP_GROUP_INSTR_OFFSETS
	.align		4
.L_728:
        /*0064*/ 	.byte	0x04, 0x28
        /*0066*/ 	.short	(.L_730 - .L_729)


	//   ....[0]....
.L_729:
        /*0068*/ 	.word	0x00000060


	//----- nvinfo : EIATTR_EXIT_INSTR_OFFSETS
	.align		4
.L_730:
        /*006c*/ 	.byte	0x04, 0x1c
        /*006e*/ 	.short	(.L_732 - .L_731)


	//   ....[0]....
.L_731:
        /*0070*/ 	.word	0x000009d0


	//   ....[1]....
        /*0074*/ 	.word	0x000067a0


	//   ....[2]....
        /*0078*/ 	.word	0x000070f0


	//----- nvinfo : EIATTR_MAX_THREADS
	.align		4
.L_732:
        /*007c*/ 	.byte	0x04, 0x05
        /*007e*/ 	.short	(.L_734 - .L_733)
.L_733:
        /*0080*/ 	.word	0x00000100
        /*0084*/ 	.word	0x00000001
        /*0088*/ 	.word	0x00000001
.L_734:


//--------------------- .nv.info._ZN7cutlass13device_kernelIN5flash32FlashAttnBwdPostprocessConvertdQIN4cute5tupleIJNS3_1CILi96EEENS5_ILi128EEEEEENS_10bfloat16_tEfNS_4arch4Sm80ELi256ENS3_8TiledMMAINS3_8MMA_AtomIJNS3_30SM80_16x8x16_F32BF16BF16F32_TNEEEENS3_6LayoutINS4_IJNS5_ILi2EEENS5_ILi4EEENS5_ILi1EEEEEENS4_IJSJ_SH_NS5_ILi0EEEEEEEENS4_IJNS5_ILi32EEENS5_ILi64EEENS5_ILi16EEEEEEEELb0EEEEEvNT_6ParamsE --------------------------
	.section	.nv.info._ZN7cutlass13device_kernelIN5flash32FlashAttnBwdPostprocessConvertdQIN4cute5tupleIJNS3_1CILi96EEENS5_ILi128EEEEEENS_10bfloat16_tEfNS_4arch4Sm80ELi256ENS3_8TiledMMAINS3_8MMA_AtomIJNS3_30SM80_16x8x16_F32BF16BF16F32_TNEEEENS3_6LayoutINS4_IJNS5_ILi2EEENS5_ILi4EEENS5_ILi1EEEEEENS4_IJSJ_SH_NS5_ILi0EEEEEEEENS4_IJNS5_ILi32EEENS5_ILi64EEENS5_ILi16EEEEEEEELb0EEEEEvNT_6ParamsE,"",@"SHT_CUDA_INFO"
	.sectionflags	@""
	.align	4


	//----- nvinfo : EIATTR_CUDA_API_VERSION
	.align		4
        /*0000*/ 	.byte	0x04, 0x37
        /*0002*/ 	.short	(.L_736 - .L_735)
.L_735:
        /*0004*/ 	.word	0x00000082


	//----- nvinfo : EIATTR_SW2861232_WAR
	.align		4
.L_736:
        /*0008*/ 	.byte	0x01, 0x35
	.zero		2


	//----- nvinfo : EIATTR_PARAM_CBANK
	.align		4
        /*000c*/ 	.byte	0x04, 0x0a
        /*000e*/ 	.short	(.L_738 - .L_737)
	.align		4
.L_737:
        /*0010*/ 	.word	index@(.nv.constant0._ZN7cutlass13device_kernelIN5flash32FlashAttnBwdPostprocessConvertdQIN4cute5tupleIJNS3_1CILi96EEENS5_ILi128EEEEEENS_10bfloat16_tEfNS_4arch4Sm80ELi256ENS3_8TiledMMAINS3_8MMA_AtomIJNS3_30SM80_16x8x16_F32BF16BF16F32_TNEEEENS3_6LayoutINS4_IJNS5_ILi2EEENS5_ILi4EEENS5_ILi1EEEEEENS4_IJSJ_SH_NS5_ILi0EEEEEEEENS4_IJNS5_ILi32EEENS5_ILi64EEENS5_ILi16EEEEEEEELb0EEEEEvNT_6ParamsE)
        /*0014*/ 	.short	0x0160
        /*0016*/ 	.short	0x0070


	//----- nvinfo : EIATTR_CBANK_PARAM_SIZE
	.align		4
.L_738:
        /*0018*/ 	.byte	0x03, 0x19
        /*001a*/ 	.short	0x0070


	//----- nvinfo : EIATTR_KPARAM_INFO
	.align		4
        /*001c*/ 	.byte	0x04, 0x17
        /*001e*/ 	.short	(.L_740 - .L_739)
.L_739:
        /*0020*/ 	.word	0x00000000
        /*0024*/ 	.short	0x0000
        /*0026*/ 	.short	0x0000
        /*0028*/ 	.byte	0x00, 0xf0, 0xc1, 0x01


	//----- nvinfo : EIATTR_MAXREG_COUNT
	.align		4
.L_740:
        /*002c*/ 	.byte	0x03, 0x1b
        /*002e*/ 	.short	0x0080


	//----- nvinfo : EIATTR_NUM_BARRIERS
	.align		4
        /*0030*/ 	.byte	0x02, 0x4c
        /*0032*/ 	.byte	0x01
	.zero		1


	//----- nvinfo : EIATTR_MERCURY_ISA_VERSION
	.align		4
        /*0034*/ 	.byte	0x03, 0x5f
        /*0036*/ 	.short	0x0000


	//----- nvinfo : EIATTR_EXIT_INSTR_OFFSETS
	.align		4
        /*0038*/ 	.byte	0x04, 0x1c
        /*003a*/ 	.short	(.L_742 - .L_741)


	//   ....[0]....
.L_741:
        /*003c*/ 	.word	0x00000180


	//   ....[1]....
        /*0040*/ 	.word	0x00001800


	//   ....[2]....
        /*0044*/ 	.word	0x000018b0


	//----- nvinfo : EIATTR_CTAIDZ_USED
	.align		4
.L_742:
        /*0048*/ 	.byte	0x01, 0x04
	.zero		2


	//----- nvinfo : EIATTR_MAX_THREADS
	.align		4
        /*004c*/ 	.byte	0x04, 0x05
        /*004e*/ 	.short	(.L_744 - .L_743)
.L_743:
        /*0050*/ 	.word	0x00000100
        /*0054*/ 	.word	0x00000001
        /*0058*/ 	.word	0x00000001


	//----- nvinfo : EIATTR_CRS_STACK_SIZE
	.align		4
.L_744:
        /*005c*/ 	.byte	0x04, 0x1e
        /*005e*/ 	.short	(.L_746 - .L_745)
.L_745:
        /*0060*/ 	.word	0x00000000
.L_746:


//--------------------- .nv.info._ZN7cutlass13device_kernelIN5flash19enable_sm80_to_sm89INS1_16FlashAttnBwdSm80INS1_25CollectiveMainloopBwdSm80ILi2ELi1EN4cute5tupleIJNS5_1CILi64EEENS7_ILi96EEENS7_ILi128EEEEEENS_10bfloat16_tEfNS_4arch4Sm80ELb1ELb0ELb1ELb1ELb1ELb0ELb0ELb0ELi2ELi2ELi2ELi2ELb1EEENS1_24CollectiveEpilogueBwdGQAISB_fSE_Li256ELb1ELb1EEENS1_25SingleTileBwdLPTSchedulerILb1ELi96ELb1EEEEEEEEEvNT_6ParamsE --------------------------
	.section	.nv.info._ZN7cutlass13device_kernelIN5flash19enable_sm80_to_sm89INS1_16FlashAttnBwdSm80INS1_25CollectiveMainloopBwdSm80ILi2ELi1EN4cute5tupleIJNS5_1CILi64EEENS7_ILi96EEENS7_ILi128EEEEEENS_10bfloat16_tEfNS_4arch4Sm80ELb1ELb0ELb1ELb1ELb1ELb0ELb0ELb0ELi2ELi2ELi2ELi2ELb1EEENS1_24CollectiveEpilogueBwdGQAISB_fSE_Li256ELb1ELb1EEENS1_25SingleTileBwdLPTSchedulerILb1ELi96ELb1EEEEEEEEEvNT_6ParamsE,"",@"SHT_CUDA_INFO"
	.sectionflags	@""
	.align	4


	//----- nvinfo : EIATTR_CUDA_API_VERSION
	.align		4
        /*0000*/ 	.byte	0x04, 0x37
        /*0002*/ 	.short	(.L_748 - .L_747)
.L_747:
        /*0004*/ 	.word	0x00000082


	//----- nvinfo : EIATTR_SW2861232_WAR
	.align		4
.L_748:
        /*0008*/ 	.byte	0x01, 0x35
	.zero		2


	//----- nvinfo : EIATTR_PARAM_CBANK
	.align		4
        /*000c*/ 	.byte	0x04, 0x0a
        /*000e*/ 	.short	(.L_750 - .L_749)
	.align		4
.L_749:
        /*0010*/ 	.word	index@(.nv.constant0._ZN7cutlass13device_kernelIN5flash19enable_sm80_to_sm89INS1_16FlashAttnBwdSm80INS1_25CollectiveMainloopBwdSm80ILi2ELi1EN4cute5tupleIJNS5_1CILi64EEENS7_ILi96EEENS7_ILi128EEEEEENS_10bfloat16_tEfNS_4arch4Sm80ELb1ELb0ELb1ELb1ELb1ELb0ELb0ELb0ELi2ELi2ELi2ELi2ELb1EEENS1_24CollectiveEpilogueBwdGQAISB_fSE_Li256ELb1ELb1EEENS1_25SingleTileBwdLPTSchedulerILb1ELi96ELb1EEEEEEEEEvNT_6ParamsE)
        /*0014*/ 	.short	0x0160
        /*0016*/ 	.short	0x0290


	//----- nvinfo : EIATTR_CBANK_PARAM_SIZE
	.align		4
.L_750:
        /*0018*/ 	.byte	0x03, 0x19
        /*001a*/ 	.short	0x0290


	//----- nvinfo : EIATTR_KPARAM_INFO
	.align		4
        /*001c*/ 	.byte	0x04, 0x17
        /*001e*/ 	.short	(.L_752 - .L_751)
.L_751:
        /*0020*/ 	.word	0x00000000
        /*0024*/ 	.short	0x0000
        /*0026*/ 	.short	0x0000
        /*0028*/ 	.byte	0x00, 0xf0, 0x41, 0x0a


	//----- nvinfo : EIATTR_MAXREG_COUNT
	.align		4
.L_752:
        /*002c*/ 	.byte	0x03, 0x1b
        /*002e*/ 	.short	0x00ff


	//----- nvinfo : EIATTR_NUM_BARRIERS
	.align		4
        /*0030*/ 	.byte	0x02, 0x4c
        /*0032*/ 	.byte	0x02
	.zero		1


	//----- nvinfo : EIATTR_ANNOTATIONS
	.align		4
        /*0034*/ 	.byte	0x04, 0x55
        /*0036*/ 	.short	(.L_754 - .L_753)


	//   ....[0]....
.L_753:
        /*0038*/ 	.word	0x00000001
        /*003c*/ 	.byte	0xc0, 0x23, 0x00, 0x00, 0x01, 0x00, 0x00, 0x00, 0x50, 0x2a, 0x00, 0x00, 0x01, 0x00, 0x00, 0x00
        /*004c*/ 	.byte	0xc0, 0x3c, 0x00, 0x00, 0x01, 0x00, 0x00, 0x00, 0xb0, 0x58, 0x00, 0x00


	//----- nvinfo : EIATTR_MERCURY_ISA_VERSION
	.align		4
.L_754:
        /*0058*/ 	.byte	0x03, 0x5f
        /*005a*/ 	.short	0x0000


	//----- nvinfo : EIATTR_COOP_GROUP_MASK_REGIDS
	.align		4
        /*005c*/ 	.byte	0x04, 0x29
        /*005e*/ 	.short	(.L_756 - .L_755)


	//   ....[0]....
.L_755:
        /*0060*/ 	.word	0xffffffff


	//   ....[1]....
        /*0064*/ 	.word	0xffffffff


	//   ....[2]....
        /*0068*/ 	.word	0xffffffff


	//   ....[3]....
        /*006c*/ 	.word	0xffffffff


	//   ....[4]....
        /*0070*/ 	.word	0xffffffff


	//   ....[5]....
        /*0074*/ 	.word	0xffffffff


	//   ....[6]....
        /*0078*/ 	.word	0xffffffff


	//   ....[7]....
        /*007c*/ 	.word	0xffffffff


	//   ....[8]....
        /*0080*/ 	.word	0xffffffff


	//----- nvinfo : EIATTR_COOP_GROUP_INSTR_OFFSETS
	.align		4
.L_756:
        /*0084*/ 	.byte	0x04, 0x28
        /*0086*/ 	.short	(.L_758 - .L_757)


	//   ....[0]....
.L_757:
        /*0088*/ 	.word	0x00000060


	//   ....[1]....
        /*008c*/ 	.word	0x00006da0


	//   ....[2]....
        /*0090*/ 	.word	0x00006dd0


	//   ....[3]....
        /*0094*/ 	.word	0x00007230


	//   ....[4]....
        /*0098*/ 	.word	0x00007240


	//   ....[5]....
        /*009c*/ 	.word	0x00007400


	//   ....[6]....
        /*00a0*/ 	.word	0x000074e0


	//   ....[7]....
        /*00a4*/ 	.word	0x00007810


	//   ....[8]....
        /*00a8*/ 	.word	0x00007820


	//----- nvinfo : EIATTR_EXIT_INSTR_OFFSETS
	.align		4
.L_758:
        /*00ac*/ 	.byte	0x04, 0x1c
        /*00ae*/ 	.short	(.L_760 - .L_759)


	//   ....[0]....
.L_759:
        /*00b0*/ 	.word	0x000009d0


	//   ....[1]....
        /*00b4*/ 	.word	0x000069d0


	//   ....[2]....
        /*00b8*/ 	.word	0x00007830


	//   ....[3]....
        /*00bc*/ 	.word	0x000078d0


	//----- nvinfo : EIATTR_MAX_THREADS
	.align		4
.L_760:
        /*00c0*/ 	.byte	0x04, 0x05
        /*00c2*/ 	.short	(.L_762 - .L_761)
.L_761:
        /*00c4*/ 	.word	0x00000100
        /*00c8*/ 	.word	0x00000001
        /*00cc*/ 	.word	0x00000001


	//----- nvinfo : EIATTR_CRS_STACK_SIZE
	.align		4
.L_762:
        /*00d0*/ 	.byte	0x04, 0x1e
        /*00d2*/ 	.short	(.L_764 - .L_763)
.L_763:
        /*00d4*/ 	.word	0x00000000
.L_764:


//--------------------- .nv.info._ZN7cutlass13device_kernelIN5flash19enable_sm80_to_sm89INS1_16FlashAttnBwdSm80INS1_25CollectiveMainloopBwdSm80ILi2ELi2EN4cute5tupleIJNS5_1CILi64EEENS7_ILi128EEES9_EEENS_10bfloat16_tEfNS_4arch4Sm80ELb0ELb0ELb1ELb0ELb0ELb0ELb0ELb0ELi2ELi2ELi2ELi2ELb0EEENS1_21CollectiveEpilogueBwdISA_SB_SD_Li256ELb0ELb0ELi4EEENS1_19SingleTileSchedulerILb0ELb0ELb0ELi128EEEEEEEEEvNT_6ParamsE --------------------------
	.section	.nv.info._ZN7cutlass13device_kernelIN5flash19enable_sm80_to_sm89INS1_16FlashAttnBwdSm80INS1_25CollectiveMainloopBwdSm80ILi2ELi2EN4cute5tupleIJNS5_1CILi64EEENS7_ILi128EEES9_EEENS_10bfloat16_tEfNS_4arch4Sm80ELb0ELb0ELb1ELb0ELb0ELb0ELb0ELb0ELi2ELi2ELi2ELi2ELb0EEENS1_21CollectiveEpilogueBwdISA_SB_SD_Li256ELb0ELb0ELi4EEENS1_19SingleTileSchedulerILb0ELb0ELb0ELi128EEEEEEEEEvNT_6ParamsE,"",@"SHT_CUDA_INFO"
	.sectionflags	@""
	.align	4


	//----- nvinfo : EIATTR_CUDA_API_VERSION
	.align		4
        /*0000*/ 	.byte	0x04, 0x37
        /*0002*/ 	.short	(.L_766 - .L_765)
.L_765:
        /*0004*/ 	.word	0x00000082


	//----- nvinfo : EIATTR_SW2861232_WAR
	.align		4
.L_766:
        /*0008*/ 	.byte	0x01, 0x35
	.zero		2


	//----- nvinfo : EIATTR_PARAM_CBANK
	.align		4
        /*000c*/ 	.byte	0x04, 0x0a
        /*000e*/ 	.short	(.L_768 - .L_767)
	.align		4
.L_767:
        /*0010*/ 	.word	index@(.nv.constant0._ZN7cutlass13device_kernelIN5flash19enable_sm80_to_sm89INS1_16FlashAttnBwdSm80INS1_25CollectiveMainloopBwdSm80ILi2ELi2EN4cute5tupleIJNS5_1CILi64EEENS7_ILi128EEES9_EEENS_10bfloat16_tEfNS_4arch4Sm80ELb0ELb0ELb1ELb0ELb0ELb0ELb0ELb0ELi2ELi2ELi2ELi2ELb0EEENS1_21CollectiveEpilogueBwdISA_SB_SD_Li256ELb0ELb0ELi4EEENS1_19SingleTileSchedulerILb0ELb0ELb0ELi128EEEEEEEEEvNT_6ParamsE)
        /*0014*/ 	.short	0x0160
        /*0016*/ 	.short	0x0270


	//----- nvinfo : EIATTR_CBANK_PARAM_SIZE
	.align		4
.L_768:
        /*0018*/ 	.byte	0x03, 0x19
        /*001a*/ 	.short	0x0270


	//----- nvinfo : EIATTR_KPARAM_INFO
	.align		4
        /*001c*/ 	.byte	0x04, 0x17
        /*001e*/ 	.short	(.L_770 - .L_769)
.L_769:
        /*0020*/ 	.word	0x00000000
        /*0024*/ 	.short	0x0000
        /*0026*/ 	.short	0x0000
        /*0028*/ 	.byte	0x00, 0xf0, 0xc1, 0x09


	//----- nvinfo : EIATTR_MAXREG_COUNT
	.align		4
.L_770:
        /*002c*/ 	.byte	0x03, 0x1b
        /*002e*/ 	.short	0x00ff


	//----- nvinfo : EIATTR_NUM_BARRIERS
	.align		4
        /*0030*/ 	.byte	0x02, 0x4c
        /*0032*/ 	.byte	0x02
	.zero		1


	//----- nvinfo : EIATTR_ANNOTATIONS
	.align		4
        /*0034*/ 	.byte	0x04, 0x55
        /*0036*/ 	.short	(.L_772 - .L_771)


	//   ....[0]....
.L_771:
        /*0038*/ 	.word	0x00000001
        /*003c*/ 	.byte	0x50, 0x2e, 0x00, 0x00, 0x01, 0x00, 0x00, 0x00, 0x40, 0x2f, 0x00, 0x00, 0x01, 0x00, 0x00, 0x00
        /*004c*/ 	.byte	0xb0, 0x2f, 0x00, 0x00, 0x01, 0x00, 0x00, 0x00, 0x10, 0x33, 0x00, 0x00, 0x01, 0x00, 0x00, 0x00
        /*005c*/ 	.byte	0xf0, 0x33, 0x00, 0x00, 0x01, 0x00, 0x00, 0x00, 0x30, 0x37, 0x00, 0x00, 0x01, 0x00, 0x00, 0x00
        /*006c*/ 	.byte	0x20, 0x38, 0x00, 0x00, 0x01, 0x00, 0x00, 0x00, 0x20, 0x49, 0x00, 0x00


	//----- nvinfo : EIATTR_MERCURY_ISA_VERSION
	.align		4
.L_772:
        /*0078*/ 	.byte	0x03, 0x5f
        /*007a*/ 	.short	0x0000


	//----- nvinfo : EIATTR_EXIT_INSTR_OFFSETS
	.align		4
        /*007c*/ 	.byte	0x04, 0x1c
        /*007e*/ 	.short	(.L_774 - .L_773)


	//   ....[0]....
.L_773:
        /*0080*/ 	.word	0x00000040


	//   ....[1]....
        /*0084*/ 	.word	0x000086f0


	//   ....[2]....
        /*0088*/ 	.word	0x000087b0


	//----- nvinfo : EIATTR_CTAIDZ_USED
	.align		4
.L_774:
        /*008c*/ 	.byte	0x01, 0x04
	.zero		2


	//----- nvinfo : EIATTR_MAX_THREADS
	.align		4
        /*0090*/ 	.byte	0x04, 0x05
        /*0092*/ 	.short	(.L_776 - .L_775)
.L_775:
        /*0094*/ 	.word	0x00000100
        /*0098*/ 	.word	0x00000001
        /*009c*/ 	.word	0x00000001


	//----- nvinfo : EIATTR_CRS_STACK_SIZE
	.align		4
.L_776:
        /*00a0*/ 	.byte	0x04, 0x1e
        /*00a2*/ 	.short	(.L_778 - .L_777)
.L_777:
        /*00a4*/ 	.word	0x00000000
.L_778:


//--------------------- .nv.info._ZN7cutlass13device_kernelIN5flash19enable_sm80_to_sm89INS1_16FlashAttnBwdSm80INS1_25CollectiveMainloopBwdSm80ILi2ELi2EN4cute5tupleIJNS5_1CILi64EEENS7_ILi128EEES9_EEENS_10bfloat16_tEfNS_4arch4Sm80ELb0ELb0ELb1ELb0ELb1ELb0ELb0ELb0ELi2ELi2ELi2ELi2ELb0EEENS1_21CollectiveEpilogueBwdISA_SB_SD_Li256ELb0ELb0ELi4EEENS1_19SingleTileSchedulerILb0ELb0ELb0ELi128EEEEEEEEEvNT_6ParamsE --------------------------
	.section	.nv.info._ZN7cutlass13device_kernelIN5flash19enable_sm80_to_sm89INS1_16FlashAttnBwdSm80INS1_25CollectiveMainloopBwdSm80ILi2ELi2EN4cute5tupleIJNS5_1CILi64EEENS7_ILi128EEES9_EEENS_10bfloat16_tEfNS_4arch4Sm80ELb0ELb0ELb1ELb0ELb1ELb0ELb0ELb0ELi2ELi2ELi2ELi2ELb0EEENS1_21CollectiveEpilogueBwdISA_SB_SD_Li256ELb0ELb0ELi4EEENS1_19SingleTileSchedulerILb0ELb0ELb0ELi128EEEEEEEEEvNT_6ParamsE,"",@"SHT_CUDA_INFO"
	.sectionflags	@""
	.align	4


	//----- nvinfo : EIATTR_CUDA_API_VERSION
	.align		4
        /*0000*/ 	.byte	0x04, 0x37
        /*0002*/ 	.short	(.L_780 - .L_779)
.L_779:
        /*0004*/ 	.word	0x00000082


	//----- nvinfo : EIATTR_SW2861232_WAR
	.align		4
.L_780:
        /*0008*/ 	.byte	0x01, 0x35
	.zero		2


	//----- nvinfo : EIATTR_PARAM_CBANK
	.align		4
        /*000c*/ 	.byte	0x04, 0x0a
        /*000e*/ 	.short	(.L_782 - .L_781)
	.align		4
.L_781:
        /*0010*/ 	.word	index@(.nv.constant0._ZN7cutlass13device_kernelIN5flash19enable_sm80_to_sm89INS1_16FlashAttnBwdSm80INS1_25CollectiveMainloopBwdSm80ILi2ELi2EN4cute5tupleIJNS5_1CILi64EEENS7_ILi128EEES9_EEENS_10bfloat16_tEfNS_4arch4Sm80ELb0ELb0ELb1ELb0ELb1ELb0ELb0ELb0ELi2ELi2ELi2ELi2ELb0EEENS1_21CollectiveEpilogueBwdISA_SB_SD_Li256ELb0ELb0ELi4EEENS1_19SingleTileSchedulerILb0ELb0ELb0ELi128EEEEEEEEEvNT_6ParamsE)
        /*0014*/ 	.short	0x0160
        /*0016*/ 	.short	0x0270


	//----- nvinfo : EIATTR_CBANK_PARAM_SIZE
	.align		4
.L_782:
        /*0018*/ 	.byte	0x03, 0x19
        /*001a*/ 	.short	0x0270


	//----- nvinfo : EIATTR_KPARAM_INFO
	.align		4
        /*001c*/ 	.byte	0x04, 0x17
        /*001e*/ 	.short	(.L_784 - .L_783)
.L_783:
        /*0020*/ 	.word	0x00000000
        /*0024*/ 	.short	0x0000
        /*0026*/ 	.short	0x0000
        /*0028*/ 	.byte	0x00, 0xf0, 0xc1, 0x09


	//----- nvinfo : EIATTR_MAXREG_COUNT
	.align		4
.L_784:
        /*002c*/ 	.byte	0x03, 0x1b
        /*002e*/ 	.short	0x00ff


	//----- nvinfo : EIATTR_NUM_BARRIERS
	.align		4
        /*0030*/ 	.byte	0x02, 0x4c
        /*0032*/ 	.byte	0x02
	.zero		1


	//----- nvinfo : EIATTR_ANNOTATIONS
	.align		4
        /*0034*/ 	.byte	0x04, 0x55
        /*0036*/ 	.short	(.L_786 - .L_785)


	//   ....[0]....
.L_785:
        /*0038*/ 	.word	0x00000001
        /*003c*/ 	.byte	0x50, 0x2e, 0x00, 0x00, 0x01, 0x00, 0x00, 0x00, 0x40, 0x2f, 0x00, 0x00, 0x01, 0x00, 0x00, 0x00
        /*004c*/ 	.byte	0xb0, 0x2f, 0x00, 0x00, 0x01, 0x00, 0x00, 0x00, 0x10, 0x33, 0x00, 0x00, 0x01, 0x00, 0x00, 0x00
        /*005c*/ 	.byte	0xf0, 0x33, 0x00, 0x00, 0x01, 0x00, 0x00, 0x00, 0x30, 0x37, 0x00, 0x00, 0x01, 0x00, 0x00, 0x00
        /*006c*/ 	.byte	0x20, 0x38, 0x00, 0x00, 0x01, 0x00, 0x00, 0x00, 0x20, 0x49, 0x00, 0x00


	//----- nvinfo : EIATTR_MERCURY_ISA_VERSION
	.align		4
.L_786:
        /*0078*/ 	.byte	0x03, 0x5f
        /*007a*/ 	.short	0x0000


	//----- nvinfo : EIATTR_EXIT_INSTR_OFFSETS
	.align		4
        /*007c*/ 	.byte	0x04, 0x1c
        /*007e*/ 	.short	(.L_788 - .L_787)


	//   ....[0]....
.L_787:
        /*0080*/ 	.word	0x00000040


	//   ....[1]....
        /*0084*/ 	.word	0x000086f0


	//   ....[2]....
        /*0088*/ 	.word	0x000087b0


	//----- nvinfo : EIATTR_CTAIDZ_USED
	.align		4
.L_788:
        /*008c*/ 	.byte	0x01, 0x04
	.zero		2


	//----- nvinfo : EIATTR_MAX_THREADS
	.align		4
        /*0090*/ 	.byte	0x04, 0x05
        /*0092*/ 	.short	(.L_790 - .L_789)
.L_789:
        /*0094*/ 	.word	0x00000100
        /*0098*/ 	.word	0x00000001
        /*009c*/ 	.word	0x00000001


	//----- nvinfo : EIATTR_CRS_STACK_SIZE
	.align		4
.L_790:
        /*00a0*/ 	.byte	0x04, 0x1e
        /*00a2*/ 	.short	(.L_792 - .L_791)
.L_791:
        /*00a4*/ 	.word	0x00000000
.L_792:


//--------------------- .nv.info._ZN7cutlass13device_kernelIN5flash19enable_sm80_to_sm89INS1_16FlashAttnBwdSm80INS1_25CollectiveMainloopBwdSm80ILi2ELi2EN4cute5tupleIJNS5_1CILi64EEENS7_ILi128EEES9_EEENS_10bfloat16_tEfNS_4arch4Sm80ELb0ELb0ELb1ELb0ELb0ELb0ELb0ELb0ELi2ELi2ELi2ELi2ELb0EEENS1_24CollectiveEpilogueBwdGQAISA_fSD_Li256ELb0ELb0EEENS1_19SingleTileSchedulerILb0ELb0ELb0ELi128EEEEEEEEEvNT_6ParamsE --------------------------
	.section	.nv.info._ZN7cutlass13device_kernelIN5flash19enable_sm80_to_sm89INS1_16FlashAttnBwdSm80INS1_25CollectiveMainloopBwdSm80ILi2ELi2EN4cute5tupleIJNS5_1CILi64EEENS7_ILi128EEES9_EEENS_10bfloat16_tEfNS_4arch4Sm80ELb0ELb0ELb1ELb0ELb0ELb0ELb0ELb0ELi2ELi2ELi2ELi2ELb0EEENS1_24CollectiveEpilogueBwdGQAISA_fSD_Li256ELb0ELb0EEENS1_19SingleTileSchedulerILb0ELb0ELb0ELi128EEEEEEEEEvNT_6ParamsE,"",@"SHT_CUDA_INFO"
	.sectionflags	@""
	.align	4


	//----- nvinfo : EIATTR_CUDA_API_VERSION
	.align		4
        /*0000*/ 	.byte	0x04, 0x37
        /*0002*/ 	.short	(.L_794 - .L_793)
.L_793:
        /*0004*/ 	.word	0x00000082


	//----- nvinfo : EIATTR_SW2861232_WAR
	.align		4
.L_794:
        /*0008*/ 	.byte	0x01, 0x35
	.zero		2


	//----- nvinfo : EIATTR_PARAM_CBANK
	.align		4
        /*000c*/ 	.byte	0x04, 0x0a
        /*000e*/ 	.short	(.L_796 - .L_795)
	.align		4
.L_795:
        /*0010*/ 	.word	index@(.nv.constant0._ZN7cutlass13device_kernelIN5flash19enable_sm80_to_sm89INS1_16FlashAttnBwdSm80INS1_25CollectiveMainloopBwdSm80ILi2ELi2EN4cute5tupleIJNS5_1CILi64EEENS7_ILi128EEES9_EEENS_10bfloat16_tEfNS_4arch4Sm80ELb0ELb0ELb1ELb0ELb0ELb0ELb0ELb0ELi2ELi2ELi2ELi2ELb0EEENS1_24CollectiveEpilogueBwdGQAISA_fSD_Li256ELb0ELb0EEENS1_19SingleTileSchedulerILb0ELb0ELb0ELi128EEEEEEEEEvNT_6ParamsE)
        /*0014*/ 	.short	0x0160
        /*0016*/ 	.short	0x0278


	//----- nvinfo : EIATTR_CBANK_PARAM_SIZE
	.align		4
.L_796:
        /*0018*/ 	.byte	0x03, 0x19
        /*001a*/ 	.short	0x0278


	//----- nvinfo : EIATTR_KPARAM_INFO
	.align		4
        /*001c*/ 	.byte	0x04, 0x17
        /*001e*/ 	.short	(.L_798 - .L_797)
.L_797:
        /*0020*/ 	.word	0x00000000
        /*0024*/ 	.short	0x0000
        /*0026*/ 	.short	0x0000
        /*0028*/ 	.byte	0x00, 0xf0, 0xe1, 0x09


	//----- nvinfo : EIATTR_MAXREG_COUNT
	.align		4
.L_798:
        /*002c*/ 	.byte	0x03, 0x1b
        /*002e*/ 	.short	0x00ff


	//----- nvinfo : EIATTR_NUM_BARRIERS
	.align		4
        /*0030*/ 	.byte	0x02, 0x4c
        /*0032*/ 	.byte	0x02
	.zero		1


	//----- nvinfo : EIATTR_ANNOTATIONS
	.align		4
        /*0034*/ 	.byte	0x04, 0x55
        /*0036*/ 	.short	(.L_800 - .L_799)


	//   ....[0]....
.L_799:
        /*0038*/ 	.word	0x00000001
        /*003c*/ 	.byte	0xb0, 0x2e, 0x00, 0x00, 0x01, 0x00, 0x00, 0x00, 0x20, 0x33, 0x00, 0x00, 0x01, 0x00, 0x00, 0x00
        /*004c*/ 	.byte	0x30, 0x34, 0x00, 0x00, 0x01, 0x00, 0x00, 0x00, 0xd0, 0x42, 0x00, 0x00


	//----- nvinfo : EIATTR_MERCURY_ISA_VERSION
	.align		4
.L_800:
        /*0058*/ 	.byte	0x03, 0x5f
        /*005a*/ 	.short	0x0000


	//----- nvinfo : EIATTR_EXIT_INSTR_OFFSETS
	.align		4
        /*005c*/ 	.byte	0x04, 0x1c
        /*005e*/ 	.short	(.L_802 - .L_801)


	//   ....[0]....
.L_801:
        /*0060*/ 	.word	0x00000040


	//   ....[1]....
        /*0064*/ 	.word	0x000074f0


	//----- nvinfo : EIATTR_CTAIDZ_USED
	.align		4
.L_802:
        /*0068*/ 	.byte	0x01, 0x04
	.zero		2


	//----- nvinfo : EIATTR_MAX_THREADS
	.align		4
        /*006c*/ 	.byte	0x04, 0x05
        /*006e*/ 	.short	(.L_804 - .L_803)
.L_803:
        /*0070*/ 	.word	0x00000100
        /*0074*/ 	.word	0x00000001
        /*0078*/ 	.word	0x00000001


	//----- nvinfo : EIATTR_CRS_STACK_SIZE
	.align		4
.L_804:
        /*007c*/ 	.byte	0x04, 0x1e
        /*007e*/ 	.short	(.L_806 - .L_805)
.L_805:
        /*0080*/ 	.word	0x00000000
.L_806:


//--------------------- .nv.info._ZN7cutlass13device_kernelIN5flash19enable_sm80_to_sm89INS1_16FlashAttnBwdSm80INS1_25CollectiveMainloopBwdSm80ILi2ELi2EN4cute5tupleIJNS5_1CILi64EEENS7_ILi128EEES9_EEENS_10bfloat16_tEfNS_4arch4Sm80ELb0ELb0ELb1ELb0ELb1ELb0ELb0ELb0ELi2ELi2ELi2ELi2ELb0EEENS1_24CollectiveEpilogueBwdGQAISA_fSD_Li256ELb0ELb1EEENS1_19SingleTileSchedulerILb0ELb0ELb0ELi128EEEEEEEEEvNT_6ParamsE --------------------------
	.section	.nv.info._ZN7cutlass13device_kernelIN5flash19enable_sm80_to_sm89INS1_16FlashAttnBwdSm80INS1_25CollectiveMainloopBwdSm80ILi2ELi2EN4cute5tupleIJNS5_1CILi64EEENS7_ILi128EEES9_EEENS_10bfloat16_tEfNS_4arch4Sm80ELb0ELb0ELb1ELb0ELb1ELb0ELb0ELb0ELi2ELi2ELi2ELi2ELb0EEENS1_24CollectiveEpilogueBwdGQAISA_fSD_Li256ELb0ELb1EEENS1_19SingleTileSchedulerILb0ELb0ELb0ELi128EEEEEEEEEvNT_6ParamsE,"",@"SHT_CUDA_INFO"
	.sectionflags	@""
	.align	4


	//----- nvinfo : EIATTR_CUDA_API_VERSION
	.align		4
        /*0000*/ 	.byte	0x04, 0x37
        /*0002*/ 	.short	(.L_808 - .L_807)
.L_807:
        /*0004*/ 	.word	0x00000082


	//----- nvinfo : EIATTR_SW2861232_WAR
	.align		4
.L_808:
        /*0008*/ 	.byte	0x01, 0x35
	.zero		2


	//----- nvinfo : EIATTR_PARAM_CBANK
	.align		4
        /*000c*/ 	.byte	0x04, 0x0a
        /*000e*/ 	.short	(.L_810 - .L_809)
	.align		4
.L_809:
        /*0010*/ 	.word	index@(.nv.constant0._ZN7cutlass13device_kernelIN5flash19enable_sm80_to_sm89INS1_16FlashAttnBwdSm80INS1_25CollectiveMainloopBwdSm80ILi2ELi2EN4cute5tupleIJNS5_1CILi64EEENS7_ILi128EEES9_EEENS_10bfloat16_tEfNS_4arch4Sm80ELb0ELb0ELb1ELb0ELb1ELb0ELb0ELb0ELi2ELi2ELi2ELi2ELb0EEENS1_24CollectiveEpilogueBwdGQAISA_fSD_Li256ELb0ELb1EEENS1_19SingleTileSchedulerILb0ELb0ELb0ELi128EEEEEEEEEvNT_6ParamsE)
        /*0014*/ 	.short	0x0160
        /*0016*/ 	.short	0x0278


	//----- nvinfo : EIATTR_CBANK_PARAM_SIZE
	.align		4
.L_810:
        /*0018*/ 	.byte	0x03, 0x19
        /*001a*/ 	.short	0x0278


	//----- nvinfo : EIATTR_KPARAM_INFO
	.align		4
        /*001c*/ 	.byte	0x04, 0x17
        /*001e*/ 	.short	(.L_812 - .L_811)
.L_811:
        /*0020*/ 	.word	0x00000000
        /*0024*/ 	.short	0x0000
        /*0026*/ 	.short	0x0000
        /*0028*/ 	.byte	0x00, 0xf0, 0xe1, 0x09


	//----- nvinfo : EIATTR_MAXREG_COUNT
	.align		4
.L_812:
        /*002c*/ 	.byte	0x03, 0x1b
        /*002e*/ 	.short	0x00ff


	//----- nvinfo : EIATTR_NUM_BARRIERS
	.align		4
        /*0030*/ 	.byte	0x02, 0x4c
        /*0032*/ 	.byte	0x02
	.zero		1


	//----- nvinfo : EIATTR_ANNOTATIONS
	.align		4
        /*0034*/ 	.byte	0x04, 0x55
        /*0036*/ 	.short	(.L_814 - .L_813)


	//   ....[0]....
.L_813:
        /*0038*/ 	.word	0x00000001
        /*003c*/ 	.byte	0x90, 0x2d, 0x00, 0x00, 0x01, 0x00, 0x00, 0x00, 0x00, 0x32, 0x00, 0x00, 0x01, 0x00, 0x00, 0x00
        /*004c*/ 	.byte	0x10, 0x33, 0x00, 0x00, 0x01, 0x00, 0x00, 0x00, 0xb0, 0x41, 0x00, 0x00


	//----- nvinfo : EIATTR_MERCURY_ISA_VERSION
	.align		4
.L_814:
        /*0058*/ 	.byte	0x03, 0x5f
        /*005a*/ 	.short	0x0000


	//----- nvinfo : EIATTR_COOP_GROUP_MASK_REGIDS
	.align		4
        /*005c*/ 	.byte	0x04, 0x29
        /*005e*/ 	.short	(.L_816 - .L_815)


	//   ....[0]....
.L_815:
        /*0060*/ 	.word	0xffffffff


	//   ....[1]....
        /*0064*/ 	.word	0xffffffff


	//   ....[2]....
        /*0068*/ 	.word	0xffffffff


	//   ....[3]....
        /*006c*/ 	.word	0xffffffff


	//   ....[4]....
        /*0070*/ 	.word	0xffffffff


	//   ....[5]....
        /*0074*/ 	.word	0xffffffff


	//   ....[6]....
        /*0078*/ 	.word	0xffffffff


	//   ....[7]....
        /*007c*/ 	.word	0xffffffff


	//----- nvinfo : EIATTR_COOP_GROUP_INSTR_OFFSETS
	.align		4
.L_816:
        /*0080*/ 	.byte	0x04, 0x28
        /*0082*/ 	.short	(.L_818 - .L_817)


	//   ....[0]....
.L_817:
        /*0084*/ 	.word	0x00006b80


	//   ....[1]....
        /*0088*/ 	.word	0x00006bc0


	//   ....[2]....
        /*008c*/ 	.word	0x000070d0


	//   ....[3]....
        /*0090*/ 	.word	0x000070e0


	//   ....[4]....
        /*0094*/ 	.word	0x00007270


	//   ....[5]....
        /*0098*/ 	.word	0x000072c0


	//   ....[6]....
        /*009c*/ 	.word	0x00007780


	//   ....[7]....
        /*00a0*/ 	.word	0x00007790


	//----- nvinfo : EIATTR_EXIT_INSTR_OFFSETS
	.align		4
.L_818:
        /*00a4*/ 	.byte	0x04, 0x1c
        /*00a6*/ 	.short	(.L_820 - .L_819)


	//   ....[0]....
.L_819:
        /*00a8*/ 	.word	0x00000040


	//   ....[1]....
        /*00ac*/ 	.word	0x000077a0


	//   ....[2]....
        /*00b0*/ 	.word	0x00007840


	//----- nvinfo : EIATTR_CTAIDZ_USED
	.align		4
.L_820:
        /*00b4*/ 	.byte	0x01, 0x04
	.zero		2


	//----- nvinfo : EIATTR_MAX_THREADS
	.align		4
        /*00b8*/ 	.byte	0x04, 0x05
        /*00ba*/ 	.short	(.L_822 - .L_821)
.L_821:
        /*00bc*/ 	.word	0x00000100
        /*00c0*/ 	.word	0x00000001
        /*00c4*/ 	.word	0x00000001


	//----- nvinfo : EIATTR_CRS_STACK_SIZE
	.align		4
.L_822:
        /*00c8*/ 	.byte	0x04, 0x1e
        /*00ca*/ 	.short	(.L_824 - .L_823)
.L_823:
        /*00cc*/ 	.word	0x00000000
.L_824:


//--------------------- .nv.info._ZN7cutlass13device_kernelIN5flash19enable_sm80_to_sm89INS1_16FlashAttnBwdSm80INS1_25CollectiveMainloopBwdSm80ILi2ELi2EN4cute5tupleIJNS5_1CILi64EEENS7_ILi128EEES9_EEENS_10bfloat16_tEfNS_4arch4Sm80ELb0ELb0ELb1ELb1ELb0ELb0ELb0ELb0ELi2ELi2ELi2ELi2ELb0EEENS1_21CollectiveEpilogueBwdISA_SB_SD_Li256ELb1ELb0ELi4EEENS1_19SingleTileSchedulerILb1ELb0ELb0ELi128EEEEEEEEEvNT_6ParamsE --------------------------
	.section	.nv.info._ZN7cutlass13device_kernelIN5flash19enable_sm80_to_sm89INS1_16FlashAttnBwdSm80INS1_25CollectiveMainloopBwdSm80ILi2ELi2EN4cute5tupleIJNS5_1CILi64EEENS7_ILi128EEES9_EEENS_10bfloat16_tEfNS_4arch4Sm80ELb0ELb0ELb1ELb1ELb0ELb0ELb0ELb0ELi2ELi2ELi2ELi2ELb0EEENS1_21CollectiveEpilogueBwdISA_SB_SD_Li256ELb1ELb0ELi4EEENS1_19SingleTileSchedulerILb1ELb0ELb0ELi128EEEEEEEEEvNT_6ParamsE,"",@"SHT_CUDA_INFO"
	.sectionflags	@""
	.align	4


	//----- nvinfo : EIATTR_CUDA_API_VERSION
	.align		4
        /*0000*/ 	.byte	0x04, 0x37
        /*0002*/ 	.short	(.L_826 - .L_825)
.L_825:
        /*0004*/ 	.word	0x00000082


	//----- nvinfo : EIATTR_SW2861232_WAR
	.align		4
.L_826:
        /*0008*/ 	.byte	0x01, 0x35
	.zero		2


	//----- nvinfo : EIATTR_PARAM_CBANK
	.align		4
        /*000c*/ 	.byte	0x04, 0x0a
        /*000e*/ 	.short	(.L_828 - .L_827)
	.align		4
.L_827:
        /*0010*/ 	.word	index@(.nv.constant0._ZN7cutlass13device_kernelIN5flash19enable_sm80_to_sm89INS1_16FlashAttnBwdSm80INS1_25CollectiveMainloopBwdSm80ILi2ELi2EN4cute5tupleIJNS5_1CILi64EEENS7_ILi128EEES9_EEENS_10bfloat16_tEfNS_4arch4Sm80ELb0ELb0ELb1ELb1ELb0ELb0ELb0ELb0ELi2ELi2ELi2ELi2ELb0EEENS1_21CollectiveEpilogueBwdISA_SB_SD_Li256ELb1ELb0ELi4EEENS1_19SingleTileSchedulerILb1ELb0ELb0ELi128EEEEEEEEEvNT_6ParamsE)
        /*0014*/ 	.short	0x0160
        /*0016*/ 	.short	0x0270


	//----- nvinfo : EIATTR_CBANK_PARAM_SIZE
	.align		4
.L_828:
        /*0018*/ 	.byte	0x03, 0x19
        /*001a*/ 	.short	0x0270


	//----- nvinfo : EIATTR_KPARAM_INFO
	.align		4
        /*001c*/ 	.byte	0x04, 0x17
        /*001e*/ 	.short	(.L_830 - .L_829)
.L_829:
        /*0020*/ 	.word	0x00000000
        /*0024*/ 	.short	0x0000
        /*0026*/ 	.short	0x0000
        /*0028*/ 	.byte	0x00, 0xf0, 0xc1, 0x09


	//----- nvinfo : EIATTR_MAXREG_COUNT
	.align		4
.L_830:
        /*002c*/ 	.byte	0x03, 0x1b
        /*002e*/ 	.short	0x00ff


	//----- nvinfo : EIATTR_NUM_BARRIERS
	.align		4
        /*0030*/ 	.byte	0x02, 0x4c
        /*0032*/ 	.byte	0x02
	.zero		1


	//----- nvinfo : EIATTR_ANNOTATIONS
	.align		4
        /*0034*/ 	.byte	0x04, 0x55
        /*0036*/ 	.short	(.L_832 - .L_831)


	//   ....[0]....
.L_831:
        /* <DEDUP_REMOVED lines=13> */


	//----- nvinfo : EIATTR_MERCURY_ISA_VERSION
	.align		4
.L_832:
        /*00f0*/ 	.byte	0x03, 0x5f
        /*00f2*/ 	.short	0x0000


	//----- nvinfo : EIATTR_COOP_GROUP_MASK_REGIDS
	.align		4
        /*00f4*/ 	.byte	0x04, 0x29
        /*00f6*/ 	.short	(.L_834 - .L_833)


	//   ....[0]....
.L_833:
        /*00f8*/ 	.word	0xffffffff


	//----- nvinfo : EIATTR_COOP_GROUP_INSTR_OFFSETS
	.align		4
.L_834:
        /*00fc*/ 	.byte	0x04, 0x28
        /*00fe*/ 	.short	(.L_836 - .L_835)


	//   ....[0]....
.L_835:
        /*0100*/ 	.word	0x000000a0


	//----- nvinfo : EIATTR_EXIT_INSTR_OFFSETS
	.align		4
.L_836:
        /*0104*/ 	.byte	0x04, 0x1c
        /*0106*/ 	.short	(.L_838 - .L_837)


	//   ....[0]....
.L_837:
        /*0108*/ 	.word	0x00000340


	//   ....[1]....
        /*010c*/ 	.word	0x00008d20


	//   ....[2]....
        /*0110*/ 	.word	0x00008de0


	//   ....[3]....
        /*0114*/ 	.word	0x0000a030


	//   ....[4]....
        /*0118*/ 	.word	0x0000a0f0


	//----- nvinfo : EIATTR_CTAIDZ_USED
	.align		4
.L_838:
        /*011c*/ 	.byte	0x01, 0x04
	.zero		2


	//----- nvinfo : EIATTR_MAX_THREADS
	.align		4
        /*0120*/ 	.byte	0x04, 0x05
        /*0122*/ 	.short	(.L_840 - .L_839)
.L_839:
        /*0124*/ 	.word	0x00000100
        /*0128*/ 	.word	0x00000001
        /*012c*/ 	.word	0x00000001


	//----- nvinfo : EIATTR_CRS_STACK_SIZE
	.align		4
.L_840:
        /*0130*/ 	.byte	0x04, 0x1e
        /*0132*/ 	.short	(.L_842 - .L_841)
.L_841:
        /*0134*/ 	.word	0x00000000
.L_842:


//--------------------- .nv.info._ZN7cutlass13device_kernelIN5flash19enable_sm80_to_sm89INS1_16FlashAttnBwdSm80INS1_25CollectiveMainloopBwdSm80ILi2ELi2EN4cute5tupleIJNS5_1CILi64EEENS7_ILi128EEES9_EEENS_10bfloat16_tEfNS_4arch4Sm80ELb0ELb0ELb1ELb1ELb1ELb0ELb0ELb0ELi2ELi2ELi2ELi2ELb0EEENS1_21CollectiveEpilogueBwdISA_SB_SD_Li256ELb1ELb0ELi4EEENS1_19SingleTileSchedulerILb1ELb0ELb0ELi128EEEEEEEEEvNT_6ParamsE --------------------------
	.section	.nv.info._ZN7cutlass13device_kernelIN5flash19enable_sm80_to_sm89INS1_16FlashAttnBwdSm80INS1_25CollectiveMainloopBwdSm80ILi2ELi2EN4cute5tupleIJNS5_1CILi64EEENS7_ILi128EEES9_EEENS_10bfloat16_tEfNS_4arch4Sm80ELb0ELb0ELb1ELb1ELb1ELb0ELb0ELb0ELi2ELi2ELi2ELi2ELb0EEENS1_21CollectiveEpilogueBwdISA_SB_SD_Li256ELb1ELb0ELi4EEENS1_19SingleTileSchedulerILb1ELb0ELb0ELi128EEEEEEEEEvNT_6ParamsE,"",@"SHT_CUDA_INFO"
	.sectionflags	@""
	.align	4


	//----- nvinfo : EIATTR_CUDA_API_VERSION
	.align		4
        /*0000*/ 	.byte	0x04, 0x37
        /*0002*/ 	.short	(.L_844 - .L_843)
.L_843:
        /*0004*/ 	.word	0x00000082


	//----- nvinfo : EIATTR_SW2861232_WAR
	.align		4
.L_844:
        /*0008*/ 	.byte	0x01, 0x35
	.zero		2


	//----- nvinfo : EIATTR_PARAM_CBANK
	.align		4
        /*000c*/ 	.byte	0x04, 0x0a
        /*000e*/ 	.short	(.L_846 - .L_845)
	.align		4
.L_845:
        /*0010*/ 	.word	index@(.nv.constant0._ZN7cutlass13device_kernelIN5flash19enable_sm80_to_sm89INS1_16FlashAttnBwdSm80INS1_25CollectiveMainloopBwdSm80ILi2ELi2EN4cute5tupleIJNS5_1CILi64EEENS7_ILi128EEES9_EEENS_10bfloat16_tEfNS_4arch4Sm80ELb0ELb0ELb1ELb1ELb1ELb0ELb0ELb0ELi2ELi2ELi2ELi2ELb0EEENS1_21CollectiveEpilogueBwdISA_SB_SD_Li256ELb1ELb0ELi4EEENS1_19SingleTileSchedulerILb1ELb0ELb0ELi128EEEEEEEEEvNT_6ParamsE)
        /*0014*/ 	.short	0x0160
        /*0016*/ 	.short	0x0270


	//----- nvinfo : EIATTR_CBANK_PARAM_SIZE
	.align		4
.L_846:
        /*0018*/ 	.byte	0x03, 0x19
        /*001a*/ 	.short	0x0270


	//----- nvinfo : EIATTR_KPARAM_INFO
	.align		4
        /*001c*/ 	.byte	0x04, 0x17
        /*001e*/ 	.short	(.L_848 - .L_847)
.L_847:
        /*0020*/ 	.word	0x00000000
        /*0024*/ 	.short	0x0000
        /*0026*/ 	.short	0x0000
        /*0028*/ 	.byte	0x00, 0xf0, 0xc1, 0x09


	//----- nvinfo : EIATTR_MAXREG_COUNT
	.align		4
.L_848:
        /*002c*/ 	.byte	0x03, 0x1b
        /*002e*/ 	.short	0x00ff


	//----- nvinfo : EIATTR_NUM_BARRIERS
	.align		4
        /*0030*/ 	.byte	0x02, 0x4c
        /*0032*/ 	.byte	0x02
	.zero		1


	//----- nvinfo : EIATTR_ANNOTATIONS
	.align		4
        /*0034*/ 	.byte	0x04, 0x55
        /*0036*/ 	.short	(.L_850 - .L_849)


	//   ....[0]....
.L_849:
        /* <DEDUP_REMOVED lines=13> */


	//----- nvinfo : EIATTR_MERCURY_ISA_VERSION
	.align		4
.L_850:
        /*00f0*/ 	.byte	0x03, 0x5f
        /*00f2*/ 	.short	0x0000


	//----- nvinfo : EIATTR_COOP_GROUP_MASK_REGIDS
	.align		4
        /*00f4*/ 	.byte	0x04, 0x29
        /*00f6*/ 	.short	(.L_852 - .L_851)


	//   ....[0]....
.L_851:
        /*00f8*/ 	.word	0xffffffff


	//----- nvinfo : EIATTR_COOP_GROUP_INSTR_OFFSETS
	.align		4
.L_852:
        /*00fc*/ 	.byte	0x04, 0x28
        /*00fe*/ 	.short	(.L_854 - .L_853)


	//   ....[0]....
.L_853:
        /*0100*/ 	.word	0x000000a0


	//----- nvinfo : EIATTR_EXIT_INSTR_OFFSETS
	.align		4
.L_854:
        /*0104*/ 	.byte	0x04, 0x1c
        /*0106*/ 	.short	(.L_856 - .L_855)


	//   ....[0]....
.L_855:
        /*0108*/ 	.word	0x00000340


	//   ....[1]....
        /*010c*/ 	.word	0x00008d20


	//   ....[2]....
        /*0110*/ 	.word	0x00008de0


	//   ....[3]....
        /*0114*/ 	.word	0x0000a030


	//   ....[4]....
        /*0118*/ 	.word	0x0000a0f0


	//----- nvinfo : EIATTR_CTAIDZ_USED
	.align		4
.L_856:
        /*011c*/ 	.byte	0x01, 0x04
	.zero		2


	//----- nvinfo : EIATTR_MAX_THREADS
	.align		4
        /*0120*/ 	.byte	0x04, 0x05
        /*0122*/ 	.short	(.L_858 - .L_857)
.L_857:
        /*0124*/ 	.word	0x00000100
        /*0128*/ 	.word	0x00000001
        /*012c*/ 	.word	0x00000001


	//----- nvinfo : EIATTR_CRS_STACK_SIZE
	.align		4
.L_858:
        /*0130*/ 	.byte	0x04, 0x1e
        /*0132*/ 	.short	(.L_860 - .L_859)
.L_859:
        /*0134*/ 	.word	0x00000000
.L_860:


//--------------------- .nv.info._ZN7cutlass13device_kernelIN5flash19enable_sm80_to_sm89INS1_16FlashAttnBwdSm80INS1_25CollectiveMainloopBwdSm80ILi2ELi2EN4cute5tupleIJNS5_1CILi64EEENS7_ILi128EEES9_EEENS_10bfloat16_tEfNS_4arch4Sm80ELb0ELb0ELb1ELb1ELb0ELb0ELb0ELb0ELi2ELi2ELi2ELi2ELb0EEENS1_24CollectiveEpilogueBwdGQAISA_fSD_Li256ELb1ELb0EEENS1_19SingleTileSchedulerILb1ELb0ELb0ELi128EEEEEEEEEvNT_6ParamsE --------------------------
	.section	.nv.info._ZN7cutlass13device_kernelIN5flash19enable_sm80_to_sm89INS1_16FlashAttnBwdSm80INS1_25CollectiveMainloopBwdSm80ILi2ELi2EN4cute5tupleIJNS5_1CILi64EEENS7_ILi128EEES9_EEENS_10bfloat16_tEfNS_4arch4Sm80ELb0ELb0ELb1ELb1ELb0ELb0ELb0ELb0ELi2ELi2ELi2ELi2ELb0EEENS1_24CollectiveEpilogueBwdGQAISA_fSD_Li256ELb1ELb0EEENS1_19SingleTileSchedulerILb1ELb0ELb0ELi128EEEEEEEEEvNT_6ParamsE,"",@"SHT_CUDA_INFO"
	.sectionflags	@""
	.align	4


	//----- nvinfo : EIATTR_CUDA_API_VERSION
	.align		4
        /*0000*/ 	.byte	0x04, 0x37
        /*0002*/ 	.short	(.L_862 - .L_861)
.L_861:
        /*0004*/ 	.word	0x00000082


	//----- nvinfo : EIATTR_SW2861232_WAR
	.align		4
.L_862:
        /*0008*/ 	.byte	0x01, 0x35
	.zero		2


	//----- nvinfo : EIATTR_PARAM_CBANK
	.align		4
        /*000c*/ 	.byte	0x04, 0x0a
        /*000e*/ 	.short	(.L_864 - .L_863)
	.align		4
.L_863:
        /*0010*/ 	.word	index@(.nv.constant0._ZN7cutlass13device_kernelIN5flash19enable_sm80_to_sm89INS1_16FlashAttnBwdSm80INS1_25CollectiveMainloopBwdSm80ILi2ELi2EN4cute5tupleIJNS5_1CILi64EEENS7_ILi128EEES9_EEENS_10bfloat16_tEfNS_4arch4Sm80ELb0ELb0ELb1ELb1ELb0ELb0ELb0ELb0ELi2ELi2ELi2ELi2ELb0EEENS1_24CollectiveEpilogueBwdGQAISA_fSD_Li256ELb1ELb0EEENS1_19SingleTileSchedulerILb1ELb0ELb0ELi128EEEEEEEEEvNT_6ParamsE)
        /*0014*/ 	.short	0x0160
        /*0016*/ 	.short	0x0278


	//----- nvinfo : EIATTR_CBANK_PARAM_SIZE
	.align		4
.L_864:
        /*0018*/ 	.byte	0x03, 0x19
        /*001a*/ 	.short	0x0278


	//----- nvinfo : EIATTR_KPARAM_INFO
	.align		4
        /*001c*/ 	.byte	0x04, 0x17
        /*001e*/ 	.short	(.L_866 - .L_865)
.L_865:
        /*0020*/ 	.word	0x00000000
        /*0024*/ 	.short	0x0000
        /*0026*/ 	.short	0x0000
        /*0028*/ 	.byte	0x00, 0xf0, 0xe1, 0x09


	//----- nvinfo : EIATTR_MAXREG_COUNT
	.align		4
.L_866:
        /*002c*/ 	.byte	0x03, 0x1b
        /*002e*/ 	.short	0x00ff


	//----- nvinfo : EIATTR_NUM_BARRIERS
	.align		4
        /*0030*/ 	.byte	0x02, 0x4c
        /*0032*/ 	.byte	0x02
	.zero		1


	//----- nvinfo : EIATTR_ANNOTATIONS
	.align		4
        /*0034*/ 	.byte	0x04, 0x55
        /*0036*/ 	.short	(.L_868 - .L_867)


	//   ....[0]....
.L_867:
        /* <DEDUP_REMOVED lines=12> */


	//----- nvinfo : EIATTR_MERCURY_ISA_VERSION
	.align		4
.L_868:
        /*00e8*/ 	.byte	0x03, 0x5f
        /*00ea*/ 	.short	0x0000


	//----- nvinfo : EIATTR_COOP_GROUP_MASK_REGIDS
	.align		4
        /*00ec*/ 	.byte	0x04, 0x29
        /*00ee*/ 	.short	(.L_870 - .L_869)


	//   ....[0]....
.L_869:
        /*00f0*/ 	.word	0xffffffff


	//----- nvinfo : EIATTR_COOP_GROUP_INSTR_OFFSETS
	.align		4
.L_870:
        /*00f4*/ 	.byte	0x04, 0x28
        /*00f6*/ 	.short	(.L_872 - .L_871)


	//   ....[0]....
.L_871:
        /*00f8*/ 	.word	0x000000a0


	//----- nvinfo : EIATTR_EXIT_INSTR_OFFSETS
	.align		4
.L_872:
        /*00fc*/ 	.byte	0x04, 0x1c
        /*00fe*/ 	.short	(.L_874 - .L_873)


	//   ....[0]....
.L_873:
        /*0100*/ 	.word	0x00000340


	//   ....[1]....
        /*0104*/ 	.word	0x00006ea0


	//   ....[2]....
        /*0108*/ 	.word	0x000079e0


	//----- nvinfo : EIATTR_CTAIDZ_USED
	.align		4
.L_874:
        /*010c*/ 	.byte	0x01, 0x04
	.zero		2


	//----- nvinfo : EIATTR_MAX_THREADS
	.align		4
        /*0110*/ 	.byte	0x04, 0x05
        /*0112*/ 	.short	(.L_876 - .L_875)
.L_875:
        /*0114*/ 	.word	0x00000100
        /*0118*/ 	.word	0x00000001
        /*011c*/ 	.word	0x00000001


	//----- nvinfo : EIATTR_CRS_STACK_SIZE
	.align		4
.L_876:
        /*0120*/ 	.byte	0x04, 0x1e
        /*0122*/ 	.short	(.L_878 - .L_877)
.L_877:
        /*0124*/ 	.word	0x00000000
.L_878:


//--------------------- .nv.info._ZN7cutlass13device_kernelIN5flash19enable_sm80_to_sm89INS1_16FlashAttnBwdSm80INS1_25CollectiveMainloopBwdSm80ILi2ELi2EN4cute5tupleIJNS5_1CILi64EEENS7_ILi128EEES9_EEENS_10bfloat16_tEfNS_4arch4Sm80ELb0ELb0ELb1ELb1ELb1ELb0ELb0ELb0ELi2ELi2ELi2ELi2ELb0EEENS1_24CollectiveEpilogueBwdGQAISA_fSD_Li256ELb1ELb1EEENS1_19SingleTileSchedulerILb1ELb0ELb0ELi128EEEEEEEEEvNT_6ParamsE --------------------------
	.section	.nv.info._ZN7cutlass13device_kernelIN5flash19enable_sm80_to_sm89INS1_16FlashAttnBwdSm80INS1_25CollectiveMainloopBwdSm80ILi2ELi2EN4cute5tupleIJNS5_1CILi64EEENS7_ILi128EEES9_EEENS_10bfloat16_tEfNS_4arch4Sm80ELb0ELb0ELb1ELb1ELb1ELb0ELb0ELb0ELi2ELi2ELi2ELi2ELb0EEENS1_24CollectiveEpilogueBwdGQAISA_fSD_Li256ELb1ELb1EEENS1_19SingleTileSchedulerILb1ELb0ELb0ELi128EEEEEEEEEvNT_6ParamsE,"",@"SHT_CUDA_INFO"
	.sectionflags	@""
	.align	4


	//----- nvinfo : EIATTR_CUDA_API_VERSION
	.align		4
        /*0000*/ 	.byte	0x04, 0x37
        /*0002*/ 	.short	(.L_880 - .L_879)
.L_879:
        /*0004*/ 	.word	0x00000082


	//----- nvinfo : EIATTR_SW2861232_WAR
	.align		4
.L_880:
        /*0008*/ 	.byte	0x01, 0x35
	.zero		2


	//----- nvinfo : EIATTR_PARAM_CBANK
	.align		4
        /*000c*/ 	.byte	0x04, 0x0a
        /*000e*/ 	.short	(.L_882 - .L_881)
	.align		4
.L_881:
        /*0010*/ 	.word	index@(.nv.constant0._ZN7cutlass13device_kernelIN5flash19enable_sm80_to_sm89INS1_16FlashAttnBwdSm80INS1_25CollectiveMainloopBwdSm80ILi2ELi2EN4cute5tupleIJNS5_1CILi64EEENS7_ILi128EEES9_EEENS_10bfloat16_tEfNS_4arch4Sm80ELb0ELb0ELb1ELb1ELb1ELb0ELb0ELb0ELi2ELi2ELi2ELi2ELb0EEENS1_24CollectiveEpilogueBwdGQAISA_fSD_Li256ELb1ELb1EEENS1_19SingleTileSchedulerILb1ELb0ELb0ELi128EEEEEEEEEvNT_6ParamsE)
        /*0014*/ 	.short	0x0160
        /*0016*/ 	.short	0x0278


	//----- nvinfo : EIATTR_CBANK_PARAM_SIZE
	.align		4
.L_882:
        /*0018*/ 	.byte	0x03, 0x19
        /*001a*/ 	.short	0x0278


	//----- nvinfo : EIATTR_KPARAM_INFO
	.align		4
        /*001c*/ 	.byte	0x04, 0x17
        /*001e*/ 	.short	(.L_884 - .L_883)
.L_883:
        /*0020*/ 	.word	0x00000000
        /*0024*/ 	.short	0x0000
        /*0026*/ 	.short	0x0000
        /*0028*/ 	.byte	0x00, 0xf0, 0xe1, 0x09


	//----- nvinfo : EIATTR_MAXREG_COUNT
	.align		4
.L_884:
        /*002c*/ 	.byte	0x03, 0x1b
        /*002e*/ 	.short	0x00ff


	//----- nvinfo : EIATTR_NUM_BARRIERS
	.align		4
        /*0030*/ 	.byte	0x02, 0x4c
        /*0032*/ 	.byte	0x02
	.zero		1


	//----- nvinfo : EIATTR_ANNOTATIONS
	.align		4
        /*0034*/ 	.byte	0x04, 0x55
        /*0036*/ 	.short	(.L_886 - .L_885)


	//   ....[0]....
.L_885:
        /* <DEDUP_REMOVED lines=12> */


	//----- nvinfo : EIATTR_MERCURY_ISA_VERSION
	.align		4
.L_886:
        /*00e8*/ 	.byte	0x03, 0x5f
        /*00ea*/ 	.short	0x0000


	//----- nvinfo : EIATTR_COOP_GROUP_MASK_REGIDS
	.align		4
        /*00ec*/ 	.byte	0x04, 0x29
        /*00ee*/ 	.short	(.L_888 - .L_887)


	//   ....[0]....
.L_887:
        /*00f0*/ 	.word	0xffffffff


	//   ....[1]....
        /*00f4*/ 	.word	0xffffffff


	//   ....[2]....
        /*00f8*/ 	.word	0xffffffff


	//   ....[3]....
        /*00fc*/ 	.word	0xffffffff


	//   ....[4]....
        /*0100*/ 	.word	0xffffffff


	//   ....[5]....
        /*0104*/ 	.word	0xffffffff


	//   ....[6]....
        /*0108*/ 	.word	0xffffffff


	//   ....[7]....
        /*010c*/ 	.word	0xffffffff


	//   ....[8]....
        /*0110*/ 	.word	0xffffffff


	//----- nvinfo : EIATTR_COOP_GROUP_INSTR_OFFSETS
	.align		4
.L_888:
        /*0114*/ 	.byte	0x04, 0x28
        /*0116*/ 	.short	(.L_890 - .L_889)


	//   ....[0]....
.L_889:
        /*0118*/ 	.word	0x000000a0


	//   ....[1]....
        /*011c*/ 	.word	0x00007200


	//   ....[2]....
        /*0120*/ 	.word	0x00007240


	//   ....[3]....
        /*0124*/ 	.word	0x00007730


	//   ....[4]....
        /*0128*/ 	.word	0x00007740


	//   ....[5]....
        /*012c*/ 	.word	0x000078d0


	//   ....[6]....
        /*0130*/ 	.word	0x00007920


	//   ....[7]....
        /*0134*/ 	.word	0x00007dd0


	//   ....[8]....
        /*0138*/ 	.word	0x00007de0


	//----- nvinfo : EIATTR_EXIT_INSTR_OFFSETS
	.align		4
.L_890:
        /*013c*/ 	.byte	0x04, 0x1c
        /*013e*/ 	.short	(.L_892 - .L_891)


	//   ....[0]....
.L_891:
        /*0140*/ 	.word	0x00000340


	//   ....[1]....
        /*0144*/ 	.word	0x00006ea0


	//   ....[2]....
        /*0148*/ 	.word	0x00007df0


	//   ....[3]....
        /*014c*/ 	.word	0x00007e90


	//----- nvinfo : EIATTR_CTAIDZ_USED
	.align		4
.L_892:
        /*0150*/ 	.byte	0x01, 0x04
	.zero		2


	//----- nvinfo : EIATTR_MAX_THREADS
	.align		4
        /*0154*/ 	.byte	0x04, 0x05
        /*0156*/ 	.short	(.L_894 - .L_893)
.L_893:
        /*0158*/ 	.word	0x00000100
        /*015c*/ 	.word	0x00000001
        /*0160*/ 	.word	0x00000001


	//----- nvinfo : EIATTR_CRS_STACK_SIZE
	.align		4
.L_894:
        /*0164*/ 	.byte	0x04, 0x1e
        /*0166*/ 	.short	(.L_896 - .L_895)
.L_895:
        /*0168*/ 	.word	0x00000000
.L_896:


//--------------------- .nv.info._ZN7cutlass13device_kernelIN5flash19enable_sm80_to_sm89INS1_16FlashAttnBwdSm80INS1_25CollectiveMainloopBwdSm80ILi2ELi2EN4cute5tupleIJNS5_1CILi64EEENS7_ILi128EEES9_EEENS_10bfloat16_tEfNS_4arch4Sm80ELb0ELb1ELb1ELb0ELb0ELb0ELb0ELb0ELi2ELi2ELi2ELi2ELb0EEENS1_21CollectiveEpilogueBwdISA_SB_SD_Li256ELb0ELb0ELi4EEENS1_19SingleTileSchedulerILb0ELb0ELb0ELi128EEEEEEEEEvNT_6ParamsE --------------------------
	.section	.nv.info._ZN7cutlass13device_kernelIN5flash19enable_sm80_to_sm89INS1_16FlashAttnBwdSm80INS1_25CollectiveMainloopBwdSm80ILi2ELi2EN4cute5tupleIJNS5_1CILi64EEENS7_ILi128EEES9_EEENS_10bfloat16_tEfNS_4arch4Sm80ELb0ELb1ELb1ELb0ELb0ELb0ELb0ELb0ELi2ELi2ELi2ELi2ELb0EEENS1_21CollectiveEpilogueBwdISA_SB_SD_Li256ELb0ELb0ELi4EEENS1_19SingleTileSchedulerILb0ELb0ELb0ELi128EEEEEEEEEvNT_6ParamsE,"",@"SHT_CUDA_INFO"
	.sectionflags	@""
	.align	4


	//----- nvinfo : EIATTR_CUDA_API_VERSION
	.align		4
        /*0000*/ 	.byte	0x04, 0x37
        /*0002*/ 	.short	(.L_898 - .L_897)
.L_897:
        /*0004*/ 	.word	0x00000082


	//----- nvinfo : EIATTR_SW2861232_WAR
	.align		4
.L_898:
        /*0008*/ 	.byte	0x01, 0x35
	.zero		2


	//----- nvinfo : EIATTR_PARAM_CBANK
	.align		4
        /*000c*/ 	.byte	0x04, 0x0a
        /*000e*/ 	.short	(.L_900 - .L_899)
	.align		4
.L_899:
        /*0010*/ 	.word	index@(.nv.constant0._ZN7cutlass13device_kernelIN5flash19enable_sm80_to_sm89INS1_16FlashAttnBwdSm80INS1_25CollectiveMainloopBwdSm80ILi2ELi2EN4cute5tupleIJNS5_1CILi64EEENS7_ILi128EEES9_EEENS_10bfloat16_tEfNS_4arch4Sm80ELb0ELb1ELb1ELb0ELb0ELb0ELb0ELb0ELi2ELi2ELi2ELi2ELb0EEENS1_21CollectiveEpilogueBwdISA_SB_SD_Li256ELb0ELb0ELi4EEENS1_19SingleTileSchedulerILb0ELb0ELb0ELi128EEEEEEEEEvNT_6ParamsE)
        /*0014*/ 	.short	0x0160
        /*0016*/ 	.short	0x0270


	//----- nvinfo : EIATTR_CBANK_PARAM_SIZE
	.align		4
.L_900:
        /*0018*/ 	.byte	0x03, 0x19
        /*001a*/ 	.short	0x0270


	//----- nvinfo : EIATTR_KPARAM_INFO
	.align		4
        /*001c*/ 	.byte	0x04, 0x17
        /*001e*/ 	.short	(.L_902 - .L_901)
.L_901:
        /*0020*/ 	.word	0x00000000
        /*0024*/ 	.short	0x0000
        /*0026*/ 	.short	0x0000
        /*0028*/ 	.byte	0x00, 0xf0, 0xc1, 0x09


	//----- nvinfo : EIATTR_MAXREG_COUNT
	.align		4
.L_902:
        /*002c*/ 	.byte	0x03, 0x1b
        /*002e*/ 	.short	0x00ff


	//----- nvinfo : EIATTR_NUM_BARRIERS
	.align		4
        /*0030*/ 	.byte	0x02, 0x4c
        /*0032*/ 	.byte	0x02
	.zero		1


	//----- nvinfo : EIATTR_ANNOTATIONS
	.align		4
        /*0034*/ 	.byte	0x04, 0x55
        /*0036*/ 	.short	(.L_904 - .L_903)


	//   ....[0]....
.L_903:
        /* <DEDUP_REMOVED lines=41> */


	//----- nvinfo : EIATTR_MERCURY_ISA_VERSION
	.align		4
.L_904:
        /*02b8*/ 	.byte	0x03, 0x5f
        /*02ba*/ 	.short	0x0000


	//----- nvinfo : EIATTR_EXIT_INSTR_OFFSETS
	.align		4
        /*02bc*/ 	.byte	0x04, 0x1c
        /*02be*/ 	.short	(.L_906 - .L_905)


	//   ....[0]....
.L_905:
        /*02c0*/ 	.word	0x00000040


	//   ....[1]....
        /*02c4*/ 	.word	0x00009e40


	//   ....[2]....
        /*02c8*/ 	.word	0x00009f00


	//   ....[3]....
        /*02cc*/ 	.word	0x0000aff0


	//   ....[4]....
        /*02d0*/ 	.word	0x0000b0a0


	//----- nvinfo : EIATTR_CTAIDZ_USED
	.align		4
.L_906:
        /*02d4*/ 	.byte	0x01, 0x04
	.zero		2


	//----- nvinfo : EIATTR_MAX_THREADS
	.align		4
        /*02d8*/ 	.byte	0x04, 0x05
        /*02da*/ 	.short	(.L_908 - .L_907)
.L_907:
        /*02dc*/ 	.word	0x00000100
        /*02e0*/ 	.word	0x00000001
        /*02e4*/ 	.word	0x00000001


	//----- nvinfo : EIATTR_CRS_STACK_SIZE
	.align		4
.L_908:
        /*02e8*/ 	.byte	0x04, 0x1e
        /*02ea*/ 	.short	(.L_910 - .L_909)
.L_909:
        /*02ec*/ 	.word	0x00000000
.L_910:


//--------------------- .nv.info._ZN7cutlass13device_kernelIN5flash19enable_sm80_to_sm89INS1_16FlashAttnBwdSm80INS1_25CollectiveMainloopBwdSm80ILi2ELi2EN4cute5tupleIJNS5_1CILi64EEENS7_ILi128EEES9_EEENS_10bfloat16_tEfNS_4arch4Sm80ELb0ELb1ELb1ELb0ELb1ELb0ELb0ELb0ELi2ELi2ELi2ELi2ELb0EEENS1_21CollectiveEpilogueBwdISA_SB_SD_Li256ELb0ELb0ELi4EEENS1_19SingleTileSchedulerILb0ELb0ELb0ELi128EEEEEEEEEvNT_6ParamsE --------------------------
	.section	.nv.info._ZN7cutlass13device_kernelIN5flash19enable_sm80_to_sm89INS1_16FlashAttnBwdSm80INS1_25CollectiveMainloopBwdSm80ILi2ELi2EN4cute5tupleIJNS5_1CILi64EEENS7_ILi128EEES9_EEENS_10bfloat16_tEfNS_4arch4Sm80ELb0ELb1ELb1ELb0ELb1ELb0ELb0ELb0ELi2ELi2ELi2ELi2ELb0EEENS1_21CollectiveEpilogueBwdISA_SB_SD_Li256ELb0ELb0ELi4EEENS1_19SingleTileSchedulerILb0ELb0ELb0ELi128EEEEEEEEEvNT_6ParamsE,"",@"SHT_CUDA_INFO"
	.sectionflags	@""
	.align	4


	//----- nvinfo : EIATTR_CUDA_API_VERSION
	.align		4
        /*0000*/ 	.byte	0x04, 0x37
        /*0002*/ 	.short	(.L_912 - .L_911)
.L_911:
        /*0004*/ 	.word	0x00000082


	//----- nvinfo : EIATTR_SW2861232_WAR
	.align		4
.L_912:
        /*0008*/ 	.byte	0x01, 0x35
	.zero		2


	//----- nvinfo : EIATTR_PARAM_CBANK
	.align		4
        /*000c*/ 	.byte	0x04, 0x0a
        /*000e*/ 	.short	(.L_914 - .L_913)
	.align		4
.L_913:
        /*0010*/ 	.word	index@(.nv.constant0._ZN7cutlass13device_kernelIN5flash19enable_sm80_to_sm89INS1_16FlashAttnBwdSm80INS1_25CollectiveMainloopBwdSm80ILi2ELi2EN4cute5tupleIJNS5_1CILi64EEENS7_ILi128EEES9_EEENS_10bfloat16_tEfNS_4arch4Sm80ELb0ELb1ELb1ELb0ELb1ELb0ELb0ELb0ELi2ELi2ELi2ELi2ELb0EEENS1_21CollectiveEpilogueBwdISA_SB_SD_Li256ELb0ELb0ELi4EEENS1_19SingleTileSchedulerILb0ELb0ELb0ELi128EEEEEEEEEvNT_6ParamsE)
        /*0014*/ 	.short	0x0160
        /*0016*/ 	.short	0x0270


	//----- nvinfo : EIATTR_CBANK_PARAM_SIZE
	.align		4
.L_914:
        /*0018*/ 	.byte	0x03, 0x19
        /*001a*/ 	.short	0x0270


	//----- nvinfo : EIATTR_KPARAM_INFO
	.align		4
        /*001c*/ 	.byte	0x04, 0x17
        /*001e*/ 	.short	(.L_916 - .L_915)
.L_915:
        /*0020*/ 	.word	0x00000000
        /*0024*/ 	.short	0x0000
        /*0026*/ 	.short	0x0000
        /*0028*/ 	.byte	0x00, 0xf0, 0xc1, 0x09


	//----- nvinfo : EIATTR_MAXREG_COUNT
	.align		4
.L_916:
        /*002c*/ 	.byte	0x03, 0x1b
        /*002e*/ 	.short	0x00ff


	//----- nvinfo : EIATTR_NUM_BARRIERS
	.align		4
        /*0030*/ 	.byte	0x02, 0x4c
        /*0032*/ 	.byte	0x02
	.zero		1


	//----- nvinfo : EIATTR_ANNOTATIONS
	.align		4
        /*0034*/ 	.byte	0x04, 0x55
        /*0036*/ 	.short	(.L_918 - .L_917)


	//   ....[0]....
.L_917:
        /* <DEDUP_REMOVED lines=41> */


	//----- nvinfo : EIATTR_MERCURY_ISA_VERSION
	.align		4
.L_918:
        /*02b8*/ 	.byte	0x03, 0x5f
        /*02ba*/ 	.short	0x0000


	//----- nvinfo : EIATTR_EXIT_INSTR_OFFSETS
	.align		4
        /*02bc*/ 	.byte	0x04, 0x1c
        /*02be*/ 	.short	(.L_920 - .L_919)


	//   ....[0]....
.L_919:
        /*02c0*/ 	.word	0x00000040


	//   ....[1]....
        /*02c4*/ 	.word	0x00009e40


	//   ....[2]....
        /*02c8*/ 	.word	0x00009f00


	//   ....[3]....
        /*02cc*/ 	.word	0x0000aff0


	//   ....[4]....
        /*02d0*/ 	.word	0x0000b0a0


	//----- nvinfo : EIATTR_CTAIDZ_USED
	.align		4
.L_920:
        /*02d4*/ 	.byte	0x01, 0x04
	.zero		2


	//----- nvinfo : EIATTR_MAX_THREADS
	.align		4
        /*02d8*/ 	.byte	0x04, 0x05
        /*02da*/ 	.short	(.L_922 - .L_921)
.L_921:
        /*02dc*/ 	.word	0x00000100
        /*02e0*/ 	.word	0x00000001
        /*02e4*/ 	.word	0x00000001


	//----- nvinfo : EIATTR_CRS_STACK_SIZE
	.align		4
.L_922:
        /*02e8*/ 	.byte	0x04, 0x1e
        /*02ea*/ 	.short	(.L_924 - .L_923)
.L_923:
        /*02ec*/ 	.word	0x00000000
.L_924:


//--------------------- .nv.info._ZN7cutlass13device_kernelIN5flash19enable_sm80_to_sm89INS1_16FlashAttnBwdSm80INS1_25CollectiveMainloopBwdSm80ILi2ELi2EN4cute5tupleIJNS5_1CILi64EEENS7_ILi128EEES9_EEENS_10bfloat16_tEfNS_4arch4Sm80ELb0ELb1ELb1ELb0ELb0ELb0ELb0ELb0ELi2ELi2ELi2ELi2ELb0EEENS1_24CollectiveEpilogueBwdGQAISA_fSD_Li256ELb0ELb0EEENS1_19SingleTileSchedulerILb0ELb0ELb0ELi128EEEEEEEEEvNT_6ParamsE --------------------------
	.section	.nv.info._ZN7cutlass13device_kernelIN5flash19enable_sm80_to_sm89INS1_16FlashAttnBwdSm80INS1_25CollectiveMainloopBwdSm80ILi2ELi2EN4cute5tupleIJNS5_1CILi64EEENS7_ILi128EEES9_EEENS_10bfloat16_tEfNS_4arch4Sm80ELb0ELb1ELb1ELb0ELb0ELb0ELb0ELb0ELi2ELi2ELi2ELi2ELb0EEENS1_24CollectiveEpilogueBwdGQAISA_fSD_Li256ELb0ELb0EEENS1_19SingleTileSchedulerILb0ELb0ELb0ELi128EEEEEEEEEvNT_6ParamsE,"",@"SHT_CUDA_INFO"
	.sectionflags	@""
	.align	4


	//----- nvinfo : EIATTR_CUDA_API_VERSION
	.align		4
        /*0000*/ 	.byte	0x04, 0x37
        /*0002*/ 	.short	(.L_926 - .L_925)
.L_925:
        /*0004*/ 	.word	0x00000082


	//----- nvinfo : EIATTR_SW2861232_WAR
	.align		4
.L_926:
        /*0008*/ 	.byte	0x01, 0x35
	.zero		2


	//----- nvinfo : EIATTR_PARAM_CBANK
	.align		4
        /*000c*/ 	.byte	0x04, 0x0a
        /*000e*/ 	.short	(.L_928 - .L_927)
	.align		4
.L_927:
        /*0010*/ 	.word	index@(.nv.constant0._ZN7cutlass13device_kernelIN5flash19enable_sm80_to_sm89INS1_16FlashAttnBwdSm80INS1_25CollectiveMainloopBwdSm80ILi2ELi2EN4cute5tupleIJNS5_1CILi64EEENS7_ILi128EEES9_EEENS_10bfloat16_tEfNS_4arch4Sm80ELb0ELb1ELb1ELb0ELb0ELb0ELb0ELb0ELi2ELi2ELi2ELi2ELb0EEENS1_24CollectiveEpilogueBwdGQAISA_fSD_Li256ELb0ELb0EEENS1_19SingleTileSchedulerILb0ELb0ELb0ELi128EEEEEEEEEvNT_6ParamsE)
        /*0014*/ 	.short	0x0160
        /*0016*/ 	.short	0x0278


	//----- nvinfo : EIATTR_CBANK_PARAM_SIZE
	.align		4
.L_928:
        /*0018*/ 	.byte	0x03, 0x19
        /*001a*/ 	.short	0x0278


	//----- nvinfo : EIATTR_KPARAM_INFO
	.align		4
        /*001c*/ 	.byte	0x04, 0x17
        /*001e*/ 	.short	(.L_930 - .L_929)
.L_929:
        /*0020*/ 	.word	0x00000000
        /*0024*/ 	.short	0x0000
        /*0026*/ 	.short	0x0000
        /*0028*/ 	.byte	0x00, 0xf0, 0xe1, 0x09


	//----- nvinfo : EIATTR_MAXREG_COUNT
	.align		4
.L_930:
        /*002c*/ 	.byte	0x03, 0x1b
        /*002e*/ 	.short	0x00ff


	//----- nvinfo : EIATTR_NUM_BARRIERS
	.align		4
        /*0030*/ 	.byte	0x02, 0x4c
        /*0032*/ 	.byte	0x02
	.zero		1


	//----- nvinfo : EIATTR_ANNOTATIONS
	.align		4
        /*0034*/ 	.byte	0x04, 0x55
        /*0036*/ 	.short	(.L_932 - .L_931)


	//   ....[0]....
.L_931:
        /* <DEDUP_REMOVED lines=41> */


	//----- nvinfo : EIATTR_MERCURY_ISA_VERSION
	.align		4
.L_932:
        /*02b0*/ 	.byte	0x03, 0x5f
        /*02b2*/ 	.short	0x0000


	//----- nvinfo : EIATTR_EXIT_INSTR_OFFSETS
	.align		4
        /*02b4*/ 	.byte	0x04, 0x1c
        /*02b6*/ 	.short	(.L_934 - .L_933)


	//   ....[0]....
.L_933:
        /*02b8*/ 	.word	0x00000040


	//   ....[1]....
        /*02bc*/ 	.word	0x00007ff0


	//   ....[2]....
        /*02c0*/ 	.word	0x00008a20


	//----- nvinfo : EIATTR_CTAIDZ_USED
	.align		4
.L_934:
        /*02c4*/ 	.byte	0x01, 0x04
	.zero		2


	//----- nvinfo : EIATTR_MAX_THREADS
	.align		4
        /*02c8*/ 	.byte	0x04, 0x05
        /*02ca*/ 	.short	(.L_936 - .L_935)
.L_935:
        /*02cc*/ 	.word	0x00000100
        /*02d0*/ 	.word	0x00000001
        /*02d4*/ 	.word	0x00000001


	//----- nvinfo : EIATTR_CRS_STACK_SIZE
	.align		4
.L_936:
        /*02d8*/ 	.byte	0x04, 0x1e
        /*02da*/ 	.short	(.L_938 - .L_937)
.L_937:
        /*02dc*/ 	.word	0x00000000
.L_938:


//--------------------- .nv.info._ZN7cutlass13device_kernelIN5flash19enable_sm80_to_sm89INS1_16FlashAttnBwdSm80INS1_25CollectiveMainloopBwdSm80ILi2ELi2EN4cute5tupleIJNS5_1CILi64EEENS7_ILi128EEES9_EEENS_10bfloat16_tEfNS_4arch4Sm80ELb0ELb1ELb1ELb0ELb1ELb0ELb0ELb0ELi2ELi2ELi2ELi2ELb0EEENS1_24CollectiveEpilogueBwdGQAISA_fSD_Li256ELb0ELb1EEENS1_19SingleTileSchedulerILb0ELb0ELb0ELi128EEEEEEEEEvNT_6ParamsE --------------------------
	.section	.nv.info._ZN7cutlass13device_kernelIN5flash19enable_sm80_to_sm89INS1_16FlashAttnBwdSm80INS1_25CollectiveMainloopBwdSm80ILi2ELi2EN4cute5tupleIJNS5_1CILi64EEENS7_ILi128EEES9_EEENS_10bfloat16_tEfNS_4arch4Sm80ELb0ELb1ELb1ELb0ELb1ELb0ELb0ELb0ELi2ELi2ELi2ELi2ELb0EEENS1_24CollectiveEpilogueBwdGQAISA_fSD_Li256ELb0ELb1EEENS1_19SingleTileSchedulerILb0ELb0ELb0ELi128EEEEEEEEEvNT_6ParamsE,"",@"SHT_CUDA_INFO"
	.sectionflags	@""
	.align	4


	//----- nvinfo : EIATTR_CUDA_API_VERSION
	.align		4
        /*0000*/ 	.byte	0x04, 0x37
        /*0002*/ 	.short	(.L_940 - .L_939)
.L_939:
        /*0004*/ 	.word	0x00000082


	//----- nvinfo : EIATTR_SW2861232_WAR
	.align		4
.L_940:
        /*0008*/ 	.byte	0x01, 0x35
	.zero		2


	//----- nvinfo : EIATTR_PARAM_CBANK
	.align		4
        /*000c*/ 	.byte	0x04, 0x0a
        /*000e*/ 	.short	(.L_942 - .L_941)
	.align		4
.L_941:
        /*0010*/ 	.word	index@(.nv.constant0._ZN7cutlass13device_kernelIN5flash19enable_sm80_to_sm89INS1_16FlashAttnBwdSm80INS1_25CollectiveMainloopBwdSm80ILi2ELi2EN4cute5tupleIJNS5_1CILi64EEENS7_ILi128EEES9_EEENS_10bfloat16_tEfNS_4arch4Sm80ELb0ELb1ELb1ELb0ELb1ELb0ELb0ELb0ELi2ELi2ELi2ELi2ELb0EEENS1_24CollectiveEpilogueBwdGQAISA_fSD_Li256ELb0ELb1EEENS1_19SingleTileSchedulerILb0ELb0ELb0ELi128EEEEEEEEEvNT_6ParamsE)
        /*0014*/ 	.short	0x0160
        /*0016*/ 	.short	0x0278


	//----- nvinfo : EIATTR_CBANK_PARAM_SIZE
	.align		4
.L_942:
        /*0018*/ 	.byte	0x03, 0x19
        /*001a*/ 	.short	0x0278


	//----- nvinfo : EIATTR_KPARAM_INFO
	.align		4
        /*001c*/ 	.byte	0x04, 0x17
        /*001e*/ 	.short	(.L_944 - .L_943)
.L_943:
        /*0020*/ 	.word	0x00000000
        /*0024*/ 	.short	0x0000
        /*0026*/ 	.short	0x0000
        /*0028*/ 	.byte	0x00, 0xf0, 0xe1, 0x09


	//----- nvinfo : EIATTR_MAXREG_COUNT
	.align		4
.L_944:
        /*002c*/ 	.byte	0x03, 0x1b
        /*002e*/ 	.short	0x00ff


	//----- nvinfo : EIATTR_NUM_BARRIERS
	.align		4
        /*0030*/ 	.byte	0x02, 0x4c
        /*0032*/ 	.byte	0x02
	.zero		1


	//----- nvinfo : EIATTR_ANNOTATIONS
	.align		4
        /*0034*/ 	.byte	0x04, 0x55
        /*0036*/ 	.short	(.L_946 - .L_945)


	//   ....[0]....
.L_945:
        /* <DEDUP_REMOVED lines=41> */


	//----- nvinfo : EIATTR_MERCURY_ISA_VERSION
	.align		4
.L_946:
        /*02b8*/ 	.byte	0x03, 0x5f
        /*02ba*/ 	.short	0x0000


	//----- nvinfo : EIATTR_COOP_GROUP_MASK_REGIDS
	.align		4
        /*02bc*/ 	.byte	0x04, 0x29
        /*02be*/ 	.short	(.L_948 - .L_947)


	//   ....[0]....
.L_947:
        /*02c0*/ 	.word	0xffffffff


	//   ....[1]....
        /*02c4*/ 	.word	0xffffffff


	//   ....[2]....
        /*02c8*/ 	.word	0xffffffff


	//   ....[3]....
        /*02cc*/ 	.word	0xffffffff


	//   ....[4]....
        /*02d0*/ 	.word	0xffffffff


	//   ....[5]....
        /*02d4*/ 	.word	0xffffffff


	//   ....[6]....
        /*02d8*/ 	.word	0xffffffff


	//   ....[7]....
        /*02dc*/ 	.word	0xffffffff


	//----- nvinfo : EIATTR_COOP_GROUP_INSTR_OFFSETS
	.align		4
.L_948:
        /*02e0*/ 	.byte	0x04, 0x28
        /*02e2*/ 	.short	(.L_950 - .L_949)


	//   ....[0]....
.L_949:
        /*02e4*/ 	.word	0x00008420


	//   ....[1]....
        /*02e8*/ 	.word	0x00008470


	//   ....[2]....
        /*02ec*/ 	.word	0x00008990


	//   ....[3]....
        /*02f0*/ 	.word	0x000089a0


	//   ....[4]....
        /*02f4*/ 	.word	0x00008b60


	//   ....[5]....
        /*02f8*/ 	.word	0x00008c60


	//   ....[6]....
        /*02fc*/ 	.word	0x00009090


	//   ....[7]....
        /*0300*/ 	.word	0x000090a0


	//----- nvinfo : EIATTR_EXIT_INSTR_OFFSETS
	.align		4
.L_950:
        /*0304*/ 	.byte	0x04, 0x1c
        /*0306*/ 	.short	(.L_952 - .L_951)


	//   ....[0]....
.L_951:
        /*0308*/ 	.word	0x00000040


	//   ....[1]....
        /*030c*/ 	.word	0x00008180


	//   ....[2]....
        /*0310*/ 	.word	0x000090b0


	//   ....[3]....
        /*0314*/ 	.word	0x00009150


	//----- nvinfo : EIATTR_CTAIDZ_USED
	.align		4
.L_952:
        /*0318*/ 	.byte	0x01, 0x04
	.zero		2


	//----- nvinfo : EIATTR_MAX_THREADS
	.align		4
        /*031c*/ 	.byte	0x04, 0x05
        /*031e*/ 	.short	(.L_954 - .L_953)
.L_953:
        /*0320*/ 	.word	0x00000100
        /*0324*/ 	.word	0x00000001
        /*0328*/ 	.word	0x00000001


	//----- nvinfo : EIATTR_CRS_STACK_SIZE
	.align		4
.L_954:
        /*032c*/ 	.byte	0x04, 0x1e
        /*032e*/ 	.short	(.L_956 - .L_955)
.L_955:
        /*0330*/ 	.word	0x00000000
.L_956:


//--------------------- .nv.info._ZN7cutlass13device_kernelIN5flash19enable_sm80_to_sm89INS1_16FlashAttnBwdSm80INS1_25CollectiveMainloopBwdSm80ILi2ELi2EN4cute5tupleIJNS5_1CILi64EEENS7_ILi128EEES9_EEENS_10bfloat16_tEfNS_4arch4Sm80ELb0ELb1ELb1ELb1ELb0ELb0ELb0ELb0ELi2ELi2ELi2ELi2ELb0EEENS1_21CollectiveEpilogueBwdISA_SB_SD_Li256ELb1ELb0ELi4EEENS1_19SingleTileSchedulerILb1ELb0ELb0ELi128EEEEEEEEEvNT_6ParamsE --------------------------
	.section	.nv.info._ZN7cutlass13device_kernelIN5flash19enable_sm80_to_sm89INS1_16FlashAttnBwdSm80INS1_25CollectiveMainloopBwdSm80ILi2ELi2EN4cute5tupleIJNS5_1CILi64EEENS7_ILi128EEES9_EEENS_10bfloat16_tEfNS_4arch4Sm80ELb0ELb1ELb1ELb1ELb0ELb0ELb0ELb0ELi2ELi2ELi2ELi2ELb0EEENS1_21CollectiveEpilogueBwdISA_SB_SD_Li256ELb1ELb0ELi4EEENS1_19SingleTileSchedulerILb1ELb0ELb0ELi128EEEEEEEEEvNT_6ParamsE,"",@"SHT_CUDA_INFO"
	.sectionflags	@""
	.align	4


	//----- nvinfo : EIATTR_CUDA_API_VERSION
	.align		4
        /*0000*/ 	.byte	0x04, 0x37
        /*0002*/ 	.short	(.L_958 - .L_957)
.L_957:
        /*0004*/ 	.word	0x00000082


	//----- nvinfo : EIATTR_SW2861232_WAR
	.align		4
.L_958:
        /*0008*/ 	.byte	0x01, 0x35
	.zero		2


	//----- nvinfo : EIATTR_PARAM_CBANK
	.align		4
        /*000c*/ 	.byte	0x04, 0x0a
        /*000e*/ 	.short	(.L_960 - .L_959)
	.align		4
.L_959:
        /*0010*/ 	.word	index@(.nv.constant0._ZN7cutlass13device_kernelIN5flash19enable_sm80_to_sm89INS1_16FlashAttnBwdSm80INS1_25CollectiveMainloopBwdSm80ILi2ELi2EN4cute5tupleIJNS5_1CILi64EEENS7_ILi128EEES9_EEENS_10bfloat16_tEfNS_4arch4Sm80ELb0ELb1ELb1ELb1ELb0ELb0ELb0ELb0ELi2ELi2ELi2ELi2ELb0EEENS1_21CollectiveEpilogueBwdISA_SB_SD_Li256ELb1ELb0ELi4EEENS1_19SingleTileSchedulerILb1ELb0ELb0ELi128EEEEEEEEEvNT_6ParamsE)
        /*0014*/ 	.short	0x0160
        /*0016*/ 	.short	0x0270


	//----- nvinfo : EIATTR_CBANK_PARAM_SIZE
	.align		4
.L_960:
        /*0018*/ 	.byte	0x03, 0x19
        /*001a*/ 	.short	0x0270


	//----- nvinfo : EIATTR_KPARAM_INFO
	.align		4
        /*001c*/ 	.byte	0x04, 0x17
        /*001e*/ 	.short	(.L_962 - .L_961)
.L_961:
        /*0020*/ 	.word	0x00000000
        /*0024*/ 	.short	0x0000
        /*0026*/ 	.short	0x0000
        /*0028*/ 	.byte	0x00, 0xf0, 0xc1, 0x09


	//----- nvinfo : EIATTR_MAXREG_COUNT
	.align		4
.L_962:
        /*002c*/ 	.byte	0x03, 0x1b
        /*002e*/ 	.short	0x00ff


	//----- nvinfo : EIATTR_NUM_BARRIERS
	.align		4
        /*0030*/ 	.byte	0x02, 0x4c
        /*0032*/ 	.byte	0x02
	.zero		1


	//----- nvinfo : EIATTR_ANNOTATIONS
	.align		4
        /*0034*/ 	.byte	0x04, 0x55
        /*0036*/ 	.short	(.L_964 - .L_963)


	//   ....[0]....
.L_963:
        /* <DEDUP_REMOVED lines=47> */


	//----- nvinfo : EIATTR_MERCURY_ISA_VERSION
	.align		4
.L_964:
        /*0310*/ 	.byte	0x03, 0x5f
        /*0312*/ 	.short	0x0000


	//----- nvinfo : EIATTR_COOP_GROUP_MASK_REGIDS
	.align		4
        /*0314*/ 	.byte	0x04, 0x29
        /*0316*/ 	.short	(.L_966 - .L_965)


	//   ....[0]....
.L_965:
        /*0318*/ 	.word	0xffffffff


	//----- nvinfo : EIATTR_COOP_GROUP_INSTR_OFFSETS
	.align		4
.L_966:
        /*031c*/ 	.byte	0x04, 0x28
        /*031e*/ 	.short	(.L_968 - .L_967)


	//   ....[0]....
.L_967:
        /*0320*/ 	.word	0x000000a0


	//----- nvinfo : EIATTR_EXIT_INSTR_OFFSETS
	.align		4
.L_968:
        /*0324*/ 	.byte	0x04, 0x1c
        /*0326*/ 	.short	(.L_970 - .L_969)


	//   ....[0]....
.L_969:
        /*0328*/ 	.word	0x00000340


	//   ....[1]....
        /*032c*/ 	.word	0x0000a330


	//   ....[2]....
        /*0330*/ 	.word	0x0000a3f0


	//   ....[3]....
        /*0334*/ 	.word	0x0000b640


	//   ....[4]....
        /*0338*/ 	.word	0x0000b700


	//----- nvinfo : EIATTR_CTAIDZ_USED
	.align		4
.L_970:
        /*033c*/ 	.byte	0x01, 0x04
	.zero		2


	//----- nvinfo : EIATTR_MAX_THREADS
	.align		4
        /*0340*/ 	.byte	0x04, 0x05
        /*0342*/ 	.short	(.L_972 - .L_971)
.L_971:
        /*0344*/ 	.word	0x00000100
        /*0348*/ 	.word	0x00000001
        /*034c*/ 	.word	0x00000001


	//----- nvinfo : EIATTR_CRS_STACK_SIZE
	.align		4
.L_972:
        /*0350*/ 	.byte	0x04, 0x1e
        /*0352*/ 	.short	(.L_974 - .L_973)
.L_973:
        /*0354*/ 	.word	0x00000000
.L_974:


//--------------------- .nv.info._ZN7cutlass13device_kernelIN5flash19enable_sm80_to_sm89INS1_16FlashAttnBwdSm80INS1_25CollectiveMainloopBwdSm80ILi2ELi2EN4cute5tupleIJNS5_1CILi64EEENS7_ILi128EEES9_EEENS_10bfloat16_tEfNS_4arch4Sm80ELb0ELb1ELb1ELb1ELb1ELb0ELb0ELb0ELi2ELi2ELi2ELi2ELb0EEENS1_21CollectiveEpilogueBwdISA_SB_SD_Li256ELb1ELb0ELi4EEENS1_19SingleTileSchedulerILb1ELb0ELb0ELi128EEEEEEEEEvNT_6ParamsE --------------------------
	.section	.nv.info._ZN7cutlass13device_kernelIN5flash19enable_sm80_to_sm89INS1_16FlashAttnBwdSm80INS1_25CollectiveMainloopBwdSm80ILi2ELi2EN4cute5tupleIJNS5_1CILi64EEENS7_ILi128EEES9_EEENS_10bfloat16_tEfNS_4arch4Sm80ELb0ELb1ELb1ELb1ELb1ELb0ELb0ELb0ELi2ELi2ELi2ELi2ELb0EEENS1_21CollectiveEpilogueBwdISA_SB_SD_Li256ELb1ELb0ELi4EEENS1_19SingleTileSchedulerILb1ELb0ELb0ELi128EEEEEEEEEvNT_6ParamsE,"",@"SHT_CUDA_INFO"
	.sectionflags	@""
	.align	4


	//----- nvinfo : EIATTR_CUDA_API_VERSION
	.align		4
        /*0000*/ 	.byte	0x04, 0x37
        /*0002*/ 	.short	(.L_976 - .L_975)
.L_975:
        /*0004*/ 	.word	0x00000082


	//----- nvinfo : EIATTR_SW2861232_WAR
	.align		4
.L_976:
        /*0008*/ 	.byte	0x01, 0x35
	.zero		2


	//----- nvinfo : EIATTR_PARAM_CBANK
	.align		4
        /*000c*/ 	.byte	0x04, 0x0a
        /*000e*/ 	.short	(.L_978 - .L_977)
	.align		4
.L_977:
        /*0010*/ 	.word	index@(.nv.constant0._ZN7cutlass13device_kernelIN5flash19enable_sm80_to_sm89INS1_16FlashAttnBwdSm80INS1_25CollectiveMainloopBwdSm80ILi2ELi2EN4cute5tupleIJNS5_1CILi64EEENS7_ILi128EEES9_EEENS_10bfloat16_tEfNS_4arch4Sm80ELb0ELb1ELb1ELb1ELb1ELb0ELb0ELb0ELi2ELi2ELi2ELi2ELb0EEENS1_21CollectiveEpilogueBwdISA_SB_SD_Li256ELb1ELb0ELi4EEENS1_19SingleTileSchedulerILb1ELb0ELb0ELi128EEEEEEEEEvNT_6ParamsE)
        /*0014*/ 	.short	0x0160
        /*0016*/ 	.short	0x0270


	//----- nvinfo : EIATTR_CBANK_PARAM_SIZE
	.align		4
.L_978:
        /*0018*/ 	.byte	0x03, 0x19
        /*001a*/ 	.short	0x0270


	//----- nvinfo : EIATTR_KPARAM_INFO
	.align		4
        /*001c*/ 	.byte	0x04, 0x17
        /*001e*/ 	.short	(.L_980 - .L_979)
.L_979:
        /*0020*/ 	.word	0x00000000
        /*0024*/ 	.short	0x0000
        /*0026*/ 	.short	0x0000
        /*0028*/ 	.byte	0x00, 0xf0, 0xc1, 0x09


	//----- nvinfo : EIATTR_MAXREG_COUNT
	.align		4
.L_980:
        /*002c*/ 	.byte	0x03, 0x1b
        /*002e*/ 	.short	0x00ff


	//----- nvinfo : EIATTR_NUM_BARRIERS
	.align		4
        /*0030*/ 	.byte	0x02, 0x4c
        /*0032*/ 	.byte	0x02
	.zero		1


	//----- nvinfo : EIATTR_ANNOTATIONS
	.align		4
        /*0034*/ 	.byte	0x04, 0x55
        /*0036*/ 	.short	(.L_982 - .L_981)


	//   ....[0]....
.L_981:
        /* <DEDUP_REMOVED lines=47> */


	//----- nvinfo : EIATTR_MERCURY_ISA_VERSION
	.align		4
.L_982:
        /*0310*/ 	.byte	0x03, 0x5f
        /*0312*/ 	.short	0x0000


	//----- nvinfo : EIATTR_COOP_GROUP_MASK_REGIDS
	.align		4
        /*0314*/ 	.byte	0x04, 0x29
        /*0316*/ 	.short	(.L_984 - .L_983)


	//   ....[0]....
.L_983:
        /*0318*/ 	.word	0xffffffff


	//----- nvinfo : EIATTR_COOP_GROUP_INSTR_OFFSETS
	.align		4
.L_984:
        /*031c*/ 	.byte	0x04, 0x28
        /*031e*/ 	.short	(.L_986 - .L_985)


	//   ....[0]....
.L_985:
        /*0320*/ 	.word	0x000000a0


	//----- nvinfo : EIATTR_EXIT_INSTR_OFFSETS
	.align		4
.L_986:
        /*0324*/ 	.byte	0x04, 0x1c
        /*0326*/ 	.short	(.L_988 - .L_987)


	//   ....[0]....
.L_987:
        /*0328*/ 	.word	0x00000340


	//   ....[1]....
        /*032c*/ 	.word	0x0000a330


	//   ....[2]....
        /*0330*/ 	.word	0x0000a3f0


	//   ....[3]....
        /*0334*/ 	.word	0x0000b640


	//   ....[4]....
        /*0338*/ 	.word	0x0000b700


	//----- nvinfo : EIATTR_CTAIDZ_USED
	.align		4
.L_988:
        /*033c*/ 	.byte	0x01, 0x04
	.zero		2


	//----- nvinfo : EIATTR_MAX_THREADS
	.align		4
        /*0340*/ 	.byte	0x04, 0x05
        /*0342*/ 	.short	(.L_990 - .L_989)
.L_989:
        /*0344*/ 	.word	0x00000100
        /*0348*/ 	.word	0x00000001
        /*034c*/ 	.word	0x00000001


	//----- nvinfo : EIATTR_CRS_STACK_SIZE
	.align		4
.L_990:
        /*0350*/ 	.byte	0x04, 0x1e
        /*0352*/ 	.short	(.L_992 - .L_991)
.L_991:
        /*0354*/ 	.word	0x00000000
.L_992:


//--------------------- .nv.info._ZN7cutlass13device_kernelIN5flash19enable_sm80_to_sm89INS1_16FlashAttnBwdSm80INS1_25CollectiveMainloopBwdSm80ILi2ELi2EN4cute5tupleIJNS5_1CILi64EEENS7_ILi128EEES9_EEENS_10bfloat16_tEfNS_4arch4Sm80ELb0ELb1ELb1ELb1ELb0ELb0ELb0ELb0ELi2ELi2ELi2ELi2ELb0EEENS1_24CollectiveEpilogueBwdGQAISA_fSD_Li256ELb1ELb0EEENS1_19SingleTileSchedulerILb1ELb0ELb0ELi128EEEEEEEEEvNT_6ParamsE --------------------------
	.section	.nv.info._ZN7cutlass13device_kernelIN5flash19enable_sm80_to_sm89INS1_16FlashAttnBwdSm80INS1_25CollectiveMainloopBwdSm80ILi2ELi2EN4cute5tupleIJNS5_1CILi64EEENS7_ILi128EEES9_EEENS_10bfloat16_tEfNS_4arch4Sm80ELb0ELb1ELb1ELb1ELb0ELb0ELb0ELb0ELi2ELi2ELi2ELi2ELb0EEENS1_24CollectiveEpilogueBwdGQAISA_fSD_Li256ELb1ELb0EEENS1_19SingleTileSchedulerILb1ELb0ELb0ELi128EEEEEEEEEvNT_6ParamsE,"",@"SHT_CUDA_INFO"
	.sectionflags	@""
	.align	4


	//----- nvinfo : EIATTR_CUDA_API_VERSION
	.align		4
        /*0000*/ 	.byte	0x04, 0x37
        /*0002*/ 	.short	(.L_994 - .L_993)
.L_993:
        /*0004*/ 	.word	0x00000082


	//----- nvinfo : EIATTR_SW2861232_WAR
	.align		4
.L_994:
        /*0008*/ 	.byte	0x01, 0x35
	.zero		2


	//----- nvinfo : EIATTR_PARAM_CBANK
	.align		4
        /*000c*/ 	.byte	0x04, 0x0a
        /*000e*/ 	.short	(.L_996 - .L_995)
	.align		4
.L_995:
        /*0010*/ 	.word	index@(.nv.constant0._ZN7cutlass13device_kernelIN5flash19enable_sm80_to_sm89INS1_16FlashAttnBwdSm80INS1_25CollectiveMainloopBwdSm80ILi2ELi2EN4cute5tupleIJNS5_1CILi64EEENS7_ILi128EEES9_EEENS_10bfloat16_tEfNS_4arch4Sm80ELb0ELb1ELb1ELb1ELb0ELb0ELb0ELb0ELi2ELi2ELi2ELi2ELb0EEENS1_24CollectiveEpilogueBwdGQAISA_fSD_Li256ELb1ELb0EEENS1_19SingleTileSchedulerILb1ELb0ELb0ELi128EEEEEEEEEvNT_6ParamsE)
        /*0014*/ 	.short	0x0160
        /*0016*/ 	.short	0x0278


	//----- nvinfo : EIATTR_CBANK_PARAM_SIZE
	.align		4
.L_996:
        /*0018*/ 	.byte	0x03, 0x19
        /*001a*/ 	.short	0x0278


	//----- nvinfo : EIATTR_KPARAM_INFO
	.align		4
        /*001c*/ 	.byte	0x04, 0x17
        /*001e*/ 	.short	(.L_998 - .L_997)
.L_997:
        /*0020*/ 	.word	0x00000000
        /*0024*/ 	.short	0x0000
        /*0026*/ 	.short	0x0000
        /*0028*/ 	.byte	0x00, 0xf0, 0xe1, 0x09


	//----- nvinfo : EIATTR_MAXREG_COUNT
	.align		4
.L_998:
        /*002c*/ 	.byte	0x03, 0x1b
        /*002e*/ 	.short	0x00ff


	//----- nvinfo : EIATTR_NUM_BARRIERS
	.align		4
        /*0030*/ 	.byte	0x02, 0x4c
        /*0032*/ 	.byte	0x02
	.zero		1


	//----- nvinfo : EIATTR_ANNOTATIONS
	.align		4
        /*0034*/ 	.byte	0x04, 0x55
        /*0036*/ 	.short	(.L_1000 - .L_999)


	//   ....[0]....
.L_999:
        /* <DEDUP_REMOVED lines=46> */


	//----- nvinfo : EIATTR_MERCURY_ISA_VERSION
	.align		4
.L_1000:
        /*0308*/ 	.byte	0x03, 0x5f
        /*030a*/ 	.short	0x0000


	//----- nvinfo : EIATTR_COOP_GROUP_MASK_REGIDS
	.align		4
        /*030c*/ 	.byte	0x04, 0x29
        /*030e*/ 	.short	(.L_1002 - .L_1001)


	//   ....[0]....
.L_1001:
        /*0310*/ 	.word	0xffffffff


	//----- nvinfo : EIATTR_COOP_GROUP_INSTR_OFFSETS
	.align		4
.L_1002:
        /*0314*/ 	.byte	0x04, 0x28
        /*0316*/ 	.short	(.L_1004 - .L_1003)


	//   ....[0]....
.L_1003:
        /*0318*/ 	.word	0x000000a0


	//----- nvinfo : EIATTR_EXIT_INSTR_OFFSETS
	.align		4
.L_1004:
        /*031c*/ 	.byte	0x04, 0x1c
        /*031e*/ 	.short	(.L_1006 - .L_1005)


	//   ....[0]....
.L_1005:
        /*0320*/ 	.word	0x00000340


	//   ....[1]....
        /*0324*/ 	.word	0x00008490


	//   ....[2]....
        /*0328*/ 	.word	0x00008fc0


	//----- nvinfo : EIATTR_CTAIDZ_USED
	.align		4
.L_1006:
        /*032c*/ 	.byte	0x01, 0x04
	.zero		2


	//----- nvinfo : EIATTR_MAX_THREADS
	.align		4
        /*0330*/ 	.byte	0x04, 0x05
        /*0332*/ 	.short	(.L_1008 - .L_1007)
.L_1007:
        /*0334*/ 	.word	0x00000100
        /*0338*/ 	.word	0x00000001
        /*033c*/ 	.word	0x00000001


	//----- nvinfo : EIATTR_CRS_STACK_SIZE
	.align		4
.L_1008:
        /*0340*/ 	.byte	0x04, 0x1e
        /*0342*/ 	.short	(.L_1010 - .L_1009)
.L_1009:
        /*0344*/ 	.word	0x00000000
.L_1010:


//--------------------- .nv.info._ZN7cutlass13device_kernelIN5flash19enable_sm80_to_sm89INS1_16FlashAttnBwdSm80INS1_25CollectiveMainloopBwdSm80ILi2ELi2EN4cute5tupleIJNS5_1CILi64EEENS7_ILi128EEES9_EEENS_10bfloat16_tEfNS_4arch4Sm80ELb0ELb1ELb1ELb1ELb1ELb0ELb0ELb0ELi2ELi2ELi2ELi2ELb0EEENS1_24CollectiveEpilogueBwdGQAISA_fSD_Li256ELb1ELb1EEENS1_19SingleTileSchedulerILb1ELb0ELb0ELi128EEEEEEEEEvNT_6ParamsE --------------------------
	.section	.nv.info._ZN7cutlass13device_kernelIN5flash19enable_sm80_to_sm89INS1_16FlashAttnBwdSm80INS1_25CollectiveMainloopBwdSm80ILi2ELi2EN4cute5tupleIJNS5_1CILi64EEENS7_ILi128EEES9_EEENS_10bfloat16_tEfNS_4arch4Sm80ELb0ELb1ELb1ELb1ELb1ELb0ELb0ELb0ELi2ELi2ELi2ELi2ELb0EEENS1_24CollectiveEpilogueBwdGQAISA_fSD_Li256ELb1ELb1EEENS1_19SingleTileSchedulerILb1ELb0ELb0ELi128EEEEEEEEEvNT_6ParamsE,"",@"SHT_CUDA_INFO"
	.sectionflags	@""
	.align	4


	//----- nvinfo : EIATTR_CUDA_API_VERSION
	.align		4
        /*0000*/ 	.byte	0x04, 0x37
        /*0002*/ 	.short	(.L_1012 - .L_1011)
.L_1011:
        /*0004*/ 	.word	0x00000082


	//----- nvinfo : EIATTR_SW2861232_WAR
	.align		4
.L_1012:
        /*0008*/ 	.byte	0x01, 0x35
	.zero		2


	//----- nvinfo : EIATTR_PARAM_CBANK
	.align		4
        /*000c*/ 	.byte	0x04, 0x0a
        /*000e*/ 	.short	(.L_1014 - .L_1013)
	.align		4
.L_1013:
        /*0010*/ 	.word	index@(.nv.constant0._ZN7cutlass13device_kernelIN5flash19enable_sm80_to_sm89INS1_16FlashAttnBwdSm80INS1_25CollectiveMainloopBwdSm80ILi2ELi2EN4cute5tupleIJNS5_1CILi64EEENS7_ILi128EEES9_EEENS_10bfloat16_tEfNS_4arch4Sm80ELb0ELb1ELb1ELb1ELb1ELb0ELb0ELb0ELi2ELi2ELi2ELi2ELb0EEENS1_24CollectiveEpilogueBwdGQAISA_fSD_Li256ELb1ELb1EEENS1_19SingleTileSchedulerILb1ELb0ELb0ELi128EEEEEEEEEvNT_6ParamsE)
        /*0014*/ 	.short	0x0160
        /*0016*/ 	.short	0x0278


	//----- nvinfo : EIATTR_CBANK_PARAM_SIZE
	.align		4
.L_1014:
        /*0018*/ 	.byte	0x03, 0x19
        /*001a*/ 	.short	0x0278


	//----- nvinfo : EIATTR_KPARAM_INFO
	.align		4
        /*001c*/ 	.byte	0x04, 0x17
        /*001e*/ 	.short	(.L_1016 - .L_1015)
.L_1015:
        /*0020*/ 	.word	0x00000000
        /*0024*/ 	.short	0x0000
        /*0026*/ 	.short	0x0000
        /*0028*/ 	.byte	0x00, 0xf0, 0xe1, 0x09


	//----- nvinfo : EIATTR_MAXREG_COUNT
	.align		4
.L_1016:
        /*002c*/ 	.byte	0x03, 0x1b
        /*002e*/ 	.short	0x00ff


	//----- nvinfo : EIATTR_NUM_BARRIERS
	.align		4
        /*0030*/ 	.byte	0x02, 0x4c
        /*0032*/ 	.byte	0x02
	.zero		1


	//----- nvinfo : EIATTR_ANNOTATIONS
	.align		4
        /*0034*/ 	.byte	0x04, 0x55
        /*0036*/ 	.short	(.L_1018 - .L_1017)


	//   ....[0]....
.L_1017:
        /* <DEDUP_REMOVED lines=46> */


	//----- nvinfo : EIATTR_MERCURY_ISA_VERSION
	.align		4
.L_1018:
        /*0308*/ 	.byte	0x03, 0x5f
        /*030a*/ 	.short	0x0000


	//----- nvinfo : EIATTR_COOP_GROUP_MASK_REGIDS
	.align		4
        /*030c*/ 	.byte	0x04, 0x29
        /*030e*/ 	.short	(.L_1020 - .L_1019)


	//   ....[0]....
.L_1019:
        /*0310*/ 	.word	0xffffffff


	//   ....[1]....
        /*0314*/ 	.word	0xffffffff


	//   ....[2]....
        /*0318*/ 	.word	0xffffffff


	//   ....[3]....
        /*031c*/ 	.word	0xffffffff


	//   ....[4]....
        /*0320*/ 	.word	0xffffffff


	//   ....[5]....
        /*0324*/ 	.word	0xffffffff


	//   ....[6]....
        /*0328*/ 	.word	0xffffffff


	//   ....[7]....
        /*032c*/ 	.word	0xffffffff


	//   ....[8]....
        /*0330*/ 	.word	0xffffffff


	//----- nvinfo : EIATTR_COOP_GROUP_INSTR_OFFSETS
	.align		4
.L_1020:
        /*0334*/ 	.byte	0x04, 0x28
        /*0336*/ 	.short	(.L_1022 - .L_1021)


	//   ....[0]....
.L_1021:
        /*0338*/ 	.word	0x000000a0


	//   ....[1]....
        /*033c*/ 	.word	0x000087e0


	//   ....[2]....
        /*0340*/ 	.word	0x00008820


	//   ....[3]....
        /*0344*/ 	.word	0x00008d10


	//   ....[4]....
        /*0348*/ 	.word	0x00008d20


	//   ....[5]....
        /*034c*/ 	.word	0x00008eb0


	//   ....[6]....
        /*0350*/ 	.word	0x00008f00


	//   ....[7]....
        /*0354*/ 	.word	0x000093b0


	//   ....[8]....
        /*0358*/ 	.word	0x000093c0


	//----- nvinfo : EIATTR_EXIT_INSTR_OFFSETS
	.align		4
.L_1022:
        /*035c*/ 	.byte	0x04, 0x1c
        /*035e*/ 	.short	(.L_1024 - .L_1023)


	//   ....[0]....
.L_1023:
        /*0360*/ 	.word	0x00000340


	//   ....[1]....
        /*0364*/ 	.word	0x00008490


	//   ....[2]....
        /*0368*/ 	.word	0x000093d0


	//   ....[3]....
        /*036c*/ 	.word	0x00009470


	//----- nvinfo : EIATTR_CTAIDZ_USED
	.align		4
.L_1024:
        /*0370*/ 	.byte	0x01, 0x04
	.zero		2


	//----- nvinfo : EIATTR_MAX_THREADS
	.align		4
        /*0374*/ 	.byte	0x04, 0x05
        /*0376*/ 	.short	(.L_1026 - .L_1025)
.L_1025:
        /*0378*/ 	.word	0x00000100
        /*037c*/ 	.word	0x00000001
        /*0380*/ 	.word	0x00000001


	//----- nvinfo : EIATTR_CRS_STACK_SIZE
	.align		4
.L_1026:
        /*0384*/ 	.byte	0x04, 0x1e
        /*0386*/ 	.short	(.L_1028 - .L_1027)
.L_1027:
        /*0388*/ 	.word	0x00000000
.L_1028:


//--------------------- .nv.info._ZN7cutlass13device_kernelIN5flash19enable_sm80_to_sm89INS1_16FlashAttnBwdSm80INS1_25CollectiveMainloopBwdSm80ILi2ELi2EN4cute5tupleIJNS5_1CILi64EEENS7_ILi128EEES9_EEENS_10bfloat16_tEfNS_4arch4Sm80ELb1ELb0ELb1ELb0ELb0ELb0ELb0ELb0ELi2ELi2ELi2ELi2ELb0EEENS1_21CollectiveEpilogueBwdISA_SB_SD_Li256ELb0ELb0ELi4EEENS1_25SingleTileBwdLPTSchedulerILb0ELi128ELb0EEEEEEEEEvNT_6ParamsE --------------------------
	.section	.nv.info._ZN7cutlass13device_kernelIN5flash19enable_sm80_to_sm89INS1_16FlashAttnBwdSm80INS1_25CollectiveMainloopBwdSm80ILi2ELi2EN4cute5tupleIJNS5_1CILi64EEENS7_ILi128EEES9_EEENS_10bfloat16_tEfNS_4arch4Sm80ELb1ELb0ELb1ELb0ELb0ELb0ELb0ELb0ELi2ELi2ELi2ELi2ELb0EEENS1_21CollectiveEpilogueBwdISA_SB_SD_Li256ELb0ELb0ELi4EEENS1_25SingleTileBwdLPTSchedulerILb0ELi128ELb0EEEEEEEEEvNT_6ParamsE,"",@"SHT_CUDA_INFO"
	.sectionflags	@""
	.align	4


	//----- nvinfo : EIATTR_CUDA_API_VERSION
	.align		4
        /*0000*/ 	.byte	0x04, 0x37
        /*0002*/ 	.short	(.L_1030 - .L_1029)
.L_1029:
        /*0004*/ 	.word	0x00000082


	//----- nvinfo : EIATTR_SW2861232_WAR
	.align		4
.L_1030:
        /*0008*/ 	.byte	0x01, 0x35
	.zero		2


	//----- nvinfo : EIATTR_PARAM_CBANK
	.align		4
        /*000c*/ 	.byte	0x04, 0x0a
        /*000e*/ 	.short	(.L_1032 - .L_1031)
	.align		4
.L_1031:
        /*0010*/ 	.word	index@(.nv.constant0._ZN7cutlass13device_kernelIN5flash19enable_sm80_to_sm89INS1_16FlashAttnBwdSm80INS1_25CollectiveMainloopBwdSm80ILi2ELi2EN4cute5tupleIJNS5_1CILi64EEENS7_ILi128EEES9_EEENS_10bfloat16_tEfNS_4arch4Sm80ELb1ELb0ELb1ELb0ELb0ELb0ELb0ELb0ELi2ELi2ELi2ELi2ELb0EEENS1_21CollectiveEpilogueBwdISA_SB_SD_Li256ELb0ELb0ELi4EEENS1_25SingleTileBwdLPTSchedulerILb0ELi128ELb0EEEEEEEEEvNT_6ParamsE)
        /*0014*/ 	.short	0x0160
        /*0016*/ 	.short	0x0288


	//----- nvinfo : EIATTR_CBANK_PARAM_SIZE
	.align		4
.L_1032:
        /*0018*/ 	.byte	0x03, 0x19
        /*001a*/ 	.short	0x0288


	//----- nvinfo : EIATTR_KPARAM_INFO
	.align		4
        /*001c*/ 	.byte	0x04, 0x17
        /*001e*/ 	.short	(.L_1034 - .L_1033)
.L_1033:
        /*0020*/ 	.word	0x00000000
        /*0024*/ 	.short	0x0000
        /*0026*/ 	.short	0x0000
        /*0028*/ 	.byte	0x00, 0xf0, 0x21, 0x0a


	//----- nvinfo : EIATTR_MAXREG_COUNT
	.align		4
.L_1034:
        /*002c*/ 	.byte	0x03, 0x1b
        /*002e*/ 	.short	0x00ff


	//----- nvinfo : EIATTR_NUM_BARRIERS
	.align		4
        /*0030*/ 	.byte	0x02, 0x4c
        /*0032*/ 	.byte	0x02
	.zero		1


	//----- nvinfo : EIATTR_ANNOTATIONS
	.align		4
        /*0034*/ 	.byte	0x04, 0x55
        /*0036*/ 	.short	(.L_1036 - .L_1035)


	//   ....[0]....
.L_1035:
        /* <DEDUP_REMOVED lines=16> */


	//----- nvinfo : EIATTR_MERCURY_ISA_VERSION
	.align		4
.L_1036:
        /*0128*/ 	.byte	0x03, 0x5f
        /*012a*/ 	.short	0x0000


	//----- nvinfo : EIATTR_COOP_GROUP_MASK_REGIDS
	.align		4
        /*012c*/ 	.byte	0x04, 0x29
        /*012e*/ 	.short	(.L_1038 - .L_1037)


	//   ....[0]....
.L_1037:
        /*0130*/ 	.word	0xffffffff


	//----- nvinfo : EIATTR_COOP_GROUP_INSTR_OFFSETS
	.align		4
.L_1038:
        /*0134*/ 	.byte	0x04, 0x28
        /*0136*/ 	.short	(.L_1040 - .L_1039)


	//   ....[0]....
.L_1039:
        /*0138*/ 	.word	0x00000090


	//----- nvinfo : EIATTR_EXIT_INSTR_OFFSETS
	.align		4
.L_1040:
        /*013c*/ 	.byte	0x04, 0x1c
        /*013e*/ 	.short	(.L_1042 - .L_1041)


	//   ....[0]....
.L_1041:
        /*0140*/ 	.word	0x00000580


	//   ....[1]....
        /*0144*/ 	.word	0x00009220


	//   ....[2]....
        /*0148*/ 	.word	0x000092e0


	//   ....[3]....
        /*014c*/ 	.word	0x0000a440


	//   ....[4]....
        /*0150*/ 	.word	0x0000a500


	//----- nvinfo : EIATTR_MAX_THREADS
	.align		4
.L_1042:
        /*0154*/ 	.byte	0x04, 0x05
        /*0156*/ 	.short	(.L_1044 - .L_1043)
.L_1043:
        /*0158*/ 	.word	0x00000100
        /*015c*/ 	.word	0x00000001
        /*0160*/ 	.word	0x00000001


	//----- nvinfo : EIATTR_CRS_STACK_SIZE
	.align		4
.L_1044:
        /*0164*/ 	.byte	0x04, 0x1e
        /*0166*/ 	.short	(.L_1046 - .L_1045)
.L_1045:
        /*0168*/ 	.word	0x00000000
.L_1046:


//--------------------- .nv.info._ZN7cutlass13device_kernelIN5flash19enable_sm80_to_sm89INS1_16FlashAttnBwdSm80INS1_25CollectiveMainloopBwdSm80ILi2ELi2EN4cute5tupleIJNS5_1CILi64EEENS7_ILi128EEES9_EEENS_10bfloat16_tEfNS_4arch4Sm80ELb1ELb0ELb1ELb0ELb1ELb0ELb0ELb0ELi2ELi2ELi2ELi2ELb0EEENS1_21CollectiveEpilogueBwdISA_SB_SD_Li256ELb0ELb0ELi4EEENS1_25SingleTileBwdLPTSchedulerILb0ELi128ELb1EEEEEEEEEvNT_6ParamsE --------------------------
	.section	.nv.info._ZN7cutlass13device_kernelIN5flash19enable_sm80_to_sm89INS1_16FlashAttnBwdSm80INS1_25CollectiveMainloopBwdSm80ILi2ELi2EN4cute5tupleIJNS5_1CILi64EEENS7_ILi128EEES9_EEENS_10bfloat16_tEfNS_4arch4Sm80ELb1ELb0ELb1ELb0ELb1ELb0ELb0ELb0ELi2ELi2ELi2ELi2ELb0EEENS1_21CollectiveEpilogueBwdISA_SB_SD_Li256ELb0ELb0ELi4EEENS1_25SingleTileBwdLPTSchedulerILb0ELi128ELb1EEEEEEEEEvNT_6ParamsE,"",@"SHT_CUDA_INFO"
	.sectionflags	@""
	.align	4


	//----- nvinfo : EIATTR_CUDA_API_VERSION
	.align		4
        /*0000*/ 	.byte	0x04, 0x37
        /*0002*/ 	.short	(.L_1048 - .L_1047)
.L_1047:
        /*0004*/ 	.word	0x00000082


	//----- nvinfo : EIATTR_SW2861232_WAR
	.align		4
.L_1048:
        /*0008*/ 	.byte	0x01, 0x35
	.zero		2


	//----- nvinfo : EIATTR_PARAM_CBANK
	.align		4
        /*000c*/ 	.byte	0x04, 0x0a
        /*000e*/ 	.short	(.L_1050 - .L_1049)
	.align		4
.L_1049:
        /*0010*/ 	.word	index@(.nv.constant0._ZN7cutlass13device_kernelIN5flash19enable_sm80_to_sm89INS1_16FlashAttnBwdSm80INS1_25CollectiveMainloopBwdSm80ILi2ELi2EN4cute5tupleIJNS5_1CILi64EEENS7_ILi128EEES9_EEENS_10bfloat16_tEfNS_4arch4Sm80ELb1ELb0ELb1ELb0ELb1ELb0ELb0ELb0ELi2ELi2ELi2ELi2ELb0EEENS1_21CollectiveEpilogueBwdISA_SB_SD_Li256ELb0ELb0ELi4EEENS1_25SingleTileBwdLPTSchedulerILb0ELi128ELb1EEEEEEEEEvNT_6ParamsE)
        /*0014*/ 	.short	0x0160
        /*0016*/ 	.short	0x0288


	//----- nvinfo : EIATTR_CBANK_PARAM_SIZE
	.align		4
.L_1050:
        /*0018*/ 	.byte	0x03, 0x19
        /*001a*/ 	.short	0x0288


	//----- nvinfo : EIATTR_KPARAM_INFO
	.align		4
        /*001c*/ 	.byte	0x04, 0x17
        /*001e*/ 	.short	(.L_1052 - .L_1051)
.L_1051:
        /*0020*/ 	.word	0x00000000
        /*0024*/ 	.short	0x0000
        /*0026*/ 	.short	0x0000
        /*0028*/ 	.byte	0x00, 0xf0, 0x21, 0x0a


	//----- nvinfo : EIATTR_MAXREG_COUNT
	.align		4
.L_1052:
        /*002c*/ 	.byte	0x03, 0x1b
        /*002e*/ 	.short	0x00ff


	//----- nvinfo : EIATTR_NUM_BARRIERS
	.align		4
        /*0030*/ 	.byte	0x02, 0x4c
        /*0032*/ 	.byte	0x02
	.zero		1


	//----- nvinfo : EIATTR_ANNOTATIONS
	.align		4
        /*0034*/ 	.byte	0x04, 0x55
        /*0036*/ 	.short	(.L_1054 - .L_1053)


	//   ....[0]....
.L_1053:
        /* <DEDUP_REMOVED lines=14> */


	//----- nvinfo : EIATTR_MERCURY_ISA_VERSION
	.align		4
.L_1054:
        /*0100*/ 	.byte	0x03, 0x5f
        /*0102*/ 	.short	0x0000


	//----- nvinfo : EIATTR_COOP_GROUP_MASK_REGIDS
	.align		4
        /*0104*/ 	.byte	0x04, 0x29
        /*0106*/ 	.short	(.L_1056 - .L_1055)


	//   ....[0]....
.L_1055:
        /*0108*/ 	.word	0xffffffff


	//----- nvinfo : EIATTR_COOP_GROUP_INSTR_OFFSETS
	.align		4
.L_1056:
        /*010c*/ 	.byte	0x04, 0x28
        /*010e*/ 	.short	(.L_1058 - .L_1057)


	//   ....[0]....
.L_1057:
        /*0110*/ 	.word	0x00000050


	//----- nvinfo : EIATTR_EXIT_INSTR_OFFSETS
	.align		4
.L_1058:
        /*0114*/ 	.byte	0x04, 0x1c
        /*0116*/ 	.short	(.L_1060 - .L_1059)


	//   ....[0]....
.L_1059:
        /*0118*/ 	.word	0x000005a0


	//   ....[1]....
        /*011c*/ 	.word	0x00009210


	//   ....[2]....
        /*0120*/ 	.word	0x000092d0


	//   ....[3]....
        /*0124*/ 	.word	0x0000a420


	//   ....[4]....
        /*0128*/ 	.word	0x0000a4d0


	//----- nvinfo : EIATTR_MAX_THREADS
	.align		4
.L_1060:
        /*012c*/ 	.byte	0x04, 0x05
        /*012e*/ 	.short	(.L_1062 - .L_1061)
.L_1061:
        /*0130*/ 	.word	0x00000100
        /*0134*/ 	.word	0x00000001
        /*0138*/ 	.word	0x00000001


	//----- nvinfo : EIATTR_CRS_STACK_SIZE
	.align		4
.L_1062:
        /*013c*/ 	.byte	0x04, 0x1e
        /*013e*/ 	.short	(.L_1064 - .L_1063)
.L_1063:
        /*0140*/ 	.word	0x00000000
.L_1064:


//--------------------- .nv.info._ZN7cutlass13device_kernelIN5flash19enable_sm80_to_sm89INS1_16FlashAttnBwdSm80INS1_25CollectiveMainloopBwdSm80ILi2ELi2EN4cute5tupleIJNS5_1CILi64EEENS7_ILi128EEES9_EEENS_10bfloat16_tEfNS_4arch4Sm80ELb1ELb0ELb1ELb0ELb0ELb0ELb0ELb0ELi2ELi2ELi2ELi2ELb0EEENS1_24CollectiveEpilogueBwdGQAISA_fSD_Li256ELb0ELb0EEENS1_25SingleTileBwdLPTSchedulerILb0ELi128ELb0EEEEEEEEEvNT_6ParamsE --------------------------
	.section	.nv.info._ZN7cutlass13device_kernelIN5flash19enable_sm80_to_sm89INS1_16FlashAttnBwdSm80INS1_25CollectiveMainloopBwdSm80ILi2ELi2EN4cute5tupleIJNS5_1CILi64EEENS7_ILi128EEES9_EEENS_10bfloat16_tEfNS_4arch4Sm80ELb1ELb0ELb1ELb0ELb0ELb0ELb0ELb0ELi2ELi2ELi2ELi2ELb0EEENS1_24CollectiveEpilogueBwdGQAISA_fSD_Li256ELb0ELb0EEENS1_25SingleTileBwdLPTSchedulerILb0ELi128ELb0EEEEEEEEEvNT_6ParamsE,"",@"SHT_CUDA_INFO"
	.sectionflags	@""
	.align	4


	//----- nvinfo : EIATTR_CUDA_API_VERSION
	.align		4
        /*0000*/ 	.byte	0x04, 0x37
        /*0002*/ 	.short	(.L_1066 - .L_1065)
.L_1065:
        /*0004*/ 	.word	0x00000082


	//----- nvinfo : EIATTR_SW2861232_WAR
	.align		4
.L_1066:
        /*0008*/ 	.byte	0x01, 0x35
	.zero		2


	//----- nvinfo : EIATTR_PARAM_CBANK
	.align		4
        /*000c*/ 	.byte	0x04, 0x0a
        /*000e*/ 	.short	(.L_1068 - .L_1067)
	.align		4
.L_1067:
        /*0010*/ 	.word	index@(.nv.constant0._ZN7cutlass13device_kernelIN5flash19enable_sm80_to_sm89INS1_16FlashAttnBwdSm80INS1_25CollectiveMainloopBwdSm80ILi2ELi2EN4cute5tupleIJNS5_1CILi64EEENS7_ILi128EEES9_EEENS_10bfloat16_tEfNS_4arch4Sm80ELb1ELb0ELb1ELb0ELb0ELb0ELb0ELb0ELi2ELi2ELi2ELi2ELb0EEENS1_24CollectiveEpilogueBwdGQAISA_fSD_Li256ELb0ELb0EEENS1_25SingleTileBwdLPTSchedulerILb0ELi128ELb0EEEEEEEEEvNT_6ParamsE)
        /*0014*/ 	.short	0x0160
        /*0016*/ 	.short	0x0290


	//----- nvinfo : EIATTR_CBANK_PARAM_SIZE
	.align		4
.L_1068:
        /*0018*/ 	.byte	0x03, 0x19
        /*001a*/ 	.short	0x0290


	//----- nvinfo : EIATTR_KPARAM_INFO
	.align		4
        /*001c*/ 	.byte	0x04, 0x17
        /*001e*/ 	.short	(.L_1070 - .L_1069)
.L_1069:
        /*0020*/ 	.word	0x00000000
        /*0024*/ 	.short	0x0000
        /*0026*/ 	.short	0x0000
        /*0028*/ 	.byte	0x00, 0xf0, 0x41, 0x0a


	//----- nvinfo : EIATTR_MAXREG_COUNT
	.align		4
.L_1070:
        /*002c*/ 	.byte	0x03, 0x1b
        /*002e*/ 	.short	0x00ff


	//----- nvinfo : EIATTR_NUM_BARRIERS
	.align		4
        /*0030*/ 	.byte	0x02, 0x4c
        /*0032*/ 	.byte	0x02
	.zero		1


	//----- nvinfo : EIATTR_ANNOTATIONS
	.align		4
        /*0034*/ 	.byte	0x04, 0x55
        /*0036*/ 	.short	(.L_1072 - .L_1071)


	//   ....[0]....
.L_1071:
        /* <DEDUP_REMOVED lines=16> */


	//----- nvinfo : EIATTR_MERCURY_ISA_VERSION
	.align		4
.L_1072:
        /*0120*/ 	.byte	0x03, 0x5f
        /*0122*/ 	.short	0x0000


	//----- nvinfo : EIATTR_COOP_GROUP_MASK_REGIDS
	.align		4
        /*0124*/ 	.byte	0x04, 0x29
        /*0126*/ 	.short	(.L_1074 - .L_1073)


	//   ....[0]....
.L_1073:
        /*0128*/ 	.word	0xffffffff


	//----- nvinfo : EIATTR_COOP_GROUP_INSTR_OFFSETS
	.align		4
.L_1074:
        /*012c*/ 	.byte	0x04, 0x28
        /*012e*/ 	.short	(.L_1076 - .L_1075)


	//   ....[0]....
.L_1075:
        /*0130*/ 	.word	0x00000090


	//----- nvinfo : EIATTR_EXIT_INSTR_OFFSETS
	.align		4
.L_1076:
        /*0134*/ 	.byte	0x04, 0x1c
        /*0136*/ 	.short	(.L_1078 - .L_1077)


	//   ....[0]....
.L_1077:
        /*0138*/ 	.word	0x00000580


	//   ....[1]....
        /*013c*/ 	.word	0x000073e0


	//   ....[2]....
        /*0140*/ 	.word	0x00007e80


	//----- nvinfo : EIATTR_MAX_THREADS
	.align		4
.L_1078:
        /*0144*/ 	.byte	0x04, 0x05
        /*0146*/ 	.short	(.L_1080 - .L_1079)
.L_1079:
        /*0148*/ 	.word	0x00000100
        /*014c*/ 	.word	0x00000001
        /*0150*/ 	.word	0x00000001


	//----- nvinfo : EIATTR_CRS_STACK_SIZE
	.align		4
.L_1080:
        /*0154*/ 	.byte	0x04, 0x1e
        /*0156*/ 	.short	(.L_1082 - .L_1081)
.L_1081:
        /*0158*/ 	.word	0x00000000
.L_1082:


//--------------------- .nv.info._ZN7cutlass13device_kernelIN5flash19enable_sm80_to_sm89INS1_16FlashAttnBwdSm80INS1_25CollectiveMainloopBwdSm80ILi2ELi2EN4cute5tupleIJNS5_1CILi64EEENS7_ILi128EEES9_EEENS_10bfloat16_tEfNS_4arch4Sm80ELb1ELb0ELb1ELb0ELb1ELb0ELb0ELb0ELi2ELi2ELi2ELi2ELb0EEENS1_24CollectiveEpilogueBwdGQAISA_fSD_Li256ELb0ELb1EEENS1_25SingleTileBwdLPTSchedulerILb0ELi128ELb1EEEEEEEEEvNT_6ParamsE --------------------------
	.section	.nv.info._ZN7cutlass13device_kernelIN5flash19enable_sm80_to_sm89INS1_16FlashAttnBwdSm80INS1_25CollectiveMainloopBwdSm80ILi2ELi2EN4cute5tupleIJNS5_1CILi64EEENS7_ILi128EEES9_EEENS_10bfloat16_tEfNS_4arch4Sm80ELb1ELb0ELb1ELb0ELb1ELb0ELb0ELb0ELi2ELi2ELi2ELi2ELb0EEENS1_24CollectiveEpilogueBwdGQAISA_fSD_Li256ELb0ELb1EEENS1_25SingleTileBwdLPTSchedulerILb0ELi128ELb1EEEEEEEEEvNT_6ParamsE,"",@"SHT_CUDA_INFO"
	.sectionflags	@""
	.align	4


	//----- nvinfo : EIATTR_CUDA_API_VERSION
	.align		4
        /*0000*/ 	.byte	0x04, 0x37
        /*0002*/ 	.short	(.L_1084 - .L_1083)
.L_1083:
        /*0004*/ 	.word	0x00000082


	//----- nvinfo : EIATTR_SW2861232_WAR
	.align		4
.L_1084:
        /*0008*/ 	.byte	0x01, 0x35
	.zero		2


	//----- nvinfo : EIATTR_PARAM_CBANK
	.align		4
        /*000c*/ 	.byte	0x04, 0x0a
        /*000e*/ 	.short	(.L_1086 - .L_1085)
	.align		4
.L_1085:
        /*0010*/ 	.word	index@(.nv.constant0._ZN7cutlass13device_kernelIN5flash19enable_sm80_to_sm89INS1_16FlashAttnBwdSm80INS1_25CollectiveMainloopBwdSm80ILi2ELi2EN4cute5tupleIJNS5_1CILi64EEENS7_ILi128EEES9_EEENS_10bfloat16_tEfNS_4arch4Sm80ELb1ELb0ELb1ELb0ELb1ELb0ELb0ELb0ELi2ELi2ELi2ELi2ELb0EEENS1_24CollectiveEpilogueBwdGQAISA_fSD_Li256ELb0ELb1EEENS1_25SingleTileBwdLPTSchedulerILb0ELi128ELb1EEEEEEEEEvNT_6ParamsE)
        /*0014*/ 	.short	0x0160
        /*0016*/ 	.short	0x0290


	//----- nvinfo : EIATTR_CBANK_PARAM_SIZE
	.align		4
.L_1086:
        /*0018*/ 	.byte	0x03, 0x19
        /*001a*/ 	.short	0x0290


	//----- nvinfo : EIATTR_KPARAM_INFO
	.align		4
        /*001c*/ 	.byte	0x04, 0x17
        /*001e*/ 	.short	(.L_1088 - .L_1087)
.L_1087:
        /*0020*/ 	.word	0x00000000
        /*0024*/ 	.short	0x0000
        /*0026*/ 	.short	0x0000
        /*0028*/ 	.byte	0x00, 0xf0, 0x41, 0x0a


	//----- nvinfo : EIATTR_MAXREG_COUNT
	.align		4
.L_1088:
        /*002c*/ 	.byte	0x03, 0x1b
        /*002e*/ 	.short	0x00ff


	//----- nvinfo : EIATTR_NUM_BARRIERS
	.align		4
        /*0030*/ 	.byte	0x02, 0x4c
        /*0032*/ 	.byte	0x02
	.zero		1


	//----- nvinfo : EIATTR_ANNOTATIONS
	.align		4
        /*0034*/ 	.byte	0x04, 0x55
        /*0036*/ 	.short	(.L_1090 - .L_1089)


	//   ....[0]....
.L_1089:
        /* <DEDUP_REMOVED lines=16> */


	//----- nvinfo : EIATTR_MERCURY_ISA_VERSION
	.align		4
.L_1090:
        /*0128*/ 	.byte	0x03, 0x5f
        /*012a*/ 	.short	0x0000


	//----- nvinfo : EIATTR_COOP_GROUP_MASK_REGIDS
	.align		4
        /*012c*/ 	.byte	0x04, 0x29
        /*012e*/ 	.short	(.L_1092 - .L_1091)


	//   ....[0]....
.L_1091:
        /*0130*/ 	.word	0xffffffff


	//   ....[1]....
        /*0134*/ 	.word	0xffffffff


	//   ....[2]....
        /*0138*/ 	.word	0xffffffff


	//   ....[3]....
        /*013c*/ 	.word	0xffffffff


	//   ....[4]....
        /*0140*/ 	.word	0xffffffff


	//   ....[5]....
        /*0144*/ 	.word	0xffffffff


	//   ....[6]....
        /*0148*/ 	.word	0xffffffff


	//   ....[7]....
        /*014c*/ 	.word	0xffffffff


	//   ....[8]....
        /*0150*/ 	.word	0xffffffff


	//----- nvinfo : EIATTR_COOP_GROUP_INSTR_OFFSETS
	.align		4
.L_1092:
        /*0154*/ 	.byte	0x04, 0x28
        /*0156*/ 	.short	(.L_1094 - .L_1093)


	//   ....[0]....
.L_1093:
        /*0158*/ 	.word	0x00000090


	//   ....[1]....
        /*015c*/ 	.word	0x000076f0


	//   ....[2]....
        /*0160*/ 	.word	0x00007740


	//   ....[3]....
        /*0164*/ 	.word	0x00007c60


	//   ....[4]....
        /*0168*/ 	.word	0x00007c70


	//   ....[5]....
        /*016c*/ 	.word	0x00007e30


	//   ....[6]....
        /*0170*/ 	.word	0x00007f40


	//   ....[7]....
        /*0174*/ 	.word	0x00008370


	//   ....[8]....
        /*0178*/ 	.word	0x00008380


	//----- nvinfo : EIATTR_EXIT_INSTR_OFFSETS
	.align		4
.L_1094:
        /*017c*/ 	.byte	0x04, 0x1c
        /*017e*/ 	.short	(.L_1096 - .L_1095)


	//   ....[0]....
.L_1095:
        /*0180*/ 	.word	0x000005e0


	//   ....[1]....
        /*0184*/ 	.word	0x00007460


	//   ....[2]....
        /*0188*/ 	.word	0x00008390


	//   ....[3]....
        /*018c*/ 	.word	0x00008430


	//----- nvinfo : EIATTR_MAX_THREADS
	.align		4
.L_1096:
        /*0190*/ 	.byte	0x04, 0x05
        /*0192*/ 	.short	(.L_1098 - .L_1097)
.L_1097:
        /*0194*/ 	.word	0x00000100
        /*0198*/ 	.word	0x00000001
        /*019c*/ 	.word	0x00000001


	//----- nvinfo : EIATTR_CRS_STACK_SIZE
	.align		4
.L_1098:
        /*01a0*/ 	.byte	0x04, 0x1e
        /*01a2*/ 	.short	(.L_1100 - .L_1099)
.L_1099:
        /*01a4*/ 	.word	0x00000000
.L_1100:


//--------------------- .nv.info._ZN7cutlass13device_kernelIN5flash22FlashAttnBwdPreprocessIN4cute5tupleIJNS3_1CILi64EEENS5_ILi128EEEEEENS_10bfloat16_tEfNS_4arch4Sm80ELb1ELb0EEEEEvNT_6ParamsE --------------------------
	.section	.nv.info._ZN7cutlass13device_kernelIN5flash22FlashAttnBwdPreprocessIN4cute5tupleIJNS3_1CILi64EEENS5_ILi128EEEEEENS_10bfloat16_tEfNS_4arch4Sm80ELb1ELb0EEEEEvNT_6ParamsE,"",@"SHT_CUDA_INFO"
	.sectionflags	@""
	.align	4


	//----- nvinfo : EIATTR_CUDA_API_VERSION
	.align		4
        /*0000*/ 	.byte	0x04, 0x37
        /*0002*/ 	.short	(.L_1102 - .L_1101)
.L_1101:
        /*0004*/ 	.word	0x00000082


	//----- nvinfo : EIATTR_SW2861232_WAR
	.align		4
.L_1102:
        /*0008*/ 	.byte	0x01, 0x35
	.zero		2


	//----- nvinfo : EIATTR_PARAM_CBANK
	.align		4
        /*000c*/ 	.byte	0x04, 0x0a
        /*000e*/ 	.short	(.L_1104 - .L_1103)
	.align		4
.L_1103:
        /*0010*/ 	.word	index@(.nv.constant0._ZN7cutlass13device_kernelIN5flash22FlashAttnBwdPreprocessIN4cute5tupleIJNS3_1CILi64EEENS5_ILi128EEEEEENS_10bfloat16_tEfNS_4arch4Sm80ELb1ELb0EEEEEvNT_6ParamsE)
        /*0014*/ 	.short	0x0160
        /*0016*/ 	.short	0x00f0


	//----- nvinfo : EIATTR_CBANK_PARAM_SIZE
	.align		4
.L_1104:
        /*0018*/ 	.byte	0x03, 0x19
        /*001a*/ 	.short	0x00f0


	//----- nvinfo : EIATTR_KPARAM_INFO
	.align		4
        /*001c*/ 	.byte	0x04, 0x17
        /*001e*/ 	.short	(.L_1106 - .L_1105)
.L_1105:
        /*0020*/ 	.word	0x00000000
        /*0024*/ 	.short	0x0000
        /*0026*/ 	.short	0x0000
        /*0028*/ 	.byte	0x00, 0xf0, 0xc1, 0x03


	//----- nvinfo : EIATTR_MAXREG_COUNT
	.align		4
.L_1106:
        /*002c*/ 	.byte	0x03, 0x1b
        /*002e*/ 	.short	0x0080


	//----- nvinfo : EIATTR_MERCURY_ISA_VERSION
	.align		4
        /*0030*/ 	.byte	0x03, 0x5f
        /*0032*/ 	.short	0x0000


	//----- nvinfo : EIATTR_COOP_GROUP_MASK_REGIDS
	.align		4
        /*0034*/ 	.byte	0x04, 0x29
        /*0036*/ 	.short	(.L_1108 - .L_1107)


	//   ....[0]....
.L_1107:
        /*0038*/ 	.word	0xffffffff


	//   ....[1]....
        /*003c*/ 	.word	0xffffffff


	//   ....[2]....
        /*0040*/ 	.word	0xffffffff


	//   ....[3]....
        /*0044*/ 	.word	0xffffffff


	//   ....[4]....
        /*0048*/ 	.word	0xffffffff


	//   ....[5]....
        /*004c*/ 	.word	0xffffffff


	//   ....[6]....
        /*0050*/ 	.word	0xffffffff


	//   ....[7]....
        /*0054*/ 	.word	0xffffffff


	//   ....[8]....
        /*0058*/ 	.word	0xffffffff


	//   ....[9]....
        /*005c*/ 	.word	0xffffffff


	//   ....[10]....
        /*0060*/ 	.word	0xffffffff


	//   ....[11]....
        /*0064*/ 	.word	0xffffffff


	//   ....[12]....
        /*0068*/ 	.word	0xffffffff


	//   ....[13]....
        /*006c*/ 	.word	0xffffffff


	//   ....[14]....
        /*0070*/ 	.word	0xffffffff


	//   ....[15]....
        /*0074*/ 	.word	0xffffffff


	//----- nvinfo : EIATTR_COOP_GROUP_INSTR_OFFSETS
	.align		4
.L_1108:
        /*0078*/ 	.byte	0x04, 0x28
        /*007a*/ 	.short	(.L_1110 - .L_1109)


	//   ....[0]....
.L_1109:
        /*007c*/ 	.word	0x00000fa0


	//   ....[1]....
        /*0080*/ 	.word	0x00000fb0


	//   ....[2]....
        /*0084*/ 	.word	0x00000fc0


	//   ....[3]....
        /*0088*/ 	.word	0x00000fd0


	//   ....[4]....
        /*008c*/ 	.word	0x00001020


	//   ....[5]....
        /*0090*/ 	.word	0x00001030


	//   ....[6]....
        /*0094*/ 	.word	0x00001040


	//   ....[7]....
        /*0098*/ 	.word	0x00001050


	//   ....[8]....
        /*009c*/ 	.word	0x000010a0


	//   ....[9]....
        /*00a0*/ 	.word	0x000010b0


	//   ....[10]....
        /*00a4*/ 	.word	0x000010c0


	//   ....[11]....
        /*00a8*/ 	.word	0x000010d0


	//   ....[12]....
        /*00ac*/ 	.word	0x00001120


	//   ....[13]....
        /*00b0*/ 	.word	0x00001130


	//   ....[14]....
        /*00b4*/ 	.word	0x00001140


	//   ....[15]....
        /*00b8*/ 	.word	0x00001150


	//----- nvinfo : EIATTR_EXIT_INSTR_OFFSETS
	.align		4
.L_1110:
        /*00bc*/ 	.byte	0x04, 0x1c
        /*00be*/ 	.short	(.L_1112 - .L_1111)


	//   ....[0]....
.L_1111:
        /*00c0*/ 	.word	0x00001690


	//   ....[1]....
        /*00c4*/ 	.word	0x000016f0


	//----- nvinfo : EIATTR_CTAIDZ_USED
	.align		4
.L_1112:
        /*00c8*/ 	.byte	0x01, 0x04
	.zero		2


	//----- nvinfo : EIATTR_MAX_THREADS
	.align		4
        /*00cc*/ 	.byte	0x04, 0x05
        /*00ce*/ 	.short	(.L_1114 - .L_1113)
.L_1113:
        /*00d0*/ 	.word	0x00000100
        /*00d4*/ 	.word	0x00000001
        /*00d8*/ 	.word	0x00000001


	//----- nvinfo : EIATTR_CRS_STACK_SIZE
	.align		4
.L_1114:
        /*00dc*/ 	.byte	0x04, 0x1e
        /*00de*/ 	.short	(.L_1116 - .L_1115)
.L_1115:
        /*00e0*/ 	.word	0x00000000
.L_1116:


//--------------------- .nv.info._ZN7cutlass13device_kernelIN5flash19enable_sm80_to_sm89INS1_16FlashAttnBwdSm80INS1_25CollectiveMainloopBwdSm80ILi2ELi2EN4cute5tupleIJNS5_1CILi64EEENS7_ILi128EEES9_EEENS_10bfloat16_tEfNS_4arch4Sm80ELb1ELb0ELb1ELb1ELb0ELb0ELb0ELb0ELi2ELi2ELi2ELi2ELb0EEENS1_21CollectiveEpilogueBwdISA_SB_SD_Li256ELb1ELb0ELi4EEENS1_25SingleTileBwdLPTSchedulerILb1ELi128ELb0EEEEEEEEEvNT_6ParamsE --------------------------
	.section	.nv.info._ZN7cutlass13device_kernelIN5flash19enable_sm80_to_sm89INS1_16FlashAttnBwdSm80INS1_25CollectiveMainloopBwdSm80ILi2ELi2EN4cute5tupleIJNS5_1CILi64EEENS7_ILi128EEES9_EEENS_10bfloat16_tEfNS_4arch4Sm80ELb1ELb0ELb1ELb1ELb0ELb0ELb0ELb0ELi2ELi2ELi2ELi2ELb0EEENS1_21CollectiveEpilogueBwdISA_SB_SD_Li256ELb1ELb0ELi4EEENS1_25SingleTileBwdLPTSchedulerILb1ELi128ELb0EEEEEEEEEvNT_6ParamsE,"",@"SHT_CUDA_INFO"
	.sectionflags	@""
	.align	4


	//----- nvinfo : EIATTR_CUDA_API_VERSION
	.align		4
        /*0000*/ 	.byte	0x04, 0x37
        /*0002*/ 	.short	(.L_1118 - .L_1117)
.L_1117:
        /*0004*/ 	.word	0x00000082


	//----- nvinfo : EIATTR_SW2861232_WAR
	.align		4
.L_1118:
        /*0008*/ 	.byte	0x01, 0x35
	.zero		2


	//----- nvinfo : EIATTR_PARAM_CBANK
	.align		4
        /*000c*/ 	.byte	0x04, 0x0a
        /*000e*/ 	.short	(.L_1120 - .L_1119)
	.align		4
.L_1119:
        /*0010*/ 	.word	index@(.nv.constant0._ZN7cutlass13device_kernelIN5flash19enable_sm80_to_sm89INS1_16FlashAttnBwdSm80INS1_25CollectiveMainloopBwdSm80ILi2ELi2EN4cute5tupleIJNS5_1CILi64EEENS7_ILi128EEES9_EEENS_10bfloat16_tEfNS_4arch4Sm80ELb1ELb0ELb1ELb1ELb0ELb0ELb0ELb0ELi2ELi2ELi2ELi2ELb0EEENS1_21CollectiveEpilogueBwdISA_SB_SD_Li256ELb1ELb0ELi4EEENS1_25SingleTileBwdLPTSchedulerILb1ELi128ELb0EEEEEEEEEvNT_6ParamsE)
        /*0014*/ 	.short	0x0160
        /*0016*/ 	.short	0x0288


	//----- nvinfo : EIATTR_CBANK_PARAM_SIZE
	.align		4
.L_1120:
        /*0018*/ 	.byte	0x03, 0x19
        /*001a*/ 	.short	0x0288


	//----- nvinfo : EIATTR_KPARAM_INFO
	.align		4
        /*001c*/ 	.byte	0x04, 0x17
        /*001e*/ 	.short	(.L_1122 - .L_1121)
.L_1121:
        /*0020*/ 	.word	0x00000000
        /*0024*/ 	.short	0x0000
        /*0026*/ 	.short	0x0000
        /*0028*/ 	.byte	0x00, 0xf0, 0x21, 0x0a


	//----- nvinfo : EIATTR_MAXREG_COUNT
	.align		4
.L_1122:
        /*002c*/ 	.byte	0x03, 0x1b
        /*002e*/ 	.short	0x00ff


	//----- nvinfo : EIATTR_NUM_BARRIERS
	.align		4
        /*0030*/ 	.byte	0x02, 0x4c
        /*0032*/ 	.byte	0x02
	.zero		1


	//----- nvinfo : EIATTR_ANNOTATIONS
	.align		4
        /*0034*/ 	.byte	0x04, 0x55
        /*0036*/ 	.short	(.L_1124 - .L_1123)


	//   ....[0]....
.L_1123:
        /* <DEDUP_REMOVED lines=15> */


	//----- nvinfo : EIATTR_MERCURY_ISA_VERSION
	.align		4
.L_1124:
        /*0118*/ 	.byte	0x03, 0x5f
        /*011a*/ 	.short	0x0000


	//----- nvinfo : EIATTR_COOP_GROUP_MASK_REGIDS
	.align		4
        /*011c*/ 	.byte	0x04, 0x29
        /*011e*/ 	.short	(.L_1126 - .L_1125)


	//   ....[0]....
.L_1125:
        /*0120*/ 	.word	0xffffffff


	//----- nvinfo : EIATTR_COOP_GROUP_INSTR_OFFSETS
	.align		4
.L_1126:
        /*0124*/ 	.byte	0x04, 0x28
        /*0126*/ 	.short	(.L_1128 - .L_1127)


	//   ....[0]....
.L_1127:
        /*0128*/ 	.word	0x00000060


	//----- nvinfo : EIATTR_EXIT_INSTR_OFFSETS
	.align		4
.L_1128:
        /*012c*/ 	.byte	0x04, 0x1c
        /*012e*/ 	.short	(.L_1130 - .L_1129)


	//   ....[0]....
.L_1129:
        /*0130*/ 	.word	0x000009d0


	//   ....[1]....
        /*0134*/ 	.word	0x00009cf0


	//   ....[2]....
        /*0138*/ 	.word	0x00009db0


	//   ....[3]....
        /*013c*/ 	.word	0x0000b120


	//   ....[4]....
        /*0140*/ 	.word	0x0000b1e0


	//----- nvinfo : EIATTR_MAX_THREADS
	.align		4
.L_1130:
        /*0144*/ 	.byte	0x04, 0x05
        /*0146*/ 	.short	(.L_1132 - .L_1131)
.L_1131:
        /*0148*/ 	.word	0x00000100
        /*014c*/ 	.word	0x00000001
        /*0150*/ 	.word	0x00000001


	//----- nvinfo : EIATTR_CRS_STACK_SIZE
	.align		4
.L_1132:
        /*0154*/ 	.byte	0x04, 0x1e
        /*0156*/ 	.short	(.L_1134 - .L_1133)
.L_1133:
        /*0158*/ 	.word	0x00000000
.L_1134:


//--------------------- .nv.info._ZN7cutlass13device_kernelIN5flash19enable_sm80_to_sm89INS1_16FlashAttnBwdSm80INS1_25CollectiveMainloopBwdSm80ILi2ELi2EN4cute5tupleIJNS5_1CILi64EEENS7_ILi128EEES9_EEENS_10bfloat16_tEfNS_4arch4Sm80ELb1ELb0ELb1ELb1ELb1ELb0ELb0ELb0ELi2ELi2ELi2ELi2ELb0EEENS1_21CollectiveEpilogueBwdISA_SB_SD_Li256ELb1ELb0ELi4EEENS1_25SingleTileBwdLPTSchedulerILb1ELi128ELb1EEEEEEEEEvNT_6ParamsE --------------------------
	.section	.nv.info._ZN7cutlass13device_kernelIN5flash19enable_sm80_to_sm89INS1_16FlashAttnBwdSm80INS1_25CollectiveMainloopBwdSm80ILi2ELi2EN4cute5tupleIJNS5_1CILi64EEENS7_ILi128EEES9_EEENS_10bfloat16_tEfNS_4arch4Sm80ELb1ELb0ELb1ELb1ELb1ELb0ELb0ELb0ELi2ELi2ELi2ELi2ELb0EEENS1_21CollectiveEpilogueBwdISA_SB_SD_Li256ELb1ELb0ELi4EEENS1_25SingleTileBwdLPTSchedulerILb1ELi128ELb1EEEEEEEEEvNT_6ParamsE,"",@"SHT_CUDA_INFO"
	.sectionflags	@""
	.align	4


	//----- nvinfo : EIATTR_CUDA_API_VERSION
	.align		4
        /*0000*/ 	.byte	0x04, 0x37
        /*0002*/ 	.short	(.L_1136 - .L_1135)
.L_1135:
        /*0004*/ 	.word	0x00000082


	//----- nvinfo : EIATTR_SW2861232_WAR
	.align		4
.L_1136:
        /*0008*/ 	.byte	0x01, 0x35
	.zero		2


	//----- nvinfo : EIATTR_PARAM_CBANK
	.align		4
        /*000c*/ 	.byte	0x04, 0x0a
        /*000e*/ 	.short	(.L_1138 - .L_1137)
	.align		4
.L_1137:
        /*0010*/ 	.word	index@(.nv.constant0._ZN7cutlass13device_kernelIN5flash19enable_sm80_to_sm89INS1_16FlashAttnBwdSm80INS1_25CollectiveMainloopBwdSm80ILi2ELi2EN4cute5tupleIJNS5_1CILi64EEENS7_ILi128EEES9_EEENS_10bfloat16_tEfNS_4arch4Sm80ELb1ELb0ELb1ELb1ELb1ELb0ELb0ELb0ELi2ELi2ELi2ELi2ELb0EEENS1_21CollectiveEpilogueBwdISA_SB_SD_Li256ELb1ELb0ELi4EEENS1_25SingleTileBwdLPTSchedulerILb1ELi128ELb1EEEEEEEEEvNT_6ParamsE)
        /*0014*/ 	.short	0x0160
        /*0016*/ 	.short	0x0288


	//----- nvinfo : EIATTR_CBANK_PARAM_SIZE
	.align		4
.L_1138:
        /*0018*/ 	.byte	0x03, 0x19
        /*001a*/ 	.short	0x0288


	//----- nvinfo : EIATTR_KPARAM_INFO
	.align		4
        /*001c*/ 	.byte	0x04, 0x17
        /*001e*/ 	.short	(.L_1140 - .L_1139)
.L_1139:
        /*0020*/ 	.word	0x00000000
        /*0024*/ 	.short	0x0000
        /*0026*/ 	.short	0x0000
        /*0028*/ 	.byte	0x00, 0xf0, 0x21, 0x0a


	//----- nvinfo : EIATTR_MAXREG_COUNT
	.align		4
.L_1140:
        /*002c*/ 	.byte	0x03, 0x1b
        /*002e*/ 	.short	0x00ff


	//----- nvinfo : EIATTR_NUM_BARRIERS
	.align		4
        /*0030*/ 	.byte	0x02, 0x4c
        /*0032*/ 	.byte	0x02
	.zero		1


	//----- nvinfo : EIATTR_ANNOTATIONS
	.align		4
        /*0034*/ 	.byte	0x04, 0x55
        /*0036*/ 	.short	(.L_1142 - .L_1141)


	//   ....[0]....
.L_1141:
        /* <DEDUP_REMOVED lines=17> */


	//----- nvinfo : EIATTR_MERCURY_ISA_VERSION
	.align		4
.L_1142:
        /*0138*/ 	.byte	0x03, 0x5f
        /*013a*/ 	.short	0x0000


	//----- nvinfo : EIATTR_COOP_GROUP_MASK_REGIDS
	.align		4
        /*013c*/ 	.byte	0x04, 0x29
        /*013e*/ 	.short	(.L_1144 - .L_1143)


	//   ....[0]....
.L_1143:
        /*0140*/ 	.word	0xffffffff


	//----- nvinfo : EIATTR_COOP_GROUP_INSTR_OFFSETS
	.align		4
.L_1144:
        /*0144*/ 	.byte	0x04, 0x28
        /*0146*/ 	.short	(.L_1146 - .L_1145)


	//   ....[0]....
.L_1145:
        /*0148*/ 	.word	0x00000060


	//----- nvinfo : EIATTR_EXIT_INSTR_OFFSETS
	.align		4
.L_1146:
        /*014c*/ 	.byte	0x04, 0x1c
        /*014e*/ 	.short	(.L_1148 - .L_1147)


	//   ....[0]....
.L_1147:
        /*0150*/ 	.word	0x00000a10


	//   ....[1]....
        /*0154*/ 	.word	0x00009b90


	//   ....[2]....
        /*0158*/ 	.word	0x00009c50


	//   ....[3]....
        /*015c*/ 	.word	0x0000af90


	//   ....[4]....
        /*0160*/ 	.word	0x0000b050


	//----- nvinfo : EIATTR_MAX_THREADS
	.align		4
.L_1148:
        /*0164*/ 	.byte	0x04, 0x05
        /*0166*/ 	.short	(.L_1150 - .L_1149)
.L_1149:
        /*0168*/ 	.word	0x00000100
        /*016c*/ 	.word	0x00000001
        /*0170*/ 	.word	0x00000001


	//----- nvinfo : EIATTR_CRS_STACK_SIZE
	.align		4
.L_1150:
        /*0174*/ 	.byte	0x04, 0x1e
        /*0176*/ 	.short	(.L_1152 - .L_1151)
.L_1151:
        /*0178*/ 	.word	0x00000000
.L_1152:


//--------------------- .nv.info._ZN7cutlass13device_kernelIN5flash19enable_sm80_to_sm89INS1_16FlashAttnBwdSm80INS1_25CollectiveMainloopBwdSm80ILi2ELi2EN4cute5tupleIJNS5_1CILi64EEENS7_ILi128EEES9_EEENS_10bfloat16_tEfNS_4arch4Sm80ELb1ELb0ELb1ELb1ELb0ELb0ELb0ELb0ELi2ELi2ELi2ELi2ELb0EEENS1_24CollectiveEpilogueBwdGQAISA_fSD_Li256ELb1ELb0EEENS1_25SingleTileBwdLPTSchedulerILb1ELi128ELb0EEEEEEEEEvNT_6ParamsE --------------------------
	.section	.nv.info._ZN7cutlass13device_kernelIN5flash19enable_sm80_to_sm89INS1_16FlashAttnBwdSm80INS1_25CollectiveMainloopBwdSm80ILi2ELi2EN4cute5tupleIJNS5_1CILi64EEENS7_ILi128EEES9_EEENS_10bfloat16_tEfNS_4arch4Sm80ELb1ELb0ELb1ELb1ELb0ELb0ELb0ELb0ELi2ELi2ELi2ELi2ELb0EEENS1_24CollectiveEpilogueBwdGQAISA_fSD_Li256ELb1ELb0EEENS1_25SingleTileBwdLPTSchedulerILb1ELi128ELb0EEEEEEEEEvNT_6ParamsE,"",@"SHT_CUDA_INFO"
	.sectionflags	@""
	.align	4


	//----- nvinfo : EIATTR_CUDA_API_VERSION
	.align		4
        /*0000*/ 	.byte	0x04, 0x37
        /*0002*/ 	.short	(.L_1154 - .L_1153)
.L_1153:
        /*0004*/ 	.word	0x00000082


	//----- nvinfo : EIATTR_SW2861232_WAR
	.align		4
.L_1154:
        /*0008*/ 	.byte	0x01, 0x35
	.zero		2


	//----- nvinfo : EIATTR_PARAM_CBANK
	.align		4
        /*000c*/ 	.byte	0x04, 0x0a
        /*000e*/ 	.short	(.L_1156 - .L_1155)
	.align		4
.L_1155:
        /*0010*/ 	.word	index@(.nv.constant0._ZN7cutlass13device_kernelIN5flash19enable_sm80_to_sm89INS1_16FlashAttnBwdSm80INS1_25CollectiveMainloopBwdSm80ILi2ELi2EN4cute5tupleIJNS5_1CILi64EEENS7_ILi128EEES9_EEENS_10bfloat16_tEfNS_4arch4Sm80ELb1ELb0ELb1ELb1ELb0ELb0ELb0ELb0ELi2ELi2ELi2ELi2ELb0EEENS1_24CollectiveEpilogueBwdGQAISA_fSD_Li256ELb1ELb0EEENS1_25SingleTileBwdLPTSchedulerILb1ELi128ELb0EEEEEEEEEvNT_6ParamsE)
        /*0014*/ 	.short	0x0160
        /*0016*/ 	.short	0x0290


	//----- nvinfo : EIATTR_CBANK_PARAM_SIZE
	.align		4
.L_1156:
        /*0018*/ 	.byte	0x03, 0x19
        /*001a*/ 	.short	0x0290


	//----- nvinfo : EIATTR_KPARAM_INFO
	.align		4
        /*001c*/ 	.byte	0x04, 0x17
        /*001e*/ 	.short	(.L_1158 - .L_1157)
.L_1157:
        /*0020*/ 	.word	0x00000000
        /*0024*/ 	.short	0x0000
        /*0026*/ 	.short	0x0000
        /*0028*/ 	.byte	0x00, 0xf0, 0x41, 0x0a


	//----- nvinfo : EIATTR_MAXREG_COUNT
	.align		4
.L_1158:
        /*002c*/ 	.byte	0x03, 0x1b
        /*002e*/ 	.short	0x00ff


	//----- nvinfo : EIATTR_NUM_BARRIERS
	.align		4
        /*0030*/ 	.byte	0x02, 0x4c
        /*0032*/ 	.byte	0x02
	.zero		1


	//----- nvinfo : EIATTR_ANNOTATIONS
	.align		4
        /*0034*/ 	.byte	0x04, 0x55
        /*0036*/ 	.short	(.L_1160 - .L_1159)


	//   ....[0]....
.L_1159:
        /* <DEDUP_REMOVED lines=17> */


	//----- nvinfo : EIATTR_MERCURY_ISA_VERSION
	.align		4
.L_1160:
        /*0130*/ 	.byte	0x03, 0x5f
        /*0132*/ 	.short	0x0000


	//----- nvinfo : EIATTR_COOP_GROUP_MASK_REGIDS
	.align		4
        /*0134*/ 	.byte	0x04, 0x29
        /*0136*/ 	.short	(.L_1162 - .L_1161)


	//   ....[0]....
.L_1161:
        /*0138*/ 	.word	0xffffffff


	//----- nvinfo : EIATTR_COOP_GROUP_INSTR_OFFSETS
	.align		4
.L_1162:
        /*013c*/ 	.byte	0x04, 0x28
        /*013e*/ 	.short	(.L_1164 - .L_1163)


	//   ....[0]....
.L_1163:
        /*0140*/ 	.word	0x00000060


	//----- nvinfo : EIATTR_EXIT_INSTR_OFFSETS
	.align		4
.L_1164:
        /*0144*/ 	.byte	0x04, 0x1c
        /*0146*/ 	.short	(.L_1166 - .L_1165)


	//   ....[0]....
.L_1165:
        /*0148*/ 	.word	0x00000a00


	//   ....[1]....
        /*014c*/ 	.word	0x00007b00


	//   ....[2]....
        /*0150*/ 	.word	0x00008670


	//----- nvinfo : EIATTR_MAX_THREADS
	.align		4
.L_1166:
        /*0154*/ 	.byte	0x04, 0x05
        /*0156*/ 	.short	(.L_1168 - .L_1167)
.L_1167:
        /*0158*/ 	.word	0x00000100
        /*015c*/ 	.word	0x00000001
        /*0160*/ 	.word	0x00000001


	//----- nvinfo : EIATTR_CRS_STACK_SIZE
	.align		4
.L_1168:
        /*0164*/ 	.byte	0x04, 0x1e
        /*0166*/ 	.short	(.L_1170 - .L_1169)
.L_1169:
        /*0168*/ 	.word	0x00000000
.L_1170:


//--------------------- .nv.info._ZN7cutlass13device_kernelIN5flash32FlashAttnBwdPostprocessConvertdQIN4cute5tupleIJNS3_1CILi128EEES6_EEENS_10bfloat16_tEfNS_4arch4Sm80ELi256ENS3_8TiledMMAINS3_8MMA_AtomIJNS3_30SM80_16x8x16_F32BF16BF16F32_TNEEEENS3_6LayoutINS4_IJNS5_ILi2EEENS5_ILi4EEENS5_ILi1EEEEEENS4_IJSI_SG_NS5_ILi0EEEEEEEENS4_IJNS5_ILi32EEENS5_ILi64EEENS5_ILi16EEEEEEEELb0EEEEEvNT_6ParamsE --------------------------
	.section	.nv.info._ZN7cutlass13device_kernelIN5flash32FlashAttnBwdPostprocessConvertdQIN4cute5tupleIJNS3_1CILi128EEES6_EEENS_10bfloat16_tEfNS_4arch4Sm80ELi256ENS3_8TiledMMAINS3_8MMA_AtomIJNS3_30SM80_16x8x16_F32BF16BF16F32_TNEEEENS3_6LayoutINS4_IJNS5_ILi2EEENS5_ILi4EEENS5_ILi1EEEEEENS4_IJSI_SG_NS5_ILi0EEEEEEEENS4_IJNS5_ILi32EEENS5_ILi64EEENS5_ILi16EEEEEEEELb0EEEEEvNT_6ParamsE,"",@"SHT_CUDA_INFO"
	.sectionflags	@""
	.align	4


	//----- nvinfo : EIATTR_CUDA_API_VERSION
	.align		4
        /*0000*/ 	.byte	0x04, 0x37
        /*0002*/ 	.short	(.L_1172 - .L_1171)
.L_1171:
        /*0004*/ 	.word	0x00000082


	//----- nvinfo : EIATTR_SW2861232_WAR
	.align		4
.L_1172:
        /*0008*/ 	.byte	0x01, 0x35
	.zero		2


	//----- nvinfo : EIATTR_PARAM_CBANK
	.align		4
        /*000c*/ 	.byte	0x04, 0x0a
        /*000e*/ 	.short	(.L_1174 - .L_1173)
	.align		4
.L_1173:
        /*0010*/ 	.word	index@(.nv.constant0._ZN7cutlass13device_kernelIN5flash32FlashAttnBwdPostprocessConvertdQIN4cute5tupleIJNS3_1CILi128EEES6_EEENS_10bfloat16_tEfNS_4arch4Sm80ELi256ENS3_8TiledMMAINS3_8MMA_AtomIJNS3_30SM80_16x8x16_F32BF16BF16F32_TNEEEENS3_6LayoutINS4_IJNS5_ILi2EEENS5_ILi4EEENS5_ILi1EEEEEENS4_IJSI_SG_NS5_ILi0EEEEEEEENS4_IJNS5_ILi32EEENS5_ILi64EEENS5_ILi16EEEEEEEELb0EEEEEvNT_6ParamsE)
        /*0014*/ 	.short	0x0160
        /*0016*/ 	.short	0x0070


	//----- nvinfo : EIATTR_CBANK_PARAM_SIZE
	.align		4
.L_1174:
        /*0018*/ 	.byte	0x03, 0x19
        /*001a*/ 	.short	0x0070


	//----- nvinfo : EIATTR_KPARAM_INFO
	.align		4
        /*001c*/ 	.byte	0x04, 0x17
        /*001e*/ 	.short	(.L_1176 - .L_1175)
.L_1175:
        /*0020*/ 	.word	0x00000000
        /*0024*/ 	.short	0x0000
        /*0026*/ 	.short	0x0000
        /*0028*/ 	.byte	0x00, 0xf0, 0xc1, 0x01


	//----- nvinfo : EIATTR_MAXREG_COUNT
	.align		4
.L_1176:
        /*002c*/ 	.byte	0x03, 0x1b
        /*002e*/ 	.short	0x0080


	//----- nvinfo : EIATTR_NUM_BARRIERS
	.align		4
        /*0030*/ 	.byte	0x02, 0x4c
        /*0032*/ 	.byte	0x01
	.zero		1


	//----- nvinfo : EIATTR_MERCURY_ISA_VERSION
	.align		4
        /*0034*/ 	.byte	0x03, 0x5f
        /*0036*/ 	.short	0x0000


	//----- nvinfo : EIATTR_EXIT_INSTR_OFFSETS
	.align		4
        /*0038*/ 	.byte	0x04, 0x1c
        /*003a*/ 	.short	(.L_1178 - .L_1177)


	//   ....[0]....
.L_1177:
        /*003c*/ 	.word	0x00000180


	//   ....[1]....
        /*0040*/ 	.word	0x00001db0


	//   ....[2]....
        /*0044*/ 	.word	0x00001e60


	//----- nvinfo : EIATTR_CTAIDZ_USED
	.align		4
.L_1178:
        /*0048*/ 	.byte	0x01, 0x04
	.zero		2


	//----- nvinfo : EIATTR_MAX_THREADS
	.align		4
        /*004c*/ 	.byte	0x04, 0x05
        /*004e*/ 	.short	(.L_1180 - .L_1179)
.L_1179:
        /*0050*/ 	.word	0x00000100
        /*0054*/ 	.word	0x00000001
        /*0058*/ 	.word	0x00000001


	//----- nvinfo : EIATTR_CRS_STACK_SIZE
	.align		4
.L_1180:
        /*005c*/ 	.byte	0x04, 0x1e
        /*005e*/ 	.short	(.L_1182 - .L_1181)
.L_1181:
        /*0060*/ 	.word	0x00000000
.L_1182:


//--------------------- .nv.info._ZN7cutlass13device_kernelIN5flash32FlashAttnBwdPostprocessConvertdQIN4cute5tupleIJNS3_1CILi64EEENS5_ILi128EEEEEENS_10bfloat16_tEfNS_4arch4Sm80ELi256ENS3_8TiledMMAINS3_8MMA_AtomIJNS3_30SM80_16x8x16_F32BF16BF16F32_TNEEEENS3_6LayoutINS4_IJNS5_ILi2EEENS5_ILi4EEENS5_ILi1EEEEEENS4_IJSJ_SH_NS5_ILi0EEEEEEEENS4_IJNS5_ILi32EEES6_NS5_ILi16EEEEEEEELb0EEEEEvNT_6ParamsE --------------------------
	.section	.nv.info._ZN7cutlass13device_kernelIN5flash32FlashAttnBwdPostprocessConvertdQIN4cute5tupleIJNS3_1CILi64EEENS5_ILi128EEEEEENS_10bfloat16_tEfNS_4arch4Sm80ELi256ENS3_8TiledMMAINS3_8MMA_AtomIJNS3_30SM80_16x8x16_F32BF16BF16F32_TNEEEENS3_6LayoutINS4_IJNS5_ILi2EEENS5_ILi4EEENS5_ILi1EEEEEENS4_IJSJ_SH_NS5_ILi0EEEEEEEENS4_IJNS5_ILi32EEES6_NS5_ILi16EEEEEEEELb0EEEEEvNT_6ParamsE,"",@"SHT_CUDA_INFO"
	.sectionflags	@""
	.align	4


	//----- nvinfo : EIATTR_CUDA_API_VERSION
	.align		4
        /*0000*/ 	.byte	0x04, 0x37
        /*0002*/ 	.short	(.L_1184 - .L_1183)
.L_1183:
        /*0004*/ 	.word	0x00000082


	//----- nvinfo : EIATTR_SW2861232_WAR
	.align		4
.L_1184:
        /*0008*/ 	.byte	0x01, 0x35
	.zero		2


	//----- nvinfo : EIATTR_PARAM_CBANK
	.align		4
        /*000c*/ 	.byte	0x04, 0x0a
        /*000e*/ 	.short	(.L_1186 - .L_1185)
	.align		4
.L_1185:
        /*0010*/ 	.word	index@(.nv.constant0._ZN7cutlass13device_kernelIN5flash32FlashAttnBwdPostprocessConvertdQIN4cute5tupleIJNS3_1CILi64EEENS5_ILi128EEEEEENS_10bfloat16_tEfNS_4arch4Sm80ELi256ENS3_8TiledMMAINS3_8MMA_AtomIJNS3_30SM80_16x8x16_F32BF16BF16F32_TNEEEENS3_6LayoutINS4_IJNS5_ILi2EEENS5_ILi4EEENS5_ILi1EEEEEENS4_IJSJ_SH_NS5_ILi0EEEEEEEENS4_IJNS5_ILi32EEES6_NS5_ILi16EEEEEEEELb0EEEEEvNT_6ParamsE)
        /*0014*/ 	.short	0x0160
        /*0016*/ 	.short	0x0070


	//----- nvinfo : EIATTR_CBANK_PARAM_SIZE
	.align		4
.L_1186:
        /*0018*/ 	.byte	0x03, 0x19
        /*001a*/ 	.short	0x0070


	//----- nvinfo : EIATTR_KPARAM_INFO
	.align		4
        /*001c*/ 	.byte	0x04, 0x17
        /*001e*/ 	.short	(.L_1188 - .L_1187)
.L_1187:
        /*0020*/ 	.word	0x00000000
        /*0024*/ 	.short	0x0000
        /*0026*/ 	.short	0x0000
        /*0028*/ 	.byte	0x00, 0xf0, 0xc1, 0x01


	//----- nvinfo : EIATTR_MAXREG_COUNT
	.align		4
.L_1188:
        /*002c*/ 	.byte	0x03, 0x1b
        /*002e*/ 	.short	0x0080


	//----- nvinfo : EIATTR_NUM_BARRIERS
	.align		4
        /*0030*/ 	.byte	0x02, 0x4c
        /*0032*/ 	.byte	0x01
	.zero		1


	//----- nvinfo : EIATTR_MERCURY_ISA_VERSION
	.align		4
        /*0034*/ 	.byte	0x03, 0x5f
        /*0036*/ 	.short	0x0000


	//----- nvinfo : EIATTR_EXIT_INSTR_OFFSETS
	.align		4
        /*0038*/ 	.byte	0x04, 0x1c
        /*003a*/ 	.short	(.L_1190 - .L_1189)


	//   ....[0]....
.L_1189:
        /*003c*/ 	.word	0x00000180


	//   ....[1]....
        /*0040*/ 	.word	0x00001270


	//   ....[2]....
        /*0044*/ 	.word	0x00001320


	//----- nvinfo : EIATTR_CTAIDZ_USED
	.align		4
.L_1190:
        /*0048*/ 	.byte	0x01, 0x04
	.zero		2


	//----- nvinfo : EIATTR_MAX_THREADS
	.align		4
        /*004c*/ 	.byte	0x04, 0x05
        /*004e*/ 	.short	(.L_1192 - .L_1191)
.L_1191:
        /*0050*/ 	.word	0x00000100
        /*0054*/ 	.word	0x00000001
        /*0058*/ 	.word	0x00000001


	//----- nvinfo : EIATTR_CRS_STACK_SIZE
	.align		4
.L_1192:
        /*005c*/ 	.byte	0x04, 0x1e
        /*005e*/ 	.short	(.L_1194 - .L_1193)
.L_1193:
        /*0060*/ 	.word	0x00000000
.L_1194:


//--------------------- .nv.info._ZN7cutlass13device_kernelIN5flash19enable_sm80_to_sm89INS1_16FlashAttnBwdSm80INS1_25CollectiveMainloopBwdSm80ILi2ELi2EN4cute5tupleIJNS5_1CILi64EEENS7_ILi128EEES9_EEENS_10bfloat16_tEfNS_4arch4Sm80ELb1ELb0ELb1ELb1ELb1ELb0ELb0ELb0ELi2ELi2ELi2ELi2ELb0EEENS1_24CollectiveEpilogueBwdGQAISA_fSD_Li256ELb1ELb1EEENS1_25SingleTileBwdLPTSchedulerILb1ELi128ELb1EEEEEEEEEvNT_6ParamsE --------------------------
	.section	.nv.info._ZN7cutlass13device_kernelIN5flash19enable_sm80_to_sm89INS1_16FlashAttnBwdSm80INS1_25CollectiveMainloopBwdSm80ILi2ELi2EN4cute5tupleIJNS5_1CILi64EEENS7_ILi128EEES9_EEENS_10bfloat16_tEfNS_4arch4Sm80ELb1ELb0ELb1ELb1ELb1ELb0ELb0ELb0ELi2ELi2ELi2ELi2ELb0EEENS1_24CollectiveEpilogueBwdGQAISA_fSD_Li256ELb1ELb1EEENS1_25SingleTileBwdLPTSchedulerILb1ELi128ELb1EEEEEEEEEvNT_6ParamsE,"",@"SHT_CUDA_INFO"
	.sectionflags	@""
	.align	4


	//----- nvinfo : EIATTR_CUDA_API_VERSION
	.align		4
        /*0000*/ 	.byte	0x04, 0x37
        /*0002*/ 	.short	(.L_1196 - .L_1195)
.L_1195:
        /*0004*/ 	.word	0x00000082


	//----- nvinfo : EIATTR_SW2861232_WAR
	.align		4
.L_1196:
        /*0008*/ 	.byte	0x01, 0x35
	.zero		2


	//----- nvinfo : EIATTR_PARAM_CBANK
	.align		4
        /*000c*/ 	.byte	0x04, 0x0a
        /*000e*/ 	.short	(.L_1198 - .L_1197)
	.align		4
.L_1197:
        /*0010*/ 	.word	index@(.nv.constant0._ZN7cutlass13device_kernelIN5flash19enable_sm80_to_sm89INS1_16FlashAttnBwdSm80INS1_25CollectiveMainloopBwdSm80ILi2ELi2EN4cute5tupleIJNS5_1CILi64EEENS7_ILi128EEES9_EEENS_10bfloat16_tEfNS_4arch4Sm80ELb1ELb0ELb1ELb1ELb1ELb0ELb0ELb0ELi2ELi2ELi2ELi2ELb0EEENS1_24CollectiveEpilogueBwdGQAISA_fSD_Li256ELb1ELb1EEENS1_25SingleTileBwdLPTSchedulerILb1ELi128ELb1EEEEEEEEEvNT_6ParamsE)
        /*0014*/ 	.short	0x0160
        /*0016*/ 	.short	0x0290


	//----- nvinfo : EIATTR_CBANK_PARAM_SIZE
	.align		4
.L_1198:
        /*0018*/ 	.byte	0x03, 0x19
        /*001a*/ 	.short	0x0290


	//----- nvinfo : EIATTR_KPARAM_INFO
	.align		4
        /*001c*/ 	.byte	0x04, 0x17
        /*001e*/ 	.short	(.L_1200 - .L_1199)
.L_1199:
        /*0020*/ 	.word	0x00000000
        /*0024*/ 	.short	0x0000
        /*0026*/ 	.short	0x0000
        /*0028*/ 	.byte	0x00, 0xf0, 0x41, 0x0a


	//----- nvinfo : EIATTR_MAXREG_COUNT
	.align		4
.L_1200:
        /*002c*/ 	.byte	0x03, 0x1b
        /*002e*/ 	.short	0x00ff


	//----- nvinfo : EIATTR_NUM_BARRIERS
	.align		4
        /*0030*/ 	.byte	0x02, 0x4c
        /*0032*/ 	.byte	0x02
	.zero		1


	//----- nvinfo : EIATTR_ANNOTATIONS
	.align		4
        /*0034*/ 	.byte	0x04, 0x55
        /*0036*/ 	.short	(.L_1202 - .L_1201)


	//   ....[0]....
.L_1201:
        /* <DEDUP_REMOVED lines=15> */


	//----- nvinfo : EIATTR_MERCURY_ISA_VERSION
	.align		4
.L_1202:
        /*0110*/ 	.byte	0x03, 0x5f
        /*0112*/ 	.short	0x0000


	//----- nvinfo : EIATTR_COOP_GROUP_MASK_REGIDS
	.align		4
        /*0114*/ 	.byte	0x04, 0x29
        /*0116*/ 	.short	(.L_1204 - .L_1203)


	//   ....[0]....
.L_1203:
        /*0118*/ 	.word	0xffffffff


	//   ....[1]....
        /*011c*/ 	.word	0xffffffff


	//   ....[2]....
        /*0120*/ 	.word	0xffffffff


	//   ....[3]....
        /*0124*/ 	.word	0xffffffff


	//   ....[4]....
        /*0128*/ 	.word	0xffffffff


	//   ....[5]....
        /*012c*/ 	.word	0xffffffff


	//   ....[6]....
        /*0130*/ 	.word	0xffffffff


	//   ....[7]....
        /*0134*/ 	.word	0xffffffff


	//   ....[8]....
        /*0138*/ 	.word	0xffffffff


	//----- nvinfo : EIATTR_COOP_GROUP_INSTR_OFFSETS
	.align		4
.L_1204:
        /*013c*/ 	.byte	0x04, 0x28
        /*013e*/ 	.short	(.L_1206 - .L_1205)


	//   ....[0]....
.L_1205:
        /*0140*/ 	.word	0x00000060


	//   ....[1]....
        /*0144*/ 	.word	0x00008160


	//   ....[2]....
        /*0148*/ 	.word	0x000081a0


	//   ....[3]....
        /*014c*/ 	.word	0x000086f0


	//   ....[4]....
        /*0150*/ 	.word	0x00008700


	//   ....[5]....
        /*0154*/ 	.word	0x000088c0


	//   ....[6]....
        /*0158*/ 	.word	0x000089c0


	//   ....[7]....
        /*015c*/ 	.word	0x00008df0


	//   ....[8]....
        /*0160*/ 	.word	0x00008e00


	//----- nvinfo : EIATTR_EXIT_INSTR_OFFSETS
	.align		4
.L_1206:
        /*0164*/ 	.byte	0x04, 0x1c
        /*0166*/ 	.short	(.L_1208 - .L_1207)


	//   ....[0]....
.L_1207:
        /*0168*/ 	.word	0x000009d0


	//   ....[1]....
        /*016c*/ 	.word	0x00007d70


	//   ....[2]....
        /*0170*/ 	.word	0x00008e10


	//   ....[3]....
        /*0174*/ 	.word	0x00008eb0


	//----- nvinfo : EIATTR_MAX_THREADS
	.align		4
.L_1208:
        /*0178*/ 	.byte	0x04, 0x05
        /*017a*/ 	.short	(.L_1210 - .L_1209)
.L_1209:
        /*017c*/ 	.word	0x00000100
        /*0180*/ 	.word	0x00000001
        /*0184*/ 	.word	0x00000001


	//----- nvinfo : EIATTR_CRS_STACK_SIZE
	.align		4
.L_1210:
        /*0188*/ 	.byte	0x04, 0x1e
        /*018a*/ 	.short	(.L_1212 - .L_1211)
.L_1211:
        /*018c*/ 	.word	0x00000000
.L_1212:


//--------------------- .nv.info._ZN7cutlass13device_kernelIN5flash22FlashAttnBwdPreprocessIN4cute5tupleIJNS3_1CILi64EEENS5_ILi128EEEEEENS_10bfloat16_tEfNS_4arch4Sm80ELb1ELb1EEEEEvNT_6ParamsE --------------------------
	.section	.nv.info._ZN7cutlass13device_kernelIN5flash22FlashAttnBwdPreprocessIN4cute5tupleIJNS3_1CILi64EEENS5_ILi128EEEEEENS_10bfloat16_tEfNS_4arch4Sm80ELb1ELb1EEEEEvNT_6ParamsE,"",@"SHT_CUDA_INFO"
	.sectionflags	@""
	.align	4


	//----- nvinfo : EIATTR_CUDA_API_VERSION
	.align		4
        /*0000*/ 	.byte	0x04, 0x37
        /*0002*/ 	.short	(.L_1214 - .L_1213)
.L_1213:
        /*0004*/ 	.word	0x00000082


	//----- nvinfo : EIATTR_SW2861232_WAR
	.align		4
.L_1214:
        /*0008*/ 	.byte	0x01, 0x35
	.zero		2


	//----- nvinfo : EIATTR_PARAM_CBANK
	.align		4
        /*000c*/ 	.byte	0x04, 0x0a
        /*000e*/ 	.short	(.L_1216 - .L_1215)
	.align		4
.L_1215:
        /*0010*/ 	.word	index@(.nv.constant0._ZN7cutlass13device_kernelIN5flash22FlashAttnBwdPreprocessIN4cute5tupleIJNS3_1CILi64EEENS5_ILi128EEEEEENS_10bfloat16_tEfNS_4arch4Sm80ELb1ELb1EEEEEvNT_6ParamsE)
        /*0014*/ 	.short	0x0160
        /*0016*/ 	.short	0x00f0


	//----- nvinfo : EIATTR_CBANK_PARAM_SIZE
	.align		4
.L_1216:
        /*0018*/ 	.byte	0x03, 0x19
        /*001a*/ 	.short	0x00f0


	//----- nvinfo : EIATTR_KPARAM_INFO
	.align		4
        /*001c*/ 	.byte	0x04, 0x17
        /*001e*/ 	.short	(.L_1218 - .L_1217)
.L_1217:
        /*0020*/ 	.word	0x00000000
        /*0024*/ 	.short	0x0000
        /*0026*/ 	.short	0x0000
        /*0028*/ 	.byte	0x00, 0xf0, 0xc1, 0x03


	//----- nvinfo : EIATTR_MAXREG_COUNT
	.align		4
.L_1218:
        /*002c*/ 	.byte	0x03, 0x1b
        /*002e*/ 	.short	0x0080


	//----- nvinfo : EIATTR_MERCURY_ISA_VERSION
	.align		4
        /*0030*/ 	.byte	0x03, 0x5f
        /*0032*/ 	.short	0x0000


	//----- nvinfo : EIATTR_COOP_GROUP_MASK_REGIDS
	.align		4
        /*0034*/ 	.byte	0x04, 0x29
        /*0036*/ 	.short	(.L_1220 - .L_1219)


	//   ....[0]....
.L_1219:
        /*0038*/ 	.word	0xffffffff


	//   ....[1]....
        /*003c*/ 	.word	0xffffffff


	//   ....[2]....
        /*0040*/ 	.word	0xffffffff


	//   ....[3]....
        /*0044*/ 	.word	0xffffffff


	//   ....[4]....
        /*0048*/ 	.word	0xffffffff


	//   ....[5]....
        /*004c*/ 	.word	0xffffffff


	//   ....[6]....
        /*0050*/ 	.word	0xffffffff


	//   ....[7]....
        /*0054*/ 	.word	0xffffffff


	//   ....[8]....
        /*0058*/ 	.word	0xffffffff


	//   ....[9]....
        /*005c*/ 	.word	0xffffffff


	//   ....[10]....
        /*0060*/ 	.word	0xffffffff


	//   ....[11]....
        /*0064*/ 	.word	0xffffffff


	//   ....[12]....
        /*0068*/ 	.word	0xffffffff


	//   ....[13]....
        /*006c*/ 	.word	0xffffffff


	//   ....[14]....
        /*0070*/ 	.word	0xffffffff


	//   ....[15]....
        /*0074*/ 	.word	0xffffffff


	//----- nvinfo : EIATTR_COOP_GROUP_INSTR_OFFSETS
	.align		4
.L_1220:
        /*0078*/ 	.byte	0x04, 0x28
        /*007a*/ 	.short	(.L_1222 - .L_1221)


	//   ....[0]....
.L_1221:
        /*007c*/ 	.word	0x00001140


	//   ....[1]....
        /*0080*/ 	.word	0x00001160


	//   ....[2]....
        /*0084*/ 	.word	0x00001170


	//   ....[3]....
        /*0088*/ 	.word	0x00001180


	//   ....[4]....
        /*008c*/ 	.word	0x000011b0


	//   ....[5]....
        /*0090*/ 	.word	0x000011e0


	//   ....[6]....
        /*0094*/ 	.word	0x000011f0


	//   ....[7]....
        /*0098*/ 	.word	0x00001200


	//   ....[8]....
        /*009c*/ 	.word	0x00001230


	//   ....[9]....
        /*00a0*/ 	.word	0x00001260


	//   ....[10]....
        /*00a4*/ 	.word	0x00001270


	//   ....[11]....
        /*00a8*/ 	.word	0x00001280


	//   ....[12]....
        /*00ac*/ 	.word	0x000012c0


	//   ....[13]....
        /*00b0*/ 	.word	0x00001310


	//   ....[14]....
        /*00b4*/ 	.word	0x00001330


	//   ....[15]....
        /*00b8*/ 	.word	0x00001340


	//----- nvinfo : EIATTR_EXIT_INSTR_OFFSETS
	.align		4
.L_1222:
        /*00bc*/ 	.byte	0x04, 0x1c
        /*00be*/ 	.short	(.L_1224 - .L_1223)


	//   ....[0]....
.L_1223:
        /*00c0*/ 	.word	0x00000180


	//   ....[1]....
        /*00c4*/ 	.word	0x00001900


	//   ....[2]....
        /*00c8*/ 	.word	0x00001950


	//----- nvinfo : EIATTR_CTAIDZ_USED
	.align		4
.L_1224:
        /*00cc*/ 	.byte	0x01, 0x04
	.zero		2


	//----- nvinfo : EIATTR_MAX_THREADS
	.align		4
        /*00d0*/ 	.byte	0x04, 0x05
        /*00d2*/ 	.short	(.L_1226 - .L_1225)
.L_1225:
        /*00d4*/ 	.word	0x00000100
        /*00d8*/ 	.word	0x00000001
        /*00dc*/ 	.word	0x00000001


	//----- nvinfo : EIATTR_CRS_STACK_SIZE
	.align		4
.L_1226:
        /*00e0*/ 	.byte	0x04, 0x1e
        /*00e2*/ 	.short	(.L_1228 - .L_1227)
.L_1227:
        /*00e4*/ 	.word	0x00000000
.L_1228:


//--------------------- .nv.callgraph             --------------------------
	.section	.nv.callgraph,"",@"SHT_CUDA_CALLGRAPH"
	.align	4
	.sectionentsize	8
	.align		4
        /*0000*/ 	.word	0x00000000
	.align		4
        /*0004*/ 	.word	0xffffffff
	.align		4
        /*0008*/ 	.word	0x00000000
	.align		4
        /*000c*/ 	.word	0xfffffffe
	.align		4
        /*0010*/ 	.word	0x00000000
	.align		4
        /*0014*/ 	.word	0xfffffffd
	.align		4
        /*0018*/ 	.word	0x00000000
	.align		4
        /*001c*/ 	.word	0xfffffffc


//--------------------- .nv.rel.action            --------------------------
	.section	.nv.rel.action,"",@"SHT_CUDA_RELOCINFO"
	.align	8
	.sectionentsize	8
        /*0000*/ 	.byte	0x73, 0x00, 0x00, 0x00, 0x00, 0x00, 0x00, 0x00, 0x00, 0x00, 0x00, 0x11, 0x25, 0x00, 0x05, 0x36


//--------------------- .nv.constant4             --------------------------
	.section	.nv.constant4,"a",@progbits
	.align	8
	.align		8
.nv.constant4:
        /*0000*/ 	.dword	_ZN74_INTERNAL_62b18e08_38_flash_bwd_hdim128_bf16_softcap_sm80_cu_1f2e7571_29944cuda3std3__45__cpo5beginE
	.align		8
        /*0008*/ 	.dword	_ZN74_INTERNAL_62b18e08_38_flash_bwd_hdim128_bf16_softcap_sm80_cu_1f2e7571_29944cuda3std3__45__cpo3endE
	.align		8
        /*0010*/ 	.dword	_ZN74_INTERNAL_62b18e08_38_flash_bwd_hdim128_bf16_softcap_sm80_cu_1f2e7571_29944cuda3std3__45__cpo6cbeginE
	.align		8
        /*0018*/ 	.dword	_ZN74_INTERNAL_62b18e08_38_flash_bwd_hdim128_bf16_softcap_sm80_cu_1f2e7571_29944cuda3std3__45__cpo4cendE
	.align		8
        /*0020*/ 	.dword	_ZN74_INTERNAL_62b18e08_38_flash_bwd_hdim128_bf16_softcap_sm80_cu_1f2e7571_29944cuda3std3__476_GLOBAL__N__62b18e08_38_flash_bwd_hdim128_bf16_softcap_sm80_cu_1f2e7571_29946ignoreE
	.align		8
        /*0028*/ 	.dword	_ZN74_INTERNAL_62b18e08_38_flash_bwd_hdim128_bf16_softcap_sm80_cu_1f2e7571_29944cuda3std3__419piecewise_constructE
	.align		8
        /*0030*/ 	.dword	_ZN74_INTERNAL_62b18e08_38_flash_bwd_hdim128_bf16_softcap_sm80_cu_1f2e7571_29944cuda3std3__48in_placeE
	.align		8
        /*0038*/ 	.dword	_ZN74_INTERNAL_62b18e08_38_flash_bwd_hdim128_bf16_softcap_sm80_cu_1f2e7571_29944cuda3std6ranges3__45__cpo4swapE
	.align		8
        /*0040*/ 	.dword	_ZN74_INTERNAL_62b18e08_38_flash_bwd_hdim128_bf16_softcap_sm80_cu_1f2e7571_29944cuda3std6ranges3__45__cpo9iter_moveE
	.align		8
        /*0048*/ 	.dword	_ZN74_INTERNAL_62b18e08_38_flash_bwd_hdim128_bf16_softcap_sm80_cu_1f2e7571_29944cute7productE
	.align		8
        /*0050*/ 	.dword	_ZN74_INTERNAL_62b18e08_38_flash_bwd_hdim128_bf16_softcap_sm80_cu_1f2e7571_29944cute1_E


//--------------------- .nv.constant0._ZN7cutlass13device_kernelIN5flash19enable_sm80_to_sm89INS1_16FlashAttnBwdSm80INS1_25CollectiveMainloopBwdSm80ILi2ELi1EN4cute5tupleIJNS5_1CILi64EEENS7_ILi96EEENS7_ILi128EEEEEENS_10bfloat16_tEfNS_4arch4Sm80ELb0ELb0ELb1ELb0ELb0ELb0ELb0ELb0ELi2ELi2ELi2ELi2ELb1EEENS1_21CollectiveEpilogueBwdISB_SC_SE_Li256ELb0ELb0ELi4EEENS1_19SingleTileSchedulerILb0ELb0ELb0ELi96EEEEEEEEEvNT_6ParamsE --------------------------
	.section	.nv.constant0._ZN7cutlass13device_kernelIN5flash19enable_sm80_to_sm89INS1_16FlashAttnBwdSm80INS1_25CollectiveMainloopBwdSm80ILi2ELi1EN4cute5tupleIJNS5_1CILi64EEENS7_ILi96EEENS7_ILi128EEEEEENS_10bfloat16_tEfNS_4arch4Sm80ELb0ELb0ELb1ELb0ELb0ELb0ELb0ELb0ELi2ELi2ELi2ELi2ELb1EEENS1_21CollectiveEpilogueBwdISB_SC_SE_Li256ELb0ELb0ELi4EEENS1_19SingleTileSchedulerILb0ELb0ELb0ELi96EEEEEEEEEvNT_6ParamsE,"a",@progbits
	.sectionflags	@""
	.align	4
.nv.constant0._ZN7cutlass13device_kernelIN5flash19enable_sm80_to_sm89INS1_16FlashAttnBwdSm80INS1_25CollectiveMainloopBwdSm80ILi2ELi1EN4cute5tupleIJNS5_1CILi64EEENS7_ILi96EEENS7_ILi128EEEEEENS_10bfloat16_tEfNS_4arch4Sm80ELb0ELb0ELb1ELb0ELb0ELb0ELb0ELb0ELi2ELi2ELi2ELi2ELb1EEENS1_21CollectiveEpilogueBwdISB_SC_SE_Li256ELb0ELb0ELi4EEENS1_19SingleTileSchedulerILb0ELb0ELb0ELi96EEEEEEEEEvNT_6ParamsE:
	.zero		976


//--------------------- .nv.constant0._ZN7cutlass13device_kernelIN5flash19enable_sm80_to_sm89INS1_16FlashAttnBwdSm80INS1_25CollectiveMainloopBwdSm80ILi2ELi1EN4cute5tupleIJNS5_1CILi64EEENS7_ILi96EEENS7_ILi128EEEEEENS_10bfloat16_tEfNS_4arch4Sm80ELb0ELb0ELb1ELb0ELb1ELb0ELb0ELb0ELi2ELi2ELi2ELi2ELb1EEENS1_21CollectiveEpilogueBwdISB_SC_SE_Li256ELb0ELb0ELi4EEENS1_19SingleTileSchedulerILb0ELb0ELb0ELi96EEEEEEEEEvNT_6ParamsE --------------------------
	.section	.nv.constant0._ZN7cutlass13device_kernelIN5flash19enable_sm80_to_sm89INS1_16FlashAttnBwdSm80INS1_25CollectiveMainloopBwdSm80ILi2ELi1EN4cute5tupleIJNS5_1CILi64EEENS7_ILi96EEENS7_ILi128EEEEEENS_10bfloat16_tEfNS_4arch4Sm80ELb0ELb0ELb1ELb0ELb1ELb0ELb0ELb0ELi2ELi2ELi2ELi2ELb1EEENS1_21CollectiveEpilogueBwdISB_SC_SE_Li256ELb0ELb0ELi4EEENS1_19SingleTileSchedulerILb0ELb0ELb0ELi96EEEEEEEEEvNT_6ParamsE,"a",@progbits
	.sectionflags	@""
	.align	4
.nv.constant0._ZN7cutlass13device_kernelIN5flash19enable_sm80_to_sm89INS1_16FlashAttnBwdSm80INS1_25CollectiveMainloopBwdSm80ILi2ELi1EN4cute5tupleIJNS5_1CILi64EEENS7_ILi96EEENS7_ILi128EEEEEENS_10bfloat16_tEfNS_4arch4Sm80ELb0ELb0ELb1ELb0ELb1ELb0ELb0ELb0ELi2ELi2ELi2ELi2ELb1EEENS1_21CollectiveEpilogueBwdISB_SC_SE_Li256ELb0ELb0ELi4EEENS1_19SingleTileSchedulerILb0ELb0ELb0ELi96EEEEEEEEEvNT_6ParamsE:
	.zero		976


//--------------------- .nv.constant0._ZN7cutlass13device_kernelIN5flash19enable_sm80_to_sm89INS1_16FlashAttnBwdSm80INS1_25CollectiveMainloopBwdSm80ILi2ELi1EN4cute5tupleIJNS5_1CILi64EEENS7_ILi96EEENS7_ILi128EEEEEENS_10bfloat16_tEfNS_4arch4Sm80ELb0ELb0ELb1ELb0ELb0ELb0ELb0ELb0ELi2ELi2ELi2ELi2ELb1EEENS1_24CollectiveEpilogueBwdGQAISB_fSE_Li256ELb0ELb0EEENS1_19SingleTileSchedulerILb0ELb0ELb0ELi96EEEEEEEEEvNT_6ParamsE --------------------------
	.section	.nv.constant0._ZN7cutlass13device_kernelIN5flash19enable_sm80_to_sm89INS1_16FlashAttnBwdSm80INS1_25CollectiveMainloopBwdSm80ILi2ELi1EN4cute5tupleIJNS5_1CILi64EEENS7_ILi96EEENS7_ILi128EEEEEENS_10bfloat16_tEfNS_4arch4Sm80ELb0ELb0ELb1ELb0ELb0ELb0ELb0ELb0ELi2ELi2ELi2ELi2ELb1EEENS1_24CollectiveEpilogueBwdGQAISB_fSE_Li256ELb0ELb0EEENS1_19SingleTileSchedulerILb0ELb0ELb0ELi96EEEEEEEEEvNT_6ParamsE,"a",@progbits
	.sectionflags	@""
	.align	4
.nv.constant0._ZN7cutlass13device_kernelIN5flash19enable_sm80_to_sm89INS1_16FlashAttnBwdSm80INS1_25CollectiveMainloopBwdSm80ILi2ELi1EN4cute5tupleIJNS5_1CILi64EEENS7_ILi96EEENS7_ILi128EEEEEENS_10bfloat16_tEfNS_4arch4Sm80ELb0ELb0ELb1ELb0ELb0ELb0ELb0ELb0ELi2ELi2ELi2ELi2ELb1EEENS1_24CollectiveEpilogueBwdGQAISB_fSE_Li256ELb0ELb0EEENS1_19SingleTileSchedulerILb0ELb0ELb0ELi96EEEEEEEEEvNT_6ParamsE:
	.zero		984


//--------------------- .nv.constant0._ZN7cutlass13device_kernelIN5flash19enable_sm80_to_sm89INS1_16FlashAttnBwdSm80INS1_25CollectiveMainloopBwdSm80ILi2ELi1EN4cute5tupleIJNS5_1CILi64EEENS7_ILi96EEENS7_ILi128EEEEEENS_10bfloat16_tEfNS_4arch4Sm80ELb0ELb0ELb1ELb0ELb1ELb0ELb0ELb0ELi2ELi2ELi2ELi2ELb1EEENS1_24CollectiveEpilogueBwdGQAISB_fSE_Li256ELb0ELb1EEENS1_19SingleTileSchedulerILb0ELb0ELb0ELi96EEEEEEEEEvNT_6ParamsE --------------------------
	.section	.nv.constant0._ZN7cutlass13device_kernelIN5flash19enable_sm80_to_sm89INS1_16FlashAttnBwdSm80INS1_25CollectiveMainloopBwdSm80ILi2ELi1EN4cute5tupleIJNS5_1CILi64EEENS7_ILi96EEENS7_ILi128EEEEEENS_10bfloat16_tEfNS_4arch4Sm80ELb0ELb0ELb1ELb0ELb1ELb0ELb0ELb0ELi2ELi2ELi2ELi2ELb1EEENS1_24CollectiveEpilogueBwdGQAISB_fSE_Li256ELb0ELb1EEENS1_19SingleTileSchedulerILb0ELb0ELb0ELi96EEEEEEEEEvNT_6ParamsE,"a",@progbits
	.sectionflags	@""
	.align	4
.nv.constant0._ZN7cutlass13device_kernelIN5flash19enable_sm80_to_sm89INS1_16FlashAttnBwdSm80INS1_25CollectiveMainloopBwdSm80ILi2ELi1EN4cute5tupleIJNS5_1CILi64EEENS7_ILi96EEENS7_ILi128EEEEEENS_10bfloat16_tEfNS_4arch4Sm80ELb0ELb0ELb1ELb0ELb1ELb0ELb0ELb0ELi2ELi2ELi2ELi2ELb1EEENS1_24CollectiveEpilogueBwdGQAISB_fSE_Li256ELb0ELb1EEENS1_19SingleTileSchedulerILb0ELb0ELb0ELi96EEEEEEEEEvNT_6ParamsE:
	.zero		984


//--------------------- .nv.constant0._ZN7cutlass13device_kernelIN5flash19enable_sm80_to_sm89INS1_16FlashAttnBwdSm80INS1_25CollectiveMainloopBwdSm80ILi2ELi1EN4cute5tupleIJNS5_1CILi64EEENS7_ILi96EEENS7_ILi128EEEEEENS_10bfloat16_tEfNS_4arch4Sm80ELb0ELb0ELb1ELb1ELb0ELb0ELb0ELb0ELi2ELi2ELi2ELi2ELb1EEENS1_21CollectiveEpilogueBwdISB_SC_SE_Li256ELb1ELb0ELi4EEENS1_19SingleTileSchedulerILb1ELb0ELb0ELi96EEEEEEEEEvNT_6ParamsE --------------------------
	.section	.nv.constant0._ZN7cutlass13device_kernelIN5flash19enable_sm80_to_sm89INS1_16FlashAttnBwdSm80INS1_25CollectiveMainloopBwdSm80ILi2ELi1EN4cute5tupleIJNS5_1CILi64EEENS7_ILi96EEENS7_ILi128EEEEEENS_10bfloat16_tEfNS_4arch4Sm80ELb0ELb0ELb1ELb1ELb0ELb0ELb0ELb0ELi2ELi2ELi2ELi2ELb1EEENS1_21CollectiveEpilogueBwdISB_SC_SE_Li256ELb1ELb0ELi4EEENS1_19SingleTileSchedulerILb1ELb0ELb0ELi96EEEEEEEEEvNT_6ParamsE,"a",@progbits
	.sectionflags	@""
	.align	4
.nv.constant0._ZN7cutlass13device_kernelIN5flash19enable_sm80_to_sm89INS1_16FlashAttnBwdSm80INS1_25CollectiveMainloopBwdSm80ILi2ELi1EN4cute5tupleIJNS5_1CILi64EEENS7_ILi96EEENS7_ILi128EEEEEENS_10bfloat16_tEfNS_4arch4Sm80ELb0ELb0ELb1ELb1ELb0ELb0ELb0ELb0ELi2ELi2ELi2ELi2ELb1EEENS1_21CollectiveEpilogueBwdISB_SC_SE_Li256ELb1ELb0ELi4EEENS1_19SingleTileSchedulerILb1ELb0ELb0ELi96EEEEEEEEEvNT_6ParamsE:
	.zero		976


//--------------------- .nv.constant0._ZN7cutlass13device_kernelIN5flash19enable_sm80_to_sm89INS1_16FlashAttnBwdSm80INS1_25CollectiveMainloopBwdSm80ILi2ELi1EN4cute5tupleIJNS5_1CILi64EEENS7_ILi96EEENS7_ILi128EEEEEENS_10bfloat16_tEfNS_4arch4Sm80ELb0ELb0ELb1ELb1ELb1ELb0ELb0ELb0ELi2ELi2ELi2ELi2ELb1EEENS1_21CollectiveEpilogueBwdISB_SC_SE_Li256ELb1ELb0ELi4EEENS1_19SingleTileSchedulerILb1ELb0ELb0ELi96EEEEEEEEEvNT_6ParamsE --------------------------
	.section	.nv.constant0._ZN7cutlass13device_kernelIN5flash19enable_sm80_to_sm89INS1_16FlashAttnBwdSm80INS1_25CollectiveMainloopBwdSm80ILi2ELi1EN4cute5tupleIJNS5_1CILi64EEENS7_ILi96EEENS7_ILi128EEEEEENS_10bfloat16_tEfNS_4arch4Sm80ELb0ELb0ELb1ELb1ELb1ELb0ELb0ELb0ELi2ELi2ELi2ELi2ELb1EEENS1_21CollectiveEpilogueBwdISB_SC_SE_Li256ELb1ELb0ELi4EEENS1_19SingleTileSchedulerILb1ELb0ELb0ELi96EEEEEEEEEvNT_6ParamsE,"a",@progbits
	.sectionflags	@""
	.align	4
.nv.constant0._ZN7cutlass13device_kernelIN5flash19enable_sm80_to_sm89INS1_16FlashAttnBwdSm80INS1_25CollectiveMainloopBwdSm80ILi2ELi1EN4cute5tupleIJNS5_1CILi64EEENS7_ILi96EEENS7_ILi128EEEEEENS_10bfloat16_tEfNS_4arch4Sm80ELb0ELb0ELb1ELb1ELb1ELb0ELb0ELb0ELi2ELi2ELi2ELi2ELb1EEENS1_21CollectiveEpilogueBwdISB_SC_SE_Li256ELb1ELb0ELi4EEENS1_19SingleTileSchedulerILb1ELb0ELb0ELi96EEEEEEEEEvNT_6ParamsE:
	.zero		976


//--------------------- .nv.constant0._ZN7cutlass13device_kernelIN5flash19enable_sm80_to_sm89INS1_16FlashAttnBwdSm80INS1_25CollectiveMainloopBwdSm80ILi2ELi1EN4cute5tupleIJNS5_1CILi64EEENS7_ILi96EEENS7_ILi128EEEEEENS_10bfloat16_tEfNS_4arch4Sm80ELb0ELb0ELb1ELb1ELb0ELb0ELb0ELb0ELi2ELi2ELi2ELi2ELb1EEENS1_24CollectiveEpilogueBwdGQAISB_fSE_Li256ELb1ELb0EEENS1_19SingleTileSchedulerILb1ELb0ELb0ELi96EEEEEEEEEvNT_6ParamsE --------------------------
	.section	.nv.constant0._ZN7cutlass13device_kernelIN5flash19enable_sm80_to_sm89INS1_16FlashAttnBwdSm80INS1_25CollectiveMainloopBwdSm80ILi2ELi1EN4cute5tupleIJNS5_1CILi64EEENS7_ILi96EEENS7_ILi128EEEEEENS_10bfloat16_tEfNS_4arch4Sm80ELb0ELb0ELb1ELb1ELb0ELb0ELb0ELb0ELi2ELi2ELi2ELi2ELb1EEENS1_24CollectiveEpilogueBwdGQAISB_fSE_Li256ELb1ELb0EEENS1_19SingleTileSchedulerILb1ELb0ELb0ELi96EEEEEEEEEvNT_6ParamsE,"a",@progbits
	.sectionflags	@""
	.align	4
.nv.constant0._ZN7cutlass13device_kernelIN5flash19enable_sm80_to_sm89INS1_16FlashAttnBwdSm80INS1_25CollectiveMainloopBwdSm80ILi2ELi1EN4cute5tupleIJNS5_1CILi64EEENS7_ILi96EEENS7_ILi128EEEEEENS_10bfloat16_tEfNS_4arch4Sm80ELb0ELb0ELb1ELb1ELb0ELb0ELb0ELb0ELi2ELi2ELi2ELi2ELb1EEENS1_24CollectiveEpilogueBwdGQAISB_fSE_Li256ELb1ELb0EEENS1_19SingleTileSchedulerILb1ELb0ELb0ELi96EEEEEEEEEvNT_6ParamsE:
	.zero		984


//--------------------- .nv.constant0._ZN7cutlass13device_kernelIN5flash19enable_sm80_to_sm89INS1_16FlashAttnBwdSm80INS1_25CollectiveMainloopBwdSm80ILi2ELi1EN4cute5tupleIJNS5_1CILi64EEENS7_ILi96EEENS7_ILi128EEEEEENS_10bfloat16_tEfNS_4arch4Sm80ELb0ELb0ELb1ELb1ELb1ELb0ELb0ELb0ELi2ELi2ELi2ELi2ELb1EEENS1_24CollectiveEpilogueBwdGQAISB_fSE_Li256ELb1ELb1EEENS1_19SingleTileSchedulerILb1ELb0ELb0ELi96EEEEEEEEEvNT_6ParamsE --------------------------
	.section	.nv.constant0._ZN7cutlass13device_kernelIN5flash19enable_sm80_to_sm89INS1_16FlashAttnBwdSm80INS1_25CollectiveMainloopBwdSm80ILi2ELi1EN4cute5tupleIJNS5_1CILi64EEENS7_ILi96EEENS7_ILi128EEEEEENS_10bfloat16_tEfNS_4arch4Sm80ELb0ELb0ELb1ELb1ELb1ELb0ELb0ELb0ELi2ELi2ELi2ELi2ELb1EEENS1_24CollectiveEpilogueBwdGQAISB_fSE_Li256ELb1ELb1EEENS1_19SingleTileSchedulerILb1ELb0ELb0ELi96EEEEEEEEEvNT_6ParamsE,"a",@progbits
	.sectionflags	@""
	.align	4
.nv.constant0._ZN7cutlass13device_kernelIN5flash19enable_sm80_to_sm89INS1_16FlashAttnBwdSm80INS1_25CollectiveMainloopBwdSm80ILi2ELi1EN4cute5tupleIJNS5_1CILi64EEENS7_ILi96EEENS7_ILi128EEEEEENS_10bfloat16_tEfNS_4arch4Sm80ELb0ELb0ELb1ELb1ELb1ELb0ELb0ELb0ELi2ELi2ELi2ELi2ELb1EEENS1_24CollectiveEpilogueBwdGQAISB_fSE_Li256ELb1ELb1EEENS1_19SingleTileSchedulerILb1ELb0ELb0ELi96EEEEEEEEEvNT_6ParamsE:
	.zero		984


//--------------------- .nv.constant0._ZN7cutlass13device_kernelIN5flash19enable_sm80_to_sm89INS1_16FlashAttnBwdSm80INS1_25CollectiveMainloopBwdSm80ILi2ELi1EN4cute5tupleIJNS5_1CILi64EEENS7_ILi96EEENS7_ILi128EEEEEENS_10bfloat16_tEfNS_4arch4Sm80ELb0ELb1ELb1ELb0ELb0ELb0ELb0ELb0ELi2ELi2ELi2ELi2ELb1EEENS1_21CollectiveEpilogueBwdISB_SC_SE_Li256ELb0ELb0ELi4EEENS1_19SingleTileSchedulerILb0ELb0ELb0ELi96EEEEEEEEEvNT_6ParamsE --------------------------
	.section	.nv.constant0._ZN7cutlass13device_kernelIN5flash19enable_sm80_to_sm89INS1_16FlashAttnBwdSm80INS1_25CollectiveMainloopBwdSm80ILi2ELi1EN4cute5tupleIJNS5_1CILi64EEENS7_ILi96EEENS7_ILi128EEEEEENS_10bfloat16_tEfNS_4arch4Sm80ELb0ELb1ELb1ELb0ELb0ELb0ELb0ELb0ELi2ELi2ELi2ELi2ELb1EEENS1_21CollectiveEpilogueBwdISB_SC_SE_Li256ELb0ELb0ELi4EEENS1_19SingleTileSchedulerILb0ELb0ELb0ELi96EEEEEEEEEvNT_6ParamsE,"a",@progbits
	.sectionflags	@""
	.align	4
.nv.constant0._ZN7cutlass13device_kernelIN5flash19enable_sm80_to_sm89INS1_16FlashAttnBwdSm80INS1_25CollectiveMainloopBwdSm80ILi2ELi1EN4cute5tupleIJNS5_1CILi64EEENS7_ILi96EEENS7_ILi128EEEEEENS_10bfloat16_tEfNS_4arch4Sm80ELb0ELb1ELb1ELb0ELb0ELb0ELb0ELb0ELi2ELi2ELi2ELi2ELb1EEENS1_21CollectiveEpilogueBwdISB_SC_SE_Li256ELb0ELb0ELi4EEENS1_19SingleTileSchedulerILb0ELb0ELb0ELi96EEEEEEEEEvNT_6ParamsE:
	.zero		976


//--------------------- .nv.constant0._ZN7cutlass13device_kernelIN5flash19enable_sm80_to_sm89INS1_16FlashAttnBwdSm80INS1_25CollectiveMainloopBwdSm80ILi2ELi1EN4cute5tupleIJNS5_1CILi64EEENS7_ILi96EEENS7_ILi128EEEEEENS_10bfloat16_tEfNS_4arch4Sm80ELb0ELb1ELb1ELb0ELb1ELb0ELb0ELb0ELi2ELi2ELi2ELi2ELb1EEENS1_21CollectiveEpilogueBwdISB_SC_SE_Li256ELb0ELb0ELi4EEENS1_19SingleTileSchedulerILb0ELb0ELb0ELi96EEEEEEEEEvNT_6ParamsE --------------------------
	.section	.nv.constant0._ZN7cutlass13device_kernelIN5flash19enable_sm80_to_sm89INS1_16FlashAttnBwdSm80INS1_25CollectiveMainloopBwdSm80ILi2ELi1EN4cute5tupleIJNS5_1CILi64EEENS7_ILi96EEENS7_ILi128EEEEEENS_10bfloat16_tEfNS_4arch4Sm80ELb0ELb1ELb1ELb0ELb1ELb0ELb0ELb0ELi2ELi2ELi2ELi2ELb1EEENS1_21CollectiveEpilogueBwdISB_SC_SE_Li256ELb0ELb0ELi4EEENS1_19SingleTileSchedulerILb0ELb0ELb0ELi96EEEEEEEEEvNT_6ParamsE,"a",@progbits
	.sectionflags	@""
	.align	4
.nv.constant0._ZN7cutlass13device_kernelIN5flash19enable_sm80_to_sm89INS1_16FlashAttnBwdSm80INS1_25CollectiveMainloopBwdSm80ILi2ELi1EN4cute5tupleIJNS5_1CILi64EEENS7_ILi96EEENS7_ILi128EEEEEENS_10bfloat16_tEfNS_4arch4Sm80ELb0ELb1ELb1ELb0ELb1ELb0ELb0ELb0ELi2ELi2ELi2ELi2ELb1EEENS1_21CollectiveEpilogueBwdISB_SC_SE_Li256ELb0ELb0ELi4EEENS1_19SingleTileSchedulerILb0ELb0ELb0ELi96EEEEEEEEEvNT_6ParamsE:
	.zero		976


//--------------------- .nv.constant0._ZN7cutlass13device_kernelIN5flash19enable_sm80_to_sm89INS1_16FlashAttnBwdSm80INS1_25CollectiveMainloopBwdSm80ILi2ELi1EN4cute5tupleIJNS5_1CILi64EEENS7_ILi96EEENS7_ILi128EEEEEENS_10bfloat16_tEfNS_4arch4Sm80ELb0ELb1ELb1ELb0ELb0ELb0ELb0ELb0ELi2ELi2ELi2ELi2ELb1EEENS1_24CollectiveEpilogueBwdGQAISB_fSE_Li256ELb0ELb0EEENS1_19SingleTileSchedulerILb0ELb0ELb0ELi96EEEEEEEEEvNT_6ParamsE --------------------------
	.section	.nv.constant0._ZN7cutlass13device_kernelIN5flash19enable_sm80_to_sm89INS1_16FlashAttnBwdSm80INS1_25CollectiveMainloopBwdSm80ILi2ELi1EN4cute5tupleIJNS5_1CILi64EEENS7_ILi96EEENS7_ILi128EEEEEENS_10bfloat16_tEfNS_4arch4Sm80ELb0ELb1ELb1ELb0ELb0ELb0ELb0ELb0ELi2ELi2ELi2ELi2ELb1EEENS1_24CollectiveEpilogueBwdGQAISB_fSE_Li256ELb0ELb0EEENS1_19SingleTileSchedulerILb0ELb0ELb0ELi96EEEEEEEEEvNT_6ParamsE,"a",@progbits
	.sectionflags	@""
	.align	4
.nv.constant0._ZN7cutlass13device_kernelIN5flash19enable_sm80_to_sm89INS1_16FlashAttnBwdSm80INS1_25CollectiveMainloopBwdSm80ILi2ELi1EN4cute5tupleIJNS5_1CILi64EEENS7_ILi96EEENS7_ILi128EEEEEENS_10bfloat16_tEfNS_4arch4Sm80ELb0ELb1ELb1ELb0ELb0ELb0ELb0ELb0ELi2ELi2ELi2ELi2ELb1EEENS1_24CollectiveEpilogueBwdGQAISB_fSE_Li256ELb0ELb0EEENS1_19SingleTileSchedulerILb0ELb0ELb0ELi96EEEEEEEEEvNT_6ParamsE:
	.zero		984


//--------------------- .nv.constant0._ZN7cutlass13device_kernelIN5flash19enable_sm80_to_sm89INS1_16FlashAttnBwdSm80INS1_25CollectiveMainloopBwdSm80ILi2ELi1EN4cute5tupleIJNS5_1CILi64EEENS7_ILi96EEENS7_ILi128EEEEEENS_10bfloat16_tEfNS_4arch4Sm80ELb0ELb1ELb1ELb0ELb1ELb0ELb0ELb0ELi2ELi2ELi2ELi2ELb1EEENS1_24CollectiveEpilogueBwdGQAISB_fSE_Li256ELb0ELb1EEENS1_19SingleTileSchedulerILb0ELb0ELb0ELi96EEEEEEEEEvNT_6ParamsE --------------------------
	.section	.nv.constant0._ZN7cutlass13device_kernelIN5flash19enable_sm80_to_sm89INS1_16FlashAttnBwdSm80INS1_25CollectiveMainloopBwdSm80ILi2ELi1EN4cute5tupleIJNS5_1CILi64EEENS7_ILi96EEENS7_ILi128EEEEEENS_10bfloat16_tEfNS_4arch4Sm80ELb0ELb1ELb1ELb0ELb1ELb0ELb0ELb0ELi2ELi2ELi2ELi2ELb1EEENS1_24CollectiveEpilogueBwdGQAISB_fSE_Li256ELb0ELb1EEENS1_19SingleTileSchedulerILb0ELb0ELb0ELi96EEEEEEEEEvNT_6ParamsE,"a",@progbits
	.sectionflags	@""
	.align	4
.nv.constant0._ZN7cutlass13device_kernelIN5flash19enable_sm80_to_sm89INS1_16FlashAttnBwdSm80INS1_25CollectiveMainloopBwdSm80ILi2ELi1EN4cute5tupleIJNS5_1CILi64EEENS7_ILi96EEENS7_ILi128EEEEEENS_10bfloat16_tEfNS_4arch4Sm80ELb0ELb1ELb1ELb0ELb1ELb0ELb0ELb0ELi2ELi2ELi2ELi2ELb1EEENS1_24CollectiveEpilogueBwdGQAISB_fSE_Li256ELb0ELb1EEENS1_19SingleTileSchedulerILb0ELb0ELb0ELi96EEEEEEEEEvNT_6ParamsE:
	.zero		984


//--------------------- .nv.constant0._ZN7cutlass13device_kernelIN5flash19enable_sm80_to_sm89INS1_16FlashAttnBwdSm80INS1_25CollectiveMainloopBwdSm80ILi2ELi1EN4cute5tupleIJNS5_1CILi64EEENS7_ILi96EEENS7_ILi128EEEEEENS_10bfloat16_tEfNS_4arch4Sm80ELb0ELb1ELb1ELb1ELb0ELb0ELb0ELb0ELi2ELi2ELi2ELi2ELb1EEENS1_21CollectiveEpilogueBwdISB_SC_SE_Li256ELb1ELb0ELi4EEENS1_19SingleTileSchedulerILb1ELb0ELb0ELi96EEEEEEEEEvNT_6ParamsE --------------------------
	.section	.nv.constant0._ZN7cutlass13device_kernelIN5flash19enable_sm80_to_sm89INS1_16FlashAttnBwdSm80INS1_25CollectiveMainloopBwdSm80ILi2ELi1EN4cute5tupleIJNS5_1CILi64EEENS7_ILi96EEENS7_ILi128EEEEEENS_10bfloat16_tEfNS_4arch4Sm80ELb0ELb1ELb1ELb1ELb0ELb0ELb0ELb0ELi2ELi2ELi2ELi2ELb1EEENS1_21CollectiveEpilogueBwdISB_SC_SE_Li256ELb1ELb0ELi4EEENS1_19SingleTileSchedulerILb1ELb0ELb0ELi96EEEEEEEEEvNT_6ParamsE,"a",@progbits
	.sectionflags	@""
	.align	4
.nv.constant0._ZN7cutlass13device_kernelIN5flash19enable_sm80_to_sm89INS1_16FlashAttnBwdSm80INS1_25CollectiveMainloopBwdSm80ILi2ELi1EN4cute5tupleIJNS5_1CILi64EEENS7_ILi96EEENS7_ILi128EEEEEENS_10bfloat16_tEfNS_4arch4Sm80ELb0ELb1ELb1ELb1ELb0ELb0ELb0ELb0ELi2ELi2ELi2ELi2ELb1EEENS1_21CollectiveEpilogueBwdISB_SC_SE_Li256ELb1ELb0ELi4EEENS1_19SingleTileSchedulerILb1ELb0ELb0ELi96EEEEEEEEEvNT_6ParamsE:
	.zero		976


//--------------------- .nv.constant0._ZN7cutlass13device_kernelIN5flash19enable_sm80_to_sm89INS1_16FlashAttnBwdSm80INS1_25CollectiveMainloopBwdSm80ILi2ELi1EN4cute5tupleIJNS5_1CILi64EEENS7_ILi96EEENS7_ILi128EEEEEENS_10bfloat16_tEfNS_4arch4Sm80ELb0ELb1ELb1ELb1ELb1ELb0ELb0ELb0ELi2ELi2ELi2ELi2ELb1EEENS1_21CollectiveEpilogueBwdISB_SC_SE_Li256ELb1ELb0ELi4EEENS1_19SingleTileSchedulerILb1ELb0ELb0ELi96EEEEEEEEEvNT_6ParamsE --------------------------
	.section	.nv.constant0._ZN7cutlass13device_kernelIN5flash19enable_sm80_to_sm89INS1_16FlashAttnBwdSm80INS1_25CollectiveMainloopBwdSm80ILi2ELi1EN4cute5tupleIJNS5_1CILi64EEENS7_ILi96EEENS7_ILi128EEEEEENS_10bfloat16_tEfNS_4arch4Sm80ELb0ELb1ELb1ELb1ELb1ELb0ELb0ELb0ELi2ELi2ELi2ELi2ELb1EEENS1_21CollectiveEpilogueBwdISB_SC_SE_Li256ELb1ELb0ELi4EEENS1_19SingleTileSchedulerILb1ELb0ELb0ELi96EEEEEEEEEvNT_6ParamsE,"a",@progbits
	.sectionflags	@""
	.align	4
.nv.constant0._ZN7cutlass13device_kernelIN5flash19enable_sm80_to_sm89INS1_16FlashAttnBwdSm80INS1_25CollectiveMainloopBwdSm80ILi2ELi1EN4cute5tupleIJNS5_1CILi64EEENS7_ILi96EEENS7_ILi128EEEEEENS_10bfloat16_tEfNS_4arch4Sm80ELb0ELb1ELb1ELb1ELb1ELb0ELb0ELb0ELi2ELi2ELi2ELi2ELb1EEENS1_21CollectiveEpilogueBwdISB_SC_SE_Li256ELb1ELb0ELi4EEENS1_19SingleTileSchedulerILb1ELb0ELb0ELi96EEEEEEEEEvNT_6ParamsE:
	.zero		976


//--------------------- .nv.constant0._ZN7cutlass13device_kernelIN5flash19enable_sm80_to_sm89INS1_16FlashAttnBwdSm80INS1_25CollectiveMainloopBwdSm80ILi2ELi1EN4cute5tupleIJNS5_1CILi64EEENS7_ILi96EEENS7_ILi128EEEEEENS_10bfloat16_tEfNS_4arch4Sm80ELb0ELb1ELb1ELb1ELb0ELb0ELb0ELb0ELi2ELi2ELi2ELi2ELb1EEENS1_24CollectiveEpilogueBwdGQAISB_fSE_Li256ELb1ELb0EEENS1_19SingleTileSchedulerILb1ELb0ELb0ELi96EEEEEEEEEvNT_6ParamsE --------------------------
	.section	.nv.constant0._ZN7cutlass13device_kernelIN5flash19enable_sm80_to_sm89INS1_16FlashAttnBwdSm80INS1_25CollectiveMainloopBwdSm80ILi2ELi1EN4cute5tupleIJNS5_1CILi64EEENS7_ILi96EEENS7_ILi128EEEEEENS_10bfloat16_tEfNS_4arch4Sm80ELb0ELb1ELb1ELb1ELb0ELb0ELb0ELb0ELi2ELi2ELi2ELi2ELb1EEENS1_24CollectiveEpilogueBwdGQAISB_fSE_Li256ELb1ELb0EEENS1_19SingleTileSchedulerILb1ELb0ELb0ELi96EEEEEEEEEvNT_6ParamsE,"a",@progbits
	.sectionflags	@""
	.align	4
.nv.constant0._ZN7cutlass13device_kernelIN5flash19enable_sm80_to_sm89INS1_16FlashAttnBwdSm80INS1_25CollectiveMainloopBwdSm80ILi2ELi1EN4cute5tupleIJNS5_1CILi64EEENS7_ILi96EEENS7_ILi128EEEEEENS_10bfloat16_tEfNS_4arch4Sm80ELb0ELb1ELb1ELb1ELb0ELb0ELb0ELb0ELi2ELi2ELi2ELi2ELb1EEENS1_24CollectiveEpilogueBwdGQAISB_fSE_Li256ELb1ELb0EEENS1_19SingleTileSchedulerILb1ELb0ELb0ELi96EEEEEEEEEvNT_6ParamsE:
	.zero		984


//--------------------- .nv.constant0._ZN7cutlass13device_kernelIN5flash19enable_sm80_to_sm89INS1_16FlashAttnBwdSm80INS1_25CollectiveMainloopBwdSm80ILi2ELi1EN4cute5tupleIJNS5_1CILi64EEENS7_ILi96EEENS7_ILi128EEEEEENS_10bfloat16_tEfNS_4arch4Sm80ELb0ELb1ELb1ELb1ELb1ELb0ELb0ELb0ELi2ELi2ELi2ELi2ELb1EEENS1_24CollectiveEpilogueBwdGQAISB_fSE_Li256ELb1ELb1EEENS1_19SingleTileSchedulerILb1ELb0ELb0ELi96EEEEEEEEEvNT_6ParamsE --------------------------
	.section	.nv.constant0._ZN7cutlass13device_kernelIN5flash19enable_sm80_to_sm89INS1_16FlashAttnBwdSm80INS1_25CollectiveMainloopBwdSm80ILi2ELi1EN4cute5tupleIJNS5_1CILi64EEENS7_ILi96EEENS7_ILi128EEEEEENS_10bfloat16_tEfNS_4arch4Sm80ELb0ELb1ELb1ELb1ELb1ELb0ELb0ELb0ELi2ELi2ELi2ELi2ELb1EEENS1_24CollectiveEpilogueBwdGQAISB_fSE_Li256ELb1ELb1EEENS1_19SingleTileSchedulerILb1ELb0ELb0ELi96EEEEEEEEEvNT_6ParamsE,"a",@progbits
	.sectionflags	@""
	.align	4
.nv.constant0._ZN7cutlass13device_kernelIN5flash19enable_sm80_to_sm89INS1_16FlashAttnBwdSm80INS1_25CollectiveMainloopBwdSm80ILi2ELi1EN4cute5tupleIJNS5_1CILi64EEENS7_ILi96EEENS7_ILi128EEEEEENS_10bfloat16_tEfNS_4arch4Sm80ELb0ELb1ELb1ELb1ELb1ELb0ELb0ELb0ELi2ELi2ELi2ELi2ELb1EEENS1_24CollectiveEpilogueBwdGQAISB_fSE_Li256ELb1ELb1EEENS1_19SingleTileSchedulerILb1ELb0ELb0ELi96EEEEEEEEEvNT_6ParamsE:
	.zero		984


//--------------------- .nv.constant0._ZN7cutlass13device_kernelIN5flash19enable_sm80_to_sm89INS1_16FlashAttnBwdSm80INS1_25CollectiveMainloopBwdSm80ILi2ELi1EN4cute5tupleIJNS5_1CILi64EEENS7_ILi96EEENS7_ILi128EEEEEENS_10bfloat16_tEfNS_4arch4Sm80ELb1ELb0ELb1ELb0ELb0ELb0ELb0ELb0ELi2ELi2ELi2ELi2ELb1EEENS1_21CollectiveEpilogueBwdISB_SC_SE_Li256ELb0ELb0ELi4EEENS1_25SingleTileBwdLPTSchedulerILb0ELi96ELb0EEEEEEEEEvNT_6ParamsE --------------------------
	.section	.nv.constant0._ZN7cutlass13device_kernelIN5flash19enable_sm80_to_sm89INS1_16FlashAttnBwdSm80INS1_25CollectiveMainloopBwdSm80ILi2ELi1EN4cute5tupleIJNS5_1CILi64EEENS7_ILi96EEENS7_ILi128EEEEEENS_10bfloat16_tEfNS_4arch4Sm80ELb1ELb0ELb1ELb0ELb0ELb0ELb0ELb0ELi2ELi2ELi2ELi2ELb1EEENS1_21CollectiveEpilogueBwdISB_SC_SE_Li256ELb0ELb0ELi4EEENS1_25SingleTileBwdLPTSchedulerILb0ELi96ELb0EEEEEEEEEvNT_6ParamsE,"a",@progbits
	.sectionflags	@""
	.align	4
.nv.constant0._ZN7cutlass13device_kernelIN5flash19enable_sm80_to_sm89INS1_16FlashAttnBwdSm80INS1_25CollectiveMainloopBwdSm80ILi2ELi1EN4cute5tupleIJNS5_1CILi64EEENS7_ILi96EEENS7_ILi128EEEEEENS_10bfloat16_tEfNS_4arch4Sm80ELb1ELb0ELb1ELb0ELb0ELb0ELb0ELb0ELi2ELi2ELi2ELi2ELb1EEENS1_21CollectiveEpilogueBwdISB_SC_SE_Li256ELb0ELb0ELi4EEENS1_25SingleTileBwdLPTSchedulerILb0ELi96ELb0EEEEEEEEEvNT_6ParamsE:
	.zero		1000


//--------------------- .nv.constant0._ZN7cutlass13device_kernelIN5flash19enable_sm80_to_sm89INS1_16FlashAttnBwdSm80INS1_25CollectiveMainloopBwdSm80ILi2ELi1EN4cute5tupleIJNS5_1CILi64EEENS7_ILi96EEENS7_ILi128EEEEEENS_10bfloat16_tEfNS_4arch4Sm80ELb1ELb0ELb1ELb0ELb1ELb0ELb0ELb0ELi2ELi2ELi2ELi2ELb1EEENS1_21CollectiveEpilogueBwdISB_SC_SE_Li256ELb0ELb0ELi4EEENS1_25SingleTileBwdLPTSchedulerILb0ELi96ELb1EEEEEEEEEvNT_6ParamsE --------------------------
	.section	.nv.constant0._ZN7cutlass13device_kernelIN5flash19enable_sm80_to_sm89INS1_16FlashAttnBwdSm80INS1_25CollectiveMainloopBwdSm80ILi2ELi1EN4cute5tupleIJNS5_1CILi64EEENS7_ILi96EEENS7_ILi128EEEEEENS_10bfloat16_tEfNS_4arch4Sm80ELb1ELb0ELb1ELb0ELb1ELb0ELb0ELb0ELi2ELi2ELi2ELi2ELb1EEENS1_21CollectiveEpilogueBwdISB_SC_SE_Li256ELb0ELb0ELi4EEENS1_25SingleTileBwdLPTSchedulerILb0ELi96ELb1EEEEEEEEEvNT_6ParamsE,"a",@progbits
	.sectionflags	@""
	.align	4
.nv.constant0._ZN7cutlass13device_kernelIN5flash19enable_sm80_to_sm89INS1_16FlashAttnBwdSm80INS1_25CollectiveMainloopBwdSm80ILi2ELi1EN4cute5tupleIJNS5_1CILi64EEENS7_ILi96EEENS7_ILi128EEEEEENS_10bfloat16_tEfNS_4arch4Sm80ELb1ELb0ELb1ELb0ELb1ELb0ELb0ELb0ELi2ELi2ELi2ELi2ELb1EEENS1_21CollectiveEpilogueBwdISB_SC_SE_Li256ELb0ELb0ELi4EEENS1_25SingleTileBwdLPTSchedulerILb0ELi96ELb1EEEEEEEEEvNT_6ParamsE:
	.zero		1000


//--------------------- .nv.constant0._ZN7cutlass13device_kernelIN5flash19enable_sm80_to_sm89INS1_16FlashAttnBwdSm80INS1_25CollectiveMainloopBwdSm80ILi2ELi1EN4cute5tupleIJNS5_1CILi64EEENS7_ILi96EEENS7_ILi128EEEEEENS_10bfloat16_tEfNS_4arch4Sm80ELb1ELb0ELb1ELb0ELb0ELb0ELb0ELb0ELi2ELi2ELi2ELi2ELb1EEENS1_24CollectiveEpilogueBwdGQAISB_fSE_Li256ELb0ELb0EEENS1_25SingleTileBwdLPTSchedulerILb0ELi96ELb0EEEEEEEEEvNT_6ParamsE --------------------------
	.section	.nv.constant0._ZN7cutlass13device_kernelIN5flash19enable_sm80_to_sm89INS1_16FlashAttnBwdSm80INS1_25CollectiveMainloopBwdSm80ILi2ELi1EN4cute5tupleIJNS5_1CILi64EEENS7_ILi96EEENS7_ILi128EEEEEENS_10bfloat16_tEfNS_4arch4Sm80ELb1ELb0ELb1ELb0ELb0ELb0ELb0ELb0ELi2ELi2ELi2ELi2ELb1EEENS1_24CollectiveEpilogueBwdGQAISB_fSE_Li256ELb0ELb0EEENS1_25SingleTileBwdLPTSchedulerILb0ELi96ELb0EEEEEEEEEvNT_6ParamsE,"a",@progbits
	.sectionflags	@""
	.align	4
.nv.constant0._ZN7cutlass13device_kernelIN5flash19enable_sm80_to_sm89INS1_16FlashAttnBwdSm80INS1_25CollectiveMainloopBwdSm80ILi2ELi1EN4cute5tupleIJNS5_1CILi64EEENS7_ILi96EEENS7_ILi128EEEEEENS_10bfloat16_tEfNS_4arch4Sm80ELb1ELb0ELb1ELb0ELb0ELb0ELb0ELb0ELi2ELi2ELi2ELi2ELb1EEENS1_24CollectiveEpilogueBwdGQAISB_fSE_Li256ELb0ELb0EEENS1_25SingleTileBwdLPTSchedulerILb0ELi96ELb0EEEEEEEEEvNT_6ParamsE:
	.zero		1008


//--------------------- .nv.constant0._ZN7cutlass13device_kernelIN5flash19enable_sm80_to_sm89INS1_16FlashAttnBwdSm80INS1_25CollectiveMainloopBwdSm80ILi2ELi1EN4cute5tupleIJNS5_1CILi64EEENS7_ILi96EEENS7_ILi128EEEEEENS_10bfloat16_tEfNS_4arch4Sm80ELb1ELb0ELb1ELb0ELb1ELb0ELb0ELb0ELi2ELi2ELi2ELi2ELb1EEENS1_24CollectiveEpilogueBwdGQAISB_fSE_Li256ELb0ELb1EEENS1_25SingleTileBwdLPTSchedulerILb0ELi96ELb1EEEEEEEEEvNT_6ParamsE --------------------------
	.section	.nv.constant0._ZN7cutlass13device_kernelIN5flash19enable_sm80_to_sm89INS1_16FlashAttnBwdSm80INS1_25CollectiveMainloopBwdSm80ILi2ELi1EN4cute5tupleIJNS5_1CILi64EEENS7_ILi96EEENS7_ILi128EEEEEENS_10bfloat16_tEfNS_4arch4Sm80ELb1ELb0ELb1ELb0ELb1ELb0ELb0ELb0ELi2ELi2ELi2ELi2ELb1EEENS1_24CollectiveEpilogueBwdGQAISB_fSE_Li256ELb0ELb1EEENS1_25SingleTileBwdLPTSchedulerILb0ELi96ELb1EEEEEEEEEvNT_6ParamsE,"a",@progbits
	.sectionflags	@""
	.align	4
.nv.constant0._ZN7cutlass13device_kernelIN5flash19enable_sm80_to_sm89INS1_16FlashAttnBwdSm80INS1_25CollectiveMainloopBwdSm80ILi2ELi1EN4cute5tupleIJNS5_1CILi64EEENS7_ILi96EEENS7_ILi128EEEEEENS_10bfloat16_tEfNS_4arch4Sm80ELb1ELb0ELb1ELb0ELb1ELb0ELb0ELb0ELi2ELi2ELi2ELi2ELb1EEENS1_24CollectiveEpilogueBwdGQAISB_fSE_Li256ELb0ELb1EEENS1_25SingleTileBwdLPTSchedulerILb0ELi96ELb1EEEEEEEEEvNT_6ParamsE:
	.zero		1008


//--------------------- .nv.constant0._ZN7cutlass13device_kernelIN5flash19enable_sm80_to_sm89INS1_16FlashAttnBwdSm80INS1_25CollectiveMainloopBwdSm80ILi2ELi1EN4cute5tupleIJNS5_1CILi64EEENS7_ILi96EEENS7_ILi128EEEEEENS_10bfloat16_tEfNS_4arch4Sm80ELb1ELb0ELb1ELb1ELb0ELb0ELb0ELb0ELi2ELi2ELi2ELi2ELb1EEENS1_21CollectiveEpilogueBwdISB_SC_SE_Li256ELb1ELb0ELi4EEENS1_25SingleTileBwdLPTSchedulerILb1ELi96ELb0EEEEEEEEEvNT_6ParamsE --------------------------
	.section	.nv.constant0._ZN7cutlass13device_kernelIN5flash19enable_sm80_to_sm89INS1_16FlashAttnBwdSm80INS1_25CollectiveMainloopBwdSm80ILi2ELi1EN4cute5tupleIJNS5_1CILi64EEENS7_ILi96EEENS7_ILi128EEEEEENS_10bfloat16_tEfNS_4arch4Sm80ELb1ELb0ELb1ELb1ELb0ELb0ELb0ELb0ELi2ELi2ELi2ELi2ELb1EEENS1_21CollectiveEpilogueBwdISB_SC_SE_Li256ELb1ELb0ELi4EEENS1_25SingleTileBwdLPTSchedulerILb1ELi96ELb0EEEEEEEEEvNT_6ParamsE,"a",@progbits
	.sectionflags	@""
	.align	4
.nv.constant0._ZN7cutlass13device_kernelIN5flash19enable_sm80_to_sm89INS1_16FlashAttnBwdSm80INS1_25CollectiveMainloopBwdSm80ILi2ELi1EN4cute5tupleIJNS5_1CILi64EEENS7_ILi96EEENS7_ILi128EEEEEENS_10bfloat16_tEfNS_4arch4Sm80ELb1ELb0ELb1ELb1ELb0ELb0ELb0ELb0ELi2ELi2ELi2ELi2ELb1EEENS1_21CollectiveEpilogueBwdISB_SC_SE_Li256ELb1ELb0ELi4EEENS1_25SingleTileBwdLPTSchedulerILb1ELi96ELb0EEEEEEEEEvNT_6ParamsE:
	.zero		1000


//--------------------- .nv.constant0._ZN7cutlass13device_kernelIN5flash19enable_sm80_to_sm89INS1_16FlashAttnBwdSm80INS1_25CollectiveMainloopBwdSm80ILi2ELi1EN4cute5tupleIJNS5_1CILi64EEENS7_ILi96EEENS7_ILi128EEEEEENS_10bfloat16_tEfNS_4arch4Sm80ELb1ELb0ELb1ELb1ELb1ELb0ELb0ELb0ELi2ELi2ELi2ELi2ELb1EEENS1_21CollectiveEpilogueBwdISB_SC_SE_Li256ELb1ELb0ELi4EEENS1_25SingleTileBwdLPTSchedulerILb1ELi96ELb1EEEEEEEEEvNT_6ParamsE --------------------------
	.section	.nv.constant0._ZN7cutlass13device_kernelIN5flash19enable_sm80_to_sm89INS1_16FlashAttnBwdSm80INS1_25CollectiveMainloopBwdSm80ILi2ELi1EN4cute5tupleIJNS5_1CILi64EEENS7_ILi96EEENS7_ILi128EEEEEENS_10bfloat16_tEfNS_4arch4Sm80ELb1ELb0ELb1ELb1ELb1ELb0ELb0ELb0ELi2ELi2ELi2ELi2ELb1EEENS1_21CollectiveEpilogueBwdISB_SC_SE_Li256ELb1ELb0ELi4EEENS1_25SingleTileBwdLPTSchedulerILb1ELi96ELb1EEEEEEEEEvNT_6ParamsE,"a",@progbits
	.sectionflags	@""
	.align	4
.nv.constant0._ZN7cutlass13device_kernelIN5flash19enable_sm80_to_sm89INS1_16FlashAttnBwdSm80INS1_25CollectiveMainloopBwdSm80ILi2ELi1EN4cute5tupleIJNS5_1CILi64EEENS7_ILi96EEENS7_ILi128EEEEEENS_10bfloat16_tEfNS_4arch4Sm80ELb1ELb0ELb1ELb1ELb1ELb0ELb0ELb0ELi2ELi2ELi2ELi2ELb1EEENS1_21CollectiveEpilogueBwdISB_SC_SE_Li256ELb1ELb0ELi4EEENS1_25SingleTileBwdLPTSchedulerILb1ELi96ELb1EEEEEEEEEvNT_6ParamsE:
	.zero		1000


//--------------------- .nv.constant0._ZN7cutlass13device_kernelIN5flash19enable_sm80_to_sm89INS1_16FlashAttnBwdSm80INS1_25CollectiveMainloopBwdSm80ILi2ELi1EN4cute5tupleIJNS5_1CILi64EEENS7_ILi96EEENS7_ILi128EEEEEENS_10bfloat16_tEfNS_4arch4Sm80ELb1ELb0ELb1ELb1ELb0ELb0ELb0ELb0ELi2ELi2ELi2ELi2ELb1EEENS1_24CollectiveEpilogueBwdGQAISB_fSE_Li256ELb1ELb0EEENS1_25SingleTileBwdLPTSchedulerILb1ELi96ELb0EEEEEEEEEvNT_6ParamsE --------------------------
	.section	.nv.constant0._ZN7cutlass13device_kernelIN5flash19enable_sm80_to_sm89INS1_16FlashAttnBwdSm80INS1_25CollectiveMainloopBwdSm80ILi2ELi1EN4cute5tupleIJNS5_1CILi64EEENS7_ILi96EEENS7_ILi128EEEEEENS_10bfloat16_tEfNS_4arch4Sm80ELb1ELb0ELb1ELb1ELb0ELb0ELb0ELb0ELi2ELi2ELi2ELi2ELb1EEENS1_24CollectiveEpilogueBwdGQAISB_fSE_Li256ELb1ELb0EEENS1_25SingleTileBwdLPTSchedulerILb1ELi96ELb0EEEEEEEEEvNT_6ParamsE,"a",@progbits
	.sectionflags	@""
	.align	4
.nv.constant0._ZN7cutlass13device_kernelIN5flash19enable_sm80_to_sm89INS1_16FlashAttnBwdSm80INS1_25CollectiveMainloopBwdSm80ILi2ELi1EN4cute5tupleIJNS5_1CILi64EEENS7_ILi96EEENS7_ILi128EEEEEENS_10bfloat16_tEfNS_4arch4Sm80ELb1ELb0ELb1ELb1ELb0ELb0ELb0ELb0ELi2ELi2ELi2ELi2ELb1EEENS1_24CollectiveEpilogueBwdGQAISB_fSE_Li256ELb1ELb0EEENS1_25SingleTileBwdLPTSchedulerILb1ELi96ELb0EEEEEEEEEvNT_6ParamsE:
	.zero		1008


//--------------------- .nv.constant0._ZN7cutlass13device_kernelIN5flash32FlashAttnBwdPostprocessConvertdQIN4cute5tupleIJNS3_1CILi96EEENS5_ILi128EEEEEENS_10bfloat16_tEfNS_4arch4Sm80ELi256ENS3_8TiledMMAINS3_8MMA_AtomIJNS3_30SM80_16x8x16_F32BF16BF16F32_TNEEEENS3_6LayoutINS4_IJNS5_ILi2EEENS5_ILi4EEENS5_ILi1EEEEEENS4_IJSJ_SH_NS5_ILi0EEEEEEEENS4_IJNS5_ILi32EEENS5_ILi64EEENS5_ILi16EEEEEEEELb0EEEEEvNT_6ParamsE --------------------------
	.section	.nv.constant0._ZN7cutlass13device_kernelIN5flash32FlashAttnBwdPostprocessConvertdQIN4cute5tupleIJNS3_1CILi96EEENS5_ILi128EEEEEENS_10bfloat16_tEfNS_4arch4Sm80ELi256ENS3_8TiledMMAINS3_8MMA_AtomIJNS3_30SM80_16x8x16_F32BF16BF16F32_TNEEEENS3_6LayoutINS4_IJNS5_ILi2EEENS5_ILi4EEENS5_ILi1EEEEEENS4_IJSJ_SH_NS5_ILi0EEEEEEEENS4_IJNS5_ILi32EEENS5_ILi64EEENS5_ILi16EEEEEEEELb0EEEEEvNT_6ParamsE,"a",@progbits
	.sectionflags	@""
	.align	4
.nv.constant0._ZN7cutlass13device_kernelIN5flash32FlashAttnBwdPostprocessConvertdQIN4cute5tupleIJNS3_1CILi96EEENS5_ILi128EEEEEENS_10bfloat16_tEfNS_4arch4Sm80ELi256ENS3_8TiledMMAINS3_8MMA_AtomIJNS3_30SM80_16x8x16_F32BF16BF16F32_TNEEEENS3_6LayoutINS4_IJNS5_ILi2EEENS5_ILi4EEENS5_ILi1EEEEEENS4_IJSJ_SH_NS5_ILi0EEEEEEEENS4_IJNS5_ILi32EEENS5_ILi64EEENS5_ILi16EEEEEEEELb0EEEEEvNT_6ParamsE:
	.zero		464


//--------------------- .nv.constant0._ZN7cutlass13device_kernelIN5flash19enable_sm80_to_sm89INS1_16FlashAttnBwdSm80INS1_25CollectiveMainloopBwdSm80ILi2ELi1EN4cute5tupleIJNS5_1CILi64EEENS7_ILi96EEENS7_ILi128EEEEEENS_10bfloat16_tEfNS_4arch4Sm80ELb1ELb0ELb1ELb1ELb1ELb0ELb0ELb0ELi2ELi2ELi2ELi2ELb1EEENS1_24CollectiveEpilogueBwdGQAISB_fSE_Li256ELb1ELb1EEENS1_25SingleTileBwdLPTSchedulerILb1ELi96ELb1EEEEEEEEEvNT_6ParamsE --------------------------
	.section	.nv.constant0._ZN7cutlass13device_kernelIN5flash19enable_sm80_to_sm89INS1_16FlashAttnBwdSm80INS1_25CollectiveMainloopBwdSm80ILi2ELi1EN4cute5tupleIJNS5_1CILi64EEENS7_ILi96EEENS7_ILi128EEEEEENS_10bfloat16_tEfNS_4arch4Sm80ELb1ELb0ELb1ELb1ELb1ELb0ELb0ELb0ELi2ELi2ELi2ELi2ELb1EEENS1_24CollectiveEpilogueBwdGQAISB_fSE_Li256ELb1ELb1EEENS1_25SingleTileBwdLPTSchedulerILb1ELi96ELb1EEEEEEEEEvNT_6ParamsE,"a",@progbits
	.sectionflags	@""
	.align	4
.nv.constant0._ZN7cutlass13device_kernelIN5flash19enable_sm80_to_sm89INS1_16FlashAttnBwdSm80INS1_25CollectiveMainloopBwdSm80ILi2ELi1EN4cute5tupleIJNS5_1CILi64EEENS7_ILi96EEENS7_ILi128EEEEEENS_10bfloat16_tEfNS_4arch4Sm80ELb1ELb0ELb1ELb1ELb1ELb0ELb0ELb0ELi2ELi2ELi2ELi2ELb1EEENS1_24CollectiveEpilogueBwdGQAISB_fSE_Li256ELb1ELb1EEENS1_25SingleTileBwdLPTSchedulerILb1ELi96ELb1EEEEEEEEEvNT_6ParamsE:
	.zero		1008


//--------------------- .nv.constant0._ZN7cutlass13device_kernelIN5flash19enable_sm80_to_sm89INS1_16FlashAttnBwdSm80INS1_25CollectiveMainloopBwdSm80ILi2ELi2EN4cute5tupleIJNS5_1CILi64EEENS7_ILi128EEES9_EEENS_10bfloat16_tEfNS_4arch4Sm80ELb0ELb0ELb1ELb0ELb0ELb0ELb0ELb0ELi2ELi2ELi2ELi2ELb0EEENS1_21CollectiveEpilogueBwdISA_SB_SD_Li256ELb0ELb0ELi4EEENS1_19SingleTileSchedulerILb0ELb0ELb0ELi128EEEEEEEEEvNT_6ParamsE --------------------------
	.section	.nv.constant0._ZN7cutlass13device_kernelIN5flash19enable_sm80_to_sm89INS1_16FlashAttnBwdSm80INS1_25CollectiveMainloopBwdSm80ILi2ELi2EN4cute5tupleIJNS5_1CILi64EEENS7_ILi128EEES9_EEENS_10bfloat16_tEfNS_4arch4Sm80ELb0ELb0ELb1ELb0ELb0ELb0ELb0ELb0ELi2ELi2ELi2ELi2ELb0EEENS1_21CollectiveEpilogueBwdISA_SB_SD_Li256ELb0ELb0ELi4EEENS1_19SingleTileSchedulerILb0ELb0ELb0ELi128EEEEEEEEEvNT_6ParamsE,"a",@progbits
	.sectionflags	@""
	.align	4
.nv.constant0._ZN7cutlass13device_kernelIN5flash19enable_sm80_to_sm89INS1_16FlashAttnBwdSm80INS1_25CollectiveMainloopBwdSm80ILi2ELi2EN4cute5tupleIJNS5_1CILi64EEENS7_ILi128EEES9_EEENS_10bfloat16_tEfNS_4arch4Sm80ELb0ELb0ELb1ELb0ELb0ELb0ELb0ELb0ELi2ELi2ELi2ELi2ELb0EEENS1_21CollectiveEpilogueBwdISA_SB_SD_Li256ELb0ELb0ELi4EEENS1_19SingleTileSchedulerILb0ELb0ELb0ELi128EEEEEEEEEvNT_6ParamsE:
	.zero		976


//--------------------- .nv.constant0._ZN7cutlass13device_kernelIN5flash19enable_sm80_to_sm89INS1_16FlashAttnBwdSm80INS1_25CollectiveMainloopBwdSm80ILi2ELi2EN4cute5tupleIJNS5_1CILi64EEENS7_ILi128EEES9_EEENS_10bfloat16_tEfNS_4arch4Sm80ELb0ELb0ELb1ELb0ELb1ELb0ELb0ELb0ELi2ELi2ELi2ELi2ELb0EEENS1_21CollectiveEpilogueBwdISA_SB_SD_Li256ELb0ELb0ELi4EEENS1_19SingleTileSchedulerILb0ELb0ELb0ELi128EEEEEEEEEvNT_6ParamsE --------------------------
	.section	.nv.constant0._ZN7cutlass13device_kernelIN5flash19enable_sm80_to_sm89INS1_16FlashAttnBwdSm80INS1_25CollectiveMainloopBwdSm80ILi2ELi2EN4cute5tupleIJNS5_1CILi64EEENS7_ILi128EEES9_EEENS_10bfloat16_tEfNS_4arch4Sm80ELb0ELb0ELb1ELb0ELb1ELb0ELb0ELb0ELi2ELi2ELi2ELi2ELb0EEENS1_21CollectiveEpilogueBwdISA_SB_SD_Li256ELb0ELb0ELi4EEENS1_19SingleTileSchedulerILb0ELb0ELb0ELi128EEEEEEEEEvNT_6ParamsE,"a",@progbits
	.sectionflags	@""
	.align	4
.nv.constant0._ZN7cutlass13device_kernelIN5flash19enable_sm80_to_sm89INS1_16FlashAttnBwdSm80INS1_25CollectiveMainloopBwdSm80ILi2ELi2EN4cute5tupleIJNS5_1CILi64EEENS7_ILi128EEES9_EEENS_10bfloat16_tEfNS_4arch4Sm80ELb0ELb0ELb1ELb0ELb1ELb0ELb0ELb0ELi2ELi2ELi2ELi2ELb0EEENS1_21CollectiveEpilogueBwdISA_SB_SD_Li256ELb0ELb0ELi4EEENS1_19SingleTileSchedulerILb0ELb0ELb0ELi128EEEEEEEEEvNT_6ParamsE:
	.zero		976


//--------------------- .nv.constant0._ZN7cutlass13device_kernelIN5flash19enable_sm80_to_sm89INS1_16FlashAttnBwdSm80INS1_25CollectiveMainloopBwdSm80ILi2ELi2EN4cute5tupleIJNS5_1CILi64EEENS7_ILi128EEES9_EEENS_10bfloat16_tEfNS_4arch4Sm80ELb0ELb0ELb1ELb0ELb0ELb0ELb0ELb0ELi2ELi2ELi2ELi2ELb0EEENS1_24CollectiveEpilogueBwdGQAISA_fSD_Li256ELb0ELb0EEENS1_19SingleTileSchedulerILb0ELb0ELb0ELi128EEEEEEEEEvNT_6ParamsE --------------------------
	.section	.nv.constant0._ZN7cutlass13device_kernelIN5flash19enable_sm80_to_sm89INS1_16FlashAttnBwdSm80INS1_25CollectiveMainloopBwdSm80ILi2ELi2EN4cute5tupleIJNS5_1CILi64EEENS7_ILi128EEES9_EEENS_10bfloat16_tEfNS_4arch4Sm80ELb0ELb0ELb1ELb0ELb0ELb0ELb0ELb0ELi2ELi2ELi2ELi2ELb0EEENS1_24CollectiveEpilogueBwdGQAISA_fSD_Li256ELb0ELb0EEENS1_19SingleTileSchedulerILb0ELb0ELb0ELi128EEEEEEEEEvNT_6ParamsE,"a",@progbits
	.sectionflags	@""
	.align	4
.nv.constant0._ZN7cutlass13device_kernelIN5flash19enable_sm80_to_sm89INS1_16FlashAttnBwdSm80INS1_25CollectiveMainloopBwdSm80ILi2ELi2EN4cute5tupleIJNS5_1CILi64EEENS7_ILi128EEES9_EEENS_10bfloat16_tEfNS_4arch4Sm80ELb0ELb0ELb1ELb0ELb0ELb0ELb0ELb0ELi2ELi2ELi2ELi2ELb0EEENS1_24CollectiveEpilogueBwdGQAISA_fSD_Li256ELb0ELb0EEENS1_19SingleTileSchedulerILb0ELb0ELb0ELi128EEEEEEEEEvNT_6ParamsE:
	.zero		984


//--------------------- .nv.constant0._ZN7cutlass13device_kernelIN5flash19enable_sm80_to_sm89INS1_16FlashAttnBwdSm80INS1_25CollectiveMainloopBwdSm80ILi2ELi2EN4cute5tupleIJNS5_1CILi64EEENS7_ILi128EEES9_EEENS_10bfloat16_tEfNS_4arch4Sm80ELb0ELb0ELb1ELb0ELb1ELb0ELb0ELb0ELi2ELi2ELi2ELi2ELb0EEENS1_24CollectiveEpilogueBwdGQAISA_fSD_Li256ELb0ELb1EEENS1_19SingleTileSchedulerILb0ELb0ELb0ELi128EEEEEEEEEvNT_6ParamsE --------------------------
	.section	.nv.constant0._ZN7cutlass13device_kernelIN5flash19enable_sm80_to_sm89INS1_16FlashAttnBwdSm80INS1_25CollectiveMainloopBwdSm80ILi2ELi2EN4cute5tupleIJNS5_1CILi64EEENS7_ILi128EEES9_EEENS_10bfloat16_tEfNS_4arch4Sm80ELb0ELb0ELb1ELb0ELb1ELb0ELb0ELb0ELi2ELi2ELi2ELi2ELb0EEENS1_24CollectiveEpilogueBwdGQAISA_fSD_Li256ELb0ELb1EEENS1_19SingleTileSchedulerILb0ELb0ELb0ELi128EEEEEEEEEvNT_6ParamsE,"a",@progbits
	.sectionflags	@""
	.align	4
.nv.constant0._ZN7cutlass13device_kernelIN5flash19enable_sm80_to_sm89INS1_16FlashAttnBwdSm80INS1_25CollectiveMainloopBwdSm80ILi2ELi2EN4cute5tupleIJNS5_1CILi64EEENS7_ILi128EEES9_EEENS_10bfloat16_tEfNS_4arch4Sm80ELb0ELb0ELb1ELb0ELb1ELb0ELb0ELb0ELi2ELi2ELi2ELi2ELb0EEENS1_24CollectiveEpilogueBwdGQAISA_fSD_Li256ELb0ELb1EEENS1_19SingleTileSchedulerILb0ELb0ELb0ELi128EEEEEEEEEvNT_6ParamsE:
	.zero		984


//--------------------- .nv.constant0._ZN7cutlass13device_kernelIN5flash19enable_sm80_to_sm89INS1_16FlashAttnBwdSm80INS1_25CollectiveMainloopBwdSm80ILi2ELi2EN4cute5tupleIJNS5_1CILi64EEENS7_ILi128EEES9_EEENS_10bfloat16_tEfNS_4arch4Sm80ELb0ELb0ELb1ELb1ELb0ELb0ELb0ELb0ELi2ELi2ELi2ELi2ELb0EEENS1_21CollectiveEpilogueBwdISA_SB_SD_Li256ELb1ELb0ELi4EEENS1_19SingleTileSchedulerILb1ELb0ELb0ELi128EEEEEEEEEvNT_6ParamsE --------------------------
	.section	.nv.constant0._ZN7cutlass13device_kernelIN5flash19enable_sm80_to_sm89INS1_16FlashAttnBwdSm80INS1_25CollectiveMainloopBwdSm80ILi2ELi2EN4cute5tupleIJNS5_1CILi64EEENS7_ILi128EEES9_EEENS_10bfloat16_tEfNS_4arch4Sm80ELb0ELb0ELb1ELb1ELb0ELb0ELb0ELb0ELi2ELi2ELi2ELi2ELb0EEENS1_21CollectiveEpilogueBwdISA_SB_SD_Li256ELb1ELb0ELi4EEENS1_19SingleTileSchedulerILb1ELb0ELb0ELi128EEEEEEEEEvNT_6ParamsE,"a",@progbits
	.sectionflags	@""
	.align	4
.nv.constant0._ZN7cutlass13device_kernelIN5flash19enable_sm80_to_sm89INS1_16FlashAttnBwdSm80INS1_25CollectiveMainloopBwdSm80ILi2ELi2EN4cute5tupleIJNS5_1CILi64EEENS7_ILi128EEES9_EEENS_10bfloat16_tEfNS_4arch4Sm80ELb0ELb0ELb1ELb1ELb0ELb0ELb0ELb0ELi2ELi2ELi2ELi2ELb0EEENS1_21CollectiveEpilogueBwdISA_SB_SD_Li256ELb1ELb0ELi4EEENS1_19SingleTileSchedulerILb1ELb0ELb0ELi128EEEEEEEEEvNT_6ParamsE:
	.zero		976


//--------------------- .nv.constant0._ZN7cutlass13device_kernelIN5flash19enable_sm80_to_sm89INS1_16FlashAttnBwdSm80INS1_25CollectiveMainloopBwdSm80ILi2ELi2EN4cute5tupleIJNS5_1CILi64EEENS7_ILi128EEES9_EEENS_10bfloat16_tEfNS_4arch4Sm80ELb0ELb0ELb1ELb1ELb1ELb0ELb0ELb0ELi2ELi2ELi2ELi2ELb0EEENS1_21CollectiveEpilogueBwdISA_SB_SD_Li256ELb1ELb0ELi4EEENS1_19SingleTileSchedulerILb1ELb0ELb0ELi128EEEEEEEEEvNT_6ParamsE --------------------------
	.section	.nv.constant0._ZN7cutlass13device_kernelIN5flash19enable_sm80_to_sm89INS1_16FlashAttnBwdSm80INS1_25CollectiveMainloopBwdSm80ILi2ELi2EN4cute5tupleIJNS5_1CILi64EEENS7_ILi128EEES9_EEENS_10bfloat16_tEfNS_4arch4Sm80ELb0ELb0ELb1ELb1ELb1ELb0ELb0ELb0ELi2ELi2ELi2ELi2ELb0EEENS1_21CollectiveEpilogueBwdISA_SB_SD_Li256ELb1ELb0ELi4EEENS1_19SingleTileSchedulerILb1ELb0ELb0ELi128EEEEEEEEEvNT_6ParamsE,"a",@progbits
	.sectionflags	@""
	.align	4
.nv.constant0._ZN7cutlass13device_kernelIN5flash19enable_sm80_to_sm89INS1_16FlashAttnBwdSm80INS1_25CollectiveMainloopBwdSm80ILi2ELi2EN4cute5tupleIJNS5_1CILi64EEENS7_ILi128EEES9_EEENS_10bfloat16_tEfNS_4arch4Sm80ELb0ELb0ELb1ELb1ELb1ELb0ELb0ELb0ELi2ELi2ELi2ELi2ELb0EEENS1_21CollectiveEpilogueBwdISA_SB_SD_Li256ELb1ELb0ELi4EEENS1_19SingleTileSchedulerILb1ELb0ELb0ELi128EEEEEEEEEvNT_6ParamsE:
	.zero		976


//--------------------- .nv.constant0._ZN7cutlass13device_kernelIN5flash19enable_sm80_to_sm89INS1_16FlashAttnBwdSm80INS1_25CollectiveMainloopBwdSm80ILi2ELi2EN4cute5tupleIJNS5_1CILi64EEENS7_ILi128EEES9_EEENS_10bfloat16_tEfNS_4arch4Sm80ELb0ELb0ELb1ELb1ELb0ELb0ELb0ELb0ELi2ELi2ELi2ELi2ELb0EEENS1_24CollectiveEpilogueBwdGQAISA_fSD_Li256ELb1ELb0EEENS1_19SingleTileSchedulerILb1ELb0ELb0ELi128EEEEEEEEEvNT_6ParamsE --------------------------
	.section	.nv.constant0._ZN7cutlass13device_kernelIN5flash19enable_sm80_to_sm89INS1_16FlashAttnBwdSm80INS1_25CollectiveMainloopBwdSm80ILi2ELi2EN4cute5tupleIJNS5_1CILi64EEENS7_ILi128EEES9_EEENS_10bfloat16_tEfNS_4arch4Sm80ELb0ELb0ELb1ELb1ELb0ELb0ELb0ELb0ELi2ELi2ELi2ELi2ELb0EEENS1_24CollectiveEpilogueBwdGQAISA_fSD_Li256ELb1ELb0EEENS1_19SingleTileSchedulerILb1ELb0ELb0ELi128EEEEEEEEEvNT_6ParamsE,"a",@progbits
	.sectionflags	@""
	.align	4
.nv.constant0._ZN7cutlass13device_kernelIN5flash19enable_sm80_to_sm89INS1_16FlashAttnBwdSm80INS1_25CollectiveMainloopBwdSm80ILi2ELi2EN4cute5tupleIJNS5_1CILi64EEENS7_ILi128EEES9_EEENS_10bfloat16_tEfNS_4arch4Sm80ELb0ELb0ELb1ELb1ELb0ELb0ELb0ELb0ELi2ELi2ELi2ELi2ELb0EEENS1_24CollectiveEpilogueBwdGQAISA_fSD_Li256ELb1ELb0EEENS1_19SingleTileSchedulerILb1ELb0ELb0ELi128EEEEEEEEEvNT_6ParamsE:
	.zero		984


//--------------------- .nv.constant0._ZN7cutlass13device_kernelIN5flash19enable_sm80_to_sm89INS1_16FlashAttnBwdSm80INS1_25CollectiveMainloopBwdSm80ILi2ELi2EN4cute5tupleIJNS5_1CILi64EEENS7_ILi128EEES9_EEENS_10bfloat16_tEfNS_4arch4Sm80ELb0ELb0ELb1ELb1ELb1ELb0ELb0ELb0ELi2ELi2ELi2ELi2ELb0EEENS1_24CollectiveEpilogueBwdGQAISA_fSD_Li256ELb1ELb1EEENS1_19SingleTileSchedulerILb1ELb0ELb0ELi128EEEEEEEEEvNT_6ParamsE --------------------------
	.section	.nv.constant0._ZN7cutlass13device_kernelIN5flash19enable_sm80_to_sm89INS1_16FlashAttnBwdSm80INS1_25CollectiveMainloopBwdSm80ILi2ELi2EN4cute5tupleIJNS5_1CILi64EEENS7_ILi128EEES9_EEENS_10bfloat16_tEfNS_4arch4Sm80ELb0ELb0ELb1ELb1ELb1ELb0ELb0ELb0ELi2ELi2ELi2ELi2ELb0EEENS1_24CollectiveEpilogueBwdGQAISA_fSD_Li256ELb1ELb1EEENS1_19SingleTileSchedulerILb1ELb0ELb0ELi128EEEEEEEEEvNT_6ParamsE,"a",@progbits
	.sectionflags	@""
	.align	4
.nv.constant0._ZN7cutlass13device_kernelIN5flash19enable_sm80_to_sm89INS1_16FlashAttnBwdSm80INS1_25CollectiveMainloopBwdSm80ILi2ELi2EN4cute5tupleIJNS5_1CILi64EEENS7_ILi128EEES9_EEENS_10bfloat16_tEfNS_4arch4Sm80ELb0ELb0ELb1ELb1ELb1ELb0ELb0ELb0ELi2ELi2ELi2ELi2ELb0EEENS1_24CollectiveEpilogueBwdGQAISA_fSD_Li256ELb1ELb1EEENS1_19SingleTileSchedulerILb1ELb0ELb0ELi128EEEEEEEEEvNT_6ParamsE:
	.zero		984


//--------------------- .nv.constant0._ZN7cutlass13device_kernelIN5flash19enable_sm80_to_sm89INS1_16FlashAttnBwdSm80INS1_25CollectiveMainloopBwdSm80ILi2ELi2EN4cute5tupleIJNS5_1CILi64EEENS7_ILi128EEES9_EEENS_10bfloat16_tEfNS_4arch4Sm80ELb0ELb1ELb1ELb0ELb0ELb0ELb0ELb0ELi2ELi2ELi2ELi2ELb0EEENS1_21CollectiveEpilogueBwdISA_SB_SD_Li256ELb0ELb0ELi4EEENS1_19SingleTileSchedulerILb0ELb0ELb0ELi128EEEEEEEEEvNT_6ParamsE --------------------------
	.section	.nv.constant0._ZN7cutlass13device_kernelIN5flash19enable_sm80_to_sm89INS1_16FlashAttnBwdSm80INS1_25CollectiveMainloopBwdSm80ILi2ELi2EN4cute5tupleIJNS5_1CILi64EEENS7_ILi128EEES9_EEENS_10bfloat16_tEfNS_4arch4Sm80ELb0ELb1ELb1ELb0ELb0ELb0ELb0ELb0ELi2ELi2ELi2ELi2ELb0EEENS1_21CollectiveEpilogueBwdISA_SB_SD_Li256ELb0ELb0ELi4EEENS1_19SingleTileSchedulerILb0ELb0ELb0ELi128EEEEEEEEEvNT_6ParamsE,"a",@progbits
	.sectionflags	@""
	.align	4
.nv.constant0._ZN7cutlass13device_kernelIN5flash19enable_sm80_to_sm89INS1_16FlashAttnBwdSm80INS1_25CollectiveMainloopBwdSm80ILi2ELi2EN4cute5tupleIJNS5_1CILi64EEENS7_ILi128EEES9_EEENS_10bfloat16_tEfNS_4arch4Sm80ELb0ELb1ELb1ELb0ELb0ELb0ELb0ELb0ELi2ELi2ELi2ELi2ELb0EEENS1_21CollectiveEpilogueBwdISA_SB_SD_Li256ELb0ELb0ELi4EEENS1_19SingleTileSchedulerILb0ELb0ELb0ELi128EEEEEEEEEvNT_6ParamsE:
	.zero		976


//--------------------- .nv.constant0._ZN7cutlass13device_kernelIN5flash19enable_sm80_to_sm89INS1_16FlashAttnBwdSm80INS1_25CollectiveMainloopBwdSm80ILi2ELi2EN4cute5tupleIJNS5_1CILi64EEENS7_ILi128EEES9_EEENS_10bfloat16_tEfNS_4arch4Sm80ELb0ELb1ELb1ELb0ELb1ELb0ELb0ELb0ELi2ELi2ELi2ELi2ELb0EEENS1_21CollectiveEpilogueBwdISA_SB_SD_Li256ELb0ELb0ELi4EEENS1_19SingleTileSchedulerILb0ELb0ELb0ELi128EEEEEEEEEvNT_6ParamsE --------------------------
	.section	.nv.constant0._ZN7cutlass13device_kernelIN5flash19enable_sm80_to_sm89INS1_16FlashAttnBwdSm80INS1_25CollectiveMainloopBwdSm80ILi2ELi2EN4cute5tupleIJNS5_1CILi64EEENS7_ILi128EEES9_EEENS_10bfloat16_tEfNS_4arch4Sm80ELb0ELb1ELb1ELb0ELb1ELb0ELb0ELb0ELi2ELi2ELi2ELi2ELb0EEENS1_21CollectiveEpilogueBwdISA_SB_SD_Li256ELb0ELb0ELi4EEENS1_19SingleTileSchedulerILb0ELb0ELb0ELi128EEEEEEEEEvNT_6ParamsE,"a",@progbits
	.sectionflags	@""
	.align	4
.nv.constant0._ZN7cutlass13device_kernelIN5flash19enable_sm80_to_sm89INS1_16FlashAttnBwdSm80INS1_25CollectiveMainloopBwdSm80ILi2ELi2EN4cute5tupleIJNS5_1CILi64EEENS7_ILi128EEES9_EEENS_10bfloat16_tEfNS_4arch4Sm80ELb0ELb1ELb1ELb0ELb1ELb0ELb0ELb0ELi2ELi2ELi2ELi2ELb0EEENS1_21CollectiveEpilogueBwdISA_SB_SD_Li256ELb0ELb0ELi4EEENS1_19SingleTileSchedulerILb0ELb0ELb0ELi128EEEEEEEEEvNT_6ParamsE:
	.zero		976


//--------------------- .nv.constant0._ZN7cutlass13device_kernelIN5flash19enable_sm80_to_sm89INS1_16FlashAttnBwdSm80INS1_25CollectiveMainloopBwdSm80ILi2ELi2EN4cute5tupleIJNS5_1CILi64EEENS7_ILi128EEES9_EEENS_10bfloat16_tEfNS_4arch4Sm80ELb0ELb1ELb1ELb0ELb0ELb0ELb0ELb0ELi2ELi2ELi2ELi2ELb0EEENS1_24CollectiveEpilogueBwdGQAISA_fSD_Li256ELb0ELb0EEENS1_19SingleTileSchedulerILb0ELb0ELb0ELi128EEEEEEEEEvNT_6ParamsE --------------------------
	.section	.nv.constant0._ZN7cutlass13device_kernelIN5flash19enable_sm80_to_sm89INS1_16FlashAttnBwdSm80INS1_25CollectiveMainloopBwdSm80ILi2ELi2EN4cute5tupleIJNS5_1CILi64EEENS7_ILi128EEES9_EEENS_10bfloat16_tEfNS_4arch4Sm80ELb0ELb1ELb1ELb0ELb0ELb0ELb0ELb0ELi2ELi2ELi2ELi2ELb0EEENS1_24CollectiveEpilogueBwdGQAISA_fSD_Li256ELb0ELb0EEENS1_19SingleTileSchedulerILb0ELb0ELb0ELi128EEEEEEEEEvNT_6ParamsE,"a",@progbits
	.sectionflags	@""
	.align	4
.nv.constant0._ZN7cutlass13device_kernelIN5flash19enable_sm80_to_sm89INS1_16FlashAttnBwdSm80INS1_25CollectiveMainloopBwdSm80ILi2ELi2EN4cute5tupleIJNS5_1CILi64EEENS7_ILi128EEES9_EEENS_10bfloat16_tEfNS_4arch4Sm80ELb0ELb1ELb1ELb0ELb0ELb0ELb0ELb0ELi2ELi2ELi2ELi2ELb0EEENS1_24CollectiveEpilogueBwdGQAISA_fSD_Li256ELb0ELb0EEENS1_19SingleTileSchedulerILb0ELb0ELb0ELi128EEEEEEEEEvNT_6ParamsE:
	.zero		984


//--------------------- .nv.constant0._ZN7cutlass13device_kernelIN5flash19enable_sm80_to_sm89INS1_16FlashAttnBwdSm80INS1_25CollectiveMainloopBwdSm80ILi2ELi2EN4cute5tupleIJNS5_1CILi64EEENS7_ILi128EEES9_EEENS_10bfloat16_tEfNS_4arch4Sm80ELb0ELb1ELb1ELb0ELb1ELb0ELb0ELb0ELi2ELi2ELi2ELi2ELb0EEENS1_24CollectiveEpilogueBwdGQAISA_fSD_Li256ELb0ELb1EEENS1_19SingleTileSchedulerILb0ELb0ELb0ELi128EEEEEEEEEvNT_6ParamsE --------------------------
	.section	.nv.constant0._ZN7cutlass13device_kernelIN5flash19enable_sm80_to_sm89INS1_16FlashAttnBwdSm80INS1_25CollectiveMainloopBwdSm80ILi2ELi2EN4cute5tupleIJNS5_1CILi64EEENS7_ILi128EEES9_EEENS_10bfloat16_tEfNS_4arch4Sm80ELb0ELb1ELb1ELb0ELb1ELb0ELb0ELb0ELi2ELi2ELi2ELi2ELb0EEENS1_24CollectiveEpilogueBwdGQAISA_fSD_Li256ELb0ELb1EEENS1_19SingleTileSchedulerILb0ELb0ELb0ELi128EEEEEEEEEvNT_6ParamsE,"a",@progbits
	.sectionflags	@""
	.align	4
.nv.constant0._ZN7cutlass13device_kernelIN5flash19enable_sm80_to_sm89INS1_16FlashAttnBwdSm80INS1_25CollectiveMainloopBwdSm80ILi2ELi2EN4cute5tupleIJNS5_1CILi64EEENS7_ILi128EEES9_EEENS_10bfloat16_tEfNS_4arch4Sm80ELb0ELb1ELb1ELb0ELb1ELb0ELb0ELb0ELi2ELi2ELi2ELi2ELb0EEENS1_24CollectiveEpilogueBwdGQAISA_fSD_Li256ELb0ELb1EEENS1_19SingleTileSchedulerILb0ELb0ELb0ELi128EEEEEEEEEvNT_6ParamsE:
	.zero		984


//--------------------- .nv.constant0._ZN7cutlass13device_kernelIN5flash19enable_sm80_to_sm89INS1_16FlashAttnBwdSm80INS1_25CollectiveMainloopBwdSm80ILi2ELi2EN4cute5tupleIJNS5_1CILi64EEENS7_ILi128EEES9_EEENS_10bfloat16_tEfNS_4arch4Sm80ELb0ELb1ELb1ELb1ELb0ELb0ELb0ELb0ELi2ELi2ELi2ELi2ELb0EEENS1_21CollectiveEpilogueBwdISA_SB_SD_Li256ELb1ELb0ELi4EEENS1_19SingleTileSchedulerILb1ELb0ELb0ELi128EEEEEEEEEvNT_6ParamsE --------------------------
	.section	.nv.constant0._ZN7cutlass13device_kernelIN5flash19enable_sm80_to_sm89INS1_16FlashAttnBwdSm80INS1_25CollectiveMainloopBwdSm80ILi2ELi2EN4cute5tupleIJNS5_1CILi64EEENS7_ILi128EEES9_EEENS_10bfloat16_tEfNS_4arch4Sm80ELb0ELb1ELb1ELb1ELb0ELb0ELb0ELb0ELi2ELi2ELi2ELi2ELb0EEENS1_21CollectiveEpilogueBwdISA_SB_SD_Li256ELb1ELb0ELi4EEENS1_19SingleTileSchedulerILb1ELb0ELb0ELi128EEEEEEEEEvNT_6ParamsE,"a",@progbits
	.sectionflags	@""
	.align	4
.nv.constant0._ZN7cutlass13device_kernelIN5flash19enable_sm80_to_sm89INS1_16FlashAttnBwdSm80INS1_25CollectiveMainloopBwdSm80ILi2ELi2EN4cute5tupleIJNS5_1CILi64EEENS7_ILi128EEES9_EEENS_10bfloat16_tEfNS_4arch4Sm80ELb0ELb1ELb1ELb1ELb0ELb0ELb0ELb0ELi2ELi2ELi2ELi2ELb0EEENS1_21CollectiveEpilogueBwdISA_SB_SD_Li256ELb1ELb0ELi4EEENS1_19SingleTileSchedulerILb1ELb0ELb0ELi128EEEEEEEEEvNT_6ParamsE:
	.zero		976


//--------------------- .nv.constant0._ZN7cutlass13device_kernelIN5flash19enable_sm80_to_sm89INS1_16FlashAttnBwdSm80INS1_25CollectiveMainloopBwdSm80ILi2ELi2EN4cute5tupleIJNS5_1CILi64EEENS7_ILi128EEES9_EEENS_10bfloat16_tEfNS_4arch4Sm80ELb0ELb1ELb1ELb1ELb1ELb0ELb0ELb0ELi2ELi2ELi2ELi2ELb0EEENS1_21CollectiveEpilogueBwdISA_SB_SD_Li256ELb1ELb0ELi4EEENS1_19SingleTileSchedulerILb1ELb0ELb0ELi128EEEEEEEEEvNT_6ParamsE --------------------------
	.section	.nv.constant0._ZN7cutlass13device_kernelIN5flash19enable_sm80_to_sm89INS1_16FlashAttnBwdSm80INS1_25CollectiveMainloopBwdSm80ILi2ELi2EN4cute5tupleIJNS5_1CILi64EEENS7_ILi128EEES9_EEENS_10bfloat16_tEfNS_4arch4Sm80ELb0ELb1ELb1ELb1ELb1ELb0ELb0ELb0ELi2ELi2ELi2ELi2ELb0EEENS1_21CollectiveEpilogueBwdISA_SB_SD_Li256ELb1ELb0ELi4EEENS1_19SingleTileSchedulerILb1ELb0ELb0ELi128EEEEEEEEEvNT_6ParamsE,"a",@progbits
	.sectionflags	@""
	.align	4
.nv.constant0._ZN7cutlass13device_kernelIN5flash19enable_sm80_to_sm89INS1_16FlashAttnBwdSm80INS1_25CollectiveMainloopBwdSm80ILi2ELi2EN4cute5tupleIJNS5_1CILi64EEENS7_ILi128EEES9_EEENS_10bfloat16_tEfNS_4arch4Sm80ELb0ELb1ELb1ELb1ELb1ELb0ELb0ELb0ELi2ELi2ELi2ELi2ELb0EEENS1_21CollectiveEpilogueBwdISA_SB_SD_Li256ELb1ELb0ELi4EEENS1_19SingleTileSchedulerILb1ELb0ELb0ELi128EEEEEEEEEvNT_6ParamsE:
	.zero		976


//--------------------- .nv.constant0._ZN7cutlass13device_kernelIN5flash19enable_sm80_to_sm89INS1_16FlashAttnBwdSm80INS1_25CollectiveMainloopBwdSm80ILi2ELi2EN4cute5tupleIJNS5_1CILi64EEENS7_ILi128EEES9_EEENS_10bfloat16_tEfNS_4arch4Sm80ELb0ELb1ELb1ELb1ELb0ELb0ELb0ELb0ELi2ELi2ELi2ELi2ELb0EEENS1_24CollectiveEpilogueBwdGQAISA_fSD_Li256ELb1ELb0EEENS1_19SingleTileSchedulerILb1ELb0ELb0ELi128EEEEEEEEEvNT_6ParamsE --------------------------
	.section	.nv.constant0._ZN7cutlass13device_kernelIN5flash19enable_sm80_to_sm89INS1_16FlashAttnBwdSm80INS1_25CollectiveMainloopBwdSm80ILi2ELi2EN4cute5tupleIJNS5_1CILi64EEENS7_ILi128EEES9_EEENS_10bfloat16_tEfNS_4arch4Sm80ELb0ELb1ELb1ELb1ELb0ELb0ELb0ELb0ELi2ELi2ELi2ELi2ELb0EEENS1_24CollectiveEpilogueBwdGQAISA_fSD_Li256ELb1ELb0EEENS1_19SingleTileSchedulerILb1ELb0ELb0ELi128EEEEEEEEEvNT_6ParamsE,"a",@progbits
	.sectionflags	@""
	.align	4
.nv.constant0._ZN7cutlass13device_kernelIN5flash19enable_sm80_to_sm89INS1_16FlashAttnBwdSm80INS1_25CollectiveMainloopBwdSm80ILi2ELi2EN4cute5tupleIJNS5_1CILi64EEENS7_ILi128EEES9_EEENS_10bfloat16_tEfNS_4arch4Sm80ELb0ELb1ELb1ELb1ELb0ELb0ELb0ELb0ELi2ELi2ELi2ELi2ELb0EEENS1_24CollectiveEpilogueBwdGQAISA_fSD_Li256ELb1ELb0EEENS1_19SingleTileSchedulerILb1ELb0ELb0ELi128EEEEEEEEEvNT_6ParamsE:
	.zero		984


//--------------------- .nv.constant0._ZN7cutlass13device_kernelIN5flash19enable_sm80_to_sm89INS1_16FlashAttnBwdSm80INS1_25CollectiveMainloopBwdSm80ILi2ELi2EN4cute5tupleIJNS5_1CILi64EEENS7_ILi128EEES9_EEENS_10bfloat16_tEfNS_4arch4Sm80ELb0ELb1ELb1ELb1ELb1ELb0ELb0ELb0ELi2ELi2ELi2ELi2ELb0EEENS1_24CollectiveEpilogueBwdGQAISA_fSD_Li256ELb1ELb1EEENS1_19SingleTileSchedulerILb1ELb0ELb0ELi128EEEEEEEEEvNT_6ParamsE --------------------------
	.section	.nv.constant0._ZN7cutlass13device_kernelIN5flash19enable_sm80_to_sm89INS1_16FlashAttnBwdSm80INS1_25CollectiveMainloopBwdSm80ILi2ELi2EN4cute5tupleIJNS5_1CILi64EEENS7_ILi128EEES9_EEENS_10bfloat16_tEfNS_4arch4Sm80ELb0ELb1ELb1ELb1ELb1ELb0ELb0ELb0ELi2ELi2ELi2ELi2ELb0EEENS1_24CollectiveEpilogueBwdGQAISA_fSD_Li256ELb1ELb1EEENS1_19SingleTileSchedulerILb1ELb0ELb0ELi128EEEEEEEEEvNT_6ParamsE,"a",@progbits
	.sectionflags	@""
	.align	4
.nv.constant0._ZN7cutlass13device_kernelIN5flash19enable_sm80_to_sm89INS1_16FlashAttnBwdSm80INS1_25CollectiveMainloopBwdSm80ILi2ELi2EN4cute5tupleIJNS5_1CILi64EEENS7_ILi128EEES9_EEENS_10bfloat16_tEfNS_4arch4Sm80ELb0ELb1ELb1ELb1ELb1ELb0ELb0ELb0ELi2ELi2ELi2ELi2ELb0EEENS1_24CollectiveEpilogueBwdGQAISA_fSD_Li256ELb1ELb1EEENS1_19SingleTileSchedulerILb1ELb0ELb0ELi128EEEEEEEEEvNT_6ParamsE:
	.zero		984


//--------------------- .nv.constant0._ZN7cutlass13device_kernelIN5flash19enable_sm80_to_sm89INS1_16FlashAttnBwdSm80INS1_25CollectiveMainloopBwdSm80ILi2ELi2EN4cute5tupleIJNS5_1CILi64EEENS7_ILi128EEES9_EEENS_10bfloat16_tEfNS_4arch4Sm80ELb1ELb0ELb1ELb0ELb0ELb0ELb0ELb0ELi2ELi2ELi2ELi2ELb0EEENS1_21CollectiveEpilogueBwdISA_SB_SD_Li256ELb0ELb0ELi4EEENS1_25SingleTileBwdLPTSchedulerILb0ELi128ELb0EEEEEEEEEvNT_6ParamsE --------------------------
	.section	.nv.constant0._ZN7cutlass13device_kernelIN5flash19enable_sm80_to_sm89INS1_16FlashAttnBwdSm80INS1_25CollectiveMainloopBwdSm80ILi2ELi2EN4cute5tupleIJNS5_1CILi64EEENS7_ILi128EEES9_EEENS_10bfloat16_tEfNS_4arch4Sm80ELb1ELb0ELb1ELb0ELb0ELb0ELb0ELb0ELi2ELi2ELi2ELi2ELb0EEENS1_21CollectiveEpilogueBwdISA_SB_SD_Li256ELb0ELb0ELi4EEENS1_25SingleTileBwdLPTSchedulerILb0ELi128ELb0EEEEEEEEEvNT_6ParamsE,"a",@progbits
	.sectionflags	@""
	.align	4
.nv.constant0._ZN7cutlass13device_kernelIN5flash19enable_sm80_to_sm89INS1_16FlashAttnBwdSm80INS1_25CollectiveMainloopBwdSm80ILi2ELi2EN4cute5tupleIJNS5_1CILi64EEENS7_ILi128EEES9_EEENS_10bfloat16_tEfNS_4arch4Sm80ELb1ELb0ELb1ELb0ELb0ELb0ELb0ELb0ELi2ELi2ELi2ELi2ELb0EEENS1_21CollectiveEpilogueBwdISA_SB_SD_Li256ELb0ELb0ELi4EEENS1_25SingleTileBwdLPTSchedulerILb0ELi128ELb0EEEEEEEEEvNT_6ParamsE:
	.zero		1000


//--------------------- .nv.constant0._ZN7cutlass13device_kernelIN5flash19enable_sm80_to_sm89INS1_16FlashAttnBwdSm80INS1_25CollectiveMainloopBwdSm80ILi2ELi2EN4cute5tupleIJNS5_1CILi64EEENS7_ILi128EEES9_EEENS_10bfloat16_tEfNS_4arch4Sm80ELb1ELb0ELb1ELb0ELb1ELb0ELb0ELb0ELi2ELi2ELi2ELi2ELb0EEENS1_21CollectiveEpilogueBwdISA_SB_SD_Li256ELb0ELb0ELi4EEENS1_25SingleTileBwdLPTSchedulerILb0ELi128ELb1EEEEEEEEEvNT_6ParamsE --------------------------
	.section	.nv.constant0._ZN7cutlass13device_kernelIN5flash19enable_sm80_to_sm89INS1_16FlashAttnBwdSm80INS1_25CollectiveMainloopBwdSm80ILi2ELi2EN4cute5tupleIJNS5_1CILi64EEENS7_ILi128EEES9_EEENS_10bfloat16_tEfNS_4arch4Sm80ELb1ELb0ELb1ELb0ELb1ELb0ELb0ELb0ELi2ELi2ELi2ELi2ELb0EEENS1_21CollectiveEpilogueBwdISA_SB_SD_Li256ELb0ELb0ELi4EEENS1_25SingleTileBwdLPTSchedulerILb0ELi128ELb1EEEEEEEEEvNT_6ParamsE,"a",@progbits
	.sectionflags	@""
	.align	4
.nv.constant0._ZN7cutlass13device_kernelIN5flash19enable_sm80_to_sm89INS1_16FlashAttnBwdSm80INS1_25CollectiveMainloopBwdSm80ILi2ELi2EN4cute5tupleIJNS5_1CILi64EEENS7_ILi128EEES9_EEENS_10bfloat16_tEfNS_4arch4Sm80ELb1ELb0ELb1ELb0ELb1ELb0ELb0ELb0ELi2ELi2ELi2ELi2ELb0EEENS1_21CollectiveEpilogueBwdISA_SB_SD_Li256ELb0ELb0ELi4EEENS1_25SingleTileBwdLPTSchedulerILb0ELi128ELb1EEEEEEEEEvNT_6ParamsE:
	.zero		1000


//--------------------- .nv.constant0._ZN7cutlass13device_kernelIN5flash19enable_sm80_to_sm89INS1_16FlashAttnBwdSm80INS1_25CollectiveMainloopBwdSm80ILi2ELi2EN4cute5tupleIJNS5_1CILi64EEENS7_ILi128EEES9_EEENS_10bfloat16_tEfNS_4arch4Sm80ELb1ELb0ELb1ELb0ELb0ELb0ELb0ELb0ELi2ELi2ELi2ELi2ELb0EEENS1_24CollectiveEpilogueBwdGQAISA_fSD_Li256ELb0ELb0EEENS1_25SingleTileBwdLPTSchedulerILb0ELi128ELb0EEEEEEEEEvNT_6ParamsE --------------------------
	.section	.nv.constant0._ZN7cutlass13device_kernelIN5flash19enable_sm80_to_sm89INS1_16FlashAttnBwdSm80INS1_25CollectiveMainloopBwdSm80ILi2ELi2EN4cute5tupleIJNS5_1CILi64EEENS7_ILi128EEES9_EEENS_10bfloat16_tEfNS_4arch4Sm80ELb1ELb0ELb1ELb0ELb0ELb0ELb0ELb0ELi2ELi2ELi2ELi2ELb0EEENS1_24CollectiveEpilogueBwdGQAISA_fSD_Li256ELb0ELb0EEENS1_25SingleTileBwdLPTSchedulerILb0ELi128ELb0EEEEEEEEEvNT_6ParamsE,"a",@progbits
	.sectionflags	@""
	.align	4
.nv.constant0._ZN7cutlass13device_kernelIN5flash19enable_sm80_to_sm89INS1_16FlashAttnBwdSm80INS1_25CollectiveMainloopBwdSm80ILi2ELi2EN4cute5tupleIJNS5_1CILi64EEENS7_ILi128EEES9_EEENS_10bfloat16_tEfNS_4arch4Sm80ELb1ELb0ELb1ELb0ELb0ELb0ELb0ELb0ELi2ELi2ELi2ELi2ELb0EEENS1_24CollectiveEpilogueBwdGQAISA_fSD_Li256ELb0ELb0EEENS1_25SingleTileBwdLPTSchedulerILb0ELi128ELb0EEEEEEEEEvNT_6ParamsE:
	.zero		1008


//--------------------- .nv.constant0._ZN7cutlass13device_kernelIN5flash19enable_sm80_to_sm89INS1_16FlashAttnBwdSm80INS1_25CollectiveMainloopBwdSm80ILi2ELi2EN4cute5tupleIJNS5_1CILi64EEENS7_ILi128EEES9_EEENS_10bfloat16_tEfNS_4arch4Sm80ELb1ELb0ELb1ELb0ELb1ELb0ELb0ELb0ELi2ELi2ELi2ELi2ELb0EEENS1_24CollectiveEpilogueBwdGQAISA_fSD_Li256ELb0ELb1EEENS1_25SingleTileBwdLPTSchedulerILb0ELi128ELb1EEEEEEEEEvNT_6ParamsE --------------------------
	.section	.nv.constant0._ZN7cutlass13device_kernelIN5flash19enable_sm80_to_sm89INS1_16FlashAttnBwdSm80INS1_25CollectiveMainloopBwdSm80ILi2ELi2EN4cute5tupleIJNS5_1CILi64EEENS7_ILi128EEES9_EEENS_10bfloat16_tEfNS_4arch4Sm80ELb1ELb0ELb1ELb0ELb1ELb0ELb0ELb0ELi2ELi2ELi2ELi2ELb0EEENS1_24CollectiveEpilogueBwdGQAISA_fSD_Li256ELb0ELb1EEENS1_25SingleTileBwdLPTSchedulerILb0ELi128ELb1EEEEEEEEEvNT_6ParamsE,"a",@progbits
	.sectionflags	@""
	.align	4
.nv.constant0._ZN7cutlass13device_kernelIN5flash19enable_sm80_to_sm89INS1_16FlashAttnBwdSm80INS1_25CollectiveMainloopBwdSm80ILi2ELi2EN4cute5tupleIJNS5_1CILi64EEENS7_ILi128EEES9_EEENS_10bfloat16_tEfNS_4arch4Sm80ELb1ELb0ELb1ELb0ELb1ELb0ELb0ELb0ELi2ELi2ELi2ELi2ELb0EEENS1_24CollectiveEpilogueBwdGQAISA_fSD_Li256ELb0ELb1EEENS1_25SingleTileBwdLPTSchedulerILb0ELi128ELb1EEEEEEEEEvNT_6ParamsE:
	.zero		1008


//--------------------- .nv.constant0._ZN7cutlass13device_kernelIN5flash22FlashAttnBwdPreprocessIN4cute5tupleIJNS3_1CILi64EEENS5_ILi128EEEEEENS_10bfloat16_tEfNS_4arch4Sm80ELb1ELb0EEEEEvNT_6ParamsE --------------------------
	.section	.nv.constant0._ZN7cutlass13device_kernelIN5flash22FlashAttnBwdPreprocessIN4cute5tupleIJNS3_1CILi64EEENS5_ILi128EEEEEENS_10bfloat16_tEfNS_4arch4Sm80ELb1ELb0EEEEEvNT_6ParamsE,"a",@progbits
	.sectionflags	@""
	.align	4
.nv.constant0._ZN7cutlass13device_kernelIN5flash22FlashAttnBwdPreprocessIN4cute5tupleIJNS3_1CILi64EEENS5_ILi128EEEEEENS_10bfloat16_tEfNS_4arch4Sm80ELb1ELb0EEEEEvNT_6ParamsE:
	.zero		592


//--------------------- .nv.constant0._ZN7cutlass13device_kernelIN5flash19enable_sm80_to_sm89INS1_16FlashAttnBwdSm80INS1_25CollectiveMainloopBwdSm80ILi2ELi2EN4cute5tupleIJNS5_1CILi64EEENS7_ILi128EEES9_EEENS_10bfloat16_tEfNS_4arch4Sm80ELb1ELb0ELb1ELb1ELb0ELb0ELb0ELb0ELi2ELi2ELi2ELi2ELb0EEENS1_21CollectiveEpilogueBwdISA_SB_SD_Li256ELb1ELb0ELi4EEENS1_25SingleTileBwdLPTSchedulerILb1ELi128ELb0EEEEEEEEEvNT_6ParamsE --------------------------
	.section	.nv.constant0._ZN7cutlass13device_kernelIN5flash19enable_sm80_to_sm89INS1_16FlashAttnBwdSm80INS1_25CollectiveMainloopBwdSm80ILi2ELi2EN4cute5tupleIJNS5_1CILi64EEENS7_ILi128EEES9_EEENS_10bfloat16_tEfNS_4arch4Sm80ELb1ELb0ELb1ELb1ELb0ELb0ELb0ELb0ELi2ELi2ELi2ELi2ELb0EEENS1_21CollectiveEpilogueBwdISA_SB_SD_Li256ELb1ELb0ELi4EEENS1_25SingleTileBwdLPTSchedulerILb1ELi128ELb0EEEEEEEEEvNT_6ParamsE,"a",@progbits
	.sectionflags	@""
	.align	4
.nv.constant0._ZN7cutlass13device_kernelIN5flash19enable_sm80_to_sm89INS1_16FlashAttnBwdSm80INS1_25CollectiveMainloopBwdSm80ILi2ELi2EN4cute5tupleIJNS5_1CILi64EEENS7_ILi128EEES9_EEENS_10bfloat16_tEfNS_4arch4Sm80ELb1ELb0ELb1ELb1ELb0ELb0ELb0ELb0ELi2ELi2ELi2ELi2ELb0EEENS1_21CollectiveEpilogueBwdISA_SB_SD_Li256ELb1ELb0ELi4EEENS1_25SingleTileBwdLPTSchedulerILb1ELi128ELb0EEEEEEEEEvNT_6ParamsE:
	.zero		1000


//--------------------- .nv.constant0._ZN7cutlass13device_kernelIN5flash19enable_sm80_to_sm89INS1_16FlashAttnBwdSm80INS1_25CollectiveMainloopBwdSm80ILi2ELi2EN4cute5tupleIJNS5_1CILi64EEENS7_ILi128EEES9_EEENS_10bfloat16_tEfNS_4arch4Sm80ELb1ELb0ELb1ELb1ELb1ELb0ELb0ELb0ELi2ELi2ELi2ELi2ELb0EEENS1_21CollectiveEpilogueBwdISA_SB_SD_Li256ELb1ELb0ELi4EEENS1_25SingleTileBwdLPTSchedulerILb1ELi128ELb1EEEEEEEEEvNT_6ParamsE --------------------------
	.section	.nv.constant0._ZN7cutlass13device_kernelIN5flash19enable_sm80_to_sm89INS1_16FlashAttnBwdSm80INS1_25CollectiveMainloopBwdSm80ILi2ELi2EN4cute5tupleIJNS5_1CILi64EEENS7_ILi128EEES9_EEENS_10bfloat16_tEfNS_4arch4Sm80ELb1ELb0ELb1ELb1ELb1ELb0ELb0ELb0ELi2ELi2ELi2ELi2ELb0EEENS1_21CollectiveEpilogueBwdISA_SB_SD_Li256ELb1ELb0ELi4EEENS1_25SingleTileBwdLPTSchedulerILb1ELi128ELb1EEEEEEEEEvNT_6ParamsE,"a",@progbits
	.sectionflags	@""
	.align	4
.nv.constant0._ZN7cutlass13device_kernelIN5flash19enable_sm80_to_sm89INS1_16FlashAttnBwdSm80INS1_25CollectiveMainloopBwdSm80ILi2ELi2EN4cute5tupleIJNS5_1CILi64EEENS7_ILi128EEES9_EEENS_10bfloat16_tEfNS_4arch4Sm80ELb1ELb0ELb1ELb1ELb1ELb0ELb0ELb0ELi2ELi2ELi2ELi2ELb0EEENS1_21CollectiveEpilogueBwdISA_SB_SD_Li256ELb1ELb0ELi4EEENS1_25SingleTileBwdLPTSchedulerILb1ELi128ELb1EEEEEEEEEvNT_6ParamsE:
	.zero		1000


//--------------------- .nv.constant0._ZN7cutlass13device_kernelIN5flash19enable_sm80_to_sm89INS1_16FlashAttnBwdSm80INS1_25CollectiveMainloopBwdSm80ILi2ELi2EN4cute5tupleIJNS5_1CILi64EEENS7_ILi128EEES9_EEENS_10bfloat16_tEfNS_4arch4Sm80ELb1ELb0ELb1ELb1ELb0ELb0ELb0ELb0ELi2ELi2ELi2ELi2ELb0EEENS1_24CollectiveEpilogueBwdGQAISA_fSD_Li256ELb1ELb0EEENS1_25SingleTileBwdLPTSchedulerILb1ELi128ELb0EEEEEEEEEvNT_6ParamsE --------------------------
	.section	.nv.constant0._ZN7cutlass13device_kernelIN5flash19enable_sm80_to_sm89INS1_16FlashAttnBwdSm80INS1_25CollectiveMainloopBwdSm80ILi2ELi2EN4cute5tupleIJNS5_1CILi64EEENS7_ILi128EEES9_EEENS_10bfloat16_tEfNS_4arch4Sm80ELb1ELb0ELb1ELb1ELb0ELb0ELb0ELb0ELi2ELi2ELi2ELi2ELb0EEENS1_24CollectiveEpilogueBwdGQAISA_fSD_Li256ELb1ELb0EEENS1_25SingleTileBwdLPTSchedulerILb1ELi128ELb0EEEEEEEEEvNT_6ParamsE,"a",@progbits
	.sectionflags	@""
	.align	4
.nv.constant0._ZN7cutlass13device_kernelIN5flash19enable_sm80_to_sm89INS1_16FlashAttnBwdSm80INS1_25CollectiveMainloopBwdSm80ILi2ELi2EN4cute5tupleIJNS5_1CILi64EEENS7_ILi128EEES9_EEENS_10bfloat16_tEfNS_4arch4Sm80ELb1ELb0ELb1ELb1ELb0ELb0ELb0ELb0ELi2ELi2ELi2ELi2ELb0EEENS1_24CollectiveEpilogueBwdGQAISA_fSD_Li256ELb1ELb0EEENS1_25SingleTileBwdLPTSchedulerILb1ELi128ELb0EEEEEEEEEvNT_6ParamsE:
	.zero		1008


//--------------------- .nv.constant0._ZN7cutlass13device_kernelIN5flash32FlashAttnBwdPostprocessConvertdQIN4cute5tupleIJNS3_1CILi128EEES6_EEENS_10bfloat16_tEfNS_4arch4Sm80ELi256ENS3_8TiledMMAINS3_8MMA_AtomIJNS3_30SM80_16x8x16_F32BF16BF16F32_TNEEEENS3_6LayoutINS4_IJNS5_ILi2EEENS5_ILi4EEENS5_ILi1EEEEEENS4_IJSI_SG_NS5_ILi0EEEEEEEENS4_IJNS5_ILi32EEENS5_ILi64EEENS5_ILi16EEEEEEEELb0EEEEEvNT_6ParamsE --------------------------
	.section	.nv.constant0._ZN7cutlass13device_kernelIN5flash32FlashAttnBwdPostprocessConvertdQIN4cute5tupleIJNS3_1CILi128EEES6_EEENS_10bfloat16_tEfNS_4arch4Sm80ELi256ENS3_8TiledMMAINS3_8MMA_AtomIJNS3_30SM80_16x8x16_F32BF16BF16F32_TNEEEENS3_6LayoutINS4_IJNS5_ILi2EEENS5_ILi4EEENS5_ILi1EEEEEENS4_IJSI_SG_NS5_ILi0EEEEEEEENS4_IJNS5_ILi32EEENS5_ILi64EEENS5_ILi16EEEEEEEELb0EEEEEvNT_6ParamsE,"a",@progbits
	.sectionflags	@""
	.align	4
.nv.constant0._ZN7cutlass13device_kernelIN5flash32FlashAttnBwdPostprocessConvertdQIN4cute5tupleIJNS3_1CILi128EEES6_EEENS_10bfloat16_tEfNS_4arch4Sm80ELi256ENS3_8TiledMMAINS3_8MMA_AtomIJNS3_30SM80_16x8x16_F32BF16BF16F32_TNEEEENS3_6LayoutINS4_IJNS5_ILi2EEENS5_ILi4EEENS5_ILi1EEEEEENS4_IJSI_SG_NS5_ILi0EEEEEEEENS4_IJNS5_ILi32EEENS5_ILi64EEENS5_ILi16EEEEEEEELb0EEEEEvNT_6ParamsE:
	.zero		464


//--------------------- .nv.constant0._ZN7cutlass13device_kernelIN5flash32FlashAttnBwdPostprocessConvertdQIN4cute5tupleIJNS3_1CILi64EEENS5_ILi128EEEEEENS_10bfloat16_tEfNS_4arch4Sm80ELi256ENS3_8TiledMMAINS3_8MMA_AtomIJNS3_30SM80_16x8x16_F32BF16BF16F32_TNEEEENS3_6LayoutINS4_IJNS5_ILi2EEENS5_ILi4EEENS5_ILi1EEEEEENS4_IJSJ_SH_NS5_ILi0EEEEEEEENS4_IJNS5_ILi32EEES6_NS5_ILi16EEEEEEEELb0EEEEEvNT_6ParamsE --------------------------
	.section	.nv.constant0._ZN7cutlass13device_kernelIN5flash32FlashAttnBwdPostprocessConvertdQIN4cute5tupleIJNS3_1CILi64EEENS5_ILi128EEEEEENS_10bfloat16_tEfNS_4arch4Sm80ELi256ENS3_8TiledMMAINS3_8MMA_AtomIJNS3_30SM80_16x8x16_F32BF16BF16F32_TNEEEENS3_6LayoutINS4_IJNS5_ILi2EEENS5_ILi4EEENS5_ILi1EEEEEENS4_IJSJ_SH_NS5_ILi0EEEEEEEENS4_IJNS5_ILi32EEES6_NS5_ILi16EEEEEEEELb0EEEEEvNT_6ParamsE,"a",@progbits
	.sectionflags	@""
	.align	4
.nv.constant0._ZN7cutlass13device_kernelIN5flash32FlashAttnBwdPostprocessConvertdQIN4cute5tupleIJNS3_1CILi64EEENS5_ILi128EEEEEENS_10bfloat16_tEfNS_4arch4Sm80ELi256ENS3_8TiledMMAINS3_8MMA_AtomIJNS3_30SM80_16x8x16_F32BF16BF16F32_TNEEEENS3_6LayoutINS4_IJNS5_ILi2EEENS5_ILi4EEENS5_ILi1EEEEEENS4_IJSJ_SH_NS5_ILi0EEEEEEEENS4_IJNS5_ILi32EEES6_NS5_ILi16EEEEEEEELb0EEEEEvNT_6ParamsE:
	.zero		464


//--------------------- .nv.constant0._ZN7cutlass13device_kernelIN5flash19enable_sm80_to_sm89INS1_16FlashAttnBwdSm80INS1_25CollectiveMainloopBwdSm80ILi2ELi2EN4cute5tupleIJNS5_1CILi64EEENS7_ILi128EEES9_EEENS_10bfloat16_tEfNS_4arch4Sm80ELb1ELb0ELb1ELb1ELb1ELb0ELb0ELb0ELi2ELi2ELi2ELi2ELb0EEENS1_24CollectiveEpilogueBwdGQAISA_fSD_Li256ELb1ELb1EEENS1_25SingleTileBwdLPTSchedulerILb1ELi128ELb1EEEEEEEEEvNT_6ParamsE --------------------------
	.section	.nv.constant0._ZN7cutlass13device_kernelIN5flash19enable_sm80_to_sm89INS1_16FlashAttnBwdSm80INS1_25CollectiveMainloopBwdSm80ILi2ELi2EN4cute5tupleIJNS5_1CILi64EEENS7_ILi128EEES9_EEENS_10bfloat16_tEfNS_4arch4Sm80ELb1ELb0ELb1ELb1ELb1ELb0ELb0ELb0ELi2ELi2ELi2ELi2ELb0EEENS1_24CollectiveEpilogueBwdGQAISA_fSD_Li256ELb1ELb1EEENS1_25SingleTileBwdLPTSchedulerILb1ELi128ELb1EEEEEEEEEvNT_6ParamsE,"a",@progbits
	.sectionflags	@""
	.align	4
.nv.constant0._ZN7cutlass13device_kernelIN5flash19enable_sm80_to_sm89INS1_16FlashAttnBwdSm80INS1_25CollectiveMainloopBwdSm80ILi2ELi2EN4cute5tupleIJNS5_1CILi64EEENS7_ILi128EEES9_EEENS_10bfloat16_tEfNS_4arch4Sm80ELb1ELb0ELb1ELb1ELb1ELb0ELb0ELb0ELi2ELi2ELi2ELi2ELb0EEENS1_24CollectiveEpilogueBwdGQAISA_fSD_Li256ELb1ELb1EEENS1_25SingleTileBwdLPTSchedulerILb1ELi128ELb1EEEEEEEEEvNT_6ParamsE:
	.zero		1008


//--------------------- .nv.constant0._ZN7cutlass13device_kernelIN5flash22FlashAttnBwdPreprocessIN4cute5tupleIJNS3_1CILi64EEENS5_ILi128EEEEEENS_10bfloat16_tEfNS_4arch4Sm80ELb1ELb1EEEEEvNT_6ParamsE --------------------------
	.section	.nv.constant0._ZN7cutlass13device_kernelIN5flash22FlashAttnBwdPreprocessIN4cute5tupleIJNS3_1CILi64EEENS5_ILi128EEEEEENS_10bfloat16_tEfNS_4arch4Sm80ELb1ELb1EEEEEvNT_6ParamsE,"a",@progbits
	.sectionflags	@""
	.align	4
.nv.constant0._ZN7cutlass13device_kernelIN5flash22FlashAttnBwdPreprocessIN4cute5tupleIJNS3_1CILi64EEENS5_ILi128EEEEEENS_10bfloat16_tEfNS_4arch4Sm80ELb1ELb1EEEEEvNT_6ParamsE:
	.zero		592


//--------------------- .text._ZN7cutlass13device_kernelIN5flash19enable_sm80_to_sm89INS1_16FlashAttnBwdSm80INS1_25CollectiveMainloopBwdSm80ILi2ELi1EN4cute5tupleIJNS5_1CILi64EEENS7_ILi96EEENS7_ILi128EEEEEENS_10bfloat16_tEfNS_4arch4Sm80ELb0ELb0ELb1ELb0ELb0ELb0ELb0ELb0ELi2ELi2ELi2ELi2ELb1EEENS1_21CollectiveEpilogueBwdISB_SC_SE_Li256ELb0ELb0ELi4EEENS1_19SingleTileSchedulerILb0ELb0ELb0ELi96EEEEEEEEEvNT_6ParamsE --------------------------
	.section	.text._ZN7cutlass13device_kernelIN5flash19enable_sm80_to_sm89INS1_16FlashAttnBwdSm80INS1_25CollectiveMainloopBwdSm80ILi2ELi1EN4cute5tupleIJNS5_1CILi64EEENS7_ILi96EEENS7_ILi128EEEEEENS_10bfloat16_tEfNS_4arch4Sm80ELb0ELb0ELb1ELb0ELb0ELb0ELb0ELb0ELi2ELi2ELi2ELi2ELb1EEENS1_21CollectiveEpilogueBwdISB_SC_SE_Li256ELb0ELb0ELi4EEENS1_19SingleTileSchedulerILb0ELb0ELb0ELi96EEEEEEEEEvNT_6ParamsE,"ax",@progbits
	.sectioninfo	@"SHI_REGISTERS=255"
	.align	128
.text._ZN7cutlass13device_kernelIN5flash19enable_sm80_to_sm89INS1_16FlashAttnBwdSm80INS1_25CollectiveMainloopBwdSm80ILi2ELi1EN4cute5tupleIJNS5_1CILi64EEENS7_ILi96EEENS7_ILi128EEEEEENS_10bfloat16_tEfNS_4arch4Sm80ELb0ELb0ELb1ELb0ELb0ELb0ELb0ELb0ELi2ELi2ELi2ELi2ELb1EEENS1_21CollectiveEpilogueBwdISB_SC_SE_Li256ELb0ELb0ELi4EEENS1_19SingleTileSchedulerILb0ELb0ELb0ELi96EEEEEEEEEvNT_6ParamsE:
        .type           _ZN7cutlass13device_kernelIN5flash19enable_sm80_to_sm89INS1_16FlashAttnBwdSm80INS1_25CollectiveMainloopBwdSm80ILi2ELi1EN4cute5tupleIJNS5_1CILi64EEENS7_ILi96EEENS7_ILi128EEEEEENS_10bfloat16_tEfNS_4arch4Sm80ELb0ELb0ELb1ELb0ELb0ELb0ELb0ELb0ELi2ELi2ELi2ELi2ELb1EEENS1_21CollectiveEpilogueBwdISB_SC_SE_Li256ELb0ELb0ELi4EEENS1_19SingleTileSchedulerILb0ELb0ELb0ELi96EEEEEEEEEvNT_6ParamsE,@function
        .size           _ZN7cutlass13device_kernelIN5flash19enable_sm80_to_sm89INS1_16FlashAttnBwdSm80INS1_25CollectiveMainloopBwdSm80ILi2ELi1EN4cute5tupleIJNS5_1CILi64EEENS7_ILi96EEENS7_ILi128EEEEEENS_10bfloat16_tEfNS_4arch4Sm80ELb0ELb0ELb1ELb0ELb0ELb0ELb0ELb0ELi2ELi2ELi2ELi2ELb1EEENS1_21CollectiveEpilogueBwdISB_SC_SE_Li256ELb0ELb0ELi4EEENS1_19SingleTileSchedulerILb0ELb0ELb0ELi96EEEEEEEEEvNT_6ParamsE,(.L_x_2285 - _ZN7cutlass13device_kernelIN5flash19enable_sm80_to_sm89INS1_16FlashAttnBwdSm80INS1_25CollectiveMainloopBwdSm80ILi2ELi1EN4cute5tupleIJNS5_1CILi64EEENS7_ILi96EEENS7_ILi128EEEEEENS_10bfloat16_tEfNS_4arch4Sm80ELb0ELb0ELb1ELb0ELb0ELb0ELb0ELb0ELi2ELi2ELi2ELi2ELb1EEENS1_21CollectiveEpilogueBwdISB_SC_SE_Li256ELb0ELb0ELi4EEENS1_19SingleTileSchedulerILb0ELb0ELb0ELi96EEEEEEEEEvNT_6ParamsE)
        .other          _ZN7cutlass13device_kernelIN5flash19enable_sm80_to_sm89INS1_16FlashAttnBwdSm80INS1_25CollectiveMainloopBwdSm80ILi2ELi1EN4cute5tupleIJNS5_1CILi64EEENS7_ILi96EEENS7_ILi128EEEEEENS_10bfloat16_tEfNS_4arch4Sm80ELb0ELb0ELb1ELb0ELb0ELb0ELb0ELb0ELi2ELi2ELi2ELi2ELb1EEENS1_21CollectiveEpilogueBwdISB_SC_SE_Li256ELb0ELb0ELi4EEENS1_19SingleTileSchedulerILb0ELb0ELb0ELi96EEEEEEEEEvNT_6ParamsE,@"STO_CUDA_ENTRY STV_DEFAULT"
_ZN7cutlass13device_kernelIN5flash19enable_sm80_to_sm89INS1_16FlashAttnBwdSm80INS1_25CollectiveMainloopBwdSm80ILi2ELi1EN4cute5tupleIJNS5_1CILi64EEENS7_ILi96EEENS7_ILi128EEEEEENS_10bfloat16_tEfNS_4arch4Sm80ELb0ELb0ELb1ELb0ELb0ELb0ELb0ELb0ELi2ELi2ELi2ELi2ELb1EEENS1_21CollectiveEpilogueBwdISB_SC_SE_Li256ELb0ELb0ELi4EEENS1_19SingleTileSchedulerILb0ELb0ELb0ELi96EEEEEEEEEvNT_6ParamsE:
[----:B------:R-:W-:-:S03]  /*0000*/  MOV R1, c[0x0][0x28] ;  /* 0x00000a0000017a02 */ /* 0x000fc60000000f00 */
[----:B------:R-:W1:Y:S01]  /*0010*/  S2UR UR16, SR_CTAID.Z ;  /* 0x00000000001079c3 */ /* 0x000e620000002700 */
[----:B------:R-:W-:Y:S02]  /*0020*/  IADD3 R1, R1, -0x10, RZ ;  /* 0xfffffff001017810 */ /* 0x000fe40007ffe0ff */
[----:B-1----:R-:W-:-:S13]  /*0030*/  ISETP.LE.AND P0, PT, RZ, UR16, PT ;  /* 0x00000010ff007c0c */ /* 0x002fda000bf03270 */
[----:B------:R-:W-:Y:S05]  /*0040*/  @!P0 EXIT ;  /* 0x000000000000894d */ /* 0x000fea0003800000 */
[----:B------:R-:W1:Y:S01]  /*0050*/  S2R R238, SR_TID.X ;  /* 0x0000000000ee7919 */ /* 0x000e620000002100 */
[----:B------:R-:W-:Y:S01]  /*0060*/  IMAD.MOV.U32 R0, RZ, RZ, c[0x0][0x248] ;  /* 0x00009200ff007624 */ /* 0x000fe200078e00ff */
[----:B------:R-:W-:Y:S01]  /*0070*/  USHF.R.S32.HI UR6, URZ, 0x1f, UR16 ;  /* 0x0000001f3f067899 */ /* 0x000fe20008011410 */
[----:B------:R-:W-:Y:S01]  /*0080*/  IMAD.U32 R20, RZ, RZ, UR16 ;  /* 0x00000010ff147e24 */ /* 0x000fe2000f8e00ff */
[----:B------:R-:W2:Y:S01]  /*0090*/  S2R R5, SR_CTAID.Y ;  /* 0x0000000000057919 */ /* 0x000ea20000002600 */
[----:B------:R-:W-:Y:S01]  /*00a0*/  ULDC.64 UR4, c[0x0][0x278] ;  /* 0x00009e0000047ab9 */ /* 0x000fe20000000a00 */
[----:B------:R-:W-:Y:S01]  /*00b0*/  ISETP.NE.AND P0, PT, R0, 0x1, PT ;  /* 0x000000010000780c */ /* 0x000fe20003f05270 */
[----:B------:R-:W-:Y:S01]  /*00c0*/  UIMAD UR11, UR6, UR4, URZ ;  /* 0x00000004060b72a4 */ /* 0x000fe2000f8e023f */
[----:B------:R-:W3:Y:S01]  /*00d0*/  S2R R4, SR_CTAID.X ;  /* 0x0000000000047919 */ /* 0x000ee20000002500 */
[----:B------:R-:W-:Y:S01]  /*00e0*/  UIMAD.WIDE.U32 UR8, UR16, UR4, URZ ;  /* 0x00000004100872a5 */ /* 0x000fe2000f8e003f */
[----:B------:R-:W-:Y:S01]  /*00f0*/  LOP3.LUT R236, R236, 0xfffffffe, RZ, 0xc0, !PT ;  /* 0xfffffffeecec7812 */ /* 0x000fe200078ec0ff */
[----:B------:R-:W-:Y:S01]  /*0100*/  UIMAD UR11, UR16, UR5, UR11 ;  /* 0x00000005100b72a4 */ /* 0x000fe2000f8e020b */
[----:B------:R-:W-:Y:S01]  /*0110*/  IMAD.MOV.U32 R203, RZ, RZ, 0x40 ;  /* 0x00000040ffcb7424 */ /* 0x000fe200078e00ff */
[----:B------:R-:W-:Y:S01]  /*0120*/  UMOV UR13, 0x6 ;  /* 0x00000006000d7882 */ /* 0x000fe20000000000 */
[----:B------:R-:W-:Y:S01]  /*0130*/  IMAD.MOV.U32 R200, RZ, RZ, 0x20 ;  /* 0x00000020ffc87424 */ /* 0x000fe200078e00ff */
[----:B------:R-:W-:Y:S01]  /*0140*/  UIADD3 UR11, UR9, UR11, URZ ;  /* 0x0000000b090b7290 */ /* 0x000fe2000fffe03f */
[----:B------:R-:W-:Y:S01]  /*0150*/  CS2R R122, SRZ ;  /* 0x00000000007a7805 */ /* 0x000fe2000001ff00 */
[----:B------:R-:W-:Y:S01]  /*0160*/  ULDC.64 UR4, c[0x0][0x290] ;  /* 0x0000a40000047ab9 */ /* 0x000fe20000000a00 */
[----:B------:R-:W-:Y:S01]  /*0170*/  CS2R R120, SRZ ;  /* 0x0000000000787805 */ /* 0x000fe2000001ff00 */
[----:B------:R-:W-:Y:S01]  /*0180*/  UIMAD UR12, UR6, UR4, URZ ;  /* 0x00000004060c72a4 */ /* 0x000fe2000f8e023f */
[----:B------:R-:W-:Y:S01]  /*0190*/  CS2R R126, SRZ ;  /* 0x00000000007e7805 */ /* 0x000fe2000001ff00 */
[----:B------:R-:W-:Y:S01]  /*01a0*/  UIMAD.WIDE.U32 UR14, UR16, UR4, URZ ;  /* 0x00000004100e72a5 */ /* 0x000fe2000f8e003f */
[----:B------:R-:W-:Y:S01]  /*01b0*/  CS2R R124, SRZ ;  /* 0x00000000007c7805 */ /* 0x000fe2000001ff00 */
[----:B------:R-:W-:Y:S01]  /*01c0*/  UIMAD UR12, UR16, UR5, UR12 ;  /* 0x00000005100c72a4 */ /* 0x000fe2000f8e020c */
[----:B-1----:R-:W-:Y:S01]  /*01d0*/  SHF.R.S32.HI R8, RZ, 0x1f, R238 ;  /* 0x0000001fff087819 */ /* 0x002fe200000114ee */
[----:B------:R-:W-:Y:S01]  /*01e0*/  IMAD.SHL.U32 R246, R238, 0x4, RZ ;  /* 0x00000004eef67824 */ /* 0x000fe200078e00ff */
[----:B------:R-:W-:Y:S01]  /*01f0*/  ULDC.64 UR4, c[0x0][0x1b8] ;  /* 0x00006e0000047ab9 */ /* 0x000fe20000000a00 */
[----:B------:R-:W-:Y:S01]  /*0200*/  CS2R R130, SRZ ;  /* 0x0000000000827805 */ /* 0x000fe2000001ff00 */
[-C--:B------:R-:W-:Y:S01]  /*0210*/  LEA.HI R229, R8, R238.reuse, RZ, 0x3 ;  /* 0x000000ee08e57211 */ /* 0x080fe200078f18ff */
[----:B--2---:R-:W-:Y:S01]  /*0220*/  @P0 IMAD.HI.U32 R0, R5, c[0x0][0x24c], RZ ;  /* 0x0000930005000a27 */ /* 0x004fe200078e00ff */
[--C-:B------:R-:W-:Y:S01]  /*0230*/  SHF.R.S32.HI R3, RZ, 0x1f, R5.reuse ;  /* 0x0000001fff037819 */ /* 0x100fe20000011405 */
[----:B------:R-:W-:Y:S01]  /*0240*/  UIMAD UR4, UR6, UR4, URZ ;  /* 0x00000004060472a4 */ /* 0x000fe2000f8e023f */
[----:B------:R-:W-:Y:S01]  /*0250*/  LOP3.LUT R12, R229, 0xfffffff8, RZ, 0xc0, !PT ;  /* 0xfffffff8e50c7812 */ /* 0x000fe200078ec0ff */
[----:B------:R-:W-:Y:S01]  /*0260*/  IMAD.MOV.U32 R2, RZ, RZ, R5 ;  /* 0x000000ffff027224 */ /* 0x000fe200078e0005 */
[----:B------:R-:W-:Y:S01]  /*0270*/  @P0 SHF.R.U32.HI R2, RZ, c[0x0][0x250], R0 ;  /* 0x00009400ff020a19 */ /* 0x000fe20000011600 */
[----:B------:R-:W-:Y:S01]  /*0280*/  IMAD R13, R3, c[0x0][0x270], RZ ;  /* 0x00009c00030d7a24 */ /* 0x000fe200078e02ff */
[----:B------:R-:W-:Y:S01]  /*0290*/  SHF.R.S32.HI R247, RZ, 0x1f, R246 ;  /* 0x0000001ffff77819 */ /* 0x000fe200000114f6 */
[----:B------:R-:W-:Y:S01]  /*02a0*/  IMAD.IADD R12, R238, 0x1, -R12 ;  /* 0x00000001ee0c7824 */ /* 0x000fe200078e0a0c */
[----:B------:R-:W-:Y:S01]  /*02b0*/  SHF.R.S32.HI R0, RZ, 0x1f, R2 ;  /* 0x0000001fff007819 */ /* 0x000fe20000011402 */
[C---:B------:R-:W-:Y:S01]  /*02c0*/  IMAD R13, R5.reuse, c[0x0][0x274], R13 ;  /* 0x00009d00050d7a24 */ /* 0x040fe200078e020d */
[----:B------:R-:W-:Y:S01]  /*02d0*/  SHF.R.S32.HI R242, RZ, 0x3, R229 ;  /* 0x00000003fff27819 */ /* 0x000fe200000114e5 */
[----:B------:R-:W-:Y:S01]  /*02e0*/  IMAD.SHL.U32 R16, R12, 0x8, RZ ;  /* 0x000000080c107824 */ /* 0x000fe200078e00ff */
[----:B------:R-:W-:Y:S01]  /*02f0*/  UIMAD UR4, UR16, UR5, UR4 ;  /* 0x00000005100472a4 */ /* 0x000fe2000f8e0204 */
[----:B------:R-:W-:Y:S01]  /*0300*/  IMAD R6, R0, c[0x0][0x1e0], RZ ;  /* 0x0000780000067a24 */ /* 0x000fe200078e02ff */
[----:B------:R-:W-:Y:S01]  /*0310*/  SHF.R.S32.HI R243, RZ, 0x1f, R242 ;  /* 0x0000001ffff37819 */ /* 0x000fe200000114f2 */
[----:B------:R-:W-:Y:S01]  /*0320*/  IMAD.WIDE.U32 R18, R5, c[0x0][0x270], R246 ;  /* 0x00009c0005127a25 */ /* 0x000fe200078e00f6 */
[----:B------:R-:W-:Y:S01]  /*0330*/  SHF.R.S32.HI R17, RZ, 0x1f, R16 ;  /* 0x0000001fff117819 */ /* 0x000fe20000011410 */
[----:B------:R-:W-:Y:S01]  /*0340*/  UIADD3 UR12, UR15, UR12, URZ ;  /* 0x0000000c0f0c7290 */ /* 0x000fe2000fffe03f */
[----:B------:R-:W-:Y:S01]  /*0350*/  ISETP.GE.AND P2, PT, R16, c[0x0][0x1cc], PT ;  /* 0x0000730010007a0c */ /* 0x000fe20003f46270 */
[----:B------:R-:W-:Y:S01]  /*0360*/  IMAD R6, R2, c[0x0][0x1e4], R6 ;  /* 0x0000790002067a24 */ /* 0x000fe200078e0206 */
[----:B------:R-:W-:Y:S01]  /*0370*/  IADD3 R15, P0, R18, UR8, RZ ;  /* 0x00000008120f7c10 */ /* 0x000fe2000ff1e0ff */
[----:B------:R-:W-:Y:S01]  /*0380*/  IMAD.WIDE.U32 R10, R2, c[0x0][0x1e0], R16 ;  /* 0x00007800020a7a25 */ /* 0x000fe200078e0010 */
[----:B------:R-:W-:Y:S01]  /*0390*/  ULDC.64 UR8, c[0x0][0x1e8] ;  /* 0x00007a0000087ab9 */ /* 0x000fe20000000a00 */
[-C--:B------:R-:W-:Y:S01]  /*03a0*/  LEA.HI R14, R8, R238.reuse, RZ, 0x4 ;  /* 0x000000ee080e7211 */ /* 0x080fe200078f20ff */
[----:B------:R-:W-:Y:S01]  /*03b0*/  UIMAD UR8, UR6, UR8, URZ ;  /* 0x00000008060872a4 */ /* 0x000fe2000f8e023f */
[----:B------:R-:W-:Y:S01]  /*03c0*/  IMAD.IADD R7, R11, 0x1, R6 ;  /* 0x000000010b077824 */ /* 0x000fe200078e0206 */
[----:B------:R-:W-:Y:S01]  /*03d0*/  IADD3.X R13, R19, UR11, R13, P0, !PT ;  /* 0x0000000b130d7c10 */ /* 0x000fe200087fe40d */
[----:B------:R-:W-:Y:S01]  /*03e0*/  IMAD.MOV.U32 R6, RZ, RZ, R10 ;  /* 0x000000ffff067224 */ /* 0x000fe200078e000a */
[----:B------:R-:W-:Y:S01]  /*03f0*/  UIMAD UR8, UR16, UR9, UR8 ;  /* 0x00000009100872a4 */ /* 0x000fe2000f8e0208 */
[----:B------:R-:W-:Y:S01]  /*0400*/  IMAD R0, R0, c[0x0][0x1b0], RZ ;  /* 0x00006c0000007a24 */ /* 0x000fe200078e02ff */
[----:B------:R-:W-:Y:S01]  /*0410*/  ULDC.64 UR20, c[0x0][0x118] ;  /* 0x0000460000147ab9 */ /* 0x000fe20000000a00 */
[----:B------:R-:W-:Y:S01]  /*0420*/  IMAD.WIDE.U32 R20, R20, c[0x0][0x1e8], R6 ;  /* 0x00007a0014147a25 */ /* 0x000fe200078e0006 */
[----:B------:R-:W-:Y:S01]  /*0430*/  LEA.HI R6, R8, R238, RZ, 0x6 ;  /* 0x000000ee08067211 */ /* 0x000fe200078f30ff */
[----:B------:R-:W-:Y:S01]  /*0440*/  ULDC UR9, c[0x0][0x168] ;  /* 0x00005a0000097ab9 */ /* 0x000fe20000000800 */
[----:B------:R-:W-:Y:S01]  /*0450*/  LOP3.LUT R245, R14, 0xfffffff0, RZ, 0xc0, !PT ;  /* 0xfffffff00ef57812 */ /* 0x000fe200078ec0ff */
[----:B------:R-:W-:Y:S01]  /*0460*/  IMAD.SHL.U32 R235, R242, 0x40, RZ ;  /* 0x00000040f2eb7824 */ /* 0x000fe200078e00ff */
[----:B------:R-:W-:Y:S01]  /*0470*/  SHF.R.S32.HI R6, RZ, 0x6, R6 ;  /* 0x00000006ff067819 */ /* 0x000fe20000011406 */
[C---:B------:R-:W-:Y:S01]  /*0480*/  IMAD R0, R2.reuse, c[0x0][0x1b4], R0 ;  /* 0x00006d0002007a24 */ /* 0x040fe200078e0200 */
[----:B------:R-:W-:Y:S01]  /*0490*/  IADD3 R21, R21, UR8, RZ ;  /* 0x0000000815157c10 */ /* 0x000fe2000fffe0ff */
[----:B------:R-:W-:Y:S01]  /*04a0*/  IMAD.WIDE.U32 R18, R2, c[0x0][0x1b0], R16 ;  /* 0x00006c0002127a25 */ /* 0x000fe200078e0010 */
[----:B------:R-:W-:Y:S01]  /*04b0*/  LOP3.LUT R235, R235, 0x1c0, RZ, 0xc0, !PT ;  /* 0x000001c0ebeb7812 */ /* 0x000fe200078ec0ff */
[----:B------:R-:W-:Y:S01]  /*04c0*/  UISETP.GE.AND UP0, UPT, UR9, 0x1, UPT ;  /* 0x000000010900788c */ /* 0x000fe2000bf06270 */
[----:B------:R-:W-:Y:S01]  /*04d0*/  CS2R R128, SRZ ;  /* 0x0000000000807805 */ /* 0x000fe2000001ff00 */
[----:B------:R-:W-:Y:S01]  /*04e0*/  IMAD.IADD R19, R19, 0x1, R0 ;  /* 0x0000000113137824 */ /* 0x000fe200078e0200 */
[----:B------:R-:W-:Y:S01]  /*04f0*/  LOP3.LUT R7, R235, 0x38, R16, 0xf8, !PT ;  /* 0x00000038eb077812 */ /* 0x000fe200078ef810 */
[----:B------:R-:W-:Y:S01]  /*0500*/  IMAD.U32 R10, RZ, RZ, UR16 ;  /* 0x00000010ff0a7e24 */ /* 0x000fe2000f8e00ff */
[----:B------:R-:W-:Y:S01]  /*0510*/  SHF.R.U32.HI R235, RZ, 0x3, R235 ;  /* 0x00000003ffeb7819 */ /* 0x000fe200000116eb */
[----:B------:R-:W-:Y:S01]  /*0520*/  IMAD.SHL.U32 R231, R6, 0x200, RZ ;  /* 0x0000020006e77824 */ /* 0x000fe200078e00ff */
[----:B------:R-:W-:Y:S01]  /*0530*/  CS2R R118, SRZ ;  /* 0x0000000000767805 */ /* 0x000fe2000001ff00 */
[----:B------:R-:W-:Y:S01]  /*0540*/  IMAD.WIDE.U32 R10, R10, c[0x0][0x1b8], R18 ;  /* 0x00006e000a0a7a25 */ /* 0x000fe200078e0012 */
[----:B------:R-:W-:Y:S01]  /*0550*/  CS2R R116, SRZ ;  /* 0x0000000000747805 */ /* 0x000fe2000001ff00 */
[----:B------:R-:W-:Y:S01]  /*0560*/  CS2R R114, SRZ ;  /* 0x0000000000727805 */ /* 0x000fe2000001ff00 */
[----:B------:R-:W-:Y:S01]  /*0570*/  LOP3.LUT R235, R231, R7, R235, 0xf6, !PT ;  /* 0x00000007e7eb7212 */ /* 0x000fe200078ef6eb */
[----:B---3--:R-:W-:Y:S01]  /*0580*/  IMAD.WIDE R18, R4, 0x60, R242 ;  /* 0x0000006004127825 */ /* 0x008fe200078e02f2 */
[----:B------:R-:W-:Y:S01]  /*0590*/  IADD3 R11, R11, UR4, RZ ;  /* 0x000000040b0b7c10 */ /* 0x000fe2000fffe0ff */
[----:B------:R-:W-:Y:S01]  /*05a0*/  ULDC.64 UR4, c[0x0][0x1d8] ;  /* 0x0000760000047ab9 */ /* 0x000fe20000000a00 */
[----:B------:R-:W-:Y:S01]  /*05b0*/  CS2R R112, SRZ ;  /* 0x0000000000707805 */ /* 0x000fe2000001ff00 */
[----:B------:R-:W-:Y:S01]  /*05c0*/  IMAD R7, R19, c[0x0][0x1d8], RZ ;  /* 0x0000760013077a24 */ /* 0x000fe200078e02ff */
[----:B------:R-:W-:Y:S01]  /*05d0*/  USHF.L.U32 UR7, UR4, 0x6, URZ ;  /* 0x0000000604077899 */ /* 0x000fe2000800063f */
[----:B------:R-:W-:Y:S01]  /*05e0*/  IMAD R0, R3, c[0x0][0x288], RZ ;  /* 0x0000a20003007a24 */ /* 0x000fe200078e02ff */
[----:B------:R-:W-:Y:S01]  /*05f0*/  USHF.L.U64.HI UR5, UR4, UR13, UR5 ;  /* 0x0000000d04057299 */ /* 0x000fe20008010205 */
[----:B------:R-:W-:Y:S01]  /*0600*/  IMAD.WIDE.U32 R22, R5, c[0x0][0x288], R246 ;  /* 0x0000a20005167a25 */ /* 0x000fe200078e00f6 */
[----:B------:R-:W-:Y:S01]  /*0610*/  CS2R R110, SRZ ;  /* 0x00000000006e7805 */ /* 0x000fe2000001ff00 */
[----:B------:R-:W-:Y:S01]  /*0620*/  CS2R R108, SRZ ;  /* 0x00000000006c7805 */ /* 0x000fe2000001ff00 */
[----:B------:R-:W-:Y:S01]  /*0630*/  CS2R R98, SRZ ;  /* 0x0000000000627805 */ /* 0x000fe2000001ff00 */
[----:B------:R-:W-:Y:S01]  /*0640*/  IMAD R9, R19, c[0x0][0x1a8], RZ ;  /* 0x00006a0013097a24 */ /* 0x000fe200078e02ff */
[----:B------:R-:W-:Y:S01]  /*0650*/  IADD3 R2, P0, R22, UR14, RZ ;  /* 0x0000000e16027c10 */ /* 0x000fe2000ff1e0ff */
[C---:B------:R-:W-:Y:S01]  /*0660*/  IMAD R7, R18.reuse, c[0x0][0x1dc], R7 ;  /* 0x0000770012077a24 */ /* 0x040fe200078e0207 */
[----:B------:R-:W-:Y:S01]  /*0670*/  CS2R R96, SRZ ;  /* 0x0000000000607805 */ /* 0x000fe2000001ff00 */
[----:B------:R-:W-:Y:S01]  /*0680*/  IMAD.WIDE.U32 R20, R18, c[0x0][0x1d8], R20 ;  /* 0x0000760012147a25 */ /* 0x000fe200078e0014 */
[----:B------:R-:W-:Y:S01]  /*0690*/  CS2R R102, SRZ ;  /* 0x0000000000667805 */ /* 0x000fe2000001ff00 */
[----:B------:R-:W-:Y:S01]  /*06a0*/  CS2R R100, SRZ ;  /* 0x0000000000647805 */ /* 0x000fe2000001ff00 */
[----:B------:R-:W-:Y:S01]  /*06b0*/  CS2R R106, SRZ ;  /* 0x00000000006a7805 */ /* 0x000fe2000001ff00 */
[----:B------:R-:W-:Y:S01]  /*06c0*/  IMAD R0, R5, c[0x0][0x28c], R0 ;  /* 0x0000a30005007a24 */ /* 0x000fe200078e0200 */
[----:B------:R-:W-:Y:S01]  /*06d0*/  LEA R22, P1, R20, c[0x0][0x1c0], 0x1 ;  /* 0x0000700014167a11 */ /* 0x000fe200078208ff */
[C---:B------:R-:W-:Y:S01]  /*06e0*/  IMAD R9, R18.reuse, c[0x0][0x1ac], R9 ;  /* 0x00006b0012097a24 */ /* 0x040fe200078e0209 */
[----:B------:R-:W-:Y:S01]  /*06f0*/  CS2R R104, SRZ ;  /* 0x0000000000687805 */ /* 0x000fe2000001ff00 */
[----:B------:R-:W-:Y:S01]  /*0700*/  IMAD.WIDE.U32 R10, R18, c[0x0][0x1a8], R10 ;  /* 0x00006a00120a7a25 */ /* 0x000fe200078e000a */
[----:B------:R-:W-:Y:S01]  /*0710*/  IADD3.X R0, R23, UR12, R0, P0, !PT ;  /* 0x0000000c17007c10 */ /* 0x000fe200087fe400 */
[----:B------:R-:W-:Y:S01]  /*0720*/  CS2R R94, SRZ ;  /* 0x00000000005e7805 */ /* 0x000fe2000001ff00 */
[----:B------:R-:W-:Y:S01]  /*0730*/  CS2R R92, SRZ ;  /* 0x00000000005c7805 */ /* 0x000fe2000001ff00 */
[----:B------:R-:W-:Y:S01]  /*0740*/  IMAD.IADD R7, R21, 0x1, R7 ;  /* 0x0000000115077824 */ /* 0x000fe200078e0207 */
[----:B------:R-:W-:Y:S01]  /*0750*/  LEA R18, P0, R10, c[0x0][0x190], 0x1 ;  /* 0x000064000a127a11 */ /* 0x000fe200078008ff */
[----:B------:R-:W-:Y:S01]  /*0760*/  IMAD.IADD R9, R11, 0x1, R9 ;  /* 0x000000010b097824 */ /* 0x000fe200078e0209 */
[----:B------:R-:W-:Y:S01]  /*0770*/  CS2R R90, SRZ ;  /* 0x00000000005a7805 */ /* 0x000fe2000001ff00 */
[----:B------:R-:W-:Y:S01]  /*0780*/  IMAD.U32 R11, RZ, RZ, UR7 ;  /* 0x00000007ff0b7e24 */ /* 0x000fe2000f8e00ff */
[----:B------:R-:W-:Y:S01]  /*0790*/  LEA.HI.X R23, R20, c[0x0][0x1c4], R7, 0x1, P1 ;  /* 0x0000710014177a11 */ /* 0x000fe200008f0c07 */
[----:B------:R-:W-:Y:S01]  /*07a0*/  IMAD.SHL.U32 R235, R235, 0x2, RZ ;  /* 0x00000002ebeb7824 */ /* 0x000fe200078e00ff */
[----:B------:R-:W-:Y:S01]  /*07b0*/  IADD3 R7, -R242, c[0x0][0x198], RZ ;  /* 0x00006600f2077a10 */ /* 0x000fe20007ffe1ff */
[----:B------:R-:W-:Y:S01]  /*07c0*/  IMAD.IADD R245, R238, 0x1, -R245 ;  /* 0x00000001eef57824 */ /* 0x000fe200078e0af5 */
[----:B------:R-:W-:Y:S01]  /*07d0*/  LEA.HI.X R19, R10, c[0x0][0x194], R9, 0x1, P0 ;  /* 0x000065000a137a11 */ /* 0x000fe200000f0c09 */
[----:B------:R-:W-:Y:S01]  /*07e0*/  IMAD.SHL.U32 R10, R12, 0x40, RZ ;  /* 0x000000400c0a7824 */ /* 0x000fe200078e00ff */
[----:B------:R-:W-:Y:S01]  /*07f0*/  IADD3 R9, R16, 0x40, RZ ;  /* 0x0000004010097810 */ /* 0x000fe20007ffe0ff */
[----:B------:R-:W-:Y:S01]  /*0800*/  IMAD R7, R4, -0x60, R7 ;  /* 0xffffffa004077824 */ /* 0x000fe200078e0207 */
[----:B------:R-:W-:Y:S01]  /*0810*/  IADD3 R20, P0, R22, UR7, RZ ;  /* 0x0000000716147c10 */ /* 0x000fe2000ff1e0ff */
[----:B------:R-:W-:Y:S01]  /*0820*/  CS2R R88, SRZ ;  /* 0x0000000000587805 */ /* 0x000fe2000001ff00 */
[----:B------:R-:W-:Y:S01]  /*0830*/  ISETP.GE.AND P1, PT, R9, c[0x0][0x1cc], PT ;  /* 0x0000730009007a0c */ /* 0x000fe20003f26270 */
[----:B------:R-:W-:Y:S01]  /*0840*/  CS2R R86, SRZ ;  /* 0x0000000000567805 */ /* 0x000fe2000001ff00 */
[----:B------:R-:W-:Y:S01]  /*0850*/  IADD3.X R21, R23, UR5, RZ, P0, !PT ;  /* 0x0000000517157c10 */ /* 0x000fe200087fe4ff */
[----:B------:R-:W-:Y:S01]  /*0860*/  CS2R R84, SRZ ;  /* 0x0000000000547805 */ /* 0x000fe2000001ff00 */
[----:B------:R-:W-:Y:S01]  /*0870*/  ISETP.LT.OR P4, PT, R7, 0x1, P1 ;  /* 0x000000010700780c */ /* 0x000fe20000f81670 */
[----:B------:R-:W-:Y:S01]  /*0880*/  CS2R R66, SRZ ;  /* 0x0000000000427805 */ /* 0x000fe2000001ff00 */
[----:B------:R-:W-:Y:S01]  /*0890*/  IADD3 R24, P3, P0, R11, 0x80, R22 ;  /* 0x000000800b187810 */ /* 0x000fe2000787e016 */
[----:B------:R-:W-:Y:S01]  /*08a0*/  CS2R R64, SRZ ;  /* 0x0000000000407805 */ /* 0x000fe2000001ff00 */
[----:B------:R-:W-:Y:S01]  /*08b0*/  P2R R11, PR, RZ, 0x10 ;  /* 0x00000010ff0b7803 */ /* 0x000fe20000000000 */
[----:B------:R-:W-:Y:S01]  /*08c0*/  CS2R R70, SRZ ;  /* 0x0000000000467805 */ /* 0x000fe2000001ff00 */
[----:B------:R-:W-:Y:S01]  /*08d0*/  ISETP.LT.OR P6, PT, R7, 0x1, P2 ;  /* 0x000000010700780c */ /* 0x000fe200017c1670 */
[----:B------:R-:W-:Y:S01]  /*08e0*/  CS2R R68, SRZ ;  /* 0x0000000000447805 */ /* 0x000fe2000001ff00 */
[----:B------:R-:W-:Y:S01]  /*08f0*/  IADD3.X R25, RZ, UR5, R23, P3, P0 ;  /* 0x00000005ff197c10 */ /* 0x000fe20009fe0417 */
[----:B------:R-:W-:Y:S01]  /*0900*/  CS2R R74, SRZ ;  /* 0x00000000004a7805 */ /* 0x000fe2000001ff00 */
[----:B------:R-:W-:Y:S01]  /*0910*/  ISETP.NE.AND P3, PT, R11, RZ, PT ;  /* 0x000000ff0b00720c */ /* 0x000fe20003f65270 */
[----:B------:R-:W-:Y:S01]  /*0920*/  CS2R R72, SRZ ;  /* 0x0000000000487805 */ /* 0x000fe2000001ff00 */
[C---:B------:R-:W-:Y:S01]  /*0930*/  ISETP.LT.OR P5, PT, R7.reuse, 0x21, P2 ;  /* 0x000000210700780c */ /* 0x040fe200017a1670 */
[----:B------:R-:W-:Y:S01]  /*0940*/  CS2R R62, SRZ ;  /* 0x00000000003e7805 */ /* 0x000fe2000001ff00 */
[C---:B------:R-:W-:Y:S01]  /*0950*/  ISETP.LT.OR P4, PT, R7.reuse, 0x41, P2 ;  /* 0x000000410700780c */ /* 0x040fe20001781670 */
[----:B------:R-:W-:Y:S01]  /*0960*/  CS2R R60, SRZ ;  /* 0x00000000003c7805 */ /* 0x000fe2000001ff00 */
[C---:B------:R-:W-:Y:S01]  /*0970*/  ISETP.LT.OR P2, PT, R7.reuse, 0x21, P1 ;  /* 0x000000210700780c */ /* 0x040fe20000f41670 */
[----:B------:R-:W-:Y:S01]  /*0980*/  CS2R R58, SRZ ;  /* 0x00000000003a7805 */ /* 0x000fe2000001ff00 */
[----:B------:R-:W-:Y:S01]  /*0990*/  ISETP.LT.OR P1, PT, R7, 0x41, P1 ;  /* 0x000000410700780c */ /* 0x000fe20000f21670 */
[----:B------:R1:W-:Y:S01]  /*09a0*/  LDGSTS.E.BYPASS.LTC128B.128 [R235+0x6080], [R22.64], !P6 ;  /* 0x0608000016eb7fae */ /* 0x0003e2000f101d54 */
[----:B------:R-:W-:Y:S01]  /*09b0*/  LOP3.LUT R10, R10, 0x1c0, RZ, 0xc0, !PT ;  /* 0x000001c00a0a7812 */ /* 0x000fe200078ec0ff */
[----:B------:R-:W-:Y:S01]  /*09c0*/  CS2R R56, SRZ ;  /* 0x0000000000387805 */ /* 0x000fe2000001ff00 */
[----:B------:R-:W-:Y:S01]  /*09d0*/  IADD3 R26, P0, R20, UR7, RZ ;  /* 0x00000007141a7c10 */ /* 0x000fe2000ff1e0ff */
[----:B------:R1:W-:Y:S01]  /*09e0*/  LDGSTS.E.BYPASS.LTC128B.128 [R235+0x9080], [R22.64+0x80], !P3 ;  /* 0x0908008016eb7fae */ /* 0x0003e2000d901d54 */
[----:B------:R-:W-:Y:S01]  /*09f0*/  LOP3.LUT R11, R10, 0x8, R229, 0xf8, !PT ;  /* 0x000000080a0b7812 */ /* 0x000fe200078ef8e5 */
[----:B------:R-:W-:Y:S01]  /*0a00*/  CS2R R54, SRZ ;  /* 0x0000000000367805 */ /* 0x000fe2000001ff00 */
[----:B------:R-:W-:Y:S01]  /*0a10*/  IADD3.X R27, R21, UR5, RZ, P0, !PT ;  /* 0x00000005151b7c10 */ /* 0x000fe200087fe4ff */
[----:B------:R2:W-:Y:S01]  /*0a20*/  LDGSTS.E.BYPASS.LTC128B.128 [R235+0x7080], [R20.64], !P5 ;  /* 0x0708000014eb7fae */ /* 0x0005e2000e901d54 */
[----:B------:R-:W-:Y:S01]  /*0a30*/  SHF.R.U32.HI R10, RZ, 0x3, R10 ;  /* 0x00000003ff0a7819 */ /* 0x000fe2000001160a */
[----:B------:R-:W-:Y:S01]  /*0a40*/  ULDC.64 UR4, c[0x0][0x1a8] ;  /* 0x00006a0000047ab9 */ /* 0x000fe20000000a00 */
[----:B------:R-:W-:Y:S01]  /*0a50*/  ISETP.GE.AND P0, PT, R9, c[0x0][0x19c], PT ;  /* 0x0000670009007a0c */ /* 0x000fe20003f06270 */
[----:B------:R3:W-:Y:S01]  /*0a60*/  LDGSTS.E.BYPASS.LTC128B.128 [R235+0xa080], [R24.64], !P2 ;  /* 0x0a08000018eb7fae */ /* 0x0007e2000d101d54 */
[----:B------:R-:W-:Y:S01]  /*0a70*/  LOP3.LUT R231, R231, R11, R10, 0xf6, !PT ;  /* 0x0000000be7e77212 */ /* 0x000fe200078ef60a */
[----:B------:R-:W-:Y:S01]  /*0a80*/  IMAD R10, R243, c[0x0][0x178], RZ ;  /* 0x00005e00f30a7a24 */ /* 0x000fe200078e02ff */
[----:B------:R-:W-:Y:S01]  /*0a90*/  ISETP.LT.OR P3, PT, R7, 0x1, P0 ;  /* 0x000000010700780c */ /* 0x000fe20000761670 */
[----:B------:R4:W-:Y:S01]  /*0aa0*/  LDGSTS.E.BYPASS.LTC128B.128 [R235+0x8080], [R26.64], !P4 ;  /* 0x080800001aeb7fae */ /* 0x0009e2000e101d54 */
[----:B------:R-:W-:Y:S01]  /*0ab0*/  USHF.L.U32 UR7, UR4, 0x6, URZ ;  /* 0x0000000604077899 */ /* 0x000fe2000800063f */
[----:B------:R-:W-:Y:S01]  /*0ac0*/  IMAD R10, R242, c[0x0][0x17c], R10 ;  /* 0x00005f00f20a7a24 */ /* 0x000fe200078e020a */
[----:B------:R-:W-:Y:S01]  /*0ad0*/  USHF.L.U64.HI UR5, UR4, UR13, UR5 ;  /* 0x0000000d04057299 */ /* 0x000fe20008010205 */
[----:B------:R4:W-:Y:S01]  /*0ae0*/  LDGSTS.E.BYPASS.LTC128B.128 [R235+0xb080], [R26.64+0x80], !P1 ;  /* 0x0b0800801aeb7fae */ /* 0x0009e2000c901d54 */
[----:B------:R-:W-:Y:S01]  /*0af0*/  ISETP.GE.AND P1, PT, R16, c[0x0][0x19c], PT ;  /* 0x0000670010007a0c */ /* 0x000fe20003f26270 */
[----:B------:R-:W-:Y:S01]  /*0b00*/  IMAD.SHL.U32 R231, R231, 0x2, RZ ;  /* 0x00000002e7e77824 */ /* 0x000fe200078e00ff */
[C---:B------:R-:W-:Y:S01]  /*0b10*/  ISETP.LT.OR P5, PT, R7.reuse, 0x41, P0 ;  /* 0x000000410700780c */ /* 0x040fe200007a1670 */
[----:B------:R-:W-:Y:S01]  /*0b20*/  IMAD.U32 R11, RZ, RZ, UR7 ;  /* 0x00000007ff0b7e24 */ /* 0x000fe2000f8e00ff */
[C---:B------:R-:W-:Y:S01]  /*0b30*/  ISETP.LT.OR P6, PT, R7.reuse, 0x41, P1 ;  /* 0x000000410700780c */ /* 0x040fe20000fc1670 */
[----:B------:R-:W0:Y:S01]  /*0b40*/  LDGDEPBAR ;  /* 0x00000000000079af */ /* 0x000e220000000000 */
[C---:B------:R-:W-:Y:S01]  /*0b50*/  ISETP.LT.OR P2, PT, R7.reuse, 0x1, P1 ;  /* 0x000000010700780c */ /* 0x040fe20000f41670 */
[----:B------:R-:W-:Y:S01]  /*0b60*/  CS2R R52, SRZ ;  /* 0x0000000000347805 */ /* 0x000fe2000001ff00 */
[C---:B------:R-:W-:Y:S01]  /*0b70*/  ISETP.LT.OR P4, PT, R7.reuse, 0x21, P1 ;  /* 0x000000210700780c */ /* 0x040fe20000f81670 */
[----:B------:R-:W-:Y:S01]  /*0b80*/  CS2R R42, SRZ ;  /* 0x00000000002a7805 */ /* 0x000fe2000001ff00 */
[----:B-1----:R-:W-:Y:S01]  /*0b90*/  IMAD.WIDE.U32 R22, R242, c[0x0][0x178], R16 ;  /* 0x00005e00f2167a25 */ /* 0x002fe200078e0010 */
[----:B------:R-:W-:Y:S01]  /*0ba0*/  ISETP.LT.OR P1, PT, R7, 0x21, P0 ;  /* 0x000000210700780c */ /* 0x000fe20000721670 */
[----:B------:R-:W-:Y:S01]  /*0bb0*/  CS2R R40, SRZ ;  /* 0x0000000000287805 */ /* 0x000fe2000001ff00 */
[----:B------:R-:W-:Y:S01]  /*0bc0*/  CS2R R46, SRZ ;  /* 0x00000000002e7805 */ /* 0x000fe2000001ff00 */
[----:B------:R-:W-:Y:S01]  /*0bd0*/  IMAD.IADD R23, R23, 0x1, R10 ;  /* 0x0000000117177824 */ /* 0x000fe200078e020a */
[----:B------:R-:W-:Y:S01]  /*0be0*/  P2R R10, PR, RZ, 0x40 ;  /* 0x00000040ff0a7803 */ /* 0x000fe20000000000 */
[----:B------:R-:W-:Y:S01]  /*0bf0*/  CS2R R44, SRZ ;  /* 0x00000000002c7805 */ /* 0x000fe2000001ff00 */
[----:B------:R-:W-:Y:S01]  /*0c00*/  ISETP.GE.AND P6, PT, R16, c[0x0][0x16c], PT ;  /* 0x00005b0010007a0c */ /* 0x000fe20003fc6270 */
[----:B------:R-:W-:Y:S01]  /*0c10*/  IMAD.WIDE.U32 R22, R5, c[0x0][0x180], R22 ;  /* 0x0000600005167a25 */ /* 0x000fe200078e0016 */
[----:B--2---:R-:W-:Y:S01]  /*0c20*/  IADD3 R20, P0, R18, UR7, RZ ;  /* 0x0000000712147c10 */ /* 0x004fe2000ff1e0ff */
[----:B------:R1:W-:Y:S01]  /*0c30*/  LDGSTS.E.BYPASS.LTC128B.128 [R235+0x80], [R18.64], !P2 ;  /* 0x0008000012eb7fae */ /* 0x0003e2000d101d54 */
[----:B------:R-:W-:Y:S01]  /*0c40*/  P2R R7, PR, RZ, 0x2 ;  /* 0x00000002ff077803 */ /* 0x000fe20000000000 */
[----:B------:R-:W-:Y:S01]  /*0c50*/  CS2R R50, SRZ ;  /* 0x0000000000327805 */ /* 0x000fe2000001ff00 */
[----:B------:R-:W-:Y:S01]  /*0c60*/  IADD3.X R21, R19, UR5, RZ, P0, !PT ;  /* 0x0000000513157c10 */ /* 0x000fe200087fe4ff */
[----:B------:R1:W-:Y:S01]  /*0c70*/  LDGSTS.E.BYPASS.LTC128B.128 [R235+0x3080], [R18.64+0x80], !P3 ;  /* 0x0308008012eb7fae */ /* 0x0003e2000d901d54 */
[----:B------:R-:W-:Y:S01]  /*0c80*/  ISETP.NE.AND P2, PT, R7, RZ, PT ;  /* 0x000000ff0700720c */ /* 0x000fe20003f45270 */
[----:B------:R-:W-:Y:S01]  /*0c90*/  IMAD R7, R3, c[0x0][0x180], RZ ;  /* 0x0000600003077a24 */ /* 0x000fe200078e02ff */
[----:B------:R-:W-:Y:S01]  /*0ca0*/  ISETP.GE.AND P3, PT, R9, c[0x0][0x16c], PT ;  /* 0x00005b0009007a0c */ /* 0x000fe20003f66270 */
[----:B------:R2:W-:Y:S01]  /*0cb0*/  LDGSTS.E.BYPASS.LTC128B.128 [R235+0x1080], [R20.64], !P4 ;  /* 0x0108000014eb7fae */ /* 0x0005e2000e101d54 */
[----:B----4-:R-:W-:Y:S01]  /*0cc0*/  IMAD R26, R243, c[0x0][0x208], RZ ;  /* 0x00008200f31a7a24 */ /* 0x010fe200078e02ff */
[----:B------:R-:W-:Y:S01]  /*0cd0*/  @P6 LOP3.LUT R236, R236, 0x1, RZ, 0xfc, !PT ;  /* 0x00000001ecec6812 */ /* 0x000fe200078efcff */
[----:B------:R-:W-:Y:S01]  /*0ce0*/  IMAD R7, R5, c[0x0][0x184], R7 ;  /* 0x0000610005077a24 */ /* 0x000fe200078e0207 */
[----:B------:R-:W-:Y:S01]  /*0cf0*/  CS2R R48, SRZ ;  /* 0x0000000000307805 */ /* 0x000fe2000001ff00 */
[----:B------:R-:W-:Y:S01]  /*0d00*/  IMAD R26, R242, c[0x0][0x20c], R26 ;  /* 0x00008300f21a7a24 */ /* 0x000fe200078e021a */
[----:B------:R-:W-:Y:S01]  /*0d10*/  LOP3.LUT R236, R236, 0xfffffffd, RZ, 0xc0, !PT ;  /* 0xfffffffdecec7812 */ /* 0x000fe200078ec0ff */
[----:B------:R-:W-:Y:S01]  /*0d20*/  IMAD.IADD R23, R23, 0x1, R7 ;  /* 0x0000000117177824 */ /* 0x000fe200078e0207 */
[----:B------:R-:W-:Y:S01]  /*0d30*/  CS2R R38, SRZ ;  /* 0x0000000000267805 */ /* 0x000fe2000001ff00 */
[----:B------:R-:W-:Y:S01]  /*0d40*/  IMAD.U32 R7, RZ, RZ, UR16 ;  /* 0x00000010ff077e24 */ /* 0x000fe2000f8e00ff */
[----:B------:R-:W-:Y:S01]  /*0d50*/  CS2R R36, SRZ ;  /* 0x0000000000247805 */ /* 0x000fe2000001ff00 */
[----:B------:R-:W-:Y:S01]  /*0d60*/  CS2R R34, SRZ ;  /* 0x0000000000227805 */ /* 0x000fe2000001ff00 */
[----:B------:R-:W-:Y:S01]  /*0d70*/  @P3 LOP3.LUT R236, R236, 0x2, RZ, 0xfc, !PT ;  /* 0x00000002ecec3812 */ /* 0x000fe200078efcff */
[----:B------:R-:W-:Y:S01]  /*0d80*/  IMAD.WIDE.U32 R22, R7, c[0x0][0x188], R22 ;  /* 0x0000620007167a25 */ /* 0x000fe200078e0016 */
[----:B------:R-:W-:Y:S01]  /*0d90*/  CS2R R32, SRZ ;  /* 0x0000000000207805 */ /* 0x000fe2000001ff00 */
[----:B------:R-:W-:Y:S01]  /*0da0*/  CS2R R30, SRZ ;  /* 0x00000000001e7805 */ /* 0x000fe2000001ff00 */
[----:B------:R-:W-:Y:S01]  /*0db0*/  CS2R R28, SRZ ;  /* 0x00000000001c7805 */ /* 0x000fe2000001ff00 */
[----:B-1----:R-:W-:-:S02]  /*0dc0*/  IADD3 R18, P1, P0, R11, 0x80, R18 ;  /* 0x000000800b127810 */ /* 0x002fc4000783e012 */
[----:B------:R-:W-:Y:S02]  /*0dd0*/  SEL R11, RZ, 0x1, P6 ;  /* 0x00000001ff0b7807 */ /* 0x000fe40003000000 */
[----:B------:R-:W-:Y:S02]  /*0de0*/  ISETP.NE.AND P6, PT, R10, RZ, PT ;  /* 0x000000ff0a00720c */ /* 0x000fe40003fc5270 */
[----:B------:R-:W-:Y:S02]  /*0df0*/  IADD3.X R19, RZ, UR5, R19, P1, P0 ;  /* 0x00000005ff137c10 */ /* 0x000fe40008fe0413 */
[----:B--2---:R-:W-:Y:S02]  /*0e00*/  IADD3 R20, P0, R20, UR7, RZ ;  /* 0x0000000714147c10 */ /* 0x004fe4000ff1e0ff */
[----:B------:R-:W-:Y:S01]  /*0e10*/  SEL R10, RZ, 0x2, P3 ;  /* 0x00000002ff0a7807 */ /* 0x000fe20001800000 */
[----:B------:R1:W-:Y:S01]  /*0e20*/  LDGSTS.E.BYPASS.LTC128B.128 [R235+0x4080], [R18.64], !P2 ;  /* 0x0408000012eb7fae */ /* 0x0003e2000d101d54 */
[----:B------:R-:W-:Y:S01]  /*0e30*/  IADD3.X R21, R21, UR5, RZ, P0, !PT ;  /* 0x0000000515157c10 */ /* 0x000fe200087fe4ff */
[----:B------:R-:W-:Y:S01]  /*0e40*/  ULDC.64 UR4, c[0x0][0x188] ;  /* 0x0000620000047ab9 */ /* 0x000fe20000000a00 */
[----:B------:R-:W-:Y:S01]  /*0e50*/  LOP3.LUT P0, RZ, R12, 0x4, RZ, 0xc0, !PT ;  /* 0x000000040cff7812 */ /* 0x000fe2000780c0ff */
[----:B------:R-:W-:Y:S01]  /*0e60*/  UIMAD UR4, UR6, UR4, URZ ;  /* 0x00000004060472a4 */ /* 0x000fe2000f8e023f */
[----:B------:R-:W-:Y:S01]  /*0e70*/  IMAD.IADD R10, R10, 0x1, R11 ;  /* 0x000000010a0a7824 */ /* 0x000fe200078e020b */
[----:B------:R2:W-:Y:S01]  /*0e80*/  LDGSTS.E.BYPASS.LTC128B.128 [R235+0x2080], [R20.64], !P6 ;  /* 0x0208000014eb7fae */ /* 0x0005e2000f101d54 */
[----:B------:R-:W-:Y:S01]  /*0e90*/  SEL R203, R203, 0xffffffc0, !P0 ;  /* 0xffffffc0cbcb7807 */ /* 0x000fe20004000000 */
[----:B------:R-:W-:Y:S01]  /*0ea0*/  UIMAD UR4, UR16, UR5, UR4 ;  /* 0x00000005100472a4 */ /* 0x000fe2000f8e0204 */
[----:B------:R-:W-:Y:S01]  /*0eb0*/  LOP3.LUT P0, RZ, R12, 0x2, RZ, 0xc0, !PT ;  /* 0x000000020cff7812 */ /* 0x000fe2000780c0ff */
[----:B------:R2:W-:Y:S01]  /*0ec0*/  LDGSTS.E.BYPASS.LTC128B.128 [R235+0x5080], [R20.64+0x80], !P5 ;  /* 0x0508008014eb7fae */ /* 0x0005e2000e901d54 */
[----:B------:R-:W-:Y:S01]  /*0ed0*/  LEA R240, P1, R22, c[0x0][0x160], 0x1 ;  /* 0x0000580016f07a11 */ /* 0x000fe200078208ff */
[----:B------:R-:W-:Y:S01]  /*0ee0*/  IMAD.IADD R220, R231, 0x1, R203 ;  /* 0x00000001e7dc7824 */ /* 0x000fe200078e02cb */
[----:B------:R-:W-:Y:S01]  /*0ef0*/  SEL R200, R200, 0xffffffe0, !P0 ;  /* 0xffffffe0c8c87807 */ /* 0x000fe20004000000 */
[----:B------:R-:W0:Y:S01]  /*0f00*/  LDGDEPBAR ;  /* 0x00000000000079af */ /* 0x000e220000000000 */
[----:B------:R-:W-:Y:S01]  /*0f10*/  IADD3 R7, R23, UR4, RZ ;  /* 0x0000000417077c10 */ /* 0x000fe2000fffe0ff */
[----:B------:R-:W-:Y:S01]  /*0f20*/  ULDC.64 UR4, c[0x0][0x178] ;  /* 0x00005e0000047ab9 */ /* 0x000fe20000000a00 */
[----:B------:R-:W-:Y:S01]  /*0f30*/  LOP3.LUT P3, RZ, R10, 0x1, RZ, 0xc0, !PT ;  /* 0x000000010aff7812 */ /* 0x000fe2000786c0ff */
[----:B------:R-:W-:Y:S01]  /*0f40*/  IMAD.IADD R221, R231, 0x1, R200 ;  /* 0x00000001e7dd7824 */ /* 0x000fe200078e02c8 */
[----:B------:R-:W-:Y:S01]  /*0f50*/  LEA.HI.X R241, R22, c[0x0][0x164], R7, 0x1, P1 ;  /* 0x0000590016f17a11 */ /* 0x000fe200008f0c07 */
[----:B------:R-:W-:Y:S01]  /*0f60*/  IMAD.IADD R200, R200, 0x1, R220 ;  /* 0x00000001c8c87824 */ /* 0x000fe200078e02dc */
[----:B------:R-:W-:Y:S01]  /*0f70*/  IADD3 R7, -R242, c[0x0][0x168], RZ ;  /* 0x00005a00f2077a10 */ /* 0x000fe20007ffe1ff */
[----:B------:R-:W-:Y:S01]  /*0f80*/  USHF.L.U32 UR14, UR4, 0x6, URZ ;  /* 0x00000006040e7899 */ /* 0x000fe2000800063f */
[----:B------:R-:W-:Y:S01]  /*0f90*/  LOP3.LUT P4, RZ, R10, 0x2, RZ, 0xc0, !PT ;  /* 0x000000020aff7812 */ /* 0x000fe2000788c0ff */
[----:B------:R-:W-:Y:S01]  /*0fa0*/  USHF.L.U64.HI UR13, UR4, UR13, UR5 ;  /* 0x0000000d040d7299 */ /* 0x000fe20008010205 */
[C---:B------:R-:W-:Y:S01]  /*0fb0*/  ISETP.LT.OR P1, PT, R7.reuse, 0x1, !P3 ;  /* 0x000000010700780c */ /* 0x040fe20005f21670 */
[----:B------:R-:W-:Y:S01]  /*0fc0*/  IMAD.WIDE.U32 R22, R242, c[0x0][0x208], R16 ;  /* 0x00008200f2167a25 */ /* 0x000fe200078e0010 */
[----:B------:R-:W-:Y:S01]  /*0fd0*/  ISETP.LT.OR P0, PT, R7, 0x1, !P4 ;  /* 0x000000010700780c */ /* 0x000fe20006701670 */
[----:B------:R-:W-:Y:S01]  /*0fe0*/  ULDC.64 UR4, c[0x0][0x218] ;  /* 0x0000860000047ab9 */ /* 0x000fe20000000a00 */
[----:B------:R-:W-:Y:S01]  /*0ff0*/  LEA.HI R11, R8, R238, RZ, 0x5 ;  /* 0x000000ee080b7211 */ /* 0x000fe200078f28ff */
[----:B-1----:R-:W-:Y:S01]  /*1000*/  IMAD.U32 R18, RZ, RZ, UR14 ;  /* 0x0000000eff127e24 */ /* 0x002fe2000f8e00ff */
[C---:B------:R-:W-:Y:S01]  /*1010*/  ISETP.GE.AND P6, PT, R16.reuse, c[0x0][0x1fc], PT ;  /* 0x00007f0010007a0c */ /* 0x040fe20003fc6270 */
[----:B------:R-:W-:Y:S01]  /*1020*/  IMAD.IADD R27, R23, 0x1, R26 ;  /* 0x00000001171b7824 */ /* 0x000fe200078e021a */
[----:B------:R-:W-:Y:S01]  /*1030*/  ISETP.GE.AND P5, PT, R16, c[0x0][0x1fc], PT ;  /* 0x00007f0010007a0c */ /* 0x000fe20003fa6270 */
[----:B------:R-:W-:Y:S01]  /*1040*/  IMAD R16, R3, c[0x0][0x210], RZ ;  /* 0x0000840003107a24 */ /* 0x000fe200078e02ff */
[----:B---3--:R-:W-:Y:S01]  /*1050*/  IADD3 R24, P2, R240, UR14, RZ ;  /* 0x0000000ef0187c10 */ /* 0x008fe2000ff5e0ff */
[----:B------:R-:W-:Y:S01]  /*1060*/  IMAD.MOV.U32 R26, RZ, RZ, R22 ;  /* 0x000000ffff1a7224 */ /* 0x000fe200078e0016 */
[----:B--2---:R-:W-:Y:S01]  /*1070*/  SHF.R.S32.HI R20, RZ, 0x5, R11 ;  /* 0x00000005ff147819 */ /* 0x004fe2000001140b */
[----:B------:R-:W-:-:S04]  /*1080*/  DEPBAR.LE SB0, 0x1 ;  /* 0x000080400000791a */ /* 0x000fc80000000000 */
[----:B------:R-:W-:Y:S01]  /*1090*/  BAR.SYNC.DEFER_BLOCKING 0x0 ;  /* 0x0000000000007b1d */ /* 0x000fe20000010000 */
[----:B------:R-:W-:Y:S01]  /*10a0*/  LEA.HI R10, R11, R20, RZ, 0x1 ;  /* 0x000000140b0a7211 */ /* 0x000fe200078f08ff */
[----:B------:R-:W-:Y:S01]  /*10b0*/  IMAD R16, R5, c[0x0][0x214], R16 ;  /* 0x0000850005107a24 */ /* 0x000fe200078e0210 */
[----:B------:R-:W-:Y:S01]  /*10c0*/  IADD3.X R25, R241, UR13, RZ, P2, !PT ;  /* 0x0000000df1197c10 */ /* 0x000fe200097fe4ff */
[----:B------:R-:W-:Y:S01]  /*10d0*/  IMAD.WIDE.U32 R26, R5, c[0x0][0x210], R26 ;  /* 0x00008400051a7a25 */ /* 0x000fe200078e001a */
[----:B------:R-:W-:Y:S01]  /*10e0*/  LOP3.LUT R10, R10, 0xfffffffe, RZ, 0xc0, !PT ;  /* 0xfffffffe0a0a7812 */ /* 0x000fe200078ec0ff */
[----:B------:R-:W-:Y:S01]  /*10f0*/  UIMAD UR4, UR6, UR4, URZ ;  /* 0x00000004060472a4 */ /* 0x000fe2000f8e023f */
[----:B------:R-:W-:Y:S01]  /*1100*/  ISETP.LT.OR P2, PT, R7, 0x21, !P3 ;  /* 0x000000210700780c */ /* 0x000fe20005f41670 */
[----:B------:R-:W-:Y:S01]  /*1110*/  IMAD.IADD R27, R27, 0x1, R16 ;  /* 0x000000011b1b7824 */ /* 0x000fe200078e0210 */
[----:B------:R-:W-:Y:S01]  /*1120*/  SHF.R.S32.HI R17, RZ, 0x4, R14 ;  /* 0x00000004ff117819 */ /* 0x000fe2000001140e */
[----:B------:R-:W-:Y:S01]  /*1130*/  IMAD.IADD R10, R20, 0x1, -R10 ;  /* 0x00000001140a7824 */ /* 0x000fe200078e0a0a */
[----:B------:R-:W-:Y:S01]  /*1140*/  UIMAD UR4, UR16, UR5, UR4 ;  /* 0x00000005100472a4 */ /* 0x000fe2000f8e0204 */
[----:B------:R-:W-:Y:S01]  /*1150*/  IMAD.MOV.U32 R20, RZ, RZ, c[0x0][0x208] ;  /* 0x00008200ff147624 */ /* 0x000fe200078e00ff */
[----:B------:R-:W-:Y:S01]  /*1160*/  LEA.HI R232, R14, R17, RZ, 0x1 ;  /* 0x000000110ee87211 */ /* 0x000fe200078f08ff */
[----:B------:R-:W-:Y:S01]  /*1170*/  IMAD.U32 R16, RZ, RZ, UR16 ;  /* 0x00000010ff107e24 */ /* 0x000fe2000f8e00ff */
[----:B------:R-:W-:Y:S01]  /*1180*/  LEA.HI R8, R8, R238, RZ, 0x2 ;  /* 0x000000ee08087211 */ /* 0x000fe200078f10ff */
[----:B------:R-:W-:Y:S01]  /*1190*/  IMAD.SHL.U32 R249, R10, 0x10, RZ ;  /* 0x000000100af97824 */ /* 0x000fe200078e00ff */
[----:B------:R-:W-:Y:S01]  /*11a0*/  LOP3.LUT R232, R232, 0xfffffffe, RZ, 0xc0, !PT ;  /* 0xfffffffee8e87812 */ /* 0x000fe200078ec0ff */
[----:B------:R-:W-:Y:S01]  /*11b0*/  IMAD.WIDE.U32 R26, R16, c[0x0][0x218], R26 ;  /* 0x00008600101a7a25 */ /* 0x000fe200078e001a */
[----:B------:R-:W-:-:S02]  /*11c0*/  SHF.R.S32.HI R244, RZ, 0x1f, R8 ;  /* 0x0000001ffff47819 */ /* 0x000fc40000011408 */
[----:B------:R-:W-:Y:S01]  /*11d0*/  ISETP.GE.AND P3, PT, R9, c[0x0][0x1fc], PT ;  /* 0x00007f0009007a0c */ /* 0x000fe20003f66270 */
[----:B------:R-:W-:Y:S01]  /*11e0*/  IMAD.IADD R232, R17, 0x1, -R232 ;  /* 0x0000000111e87824 */ /* 0x000fe200078e0ae8 */
[----:B------:R-:W-:Y:S01]  /*11f0*/  IADD3 R16, R27, UR4, RZ ;  /* 0x000000041b107c10 */ /* 0x000fe2000fffe0ff */
[----:B------:R1:W2:Y:S01]  /*1200*/  LDSM.16.M88.2 R172, [R200+0x6080] ;  /* 0x00608000c8ac783b */ /* 0x0002a20000000100 */
[----:B------:R-:W-:Y:S01]  /*1210*/  SHF.R.S32.HI R17, RZ, 0x1f, R245 ;  /* 0x0000001fff117819 */ /* 0x000fe200000114f5 */
[----:B------:R-:W-:Y:S01]  /*1220*/  IMAD.SHL.U32 R12, R12, 0x20, RZ ;  /* 0x000000200c0c7824 */ /* 0x000fe200078e00ff */
[----:B------:R-:W-:Y:S01]  /*1230*/  SEL R237, RZ, 0xffffffff, P3 ;  /* 0xffffffffffed7807 */ /* 0x000fe20001800000 */
[----:B------:R1:W3:Y:S01]  /*1240*/  LDSM.16.M88.2 R174, [R200+0x7080] ;  /* 0x00708000c8ae783b */ /* 0x0002e20000000100 */
[----:B------:R-:W-:Y:S02]  /*1250*/  LEA.HI R17, R17, R245, RZ, 0x3 ;  /* 0x000000f511117211 */ /* 0x000fe400078f18ff */
[----:B------:R-:W-:Y:S01]  /*1260*/  ISETP.LT.OR P3, PT, R7, 0x21, P5 ;  /* 0x000000210700780c */ /* 0x000fe20002f61670 */
[----:B------:R1:W4:Y:S01]  /*1270*/  LDSM.16.M88.2 R176, [R200+0x8080] ;  /* 0x00808000c8b0783b */ /* 0x0003220000000100 */
[----:B------:R-:W-:Y:S01]  /*1280*/  LOP3.LUT R234, R17, 0xfffffff8, RZ, 0xc0, !PT ;  /* 0xfffffff811ea7812 */ /* 0x000fe200078ec0ff */
[----:B------:R-:W-:-:S02]  /*1290*/  IMAD.SHL.U32 R237, R237, 0x2, RZ ;  /* 0x00000002eded7824 */ /* 0x000fc400078e00ff */
[----:B------:R1:W1:Y:S02]  /*12a0*/  LDSM.16.M88.2 R196, [R200+0x9080] ;  /* 0x00908000c8c4783b */ /* 0x0002640000000100 */
[----:B------:R-:W-:Y:S02]  /*12b0*/  IMAD.IADD R234, R245, 0x1, -R234 ;  /* 0x00000001f5ea7824 */ /* 0x000fe400078e0aea */
[----:B------:R1:W1:Y:S04]  /*12c0*/  LDSM.16.M88.2 R198, [R200+0xa080] ;  /* 0x00a08000c8c6783b */ /* 0x0002680000000100 */
[----:B------:R-:W1:Y:S04]  /*12d0*/  LDSM.16.M88.2 R200, [R200+0xb080] ;  /* 0x00b08000c8c8783b */ /* 0x000e680000000100 */
[----:B------:R1:W1:Y:S04]  /*12e0*/  LDSM.16.M88.2 R154, [R231+0x6080] ;  /* 0x00608000e79a783b */ /* 0x0002680000000100 */
        /* <DEDUP_REMOVED lines=17> */
[----:B------:R-:W-:Y:S06]  /*1400*/  BAR.SYNC.DEFER_BLOCKING 0x0 ;  /* 0x0000000000007b1d */ /* 0x000fec0000010000 */
[----:B------:R-:W-:Y:S01]  /*1410*/  @!PT LDS RZ, [RZ] ;  /* 0x00000000fffff984 */ /* 0x000fe20000000800 */
[----:B------:R-:W-:Y:S01]  /*1420*/  @!PT LDS RZ, [RZ] ;  /* 0x00000000fffff984 */ /* 0x000fe20000000800 */
[----:B------:R-:W-:Y:S01]  /*1430*/  @!PT LDS RZ, [RZ] ;  /* 0x00000000fffff984 */ /* 0x000fe20000000800 */
[----:B------:R1:W-:Y:S04]  /*1440*/  LDGSTS.E.BYPASS.LTC128B.128 [R235+0x6080], [R240.64], !P1 ;  /* 0x06080000f0eb7fae */ /* 0x0003e8000c901d54 */
[----:B------:R1:W-:Y:S01]  /*1450*/  LDGSTS.E.BYPASS.LTC128B.128 [R235+0x8080], [R240.64+0x80], !P0 ;  /* 0x08080080f0eb7fae */ /* 0x0003e2000c101d54 */
[----:B------:R-:W-:-:S03]  /*1460*/  IADD3 R18, P1, P0, R18, 0x80, R240 ;  /* 0x0000008012127810 */ /* 0x000fc6000783e0f0 */
[----:B------:R1:W-:Y:S01]  /*1470*/  LDGSTS.E.BYPASS.LTC128B.128 [R235+0x7080], [R24.64], !P2 ;  /* 0x0708000018eb7fae */ /* 0x0003e2000d101d54 */
[----:B------:R-:W-:Y:S02]  /*1480*/  IADD3.X R19, RZ, UR13, R241, P1, P0 ;  /* 0x0000000dff137c10 */ /* 0x000fe40008fe04f1 */
[----:B------:R-:W-:Y:S02]  /*1490*/  LEA R22, P0, R15, c[0x0][0x258], 0x2 ;  /* 0x000096000f167a11 */ /* 0x000fe400078010ff */
[----:B------:R-:W-:Y:S02]  /*14a0*/  ISETP.LT.OR P1, PT, R7, 0x21, !P4 ;  /* 0x000000210700780c */ /* 0x000fe40006721670 */
[----:B------:R-:W-:Y:S01]  /*14b0*/  LEA.HI.X R23, R15, c[0x0][0x25c], R13, 0x2, P0 ;  /* 0x000097000f177a11 */ /* 0x000fe200000f140d */
[----:B------:R-:W-:Y:S01]  /*14c0*/  IMAD.MOV.U32 R13, RZ, RZ, 0x5 ;  /* 0x00000005ff0d7424 */ /* 0x000fe200078e00ff */
[----:B------:R-:W-:Y:S02]  /*14d0*/  LEA R250, P0, R26, c[0x0][0x1f0], 0x1 ;  /* 0x00007c001afa7a11 */ /* 0x000fe400078008ff */
[----:B------:R-:W-:-:S02]  /*14e0*/  SHF.R.S32.HI R15, RZ, 0x2, R8 ;  /* 0x00000002ff0f7819 */ /* 0x000fc40000011408 */
[C---:B------:R-:W-:Y:S01]  /*14f0*/  SHF.L.U64.HI R13, R20.reuse, R13, c[0x0][0x20c] ;  /* 0x00008300140d7619 */ /* 0x040fe2000001020d */
[----:B------:R-:W-:Y:S01]  /*1500*/  IMAD.SHL.U32 R20, R20, 0x20, RZ ;  /* 0x0000002014147824 */ /* 0x000fe200078e00ff */
[----:B------:R-:W-:Y:S02]  /*1510*/  LEA.HI.X R251, R26, c[0x0][0x1f4], R16, 0x1, P0 ;  /* 0x00007d001afb7a11 */ /* 0x000fe400000f0c10 */
[----:B------:R-:W-:Y:S01]  /*1520*/  LEA.HI R244, R244, R15, RZ, 0x3 ;  /* 0x0000000ff4f47211 */ /* 0x000fe200078f18ff */
[----:B------:R5:W-:Y:S01]  /*1530*/  LDGSTS.E.BYPASS.LTC128B.128 [R235+0x9080], [R18.64], !P1 ;  /* 0x0908000012eb7fae */ /* 0x000be2000c901d54 */
[C---:B------:R-:W-:Y:S01]  /*1540*/  SHF.L.U64.HI R13, R20.reuse, 0x1, R13 ;  /* 0x00000001140d7819 */ /* 0x040fe2000001020d */
[----:B------:R-:W-:Y:S01]  /*1550*/  IMAD.SHL.U32 R20, R20, 0x2, RZ ;  /* 0x0000000214147824 */ /* 0x000fe200078e00ff */
[----:B------:R-:W-:Y:S02]  /*1560*/  ISETP.GT.AND P4, PT, R238, 0xf, PT ;  /* 0x0000000fee00780c */ /* 0x000fe40003f84270 */
[----:B------:R-:W-:-:S02]  /*1570*/  LOP3.LUT R244, R244, 0xfffffff8, RZ, 0xc0, !PT ;  /* 0xfffffff8f4f47812 */ /* 0x000fc400078ec0ff */
[----:B------:R-:W-:-:S03]  /*1580*/  LOP3.LUT R16, R249, 0x10, RZ, 0xc0, !PT ;  /* 0x00000010f9107812 */ /* 0x000fc600078ec0ff */
[----:B------:R-:W-:Y:S01]  /*1590*/  IMAD.IADD R244, R15, 0x1, -R244 ;  /* 0x000000010ff47824 */ /* 0x000fe200078e0af4 */
[----:B------:R-:W-:Y:S02]  /*15a0*/  LOP3.LUT R12, R16, 0xe0, R12, 0xf8, !PT ;  /* 0x000000e0100c7812 */ /* 0x000fe400078ef80c */
[C---:B-----5:R-:W-:Y:S02]  /*15b0*/  IADD3 R18, P1, P0, R20.reuse, 0x80, R250 ;  /* 0x0000008014127810 */ /* 0x060fe4000783e0fa */
[----:B------:R-:W-:Y:S02]  /*15c0*/  IADD3 R20, P2, R20, R250, RZ ;  /* 0x000000fa14147210 */ /* 0x000fe40007f5e0ff */
[C-C-:B------:R-:W-:Y:S02]  /*15d0*/  IADD3.X R19, R13.reuse, RZ, R251.reuse, P1, P0 ;  /* 0x000000ff0d137210 */ /* 0x140fe40000fe04fb */
[----:B------:R-:W-:Y:S01]  /*15e0*/  LEA R14, P1, R2, c[0x0][0x280], 0x2 ;  /* 0x0000a000020e7a11 */ /* 0x000fe200078210ff */
[----:B------:R-:W-:Y:S01]  /*15f0*/  IMAD.X R21, R13, 0x1, R251, P2 ;  /* 0x000000010d157824 */ /* 0x000fe200010e06fb */
[----:B------:R-:W-:Y:S01]  /*1600*/  ISETP.GE.AND P0, PT, R9, c[0x0][0x1fc], PT ;  /* 0x00007f0009007a0c */ /* 0x000fe20003f06270 */
[----:B------:R-:W-:Y:S01]  /*1610*/  @!P4 IMAD.SHL.U32 R9, R238, 0x10, RZ ;  /* 0x00000010ee09c824 */ /* 0x000fe200078e00ff */
[----:B------:R-:W-:Y:S01]  /*1620*/  LEA.HI.X R15, R2, c[0x0][0x284], R0, 0x2, P1 ;  /* 0x0000a100020f7a11 */ /* 0x000fe200008f1400 */
[----:B------:R-:W-:Y:S01]  /*1630*/  IMAD.SHL.U32 R0, R6, 0x8, RZ ;  /* 0x0000000806007824 */ /* 0x000fe200078e00ff */
[C---:B------:R-:W-:Y:S01]  /*1640*/  ISETP.LT.OR P1, PT, R7.reuse, 0x1, P0 ;  /* 0x000000010700780c */ /* 0x040fe20000721670 */
[----:B------:R-:W-:Y:S01]  /*1650*/  IMAD.SHL.U32 R2, R232, 0x100, RZ ;  /* 0x00000100e8027824 */ /* 0x000fe200078e00ff */
[C---:B------:R-:W-:Y:S01]  /*1660*/  ISETP.LT.OR P2, PT, R7.reuse, 0x1, P5 ;  /* 0x000000010700780c */ /* 0x040fe20002f41670 */
[----:B------:R5:W-:Y:S01]  /*1670*/  @!P4 LDGSTS.E.BYPASS.LTC128B.128 [R9+0x12080], [R22.64] ;  /* 0x120800001609cfae */ /* 0x000be2000b901d54 */
[----:B------:R-:W-:-:S02]  /*1680*/  ISETP.LT.OR P0, PT, R7, 0x21, P0 ;  /* 0x000000210700780c */ /* 0x000fc40000701670 */
[----:B------:R-:W-:Y:S01]  /*1690*/  LOP3.LUT R7, R0, 0x18, RZ, 0xc0, !PT ;  /* 0x0000001800077812 */ /* 0x000fe200078ec0ff */
[----:B------:R-:W0:Y:S01]  /*16a0*/  LDGDEPBAR ;  /* 0x00000000000079af */ /* 0x000e220000000000 */
[----:B------:R-:W-:Y:S01]  /*16b0*/  SHF.R.S32.HI R0, RZ, 0x3, R17 ;  /* 0x00000003ff007819 */ /* 0x000fe20000011411 */
[----:B------:R-:W-:Y:S01]  /*16c0*/  IMAD.SHL.U32 R17, R234, 0x40, RZ ;  /* 0x00000040ea117824 */ /* 0x000fe200078e00ff */
[----:B------:R-:W-:Y:S01]  /*16d0*/  LOP3.LUT R12, R12, 0x100, R2, 0xf8, !PT ;  /* 0x000001000c0c7812 */ /* 0x000fe200078ef802 */
[----:B------:R-:W-:Y:S01]  /*16e0*/  IMAD.SHL.U32 R2, R10, 0x400, RZ ;  /* 0x000004000a027824 */ /* 0x000fe200078e00ff */
[----:B------:R-:W-:Y:S01]  /*16f0*/  SEL R13, RZ, 0x1, P6 ;  /* 0x00000001ff0d7807 */ /* 0x000fe20003000000 */
[----:B------:R-:W-:Y:S01]  /*1700*/  IMAD.SHL.U32 R0, R0, 0x200, RZ ;  /* 0x0000020000007824 */ /* 0x000fe200078e00ff */
[----:B------:R-:W-:Y:S01]  /*1710*/  LOP3.LUT R17, R17, 0x1c0, RZ, 0xc0, !PT ;  /* 0x000001c011117812 */ /* 0x000fe200078ec0ff */
[----:B------:R1:W-:Y:S01]  /*1720*/  LDGSTS.E.BYPASS.LTC128B.128 [R235+0xe080], [R250.64], !P2 ;  /* 0x0e080000faeb7fae */ /* 0x0003e2000d101d54 */
[----:B------:R-:W-:-:S02]  /*1730*/  LOP3.LUT R229, R12, 0x8, R229, 0xf8, !PT ;  /* 0x000000080ce57812 */ /* 0x000fc400078ef8e5 */
[----:B------:R-:W-:Y:S01]  /*1740*/  SHF.R.U32.HI R16, RZ, 0x3, R17 ;  /* 0x00000003ff107819 */ /* 0x000fe20000011611 */
[----:B------:R1:W-:Y:S01]  /*1750*/  LDGSTS.E.BYPASS.LTC128B.128 [R235+0x10080], [R250.64+0x80], !P1 ;  /* 0x10080080faeb7fae */ /* 0x0003e2000c901d54 */
[----:B------:R-:W-:Y:S02]  /*1760*/  LOP3.LUT R12, R12, 0x1c0, RZ, 0xc0, !PT ;  /* 0x000001c00c0c7812 */ /* 0x000fe400078ec0ff */
[----:B------:R-:W-:Y:S01]  /*1770*/  LOP3.LUT R237, R237, 0x2, R13, 0xe2, !PT ;  /* 0x00000002eded7812 */ /* 0x000fe200078ee20d */
[----:B------:R1:W-:Y:S01]  /*1780*/  LDGSTS.E.BYPASS.LTC128B.128 [R235+0xf080], [R20.64], !P3 ;  /* 0x0f08000014eb7fae */ /* 0x0003e2000d901d54 */
[----:B------:R-:W-:-:S03]  /*1790*/  SHF.R.U32.HI R12, RZ, 0x3, R12 ;  /* 0x00000003ff0c7819 */ /* 0x000fc6000001160c */
[----:B------:R1:W-:Y:S01]  /*17a0*/  LDGSTS.E.BYPASS.LTC128B.128 [R235+0x11080], [R18.64], !P0 ;  /* 0x1108000012eb7fae */ /* 0x0003e2000c101d54 */
[----:B------:R-:W-:Y:S01]  /*17b0*/  PLOP3.LUT P0, PT, PT, PT, UP0, 0x80, 0x0 ;  /* 0x000000000000781c */ /* 0x000fe20003f0f008 */
[----:B-----5:R-:W-:Y:S01]  /*17c0*/  IMAD.SHL.U32 R9, R232, 0x8, RZ ;  /* 0x00000008e8097824 */ /* 0x020fe200078e00ff */
[----:B------:R-:W-:Y:S01]  /*17d0*/  LOP3.LUT R229, R12, R229, RZ, 0x3c, !PT ;  /* 0x000000e50ce57212 */ /* 0x000fe200078e3cff */
[----:B------:R-:W-:-:S03]  /*17e0*/  IMAD.SHL.U32 R232, R232, 0x20, RZ ;  /* 0x00000020e8e87824 */ /* 0x000fc600078e00ff */
[----:B------:R-:W-:Y:S02]  /*17f0*/  LOP3.LUT R9, R9, 0x8, RZ, 0xc0, !PT ;  /* 0x0000000809097812 */ /* 0x000fe400078ec0ff */
[----:B------:R-:W-:Y:S02]  /*1800*/  LOP3.LUT R232, R7, 0x20, R232, 0xf8, !PT ;  /* 0x0000002007e87812 */ /* 0x000fe400078ef8e8 */
[C---:B------:R-:W-:Y:S02]  /*1810*/  LOP3.LUT R233, R16.reuse, R17, R9, 0x1e, !PT ;  /* 0x0000001110e97212 */ /* 0x040fe400078e1e09 */
[----:B------:R-:W-:Y:S02]  /*1820*/  LOP3.LUT R232, R16, R232, R17, 0x1e, !PT ;  /* 0x000000e810e87212 */ /* 0x000fe400078e1e11 */
[----:B------:R-:W-:Y:S02]  /*1830*/  IADD3 R233, R233, R0, R2 ;  /* 0x00000000e9e97210 */ /* 0x000fe40007ffe002 */
[----:B------:R-:W-:-:S02]  /*1840*/  LOP3.LUT R2, R11, 0xffffffe0, RZ, 0xc0, !PT ;  /* 0xffffffe00b027812 */ /* 0x000fc400078ec0ff */
[----:B------:R-:W-:Y:S01]  /*1850*/  LOP3.LUT R232, R232, R0, RZ, 0xfc, !PT ;  /* 0x00000000e8e87212 */ /* 0x000fe200078efcff */
[C---:B------:R-:W-:Y:S02]  /*1860*/  @!P4 IMAD.SHL.U32 R0, R238.reuse, 0x10, RZ ;  /* 0x00000010ee00c824 */ /* 0x040fe400078e00ff */
[----:B------:R-:W-:-:S03]  /*1870*/  IMAD.IADD R2, R238, 0x1, -R2 ;  /* 0x00000001ee027824 */ /* 0x000fc600078e0a02 */
[----:B------:R5:W-:Y:S04]  /*1880*/  @!P4 LDGSTS.E.BYPASS.LTC128B.128 [R0+0x12280], [R14.64] ;  /* 0x122800000e00cfae */ /* 0x000be8000b901d54 */
[----:B------:R-:W0:Y:S04]  /*1890*/  LDGDEPBAR ;  /* 0x00000000000079af */ /* 0x000e280000000000 */
[----:B------:R-:W0:Y:S01]  /*18a0*/  LDGDEPBAR ;  /* 0x00000000000079af */ /* 0x000e220000000000 */
[----:B-----5:R-:W-:-:S04]  /*18b0*/  SHF.R.S32.HI R0, RZ, 0x1f, R2 ;  /* 0x0000001fff007819 */ /* 0x020fc80000011402 */
[----:B------:R-:W-:-:S04]  /*18c0*/  LEA.HI R0, R0, R2, RZ, 0x2 ;  /* 0x0000000200007211 */ /* 0x000fc800078f10ff */
[----:B------:R-:W-:Y:S01]  /*18d0*/  LEA.HI.SX32 R249, R0, R249, 0x1e ;  /* 0x000000f900f97211 */ /* 0x000fe200078ff2ff */
[----:B------:R-:W-:Y:S05]  /*18e0*/  @!P0 BRA `(.L_x_0) ;  /* 0x00003c0000008947 */ /* 0x000fea0003800000 */
[----:B-1234-:R-:W-:Y:S01]  /*18f0*/  LOP3.LUT R0, R0, 0xfffffffc, RZ, 0xc0, !PT ;  /* 0xfffffffc00007812 */ /* 0x01efe200078ec0ff */
[----:B------:R-:W-:Y:S01]  /*1900*/  IMAD.SHL.U32 R12, R244, 0x20, RZ ;  /* 0x00000020f40c7824 */ /* 0x000fe200078e00ff */
[----:B------:R-:W-:Y:S01]  /*1910*/  SHF.R.S32.HI R239, RZ, 0x1f, R238 ;  /* 0x0000001fffef7819 */ /* 0x000fe200000114ee */
[----:B------:R-:W-:Y:S01]  /*1920*/  IMAD R3, R3, c[0x0][0x238], RZ ;  /* 0x00008e0003037a24 */ /* 0x000fe200078e02ff */
[----:B------:R-:W-:Y:S01]  /*1930*/  LOP3.LUT R8, R8, 0x7ffffffc, RZ, 0xc0, !PT ;  /* 0x7ffffffc08087812 */ /* 0x000fe200078ec0ff */
[----:B------:R-:W-:Y:S01]  /*1940*/  IMAD.IADD R0, R2, 0x1, -R0 ;  /* 0x0000000102007824 */ /* 0x000fe200078e0a00 */
[----:B------:R-:W-:Y:S01]  /*1950*/  SHF.R.S32.HI R2, RZ, 0x1f, R6 ;  /* 0x0000001fff027819 */ /* 0x000fe20000011406 */
[----:B------:R-:W-:Y:S01]  /*1960*/  IMAD R3, R5, c[0x0][0x23c], R3 ;  /* 0x00008f0005037a24 */ /* 0x000fe200078e0203 */
[----:B------:R-:W-:Y:S01]  /*1970*/  LOP3.LUT R12, R7, 0xe0, R12, 0xf8, !PT ;  /* 0x000000e0070c7812 */ /* 0x000fe200078ef80c */
[----:B------:R-:W-:Y:S01]  /*1980*/  IMAD.MOV.U32 R7, RZ, RZ, -0x60 ;  /* 0xffffffa0ff077424 */ /* 0x000fe200078e00ff */
[----:B------:R-:W-:Y:S01]  /*1990*/  LEA.HI R2, R2, R6, RZ, 0x2 ;  /* 0x0000000602027211 */ /* 0x000fe200078f10ff */
[----:B------:R-:W-:Y:S01]  /*19a0*/  IMAD.SHL.U32 R11, R245, 0x20, RZ ;  /* 0x00000020f50b7824 */ /* 0x000fe200078e00ff */
[----:B------:R-:W-:Y:S01]  /*19b0*/  ULDC.64 UR4, c[0x0][0x240] ;  /* 0x0000900000047ab9 */ /* 0x000fe20000000a00 */
[----:B------:R-:W-:Y:S01]  /*19c0*/  IMAD R7, R4, R7, c[0x0][0x198] ;  /* 0x0000660004077624 */ /* 0x000fe200078e0207 */
[----:B------:R-:W-:Y:S01]  /*19d0*/  LOP3.LUT R2, R2, 0xfffffffc, RZ, 0xc0, !PT ;  /* 0xfffffffc02027812 */ /* 0x000fe200078ec0ff */
[----:B------:R-:W-:Y:S01]  /*19e0*/  IMAD.WIDE.U32 R4, R5, c[0x0][0x238], R238 ;  /* 0x00008e0005047a25 */ /* 0x000fe200078e00ee */
[----:B------:R-:W-:Y:S01]  /*19f0*/  UIMAD UR6, UR6, UR4, URZ ;  /* 0x00000004060672a4 */ /* 0x000fe2000f8e023f */
[----:B------:R-:W-:Y:S01]  /*1a00*/  LOP3.LUT R11, R9, 0x1e0, R11, 0xf8, !PT ;  /* 0x000001e0090b7812 */ /* 0x000fe200078ef80b */
[----:B------:R-:W-:Y:S01]  /*1a10*/  UIADD3 UR9, UR9, 0x3f, URZ ;  /* 0x0000003f09097890 */ /* 0x000fe2000fffe03f */
[----:B------:R-:W-:Y:S01]  /*1a20*/  IMAD.IADD R2, R6, 0x1, -R2 ;  /* 0x0000000106027824 */ /* 0x000fe200078e0a02 */
[----:B------:R-:W-:Y:S01]  /*1a30*/  IADD3 R5, R5, R3, RZ ;  /* 0x0000000305057210 */ /* 0x000fe20007ffe0ff */
[----:B------:R-:W-:Y:S01]  /*1a40*/  IMAD.MOV.U32 R202, RZ, RZ, 0x20 ;  /* 0x00000020ffca7424 */ /* 0x000fe200078e00ff */
[----:B------:R-:W-:Y:S01]  /*1a50*/  SHF.L.U32 R13, R244, 0x2, RZ ;  /* 0x00000002f40d7819 */ /* 0x000fe200000006ff */
[----:B------:R-:W-:Y:S01]  /*1a60*/  IMAD R7, R2, -0x8, R7 ;  /* 0xfffffff802077824 */ /* 0x000fe200078e0207 */
[----:B------:R-:W-:Y:S01]  /*1a70*/  IADD3 R8, R238, -R8, RZ ;  /* 0x80000008ee087210 */ /* 0x000fe20007ffe0ff */
[----:B------:R-:W-:Y:S01]  /*1a80*/  IMAD.U32 R2, RZ, RZ, UR16 ;  /* 0x00000010ff027e24 */ /* 0x000fe2000f8e00ff */
[----:B------:R-:W-:Y:S01]  /*1a90*/  LOP3.LUT P0, RZ, R234, 0x4, RZ, 0xc0, !PT ;  /* 0x00000004eaff7812 */ /* 0x000fe2000780c0ff */
[----:B------:R-:W-:Y:S01]  /*1aa0*/  IMAD.SHL.U32 R9, R245, 0x4, RZ ;  /* 0x00000004f5097824 */ /* 0x000fe200078e00ff */
[----:B------:R-:W-:Y:S01]  /*1ab0*/  UIMAD UR6, UR16, UR5, UR6 ;  /* 0x00000005100672a4 */ /* 0x000fe2000f8e0206 */
[----:B------:R-:W-:Y:S01]  /*1ac0*/  IMAD.SHL.U32 R10, R10, 0x200, RZ ;  /* 0x000002000a0a7824 */ /* 0x000fe200078e00ff */
[----:B------:R-:W-:Y:S01]  /*1ad0*/  LOP3.LUT R12, R12, 0x18, R13, 0x78, !PT ;  /* 0x000000180c0c7812 */ /* 0x000fe200078e780d */
[----:B------:R-:W-:Y:S01]  /*1ae0*/  IMAD.WIDE.U32 R14, R2, c[0x0][0x240], R4 ;  /* 0x00009000020e7a25 */ /* 0x000fe200078e0004 */
[----:B------:R-:W-:Y:S01]  /*1af0*/  LOP3.LUT P1, RZ, R234, 0x2, RZ, 0xc0, !PT ;  /* 0x00000002eaff7812 */ /* 0x000fe2000782c0ff */
[----:B------:R-:W-:Y:S01]  /*1b00*/  USHF.R.S32.HI UR7, URZ, 0x1f, UR9 ;  /* 0x0000001f3f077899 */ /* 0x000fe20008011409 */
[----:B------:R-:W-:Y:S01]  /*1b10*/  SEL R226, R202, 0xffffffe0, !P0 ;  /* 0xffffffe0cae27807 */ /* 0x000fe20004000000 */
[----:B------:R-:W-:Y:S01]  /*1b20*/  IMAD.MOV.U32 R227, RZ, RZ, 0x10 ;  /* 0x00000010ffe37424 */ /* 0x000fe200078e00ff */
[----:B------:R-:W-:Y:S01]  /*1b30*/  LOP3.LUT R9, R11, 0x38, R9, 0x78, !PT ;  /* 0x000000380b097812 */ /* 0x000fe200078e7809 */
[----:B------:R-:W-:Y:S01]  /*1b40*/  IMAD R8, R8, 0x2, R10 ;  /* 0x0000000208087824 */ /* 0x000fe200078e020a */
[----:B------:R-:W-:Y:S01]  /*1b50*/  SHF.L.U32 R230, R233, 0x1, RZ ;  /* 0x00000001e9e67819 */ /* 0x000fe200000006ff */
[----:B------:R-:W-:Y:S01]  /*1b60*/  IMAD R248, R0, -0x2, R7 ;  /* 0xfffffffe00f87824 */ /* 0x000fe200078e0207 */
[----:B------:R-:W-:Y:S01]  /*1b70*/  IADD3 R0, R15, UR6, RZ ;  /* 0x000000060f007c10 */ /* 0x000fe2000fffe0ff */
[----:B------:R-:W-:Y:S01]  /*1b80*/  IMAD.IADD R252, R12, 0x1, R8 ;  /* 0x000000010cfc7824 */ /* 0x000fe200078e0208 */
[----:B------:R-:W-:Y:S01]  /*1b90*/  SEL R202, R202, 0xffffffe0, !P1 ;  /* 0xffffffe0caca7807 */ /* 0x000fe20004800000 */
[----:B------:R-:W-:Y:S01]  /*1ba0*/  STL.64 [R1+0x8], R14 ;  /* 0x0000080e01007387 */ /* 0x000fe20000100a00 */
[----:B------:R-:W-:Y:S01]  /*1bb0*/  SEL R227, R227, 0xfffffff0, !P1 ;  /* 0xfffffff0e3e37807 */ /* 0x000fe20004800000 */
[----:B------:R-:W-:Y:S01]  /*1bc0*/  ULEA.HI UR7, UR7, UR9, URZ, 0x6 ;  /* 0x0000000907077291 */ /* 0x000fe2000f8f303f */
[----:B------:R-:W-:Y:S01]  /*1bd0*/  IADD3 R224, R233, R226, RZ ;  /* 0x000000e2e9e07210 */ /* 0x000fe20007ffe0ff */
[----:B------:R1:W-:Y:S01]  /*1be0*/  STL [R1], R0 ;  /* 0x0000000001007387 */ /* 0x0003e20000100800 */
[----:B------:R-:W-:Y:S01]  /*1bf0*/  LOP3.LUT R228, R9, R10, RZ, 0xfc, !PT ;  /* 0x0000000a09e47212 */ /* 0x000fe200078efcff */
[----:B------:R-:W-:Y:S01]  /*1c00*/  IMAD.IADD R203, R203, 0x1, R221 ;  /* 0x00000001cbcb7824 */ /* 0x000fe200078e02dd */
[----:B------:R-:W-:Y:S01]  /*1c10*/  CS2R R130, SRZ ;  /* 0x0000000000827805 */ /* 0x000fe2000001ff00 */
[----:B------:R-:W-:Y:S01]  /*1c20*/  IMAD.SHL.U32 R229, R229, 0x2, RZ ;  /* 0x00000002e5e57824 */ /* 0x000fe200078e00ff */
[----:B------:R-:W-:Y:S01]  /*1c30*/  CS2R R128, SRZ ;  /* 0x0000000000807805 */ /* 0x000fe2000001ff00 */
        /* <DEDUP_REMOVED lines=46> */
[----:B------:R-:W-:Y:S01]  /*1f20*/  LEA R252, R252, 0x12480, 0x1 ;  /* 0x00012480fcfc7811 */ /* 0x000fe200078e08ff */
[----:B------:R-:W-:Y:S01]  /*1f30*/  IMAD.IADD R202, R230, 0x1, R202 ;  /* 0x00000001e6ca7824 */ /* 0x000fe200078e02ca */
[----:B------:R-:W-:Y:S01]  /*1f40*/  LEA R228, R228, 0x15480, 0x1 ;  /* 0x00015480e4e47811 */ /* 0x000fe200078e08ff */
[C---:B------:R-:W-:Y:S01]  /*1f50*/  IMAD.IADD R225, R233.reuse, 0x1, R227 ;  /* 0x00000001e9e17824 */ /* 0x040fe200078e02e3 */
[----:B-1----:R-:W-:Y:S01]  /*1f60*/  IADD3 R0, R233, 0x800, RZ ;  /* 0x00000800e9007810 */ /* 0x002fe20007ffe0ff */
[C---:B------:R-:W-:Y:S01]  /*1f70*/  IMAD.IADD R223, R227.reuse, 0x1, R224 ;  /* 0x00000001e3df7824 */ /* 0x040fe200078e02e0 */
[----:B------:R-:W-:Y:S01]  /*1f80*/  IADD3 R222, R227, R226, RZ ;  /* 0x000000e2e3de7210 */ /* 0x000fe20007ffe0ff */
[----:B------:R-:W-:-:S02]  /*1f90*/  ULDC UR8, c[0x0][0x278] ;  /* 0x00009e0000087ab9 */ /* 0x000fc40000000800 */
[----:B------:R-:W-:Y:S02]  /*1fa0*/  ULDC UR5, c[0x0][0x290] ;  /* 0x0000a40000057ab9 */ /* 0x000fe40000000800 */
[----:B------:R-:W-:Y:S02]  /*1fb0*/  UMOV UR18, 0x1 ;  /* 0x0000000100127882 */ /* 0x000fe40000000000 */
[----:B------:R-:W-:Y:S02]  /*1fc0*/  UMOV UR4, URZ ;  /* 0x0000003f00047c82 */ /* 0x000fe40008000000 */
[----:B------:R-:W-:Y:S02]  /*1fd0*/  UMOV UR10, URZ ;  /* 0x0000003f000a7c82 */ /* 0x000fe40008000000 */
[----:B------:R-:W-:Y:S02]  /*1fe0*/  UIMAD UR8, UR16, UR8, URZ ;  /* 0x00000008100872a4 */ /* 0x000fe4000f8e023f */
[----:B------:R-:W-:-:S02]  /*1ff0*/  UIMAD UR5, UR16, UR5, URZ ;  /* 0x00000005100572a4 */ /* 0x000fc4000f8e023f */
[----:B------:R-:W-:Y:S02]  /*2000*/  USHF.R.S32.HI UR15, URZ, 0x6, UR7 ;  /* 0x000000063f0f7899 */ /* 0x000fe40008011407 */
[----:B------:R-:W-:Y:S02]  /*2010*/  ULDC UR9, c[0x0][0x168] ;  /* 0x00005a0000097ab9 */ /* 0x000fe40000000800 */
.L_x_3:
[----:B------:R-:W-:Y:S04]  /*2020*/  DEPBAR.LE SB0, 0x1 ;  /* 0x000080400000791a */ /* 0x000fe80000000000 */
[----:B------:R-:W-:Y:S01]  /*2030*/  BAR.SYNC.DEFER_BLOCKING 0x0 ;  /* 0x0000000000007b1d */ /* 0x000fe20000010000 */
[----:B------:R-:W-:Y:S01]  /*2040*/  MOV R2, UR4 ;  /* 0x0000000400027c02 */ /* 0x000fe20008000f00 */
[----:B------:R-:W-:Y:S01]  /*2050*/  UIADD3 UR17, UR10, 0x1, URZ ;  /* 0x000000010a117890 */ /* 0x000fe2000fffe03f */
[----:B------:R-:W-:Y:S02]  /*2060*/  MOV R138, UR4 ;  /* 0x00000004008a7c02 */ /* 0x000fe40008000f00 */
[----:B------:R-:W-:Y:S01]  /*2070*/  LEA R2, R2, R233, 0xd ;  /* 0x000000e902027211 */ /* 0x000fe200078e68ff */
[----:B------:R-:W-:Y:S01]  /*2080*/  UISETP.GE.AND UP0, UPT, UR17, UR15, UPT ;  /* 0x0000000f1100728c */ /* 0x000fe2000bf06270 */
[----:B------:R-:W-:Y:S02]  /*2090*/  LEA R138, R138, R227, 0xd ;  /* 0x000000e38a8a7211 */ /* 0x000fe400078e68ff */
[----:B------:R-:W-:Y:S02]  /*20a0*/  SHF.L.U32 R149, R2, 0x1, RZ ;  /* 0x0000000102957819 */ /* 0x000fe400000006ff */
[----:B------:R-:W-:Y:S02]  /*20b0*/  IADD3 R148, R233, R138, RZ ;  /* 0x0000008ae9947210 */ /* 0x000fe40007ffe0ff */
[----:B------:R-:W-:Y:S02]  /*20c0*/  MOV R139, UR4 ;  /* 0x00000004008b7c02 */ /* 0x000fe40008000f00 */
[----:B------:R-:W-:Y:S02]  /*20d0*/  SHF.L.U32 R148, R148, 0x1, RZ ;  /* 0x0000000194947819 */ /* 0x000fe400000006ff */
[----:B------:R-:W-:Y:S02]  /*20e0*/  LEA R139, R139, R226, 0xd ;  /* 0x000000e28b8b7211 */ /* 0x000fe400078e68ff */
[C---:B------:R-:W-:Y:S02]  /*20f0*/  IADD3 R138, R233.reuse, R138, R226 ;  /* 0x0000008ae98a7210 */ /* 0x040fe40007ffe0e2 */
[----:B------:R-:W-:Y:S02]  /*2100*/  IADD3 R139, R233, R139, RZ ;  /* 0x0000008be98b7210 */ /* 0x000fe40007ffe0ff */
[----:B------:R-:W-:Y:S01]  /*2110*/  SHF.L.U32 R138, R138, 0x1, RZ ;  /* 0x000000018a8a7819 */ /* 0x000fe200000006ff */
[----:B------:R-:W-:Y:S01]  /*2120*/  LDSM.16.M88.2 R2, [R231+0x80] ;  /* 0x00008000e702783b */ /* 0x000fe20000000100 */
[----:B------:R-:W-:Y:S02]  /*2130*/  SHF.L.U32 R204, R139, 0x1, RZ ;  /* 0x000000018bcc7819 */ /* 0x000fe400000006ff */
[----:B------:R-:W-:Y:S02]  /*2140*/  MOV R209, UR4 ;  /* 0x0000000400d17c02 */ /* 0x000fe40008000f00 */
[----:B------:R-:W1:Y:S01]  /*2150*/  LDSM.16.M88.4 R20, [R149+0x6080] ;  /* 0x006080009514783b */ /* 0x000e620000000200 */
[----:B------:R-:W-:Y:S02]  /*2160*/  PLOP3.LUT P1, PT, PT, PT, UP0, 0x80, 0x0 ;  /* 0x000000000000781c */ /* 0x000fe40003f2f008 */
[----:B------:R-:W-:Y:S02]  /*2170*/  LEA R209, R209, R249, 0x6 ;  /* 0x000000f9d1d17211 */ /* 0x000fe400078e30ff */
[----:B------:R-:W2:Y:S05]  /*2180*/  LDSM.16.M88.4 R24, [R149+0x7080] ;  /* 0x007080009518783b */ /* 0x000eaa0000000200 */
[----:B------:R-:W3:Y:S05]  /*2190*/  LDSM.16.M88.2 R16, [R231+0x1080] ;  /* 0x00108000e710783b */ /* 0x000eea0000000100 */
[----:B------:R-:W4:Y:S05]  /*21a0*/  LDSM.16.M88.2 R76, [R231+0x2080] ;  /* 0x00208000e74c783b */ /* 0x000f2a0000000100 */
[----:B------:R-:W-:Y:S05]  /*21b0*/  LDSM.16.M88.2 R78, [R221+0x80] ;  /* 0x00008000dd4e783b */ /* 0x000fea0000000100 */
[----:B------:R-:W5:Y:S05]  /*21c0*/  LDSM.16.M88.4 R80, [R148+0x6080] ;  /* 0x006080009450783b */ /* 0x000f6a0000000200 */
[----:B------:R-:W4:Y:S05]  /*21d0*/  LDSM.16.M88.4 R132, [R148+0x7080] ;  /* 0x007080009484783b */ /* 0x000f2a0000000200 */
[----:B------:R-:W-:Y:S01]  /*21e0*/  LDSM.16.M88.2 R136, [R221+0x2080] ;  /* 0x00208000dd88783b */ /* 0x000fe20000000100 */
[-C--:B-1----:R-:W-:Y:S04]  /*21f0*/  HMMA.16816.F32.BF16 R4, R20, R2.reuse, RZ ;  /* 0x000000021404723c */ /* 0x082fe800000418ff */
[----:B------:R-:W-:Y:S05]  /*2200*/  LDSM.16.M88.4 R140, [R204+0x6080] ;  /* 0x00608000cc8c783b */ /* 0x000fea0000000200 */
[----:B------:R-:W-:Y:S01]  /*2210*/  LDSM.16.M88.4 R144, [R204+0x7080] ;  /* 0x00708000cc90783b */ /* 0x000fe20000000200 */
[C---:B--2---:R-:W-:Y:S04]  /*2220*/  HMMA.16816.F32.BF16 R8, R24.reuse, R2, RZ ;  /* 0x000000021808723c */ /* 0x044fe800000418ff */
[----:B------:R-:W1:Y:S04]  /*2230*/  LDSM.16.M88.2 R2, [R221+0x1080] ;  /* 0x00108000dd02783b */ /* 0x000e680000000100 */
[-C--:B---3--:R-:W-:Y:S01]  /*2240*/  HMMA.16816.F32.BF16 R12, R24, R16.reuse, RZ ;  /* 0x00000010180c723c */ /* 0x088fe200000418ff */
[----:B------:R-:W-:Y:S05]  /*2250*/  LDSM.16.M88.2 R152, [R221+0x4080] ;  /* 0x00408000dd98783b */ /* 0x000fea0000000100 */
[----:B------:R-:W-:Y:S02]  /*2260*/  LDS R216, [R209.X4+0x12080] ;  /* 0x01208000d1d87984 */ /* 0x000fe40000004800 */
[C---:B------:R-:W-:Y:S03]  /*2270*/  HMMA.16816.F32.BF16 R16, R20.reuse, R16, RZ ;  /* 0x000000101410723c */ /* 0x040fe600000418ff */
[----:B------:R-:W-:Y:S05]  /*2280*/  LDS R215, [R209.X4+0x120a0] ;  /* 0x0120a000d1d77984 */ /* 0x000fea0000004800 */
[-C--:B----4-:R-:W-:Y:S01]  /*2290*/  HMMA.16816.F32.BF16 R20, R20, R76.reuse, RZ ;  /* 0x0000004c1414723c */ /* 0x090fe200000418ff */
[----:B------:R-:W-:Y:S05]  /*22a0*/  LDS R210, [R209.X4+0x12100] ;  /* 0x01210000d1d27984 */ /* 0x000fea0000004800 */
[----:B------:R-:W-:Y:S02]  /*22b0*/  LDS R209, [R209.X4+0x12120] ;  /* 0x01212000d1d17984 */ /* 0x000fe40000004800 */
[----:B------:R-:W-:Y:S03]  /*22c0*/  HMMA.16816.F32.BF16 R24, R24, R76, RZ ;  /* 0x0000004c1818723c */ /* 0x000fe600000418ff */
[----:B------:R-:W2:Y:S05]  /*22d0*/  LDSM.16.M88.2 R76, [R220+0x80] ;  /* 0x00008000dc4c783b */ /* 0x000eaa0000000100 */
[-C--:B-----5:R-:W-:Y:S08]  /*22e0*/  HMMA.16816.F32.BF16 R4, R80, R78.reuse, R4 ;  /* 0x0000004e5004723c */ /* 0x0a0ff00000041804 */
[C---:B------:R-:W-:Y:S01]  /*22f0*/  HMMA.16816.F32.BF16 R8, R132.reuse, R78, R8 ;  /* 0x0000004e8408723c */ /* 0x040fe20000041808 */
[----:B------:R-:W-:Y:S07]  /*2300*/  LDSM.16.M88.2 R78, [R220+0x2080] ;  /* 0x00208000dc4e783b */ /* 0x000fee0000000100 */
[-C--:B-1----:R-:W-:Y:S08]  /*2310*/  HMMA.16816.F32.BF16 R12, R132, R2.reuse, R12 ;  /* 0x00000002840c723c */ /* 0x082ff0000004180c */
[C---:B------:R-:W-:Y:S01]  /*2320*/  HMMA.16816.F32.BF16 R16, R80.reuse, R2, R16 ;  /* 0x000000025010723c */ /* 0x040fe20000041810 */
[----:B------:R-:W1:Y:S07]  /*2330*/  LDSM.16.M88.2 R2, [R220+0x1080] ;  /* 0x00108000dc02783b */ /* 0x000e6e0000000100 */
[-C--:B------:R-:W-:Y:S01]  /*2340*/  HMMA.16816.F32.BF16 R20, R80, R136.reuse, R20 ;  /* 0x000000885014723c */ /* 0x080fe20000041814 */
[----:B------:R-:W-:Y:S07]  /*2350*/  LDSM.16.M88.4 R80, [R138+0x6080] ;  /* 0x006080008a50783b */ /* 0x000fee0000000200 */
[----:B------:R-:W-:Y:S01]  /*2360*/  HMMA.16816.F32.BF16 R24, R132, R136, R24 ;  /* 0x000000888418723c */ /* 0x000fe20000041818 */
[----:B------:R-:W3:Y:S05]  /*2370*/  LDSM.16.M88.2 R132, [R203+0x80] ;  /* 0x00008000cb84783b */ /* 0x000eea0000000100 */
[----:B------:R-:W4:Y:S02]  /*2380*/  LDSM.16.M88.4 R136, [R138+0x7080] ;  /* 0x007080008a88783b */ /* 0x000f240000000200 */
[-C--:B--2---:R-:W-:Y:S03]  /*2390*/  HMMA.16816.F32.BF16 R4, R140, R76.reuse, R4 ;  /* 0x0000004c8c04723c */ /* 0x084fe60000041804 */
[----:B------:R-:W2:Y:S05]  /*23a0*/  LDSM.16.M88.2 R134, [R203+0x1080] ;  /* 0x00108000cb86783b */ /* 0x000eaa0000000100 */
[C---:B------:R-:W-:Y:S01]  /*23b0*/  HMMA.16816.F32.BF16 R8, R144.reuse, R76, R8 ;  /* 0x0000004c9008723c */ /* 0x040fe20000041808 */
[----:B------:R-:W5:Y:S07]  /*23c0*/  LDSM.16.M88.2 R76, [R203+0x2080] ;  /* 0x00208000cb4c783b */ /* 0x000f6e0000000100 */
[-C--:B-1----:R-:W-:Y:S08]  /*23d0*/  HMMA.16816.F32.BF16 R12, R144, R2.reuse, R12 ;  /* 0x00000002900c723c */ /* 0x082ff0000004180c */
[C---:B------:R-:W-:Y:S01]  /*23e0*/  HMMA.16816.F32.BF16 R16, R140.reuse, R2, R16 ;  /* 0x000000028c10723c */ /* 0x040fe20000041810 */
[----:B------:R-:W-:Y:S07]  /*23f0*/  LDSM.16.M88.2 R2, [R231+0x3080] ;  /* 0x00308000e702783b */ /* 0x000fee0000000100 */
[-C--:B------:R-:W-:Y:S01]  /*2400*/  HMMA.16816.F32.BF16 R20, R140, R78.reuse, R20 ;  /* 0x0000004e8c14723c */ /* 0x080fe20000041814 */
[----:B------:R-:W1:Y:S07]  /*2410*/  LDSM.16.M88.4 R140, [R149+0x8080] ;  /* 0x00808000958c783b */ /* 0x000e6e0000000200 */
[----:B------:R-:W-:Y:S01]  /*2420*/  HMMA.16816.F32.BF16 R24, R144, R78, R24 ;  /* 0x0000004e9018723c */ /* 0x000fe20000041818 */
[----:B------:R2:W1:Y:S05]  /*2430*/  LDSM.16.M88.4 R144, [R149+0x9080] ;  /* 0x009080009590783b */ /* 0x00046a0000000200 */
[----:B------:R-:W1:Y:S02]  /*2440*/  LDSM.16.M88.2 R78, [R231+0x4080] ;  /* 0x00408000e74e783b */ /* 0x000e640000000100 */
[-C--:B---3--:R-:W-:Y:S08]  /*2450*/  HMMA.16816.F32.BF16 R4, R80, R132.reuse, R4 ;  /* 0x000000845004723c */ /* 0x088ff00000041804 */
[C---:B----4-:R-:W-:Y:S01]  /*2460*/  HMMA.16816.F32.BF16 R8, R136.reuse, R132, R8 ;  /* 0x000000848808723c */ /* 0x050fe20000041808 */
[----:B------:R-:W3:Y:S07]  /*2470*/  LDSM.16.M88.2 R132, [R231+0x5080] ;  /* 0x00508000e784783b */ /* 0x000eee0000000100 */
[-C--:B--2---:R-:W-:Y:S01]  /*2480*/  HMMA.16816.F32.BF16 R12, R136, R134.reuse, R12 ;  /* 0x00000086880c723c */ /* 0x084fe2000004180c */
[----:B------:R-:W-:Y:S05]  /*2490*/  IMAD.U32 R149, RZ, RZ, UR4 ;  /* 0x00000004ff957e24 */ /* 0x000fea000f8e00ff */
[----:B------:R-:W-:Y:S02]  /*24a0*/  LEA R149, R149, R225, 0xd ;  /* 0x000000e195957211 */ /* 0x000fe400078e68ff */
[C---:B------:R-:W-:Y:S01]  /*24b0*/  HMMA.16816.F32.BF16 R16, R80.reuse, R134, R16 ;  /* 0x000000865010723c */ /* 0x040fe20000041810 */
[----:B------:R-:W-:Y:S03]  /*24c0*/  LDSM.16.M88.2 R134, [R221+0x3080] ;  /* 0x00308000dd86783b */ /* 0x000fe60000000100 */
[----:B------:R-:W-:Y:S04]  /*24d0*/  SHF.L.U32 R149, R149, 0x1, RZ ;  /* 0x0000000195957819 */ /* 0x000fe800000006ff */
[-C--:B-----5:R-:W-:Y:S01]  /*24e0*/  HMMA.16816.F32.BF16 R20, R80, R76.reuse, R20 ;  /* 0x0000004c5014723c */ /* 0x0a0fe20000041814 */
[----:B------:R-:W2:Y:S05]  /*24f0*/  LDSM.16.M88.4 R80, [R149+0x8080] ;  /* 0x008080009550783b */ /* 0x000eaa0000000200 */
[----:B------:R-:W4:Y:S02]  /*2500*/  LDSM.16.M88.4 R148, [R148+0x9080] ;  /* 0x009080009494783b */ /* 0x000f240000000200 */
[----:B------:R-:W-:Y:S03]  /*2510*/  HMMA.16816.F32.BF16 R24, R136, R76, R24 ;  /* 0x0000004c8818723c */ /* 0x000fe60000041818 */
[----:B------:R-:W-:Y:S04]  /*2520*/  LDSM.16.M88.4 R136, [R204+0x9080] ;  /* 0x00908000cc88783b */ /* 0x000fe80000000200 */
[----:B------:R-:W-:Y:S01]  /*2530*/  MOV R76, UR4 ;  /* 0x00000004004c7c02 */ /* 0x000fe20008000f00 */
[-C--:B-1----:R-:W-:Y:S05]  /*2540*/  HMMA.16816.F32.BF16 R4, R140, R2.reuse, R4 ;  /* 0x000000028c04723c */ /* 0x082fea0000041804 */
[----:B------:R-:W-:Y:S03]  /*2550*/  LEA R76, R76, R224, 0xd ;  /* 0x000000e04c4c7211 */ /* 0x000fe600078e68ff */
[C---:B------:R-:W-:Y:S01]  /*2560*/  HMMA.16816.F32.BF16 R8, R144.reuse, R2, R8 ;  /* 0x000000029008723c */ /* 0x040fe20000041808 */
[----:B------:R-:W1:Y:S03]  /*2570*/  LDSM.16.M88.2 R2, [R221+0x5080] ;  /* 0x00508000dd02783b */ /* 0x000e660000000100 */
[----:B------:R-:W-:Y:S04]  /*2580*/  SHF.L.U32 R76, R76, 0x1, RZ ;  /* 0x000000014c4c7819 */ /* 0x000fe800000006ff */
[-C--:B------:R-:W-:Y:S08]  /*2590*/  HMMA.16816.F32.BF16 R12, R144, R78.reuse, R12 ;  /* 0x0000004e900c723c */ /* 0x080ff0000004180c */
[C---:B------:R-:W-:Y:S01]  /*25a0*/  HMMA.16816.F32.BF16 R16, R140.reuse, R78, R16 ;  /* 0x0000004e8c10723c */ /* 0x040fe20000041810 */
[----:B------:R-:W-:Y:S07]  /*25b0*/  LDSM.16.M88.4 R76, [R76+0x8080] ;  /* 0x008080004c4c783b */ /* 0x000fee0000000200 */
[-C--:B---3--:R-:W-:Y:S01]  /*25c0*/  HMMA.16816.F32.BF16 R20, R140, R132.reuse, R20 ;  /* 0x000000848c14723c */ /* 0x088fe20000041814 */
[----:B------:R-:W-:Y:S05]  /*25d0*/  LDSM.16.M88.2 R140, [R220+0x5080] ;  /* 0x00508000dc8c783b */ /* 0x000fea0000000100 */
[----:B------:R-:W-:Y:S02]  /*25e0*/  LDSM.16.M88.2 R142, [R203+0x3080] ;  /* 0x00308000cb8e783b */ /* 0x000fe40000000100 */
[----:B------:R-:W-:Y:S03]  /*25f0*/  HMMA.16816.F32.BF16 R24, R144, R132, R24 ;  /* 0x000000849018723c */ /* 0x000fe60000041818 */
[----:B------:R-:W3:Y:S04]  /*2600*/  LDSM.16.M88.2 R132, [R220+0x3080] ;  /* 0x00308000dc84783b */ /* 0x000ee80000000100 */
[----:B------:R-:W-:Y:S01]  /*2610*/  MOV R144, UR4 ;  /* 0x0000000400907c02 */ /* 0x000fe20008000f00 */
[-C--:B--2---:R-:W-:Y:S05]  /*2620*/  HMMA.16816.F32.BF16 R4, R80, R134.reuse, R4 ;  /* 0x000000865004723c */ /* 0x084fea0000041804 */
[----:B------:R-:W-:Y:S03]  /*2630*/  IMAD R144, R144, 0x2000, R223 ;  /* 0x0000200090907824 */ /* 0x000fe600078e02df */
[C---:B----4-:R-:W-:Y:S01]  /*2640*/  HMMA.16816.F32.BF16 R8, R148.reuse, R134, R8 ;  /* 0x000000869408723c */ /* 0x050fe20000041808 */
[----:B------:R-:W2:Y:S03]  /*2650*/  LDSM.16.M88.2 R134, [R220+0x4080] ;  /* 0x00408000dc86783b */ /* 0x000ea60000000100 */
[----:B------:R-:W-:Y:S04]  /*2660*/  SHF.L.U32 R144, R144, 0x1, RZ ;  /* 0x0000000190907819 */ /* 0x000fe800000006ff */
[-C--:B------:R-:W-:Y:S02]  /*2670*/  HMMA.16816.F32.BF16 R12, R148, R152.reuse, R12 ;  /* 0x00000098940c723c */ /* 0x080fe4000004180c */
[----:B------:R-:W4:Y:S06]  /*2680*/  LDSM.16.M88.4 R144, [R144+0x8080] ;  /* 0x008080009090783b */ /* 0x000f2c0000000200 */
[C---:B------:R-:W-:Y:S08]  /*2690*/  HMMA.16816.F32.BF16 R16, R80.reuse, R152, R16 ;  /* 0x000000985010723c */ /* 0x040ff00000041810 */
[-C--:B-1----:R-:W-:Y:S07]  /*26a0*/  HMMA.16816.F32.BF16 R20, R80, R2.reuse, R20 ;  /* 0x000000025014723c */ /* 0x082fee0000041814 */
[----:B------:R-:W-:Y:S01]  /*26b0*/  MOV R80, UR4 ;  /* 0x0000000400507c02 */ /* 0x000fe20008000f00 */
[----:B------:R-:W-:Y:S01]  /*26c0*/  HMMA.16816.F32.BF16 R24, R148, R2, R24 ;  /* 0x000000029418723c */ /* 0x000fe20000041818 */
[----:B------:R-:W-:Y:S03]  /*26d0*/  LDSM.16.M88.2 R2, [R203+0x4080] ;  /* 0x00408000cb02783b */ /* 0x000fe60000000100 */
[----:B------:R-:W-:Y:S04]  /*26e0*/  LEA R80, R80, R222, 0xd ;  /* 0x000000de50507211 */ /* 0x000fe800078e68ff */
[-C--:B---3--:R-:W-:Y:S05]  /*26f0*/  HMMA.16816.F32.BF16 R4, R76, R132.reuse, R4 ;  /* 0x000000844c04723c */ /* 0x088fea0000041804 */
[----:B------:R-:W-:Y:S03]  /*2700*/  IADD3 R80, R0, R80, RZ ;  /* 0x0000005000507210 */ /* 0x000fe60007ffe0ff */
[C---:B------:R-:W-:Y:S04]  /*2710*/  HMMA.16816.F32.BF16 R8, R136.reuse, R132, R8 ;  /* 0x000000848808723c */ /* 0x040fe80000041808 */
[----:B------:R-:W-:Y:S04]  /*2720*/  SHF.L.U32 R80, R80, 0x1, RZ ;  /* 0x0000000150507819 */ /* 0x000fe800000006ff */
[-C--:B--2---:R-:W-:Y:S02]  /*2730*/  HMMA.16816.F32.BF16 R12, R136, R134.reuse, R12 ;  /* 0x00000086880c723c */ /* 0x084fe4000004180c */
[----:B------:R-:W1:Y:S06]  /*2740*/  LDSM.16.M88.4 R80, [R80+0x8080] ;  /* 0x008080005050783b */ /* 0x000e6c0000000200 */
[C---:B------:R-:W-:Y:S08]  /*2750*/  HMMA.16816.F32.BF16 R16, R76.reuse, R134, R16 ;  /* 0x000000864c10723c */ /* 0x040ff00000041810 */
[-C--:B------:R-:W-:Y:S08]  /*2760*/  HMMA.16816.F32.BF16 R20, R76, R140.reuse, R20 ;  /* 0x0000008c4c14723c */ /* 0x080ff00000041814 */
[----:B------:R-:W-:Y:S08]  /*2770*/  HMMA.16816.F32.BF16 R24, R136, R140, R24 ;  /* 0x0000008c8818723c */ /* 0x000ff00000041818 */
[-C--:B----4-:R-:W-:Y:S08]  /*2780*/  HMMA.16816.F32.BF16 R4, R144, R142.reuse, R4 ;  /* 0x0000008e9004723c */ /* 0x090ff00000041804 */
[C---:B-1----:R-:W-:Y:S08]  /*2790*/  HMMA.16816.F32.BF16 R8, R80.reuse, R142, R8 ;  /* 0x0000008e5008723c */ /* 0x042ff00000041808 */
[-C--:B------:R-:W-:Y:S08]  /*27a0*/  HMMA.16816.F32.BF16 R12, R80, R2.reuse, R12 ;  /* 0x00000002500c723c */ /* 0x080ff0000004180c */
[----:B------:R-:W-:Y:S04]  /*27b0*/  FMUL.FTZ R4, R4, c[0x0][0x2b4] ;  /* 0x0000ad0004047a20 */ /* 0x000fe80000410000 */
[----:B------:R-:W-:Y:S01]  /*27c0*/  FMUL.FTZ R5, R5, c[0x0][0x2b4] ;  /* 0x0000ad0005057a20 */ /* 0x000fe20000410000 */
[C---:B------:R-:W-:Y:S01]  /*27d0*/  HMMA.16816.F32.BF16 R16, R144.reuse, R2, R16 ;  /* 0x000000029010723c */ /* 0x040fe20000041810 */
[----:B------:R-:W1:Y:S03]  /*27e0*/  MUFU.TANH R140, R4 ;  /* 0x00000004008c7308 */ /* 0x000e660000002400 */
[----:B------:R-:W-:Y:S02]  /*27f0*/  FMUL.FTZ R6, R6, c[0x0][0x2b4] ;  /* 0x0000ad0006067a20 */ /* 0x000fe40000410000 */
[----:B------:R-:W-:Y:S02]  /*2800*/  FMUL.FTZ R7, R7, c[0x0][0x2b4] ;  /* 0x0000ad0007077a20 */ /* 0x000fe40000410000 */
[----:B------:R-:W-:Y:S03]  /*2810*/  FMUL.FTZ R8, R8, c[0x0][0x2b4] ;  /* 0x0000ad0008087a20 */ /* 0x000fe60000410000 */
[----:B------:R2:W3:Y:S01]  /*2820*/  MUFU.TANH R141, R5 ;  /* 0x00000005008d7308 */ /* 0x0004e20000002400 */
[----:B------:R-:W-:Y:S02]  /*2830*/  FMUL.FTZ R9, R9, c[0x0][0x2b4] ;  /* 0x0000ad0009097a20 */ /* 0x000fe40000410000 */
[----:B------:R-:W-:Y:S02]  /*2840*/  FMUL.FTZ R10, R10, c[0x0][0x2b4] ;  /* 0x0000ad000a0a7a20 */ /* 0x000fe40000410000 */
[----:B------:R-:W-:Y:S02]  /*2850*/  FMUL.FTZ R3, R13, c[0x0][0x2b4] ;  /* 0x0000ad000d037a20 */ /* 0x000fe40000410000 */
[----:B------:R-:W-:Y:S02]  /*2860*/  FMUL.FTZ R11, R11, c[0x0][0x2b4] ;  /* 0x0000ad000b0b7a20 */ /* 0x000fe40000410000 */
[----:B------:R-:W-:Y:S01]  /*2870*/  FMUL.FTZ R12, R12, c[0x0][0x2b4] ;  /* 0x0000ad000c0c7a20 */ /* 0x000fe20000410000 */
[----:B------:R-:W4:Y:S01]  /*2880*/  MUFU.TANH R142, R6 ;  /* 0x00000006008e7308 */ /* 0x000f220000002400 */
[----:B------:R-:W-:Y:S02]  /*2890*/  FMUL.FTZ R14, R14, c[0x0][0x2b4] ;  /* 0x0000ad000e0e7a20 */ /* 0x000fe40000410000 */
[----:B------:R-:W-:Y:S02]  /*28a0*/  FMUL.FTZ R15, R15, c[0x0][0x2b4] ;  /* 0x0000ad000f0f7a20 */ /* 0x000fe40000410000 */
[----:B------:R-:W-:Y:S02]  /*28b0*/  FMUL.FTZ R16, R16, c[0x0][0x2b4] ;  /* 0x0000ad0010107a20 */ /* 0x000fe40000410000 */
[----:B------:R-:W-:Y:S02]  /*28c0*/  FMUL.FTZ R17, R17, c[0x0][0x2b4] ;  /* 0x0000ad0011117a20 */ /* 0x000fe40000410000 */
[----:B------:R-:W-:Y:S01]  /*28d0*/  FMUL.FTZ R18, R18, c[0x0][0x2b4] ;  /* 0x0000ad0012127a20 */ /* 0x000fe20000410000 */
[----:B------:R-:W1:Y:S01]  /*28e0*/  MUFU.TANH R143, R7 ;  /* 0x00000007008f7308 */ /* 0x000e620000002400 */
[----:B------:R-:W-:Y:S01]  /*28f0*/  FMUL.FTZ R19, R19, c[0x0][0x2b4] ;  /* 0x0000ad0013137a20 */ /* 0x000fe20000410000 */
[----:B--2---:R-:W2:Y:S01]  /*2900*/  LDSM.16.M88.2 R4, [R203+0x5080] ;  /* 0x00508000cb04783b */ /* 0x004ea20000000100 */
[----:B------:R-:W-:Y:S07]  /*2910*/  DEPBAR.LE SB0, 0x0 ;  /* 0x000080000000791a */ /* 0x000fee0000000000 */
[----:B------:R-:W1:Y:S01]  /*2920*/  MUFU.TANH R148, R8 ;  /* 0x0000000800947308 */ /* 0x000e620000002400 */
[----:B------:R-:W-:Y:S09]  /*2930*/  BAR.SYNC.DEFER_BLOCKING 0x0 ;  /* 0x0000000000007b1d */ /* 0x000ff20000010000 */
[----:B------:R-:W1:Y:S10]  /*2940*/  MUFU.TANH R149, R9 ;  /* 0x0000000900957308 */ /* 0x000e740000002400 */
[----:B------:R-:W1:Y:S01]  /*2950*/  MUFU.TANH R150, R10 ;  /* 0x0000000a00967308 */ /* 0x000e620000002400 */
[----:B------:R1:W1:Y:S09]  /*2960*/  LDSM.16.M88.4 R76, [R230+0xf080] ;  /* 0x00f08000e64c783b */ /* 0x0002720000000200 */
[----:B------:R-:W1:Y:S01]  /*2970*/  MUFU.TANH R151, R11 ;  /* 0x0000000b00977308 */ /* 0x000e620000002400 */
[----:B------:R1:W1:Y:S01]  /*2980*/  LDSM.16.M88.4 R132, [R202+0xf080] ;  /* 0x00f08000ca84783b */ /* 0x0002620000000200 */
[-C--:B--2---:R-:W-:Y:S08]  /*2990*/  HMMA.16816.F32.BF16 R20, R144, R4.reuse, R20 ;  /* 0x000000049014723c */ /* 0x084ff00000041814 */
[----:B------:R-:W2:Y:S01]  /*29a0*/  MUFU.TANH R152, R12 ;  /* 0x0000000c00987308 */ /* 0x000ea20000002400 */
[----:B------:R-:W-:Y:S01]  /*29b0*/  HMMA.16816.F32.BF16 R24, R80, R4, R24 ;  /* 0x000000045018723c */ /* 0x000fe20000041818 */
[----:B------:R1:W1:Y:S08]  /*29c0*/  LDSM.16.M88.4 R80, [R202+0xe080] ;  /* 0x00e08000ca50783b */ /* 0x0002700000000200 */
[----:B------:R-:W1:Y:S06]  /*29d0*/  MUFU.TANH R3, R3 ;  /* 0x0000000300037308 */ /* 0x000e6c0000002400 */
[----:B------:R-:W-:Y:S04]  /*29e0*/  FMUL.FTZ R20, R20, c[0x0][0x2b4] ;  /* 0x0000ad0014147a20 */ /* 0x000fe80000410000 */
[----:B------:R-:W1:Y:S01]  /*29f0*/  MUFU.TANH R153, R14 ;  /* 0x0000000e00997308 */ /* 0x000e620000002400 */
[----:B------:R-:W-:Y:S02]  /*2a00*/  FMUL.FTZ R21, R21, c[0x0][0x2b4] ;  /* 0x0000ad0015157a20 */ /* 0x000fe40000410000 */
[----:B------:R-:W-:Y:S02]  /*2a10*/  FMUL.FTZ R22, R22, c[0x0][0x2b4] ;  /* 0x0000ad0016167a20 */ /* 0x000fe40000410000 */
[----:B------:R-:W-:Y:S02]  /*2a20*/  FMUL.FTZ R23, R23, c[0x0][0x2b4] ;  /* 0x0000ad0017177a20 */ /* 0x000fe40000410000 */
[----:B------:R-:W-:Y:S02]  /*2a30*/  FMUL.FTZ R24, R24, c[0x0][0x2b4] ;  /* 0x0000ad0018187a20 */ /* 0x000fe40000410000 */
[----:B------:R-:W-:Y:S01]  /*2a40*/  FMUL.FTZ R25, R25, c[0x0][0x2b4] ;  /* 0x0000ad0019197a20 */ /* 0x000fe20000410000 */
[----:B------:R-:W1:Y:S01]  /*2a50*/  MUFU.TANH R205, R20 ;  /* 0x0000001400cd7308 */ /* 0x000e620000002400 */
[----:B------:R-:W-:Y:S02]  /*2a60*/  FMUL.FTZ R26, R26, c[0x0][0x2b4] ;  /* 0x0000ad001a1a7a20 */ /* 0x000fe40000410000 */
[----:B------:R-:W-:Y:S07]  /*2a70*/  FMUL.FTZ R27, R27, c[0x0][0x2b4] ;  /* 0x0000ad001b1b7a20 */ /* 0x000fee0000410000 */
[----:B------:R-:W1:Y:S10]  /*2a80*/  MUFU.TANH R204, R15 ;  /* 0x0000000f00cc7308 */ /* 0x000e740000002400 */
[----:B------:R-:W1:Y:S10]  /*2a90*/  MUFU.TANH R206, R21 ;  /* 0x0000001500ce7308 */ /* 0x000e740000002400 */
[----:B------:R-:W1:Y:S10]  /*2aa0*/  MUFU.TANH R144, R16 ;  /* 0x0000001000907308 */ /* 0x000e740000002400 */
[----:B------:R-:W1:Y:S10]  /*2ab0*/  MUFU.TANH R207, R22 ;  /* 0x0000001600cf7308 */ /* 0x000e740000002400 */
[----:B------:R-:W1:Y:S10]  /*2ac0*/  MUFU.TANH R145, R17 ;  /* 0x0000001100917308 */ /* 0x000e740000002400 */
[----:B------:R5:W1:Y:S10]  /*2ad0*/  MUFU.TANH R208, R23 ;  /* 0x0000001700d07308 */ /* 0x000a740000002400 */
[----:B------:R1:W1:Y:S10]  /*2ae0*/  MUFU.TANH R146, R18 ;  /* 0x0000001200927308 */ /* 0x0002740000002400 */
[----:B------:R1:W1:Y:S01]  /*2af0*/  MUFU.TANH R147, R19 ;  /* 0x0000001300937308 */ /* 0x0002620000002400 */
[----:B-----5:R1:W1:Y:S09]  /*2b00*/  LDSM.16.M88.4 R20, [R230+0xe080] ;  /* 0x00e08000e614783b */ /* 0x0202720000000200 */
[----:B------:R1:W1:Y:S10]  /*2b10*/  MUFU.TANH R211, R24 ;  /* 0x0000001800d37308 */ /* 0x0002740000002400 */
[----:B------:R1:W1:Y:S10]  /*2b20*/  MUFU.TANH R212, R25 ;  /* 0x0000001900d47308 */ /* 0x0002740000002400 */
[----:B------:R1:W1:Y:S10]  /*2b30*/  MUFU.TANH R213, R26 ;  /* 0x0000001a00d57308 */ /* 0x0002740000002400 */
[----:B------:R1:W1:Y:S01]  /*2b40*/  MUFU.TANH R214, R27 ;  /* 0x0000001b00d67308 */ /* 0x0002620000002400 */
[----:B------:R-:W-:-:S05]  /*2b50*/  @P1 BRA `(.L_x_1) ;  /* 0x0000033000001947 */ /* 0x000fca0003800000 */
[C---:B--234-:R-:W-:Y:S01]  /*2b60*/  LOP3.LUT P3, RZ, R236.reuse, 0x1, RZ, 0xc0, !PT ;  /* 0x00000001ecff7812 */ /* 0x05cfe2000786c0ff */
[----:B------:R-:W2:Y:S01]  /*2b70*/  @!P4 S2R R2, SR_CTAID.Y ;  /* 0x000000000002c919 */ /* 0x000ea20000002600 */
[----:B------:R-:W-:Y:S01]  /*2b80*/  LOP3.LUT P6, RZ, R236, 0x2, RZ, 0xc0, !PT ;  /* 0x00000002ecff7812 */ /* 0x000fe200078cc0ff */
[----:B------:R-:W-:Y:S02]  /*2b90*/  USHF.R.S32.HI UR19, URZ, 0x1f, UR17 ;  /* 0x0000001f3f137899 */ /* 0x000fe40008011411 */
[----:B------:R-:W-:Y:S02]  /*2ba0*/  ULDC.64 UR6, c[0x0][0x178] ;  /* 0x00005e0000067ab9 */ /* 0x000fe40000000a00 */
[----:B------:R-:W-:Y:S02]  /*2bb0*/  UIMAD UR19, UR19, UR6, URZ ;  /* 0x00000006131372a4 */ /* 0x000fe4000f8e023f */
[----:B------:R-:W-:Y:S02]  /*2bc0*/  UIMAD.WIDE.U32 UR22, UR17, UR6, URZ ;  /* 0x00000006111672a5 */ /* 0x000fe4000f8e003f */
[----:B------:R-:W-:Y:S02]  /*2bd0*/  UIMAD UR19, UR17, UR7, UR19 ;  /* 0x00000007111372a4 */ /* 0x000fe4000f8e0213 */
[----:B------:R-:W-:Y:S02]  /*2be0*/  UIMAD UR6, UR17, -0x40, UR9 ;  /* 0xffffffc0110678a4 */ /* 0x000fe4000f8e0209 */
[----:B------:R-:W-:Y:S01]  /*2bf0*/  IMAD.U32 R10, RZ, RZ, UR22 ;  /* 0x00000016ff0a7e24 */ /* 0x000fe2000f8e00ff */
[----:B------:R-:W-:Y:S01]  /*2c00*/  UIADD3 UR19, UR23, UR19, URZ ;  /* 0x0000001317137290 */ /* 0x000fe2000fffe03f */
[----:B------:R-:W-:Y:S03]  /*2c10*/  IMAD.U32 R5, RZ, RZ, UR22 ;  /* 0x00000016ff057e24 */ /* 0x000fe6000f8e00ff */
[----:B------:R-:W-:Y:S02]  /*2c20*/  LEA R10, P2, R10, R240, 0x7 ;  /* 0x000000f00a0a7211 */ /* 0x000fe400078438ff */
[----:B------:R-:W-:Y:S01]  /*2c30*/  IMAD.U32 R4, RZ, RZ, UR19 ;  /* 0x00000013ff047e24 */ /* 0x000fe2000f8e00ff */
[----:B--2---:R-:W-:Y:S01]  /*2c40*/  @!P4 SHF.R.S32.HI R6, RZ, 0x1f, R2 ;  /* 0x0000001fff06c819 */ /* 0x004fe20000011402 */
[----:B------:R-:W-:Y:S03]  /*2c50*/  @!P4 IMAD.WIDE.U32 R8, R2, c[0x0][0x270], R246 ;  /* 0x00009c000208ca25 */ /* 0x000fe600078e00f6 */
[----:B------:R-:W-:Y:S02]  /*2c60*/  LEA.HI.X R11, R5, R241, R4, 0x7, P2 ;  /* 0x000000f1050b7211 */ /* 0x000fe400010f3c04 */
[----:B------:R-:W-:Y:S01]  /*2c70*/  IADD3 R4, R235, 0x6080, RZ ;  /* 0x00006080eb047810 */ /* 0x000fe20007ffe0ff */
[----:B------:R-:W-:Y:S01]  /*2c80*/  @!P4 IMAD R6, R6, c[0x0][0x270], RZ ;  /* 0x00009c000606ca24 */ /* 0x000fe200078e02ff */
[----:B------:R-:W-:Y:S01]  /*2c90*/  @!P4 IADD3 R7, P1, R8, UR8, RZ ;  /* 0x000000080807cc10 */ /* 0x000fe2000ff3e0ff */
[----:B------:R-:W-:Y:S01]  /*2ca0*/  IMAD.U32 R5, RZ, RZ, UR18 ;  /* 0x00000012ff057e24 */ /* 0x000fe2000f8e00ff */
[----:B------:R-:W-:Y:S01]  /*2cb0*/  IADD3 R8, -R242, UR6, RZ ;  /* 0x00000006f2087c10 */ /* 0x000fe2000fffe1ff */
[----:B------:R-:W-:Y:S02]  /*2cc0*/  @!P4 IMAD R6, R2, c[0x0][0x274], R6 ;  /* 0x00009d000206ca24 */ /* 0x000fe400078e0206 */
[----:B------:R-:W-:Y:S01]  /*2cd0*/  IMAD.U32 R2, RZ, RZ, UR14 ;  /* 0x0000000eff027e24 */ /* 0x000fe2000f8e00ff */
[----:B------:R-:W-:Y:S01]  /*2ce0*/  ISETP.LT.OR P5, PT, R8, 0x1, P3 ;  /* 0x000000010800780c */ /* 0x000fe20001fa1670 */
[----:B------:R-:W-:Y:S01]  /*2cf0*/  @!P4 IMAD R5, R5, 0x40, R246 ;  /* 0x000000400505c824 */ /* 0x000fe200078e02f6 */
[----:B------:R-:W-:Y:S02]  /*2d00*/  @!P4 IADD3.X R6, R9, UR11, R6, P1, !PT ;  /* 0x0000000b0906cc10 */ /* 0x000fe40008ffe406 */
[----:B------:R-:W-:Y:S01]  /*2d10*/  IADD3 R14, P2, P1, R2, 0x80, R10 ;  /* 0x00000080020e7810 */ /* 0x000fe2000795e00a */
[----:B------:R-:W-:Y:S01]  /*2d20*/  IMAD.U32 R2, RZ, RZ, UR18 ;  /* 0x00000012ff027e24 */ /* 0x000fe2000f8e00ff */
[----:B------:R-:W-:Y:S01]  /*2d30*/  ISETP.LT.OR P3, PT, R8, 0x1, P6 ;  /* 0x000000010800780c */ /* 0x000fe20003761670 */
[----:B------:R-:W-:Y:S01]  /*2d40*/  @!P4 IMAD.SHL.U32 R5, R5, 0x4, RZ ;  /* 0x000000040505c824 */ /* 0x000fe200078e00ff */
[----:B------:R-:W-:Y:S01]  /*2d50*/  IADD3.X R15, RZ, UR13, R11, P2, P1 ;  /* 0x0000000dff0f7c10 */ /* 0x000fe200097e240b */
[----:B------:R-:W-:Y:S01]  /*2d60*/  IMAD R2, R2, 0x4000, R4 ;  /* 0x0000400002027824 */ /* 0x000fe200078e0204 */
[C---:B------:R-:W-:Y:S01]  /*2d70*/  @!P4 LEA R12, P1, R7.reuse, c[0x0][0x258], 0x2 ;  /* 0x00009600070cca11 */ /* 0x040fe200078210ff */
[----:B------:R-:W-:Y:S01]  /*2d80*/  IMAD.U32 R4, RZ, RZ, UR10 ;  /* 0x0000000aff047e24 */ /* 0x000fe2000f8e00ff */
[----:B------:R-:W-:Y:S02]  /*2d90*/  IADD3 R16, P2, R10, UR14, RZ ;  /* 0x0000000e0a107c10 */ /* 0x000fe4000ff5e0ff */
[----:B------:R-:W-:Y:S01]  /*2da0*/  @!PT LDS RZ, [RZ] ;  /* 0x00000000fffff984 */ /* 0x000fe20000000800 */
[----:B------:R-:W-:Y:S01]  /*2db0*/  @!PT LDS RZ, [RZ] ;  /* 0x00000000fffff984 */ /* 0x000fe20000000800 */
[----:B------:R-:W-:Y:S01]  /*2dc0*/  @!PT LDS RZ, [RZ] ;  /* 0x00000000fffff984 */ /* 0x000fe20000000800 */
[----:B------:R2:W-:Y:S01]  /*2dd0*/  LDGSTS.E.BYPASS.LTC128B.128 [R2], [R10.64], !P5 ;  /* 0x000000000a027fae */ /* 0x0005e2000e901d54 */
[----:B------:R-:W-:Y:S02]  /*2de0*/  @!P4 LEA.HI.X R13, R7, c[0x0][0x25c], R6, 0x2, P1 ;  /* 0x00009700070dca11 */ /* 0x000fe400008f1406 */
[----:B------:R-:W-:Y:S02]  /*2df0*/  LOP3.LUT P1, RZ, R236, 0x1, RZ, 0xc0, !PT ;  /* 0x00000001ecff7812 */ /* 0x000fe4000782c0ff */
[----:B------:R-:W-:Y:S01]  /*2e00*/  IADD3.X R17, R11, UR13, RZ, P2, !PT ;  /* 0x0000000d0b117c10 */ /* 0x000fe200097fe4ff */
[----:B------:R2:W-:Y:S01]  /*2e10*/  LDGSTS.E.BYPASS.LTC128B.128 [R2+0x2000], [R10.64+0x80], !P3 ;  /* 0x020000800a027fae */ /* 0x0005e2000d901d54 */
[C---:B------:R-:W-:Y:S02]  /*2e20*/  ISETP.LT.OR P2, PT, R8.reuse, 0x21, P1 ;  /* 0x000000210800780c */ /* 0x040fe40000f41670 */
[----:B------:R-:W-:Y:S02]  /*2e30*/  ISETP.LT.OR P1, PT, R8, 0x21, P6 ;  /* 0x000000210800780c */ /* 0x000fe40003721670 */
[----:B------:R-:W-:Y:S05]  /*2e40*/  @!P4 LEA R4, R4, 0x40, 0x6 ;  /* 0x000000400404c811 */ /* 0x000fea00078e30ff */
[----:B------:R-:W-:Y:S04]  /*2e50*/  @!P4 IMAD.WIDE R12, R4, 0x4, R12 ;  /* 0x00000004040cc825 */ /* 0x000fe800078e020c */
[----:B------:R2:W-:Y:S06]  /*2e60*/  LDGSTS.E.BYPASS.LTC128B.128 [R2+0x1000], [R16.64], !P2 ;  /* 0x0100000010027fae */ /* 0x0005ec000d101d54 */
[----:B------:R2:W-:Y:S06]  /*2e70*/  LDGSTS.E.BYPASS.LTC128B.128 [R2+0x3000], [R14.64], !P1 ;  /* 0x030000000e027fae */ /* 0x0005ec000c901d54 */
[----:B------:R2:W-:Y:S02]  /*2e80*/  @!P4 LDGSTS.E.BYPASS.LTC128B.128 [R5+0x12080], [R12.64] ;  /* 0x120800000c05cfae */ /* 0x0005e4000b901d54 */
.L_x_1:
[-C--:B-1234-:R-:W-:Y:S01]  /*2e90*/  HMMA.16816.F32.BF16 R4, R20, R154.reuse, RZ ;  /* 0x0000009a1404723c */ /* 0x09efe200000418ff */
[----:B------:R-:W0:Y:S02]  /*2ea0*/  LDGDEPBAR ;  /* 0x00000000000079af */ /* 0x000e240000000000 */
[C---:B------:R-:W-:Y:S02]  /*2eb0*/  ISETP.GT.AND P1, PT, R248.reuse, 0x1, PT ;  /* 0x00000001f800780c */ /* 0x040fe40003f24270 */
[----:B------:R-:W-:Y:S02]  /*2ec0*/  MOV R2, 0x40 ;  /* 0x0000004000027802 */ /* 0x000fe40000000f00 */
[C---:B------:R-:W-:Y:S01]  /*2ed0*/  ISETP.GT.AND P6, PT, R248.reuse, 0x20, PT ;  /* 0x00000020f800780c */ /* 0x040fe20003fc4270 */
[C---:B------:R-:W-:Y:S02]  /*2ee0*/  HMMA.16816.F32.BF16 R8, R76.reuse, R154, RZ ;  /* 0x0000009a4c08723c */ /* 0x040fe400000418ff */
[----:B------:R-:W-:Y:S02]  /*2ef0*/  ISETP.GT.AND P5, PT, R248, 0x21, PT ;  /* 0x00000021f800780c */ /* 0x000fe40003fa4270 */
[----:B------:R-:W-:Y:S02]  /*2f00*/  SEL R2, R2, 0xffffffc0, !P0 ;  /* 0xffffffc002027807 */ /* 0x000fe40004000000 */
[----:B------:R-:W-:Y:S02]  /*2f10*/  ISETP.GT.AND P2, PT, R248, 0x40, PT ;  /* 0x00000040f800780c */ /* 0x000fe40003f44270 */
[-C--:B------:R-:W-:Y:S01]  /*2f20*/  HMMA.16816.F32.BF16 R12, R76, R156.reuse, RZ ;  /* 0x0000009c4c0c723c */ /* 0x080fe200000418ff */
[----:B------:R-:W-:Y:S02]  /*2f30*/  IADD3 R136, R230, R2, RZ ;  /* 0x00000002e6887210 */ /* 0x000fe40007ffe0ff */
[----:B------:R-:W-:Y:S02]  /*2f40*/  ISETP.GT.AND P3, PT, R248, RZ, PT ;  /* 0x000000fff800720c */ /* 0x000fe40003f64270 */
[----:B------:R-:W-:Y:S02]  /*2f50*/  IADD3 R2, R2, R202, RZ ;  /* 0x000000ca02027210 */ /* 0x000fe40007ffe0ff */
[C---:B------:R-:W-:Y:S01]  /*2f60*/  FSEL R218, R150.reuse, -INF , P3 ;  /* 0xff80000096da7808 */ /* 0x040fe20001800000 */
[C---:B------:R-:W-:Y:S04]  /*2f70*/  HMMA.16816.F32.BF16 R16, R20.reuse, R156, RZ ;  /* 0x0000009c1410723c */ /* 0x040fe800000418ff */
[----:B------:R-:W-:Y:S01]  /*2f80*/  FFMA.FTZ R150, -R150, R150, 1 ;  /* 0x3f80000096967423 */ /* 0x000fe20000010196 */
[C---:B------:R-:W-:Y:S01]  /*2f90*/  FSEL R217, R153.reuse, -INF , P6 ;  /* 0xff80000099d97808 */ /* 0x040fe20003000000 */
[--C-:B------:R-:W-:Y:S02]  /*2fa0*/  FFMA.FTZ R218, R218, c[0x0][0x29c], -R209.reuse ;  /* 0x0000a700dada7a23 */ /* 0x100fe400000108d1 */
[-C--:B------:R-:W-:Y:S01]  /*2fb0*/  HMMA.16816.F32.BF16 R20, R20, R158.reuse, RZ ;  /* 0x0000009e1414723c */ /* 0x080fe200000418ff */
[----:B------:R-:W-:Y:S03]  /*2fc0*/  FFMA.FTZ R153, -R153, R153, 1 ;  /* 0x3f80000099997423 */ /* 0x000fe60000010199 */
[--C-:B------:R-:W-:Y:S01]  /*2fd0*/  FFMA.FTZ R217, R217, c[0x0][0x29c], -R209.reuse ;  /* 0x0000a700d9d97a23 */ /* 0x100fe200000108d1 */
[----:B------:R-:W-:Y:S03]  /*2fe0*/  MUFU.EX2 R218, R218 ;  /* 0x000000da00da7308 */ /* 0x000fe60000000800 */
[----:B------:R-:W-:Y:S01]  /*2ff0*/  HMMA.16816.F32.BF16 R24, R76, R158, RZ ;  /* 0x0000009e4c18723c */ /* 0x000fe200000418ff */
[----:B------:R-:W1:Y:S06]  /*3000*/  LDSM.16.M88.4 R76, [R136+0xe080] ;  /* 0x00e08000884c783b */ /* 0x000e6c0000000200 */
[----:B------:R-:W-:Y:S01]  /*3010*/  MUFU.EX2 R217, R217 ;  /* 0x000000d900d97308 */ /* 0x000fe20000000800 */
[-C--:B------:R-:W-:Y:S08]  /*3020*/  HMMA.16816.F32.BF16 R4, R80, R160.reuse, R4 ;  /* 0x000000a05004723c */ /* 0x080ff00000041804 */
[C---:B------:R-:W-:Y:S08]  /*3030*/  HMMA.16816.F32.BF16 R8, R132.reuse, R160, R8 ;  /* 0x000000a08408723c */ /* 0x040ff00000041808 */
[-C--:B------:R-:W-:Y:S08]  /*3040*/  HMMA.16816.F32.BF16 R12, R132, R162.reuse, R12 ;  /* 0x000000a2840c723c */ /* 0x080ff0000004180c */
[C---:B------:R-:W-:Y:S08]  /*3050*/  HMMA.16816.F32.BF16 R16, R80.reuse, R162, R16 ;  /* 0x000000a25010723c */ /* 0x040ff00000041810 */
[-C--:B------:R-:W-:Y:S01]  /*3060*/  HMMA.16816.F32.BF16 R20, R80, R164.reuse, R20 ;  /* 0x000000a45014723c */ /* 0x080fe20000041814 */
[----:B------:R-:W2:Y:S07]  /*3070*/  LDSM.16.M88.4 R80, [R136+0xf080] ;  /* 0x00f080008850783b */ /* 0x000eae0000000200 */
[----:B------:R-:W-:Y:S01]  /*3080*/  HMMA.16816.F32.BF16 R24, R132, R164, R24 ;  /* 0x000000a48418723c */ /* 0x000fe20000041818 */
[----:B------:R-:W3:Y:S07]  /*3090*/  LDSM.16.M88.4 R132, [R2+0xe080] ;  /* 0x00e080000284783b */ /* 0x000eee0000000200 */
[-C--:B-1----:R-:W-:Y:S08]  /*30a0*/  HMMA.16816.F32.BF16 R4, R76, R166.reuse, R4 ;  /* 0x000000a64c04723c */ /* 0x082ff00000041804 */
[C---:B--2---:R-:W-:Y:S08]  /*30b0*/  HMMA.16816.F32.BF16 R8, R80.reuse, R166, R8 ;  /* 0x000000a65008723c */ /* 0x044ff00000041808 */
[-C--:B------:R-:W-:Y:S08]  /*30c0*/  HMMA.16816.F32.BF16 R12, R80, R168.reuse, R12 ;  /* 0x000000a8500c723c */ /* 0x080ff0000004180c */
[C---:B------:R-:W-:Y:S08]  /*30d0*/  HMMA.16816.F32.BF16 R16, R76.reuse, R168, R16 ;  /* 0x000000a84c10723c */ /* 0x040ff00000041810 */
[-C--:B------:R-:W-:Y:S01]  /*30e0*/  HMMA.16816.F32.BF16 R20, R76, R170.reuse, R20 ;  /* 0x000000aa4c14723c */ /* 0x080fe20000041814 */
[----:B------:R-:W1:Y:S07]  /*30f0*/  LDSM.16.M88.4 R76, [R2+0xf080] ;  /* 0x00f08000024c783b */ /* 0x000e6e0000000200 */
[----:B------:R-:W-:Y:S01]  /*3100*/  HMMA.16816.F32.BF16 R24, R80, R170, R24 ;  /* 0x000000aa5018723c */ /* 0x000fe20000041818 */
[----:B------:R-:W2:Y:S07]  /*3110*/  LDSM.16.M88.4 R80, [R230+0x10080] ;  /* 0x01008000e650783b */ /* 0x000eae0000000200 */
[-C--:B---3--:R-:W-:Y:S08]  /*3120*/  HMMA.16816.F32.BF16 R4, R132, R172.reuse, R4 ;  /* 0x000000ac8404723c */ /* 0x088ff00000041804 */
[C---:B-1----:R-:W-:Y:S08]  /*3130*/  HMMA.16816.F32.BF16 R8, R76.reuse, R172, R8 ;  /* 0x000000ac4c08723c */ /* 0x042ff00000041808 */
[-C--:B------:R-:W-:Y:S08]  /*3140*/  HMMA.16816.F32.BF16 R12, R76, R174.reuse, R12 ;  /* 0x000000ae4c0c723c */ /* 0x080ff0000004180c */
[C---:B------:R-:W-:Y:S08]  /*3150*/  HMMA.16816.F32.BF16 R16, R132.reuse, R174, R16 ;  /* 0x000000ae8410723c */ /* 0x040ff00000041810 */
[-C--:B------:R-:W-:Y:S01]  /*3160*/  HMMA.16816.F32.BF16 R20, R132, R176.reuse, R20 ;  /* 0x000000b08414723c */ /* 0x080fe20000041814 */
[----:B------:R-:W1:Y:S07]  /*3170*/  LDSM.16.M88.4 R132, [R230+0x11080] ;  /* 0x01108000e684783b */ /* 0x000e6e0000000200 */
[----:B------:R-:W-:Y:S01]  /*3180*/  HMMA.16816.F32.BF16 R24, R76, R176, R24 ;  /* 0x000000b04c18723c */ /* 0x000fe20000041818 */
[----:B------:R-:W3:Y:S07]  /*3190*/  LDSM.16.M88.4 R76, [R202+0x10080] ;  /* 0x01008000ca4c783b */ /* 0x000eee0000000200 */
[-C--:B--2---:R-:W-:Y:S08]  /*31a0*/  HMMA.16816.F32.BF16 R4, R80, R178.reuse, R4 ;  /* 0x000000b25004723c */ /* 0x084ff00000041804 */
[C---:B-1----:R-:W-:Y:S08]  /*31b0*/  HMMA.16816.F32.BF16 R8, R132.reuse, R178, R8 ;  /* 0x000000b28408723c */ /* 0x042ff00000041808 */
[-C--:B------:R-:W-:Y:S08]  /*31c0*/  HMMA.16816.F32.BF16 R12, R132, R180.reuse, R12 ;  /* 0x000000b4840c723c */ /* 0x080ff0000004180c */
[C---:B------:R-:W-:Y:S08]  /*31d0*/  HMMA.16816.F32.BF16 R16, R80.reuse, R180, R16 ;  /* 0x000000b45010723c */ /* 0x040ff00000041810 */
[-C--:B------:R-:W-:Y:S01]  /*31e0*/  HMMA.16816.F32.BF16 R20, R80, R182.reuse, R20 ;  /* 0x000000b65014723c */ /* 0x080fe20000041814 */
[----:B------:R-:W1:Y:S07]  /*31f0*/  LDSM.16.M88.4 R80, [R202+0x11080] ;  /* 0x01108000ca50783b */ /* 0x000e6e0000000200 */
[----:B------:R-:W-:Y:S01]  /*3200*/  HMMA.16816.F32.BF16 R24, R132, R182, R24 ;  /* 0x000000b68418723c */ /* 0x000fe20000041818 */
[----:B------:R-:W2:Y:S07]  /*3210*/  LDSM.16.M88.4 R132, [R136+0x10080] ;  /* 0x010080008884783b */ /* 0x000eae0000000200 */
[-C--:B---3--:R-:W-:Y:S01]  /*3220*/  HMMA.16816.F32.BF16 R4, R76, R184.reuse, R4 ;  /* 0x000000b84c04723c */ /* 0x088fe20000041804 */
[----:B------:R-:W3:Y:S07]  /*3230*/  LDSM.16.M88.4 R136, [R136+0x11080] ;  /* 0x011080008888783b */ /* 0x000eee0000000200 */
[C---:B-1----:R-:W-:Y:S08]  /*3240*/  HMMA.16816.F32.BF16 R8, R80.reuse, R184, R8 ;  /* 0x000000b85008723c */ /* 0x042ff00000041808 */
[-C--:B------:R-:W-:Y:S08]  /*3250*/  HMMA.16816.F32.BF16 R12, R80, R186.reuse, R12 ;  /* 0x000000ba500c723c */ /* 0x080ff0000004180c */
[C---:B------:R-:W-:Y:S08]  /*3260*/  HMMA.16816.F32.BF16 R16, R76.reuse, R186, R16 ;  /* 0x000000ba4c10723c */ /* 0x040ff00000041810 */
[-C--:B------:R-:W-:Y:S01]  /*3270*/  HMMA.16816.F32.BF16 R20, R76, R188.reuse, R20 ;  /* 0x000000bc4c14723c */ /* 0x080fe20000041814 */
[----:B------:R-:W1:Y:S07]  /*3280*/  LDSM.16.M88.4 R76, [R2+0x10080] ;  /* 0x01008000024c783b */ /* 0x000e6e0000000200 */
[----:B------:R-:W-:Y:S01]  /*3290*/  HMMA.16816.F32.BF16 R24, R80, R188, R24 ;  /* 0x000000bc5018723c */ /* 0x000fe20000041818 */
[----:B------:R4:W5:Y:S07]  /*32a0*/  LDSM.16.M88.4 R80, [R2+0x11080] ;  /* 0x011080000250783b */ /* 0x00096e0000000200 */
[-C--:B--2---:R-:W-:Y:S08]  /*32b0*/  HMMA.16816.F32.BF16 R4, R132, R190.reuse, R4 ;  /* 0x000000be8404723c */ /* 0x084ff00000041804 */
[C---:B---3--:R-:W-:Y:S08]  /*32c0*/  HMMA.16816.F32.BF16 R8, R136.reuse, R190, R8 ;  /* 0x000000be8808723c */ /* 0x048ff00000041808 */
[-C--:B------:R-:W-:Y:S04]  /*32d0*/  HMMA.16816.F32.BF16 R12, R136, R192.reuse, R12 ;  /* 0x000000c0880c723c */ /* 0x080fe8000004180c */
[C---:B----4-:R-:W-:Y:S01]  /*32e0*/  FSEL R2, R151.reuse, -INF , P1 ;  /* 0xff80000097027808 */ /* 0x050fe20000800000 */
[----:B------:R-:W-:Y:S03]  /*32f0*/  FFMA.FTZ R151, -R151, R151, 1 ;  /* 0x3f80000097977423 */ /* 0x000fe60000010197 */
[C---:B------:R-:W-:Y:S04]  /*3300*/  HMMA.16816.F32.BF16 R16, R132.reuse, R192, R16 ;  /* 0x000000c08410723c */ /* 0x040fe80000041810 */
[----:B------:R-:W-:Y:S04]  /*3310*/  FFMA.FTZ R2, R2, c[0x0][0x29c], -R209 ;  /* 0x0000a70002027a23 */ /* 0x000fe800000108d1 */
[-C--:B------:R-:W-:Y:S02]  /*3320*/  HMMA.16816.F32.BF16 R20, R132, R194.reuse, R20 ;  /* 0x000000c28414723c */ /* 0x080fe40000041814 */
[----:B------:R-:W-:Y:S05]  /*3330*/  MUFU.EX2 R2, R2 ;  /* 0x0000000200027308 */ /* 0x000fea0000000800 */
[C---:B------:R-:W-:Y:S01]  /*3340*/  FSEL R132, R149.reuse, -INF , P1 ;  /* 0xff80000095847808 */ /* 0x040fe20000800000 */
[----:B------:R-:W-:Y:S04]  /*3350*/  HMMA.16816.F32.BF16 R24, R136, R194, R24 ;  /* 0x000000c28818723c */ /* 0x000fe80000041818 */
[----:B------:R-:W-:Y:S01]  /*3360*/  FFMA.FTZ R149, -R149, R149, 1 ;  /* 0x3f80000095957423 */ /* 0x000fe20000010195 */
[C---:B------:R-:W-:Y:S01]  /*3370*/  FSEL R135, R145.reuse, -INF , P5 ;  /* 0xff80000091877808 */ /* 0x040fe20002800000 */
[----:B------:R-:W-:Y:S01]  /*3380*/  FFMA.FTZ R145, -R145, R145, 1 ;  /* 0x3f80000091917423 */ /* 0x000fe20000010191 */
[C---:B------:R-:W-:Y:S01]  /*3390*/  FSEL R134, R205.reuse, -INF , P2 ;  /* 0xff800000cd867808 */ /* 0x040fe20001000000 */
[-C--:B-1----:R-:W-:Y:S05]  /*33a0*/  HMMA.16816.F32.BF16 R4, R76, R196.reuse, R4 ;  /* 0x000000c44c04723c */ /* 0x082fea0000041804 */
[----:B------:R-:W-:Y:S01]  /*33b0*/  FFMA.FTZ R205, -R205, R205, 1 ;  /* 0x3f800000cdcd7423 */ /* 0x000fe200000101cd */
[C---:B------:R-:W-:Y:S01]  /*33c0*/  FSEL R138, R140.reuse, -INF , P3 ;  /* 0xff8000008c8a7808 */ /* 0x040fe20001800000 */
[----:B------:R-:W-:Y:S01]  /*33d0*/  FFMA.FTZ R140, -R140, R140, 1 ;  /* 0x3f8000008c8c7423 */ /* 0x000fe2000001018c */
[C---:B-----5:R-:W-:Y:S04]  /*33e0*/  HMMA.16816.F32.BF16 R8, R80.reuse, R196, R8 ;  /* 0x000000c45008723c */ /* 0x060fe80000041808 */
[----:B------:R-:W-:Y:S01]  /*33f0*/  FFMA.FTZ R138, R138, c[0x0][0x29c], -R216 ;  /* 0x0000a7008a8a7a23 */ /* 0x000fe200000108d8 */
[----:B------:R-:W-:Y:S01]  /*3400*/  FSEL R137, R141, -INF , P1 ;  /* 0xff8000008d897808 */ /* 0x000fe20000800000 */
[----:B------:R-:W-:Y:S01]  /*3410*/  FFMA.FTZ R132, R132, c[0x0][0x29c], -R210 ;  /* 0x0000a70084847a23 */ /* 0x000fe200000108d2 */
[----:B------:R-:W-:Y:S01]  /*3420*/  FSEL R133, R143, -INF , P1 ;  /* 0xff8000008f857808 */ /* 0x000fe20000800000 */
[-C--:B------:R-:W-:Y:S02]  /*3430*/  HMMA.16816.F32.BF16 R12, R80, R198.reuse, R12 ;  /* 0x000000c6500c723c */ /* 0x080fe4000004180c */
[----:B------:R-:W-:Y:S01]  /*3440*/  MUFU.EX2 R138, R138 ;  /* 0x0000008a008a7308 */ /* 0x000fe20000000800 */
[----:B------:R-:W-:Y:S01]  /*3450*/  ISETP.GT.AND P1, PT, R248, 0x41, PT ;  /* 0x00000041f800780c */ /* 0x000fe20003f24270 */
[----:B------:R-:W-:Y:S01]  /*3460*/  FFMA.FTZ R141, -R141, R141, 1 ;  /* 0x3f8000008d8d7423 */ /* 0x000fe2000001018d */
[----:B------:R-:W-:Y:S01]  /*3470*/  FSEL R136, R144, -INF , P6 ;  /* 0xff80000090887808 */ /* 0x000fe20003000000 */
[--C-:B------:R-:W-:Y:S01]  /*3480*/  FFMA.FTZ R137, R137, c[0x0][0x29c], -R216.reuse ;  /* 0x0000a70089897a23 */ /* 0x100fe200000108d8 */
[C---:B------:R-:W-:Y:S01]  /*3490*/  FSEL R139, R206.reuse, -INF , P1 ;  /* 0xff800000ce8b7808 */ /* 0x040fe20000800000 */
[C---:B------:R-:W-:Y:S04]  /*34a0*/  HMMA.16816.F32.BF16 R16, R76.reuse, R198, R16 ;  /* 0x000000c64c10723c */ /* 0x040fe80000041810 */
[----:B------:R-:W-:Y:S01]  /*34b0*/  MUFU.EX2 R132, R132 ;  /* 0x0000008400847308 */ /* 0x000fe20000000800 */
[----:B------:R-:W-:Y:S02]  /*34c0*/  FFMA.FTZ R206, -R206, R206, 1 ;  /* 0x3f800000cece7423 */ /* 0x000fe400000101ce */
[--C-:B------:R-:W-:Y:S01]  /*34d0*/  FFMA.FTZ R136, R136, c[0x0][0x29c], -R216.reuse ;  /* 0x0000a70088887a23 */ /* 0x100fe200000108d8 */
[-C--:B------:R-:W-:Y:S04]  /*34e0*/  HMMA.16816.F32.BF16 R20, R76, R200.reuse, R20 ;  /* 0x000000c84c14723c */ /* 0x080fe80000041814 */
[--C-:B------:R-:W-:Y:S02]  /*34f0*/  FFMA.FTZ R135, R135, c[0x0][0x29c], -R216.reuse ;  /* 0x0000a70087877a23 */ /* 0x100fe400000108d8 */
[----:B------:R-:W1:Y:S01]  /*3500*/  MUFU.EX2 R136, R136 ;  /* 0x0000008800887308 */ /* 0x000e620000000800 */
[----:B------:R-:W-:Y:S01]  /*3510*/  FSEL R79, R142, -INF , P3 ;  /* 0xff8000008e4f7808 */ /* 0x000fe20001800000 */
[----:B------:R-:W-:Y:S04]  /*3520*/  HMMA.16816.F32.BF16 R24, R80, R200, R24 ;  /* 0x000000c85018723c */ /* 0x000fe80000041818 */
[----:B------:R-:W-:Y:S01]  /*3530*/  FSEL R78, R146, -INF , P6 ;  /* 0xff800000924e7808 */ /* 0x000fe20003000000 */
[--C-:B------:R-:W-:Y:S01]  /*3540*/  FFMA.FTZ R134, R134, c[0x0][0x29c], -R216.reuse ;  /* 0x0000a70086867a23 */ /* 0x100fe200000108d8 */
[----:B------:R-:W-:Y:S01]  /*3550*/  FSEL R77, R147, -INF , P5 ;  /* 0xff800000934d7808 */ /* 0x000fe20002800000 */
[----:B------:R-:W-:Y:S01]  /*3560*/  FFMA.FTZ R216, R139, c[0x0][0x29c], -R216 ;  /* 0x0000a7008bd87a23 */ /* 0x000fe200000108d8 */
[----:B------:R-:W-:Y:S01]  /*3570*/  FSEL R76, R207, -INF , P2 ;  /* 0xff800000cf4c7808 */ /* 0x000fe20001000000 */
[--C-:B------:R-:W-:Y:S01]  /*3580*/  FFMA.FTZ R79, R79, c[0x0][0x29c], -R215.reuse ;  /* 0x0000a7004f4f7a23 */ /* 0x100fe200000108d7 */
[----:B------:R-:W2:Y:S02]  /*3590*/  MUFU.EX2 R137, R137 ;  /* 0x0000008900897308 */ /* 0x000ea40000000800 */
[----:B------:R-:W-:Y:S01]  /*35a0*/  FSEL R139, R208, -INF , P1 ;  /* 0xff800000d08b7808 */ /* 0x000fe20000800000 */
[--C-:B------:R-:W-:Y:S01]  /*35b0*/  FFMA.FTZ R77, R77, c[0x0][0x29c], -R215.reuse ;  /* 0x0000a7004d4d7a23 */ /* 0x100fe200000108d7 */
[----:B------:R-:W-:Y:S01]  /*35c0*/  FSEL R80, R148, -INF , P3 ;  /* 0xff80000094507808 */ /* 0x000fe20001800000 */
[--C-:B------:R-:W-:Y:S01]  /*35d0*/  FFMA.FTZ R133, R133, c[0x0][0x29c], -R215.reuse ;  /* 0x0000a70085857a23 */ /* 0x100fe200000108d7 */
[----:B------:R-:W-:Y:S01]  /*35e0*/  FSEL R81, R211, -INF , P2 ;  /* 0xff800000d3517808 */ /* 0x000fe20001000000 */
[--C-:B------:R-:W-:Y:S01]  /*35f0*/  FFMA.FTZ R78, R78, c[0x0][0x29c], -R215.reuse ;  /* 0x0000a7004e4e7a23 */ /* 0x100fe200000108d7 */
[----:B------:R-:W-:Y:S01]  /*3600*/  FSEL R83, R152, -INF , P6 ;  /* 0xff80000098537808 */ /* 0x000fe20003000000 */
[--C-:B------:R-:W-:Y:S01]  /*3610*/  FFMA.FTZ R76, R76, c[0x0][0x29c], -R215.reuse ;  /* 0x0000a7004c4c7a23 */ /* 0x100fe200000108d7 */
[----:B------:R-:W-:Y:S01]  /*3620*/  FSEL R82, R3, -INF , P5 ;  /* 0xff80000003527808 */ /* 0x000fe20002800000 */
[----:B------:R-:W-:Y:S01]  /*3630*/  FFMA.FTZ R215, R139, c[0x0][0x29c], -R215 ;  /* 0x0000a7008bd77a23 */ /* 0x000fe200000108d7 */
[----:B------:R-:W-:Y:S01]  /*3640*/  FSEL R139, R212, -INF , P1 ;  /* 0xff800000d48b7808 */ /* 0x000fe20000800000 */
[--C-:B------:R-:W-:Y:S01]  /*3650*/  FFMA.FTZ R80, R80, c[0x0][0x29c], -R210.reuse ;  /* 0x0000a70050507a23 */ /* 0x100fe200000108d2 */
[----:B------:R-:W-:Y:S01]  /*3660*/  MUFU.EX2 R133, R133 ;  /* 0x0000008500857308 */ /* 0x000fe20000000800 */
[--C-:B------:R-:W-:Y:S02]  /*3670*/  FFMA.FTZ R83, R83, c[0x0][0x29c], -R210.reuse ;  /* 0x0000a70053537a23 */ /* 0x100fe400000108d2 */
[--C-:B------:R-:W-:Y:S02]  /*3680*/  FFMA.FTZ R82, R82, c[0x0][0x29c], -R210.reuse ;  /* 0x0000a70052527a23 */ /* 0x100fe400000108d2 */
[--C-:B------:R-:W-:Y:S02]  /*3690*/  FFMA.FTZ R81, R81, c[0x0][0x29c], -R210.reuse ;  /* 0x0000a70051517a23 */ /* 0x100fe400000108d2 */
[----:B------:R-:W-:Y:S02]  /*36a0*/  FFMA.FTZ R210, R139, c[0x0][0x29c], -R210 ;  /* 0x0000a7008bd27a23 */ /* 0x000fe400000108d2 */
[----:B------:R-:W3:Y:S01]  /*36b0*/  LDS R139, [R249.X4+0x12280] ;  /* 0x01228000f98b7984 */ /* 0x000ee20000004800 */
[----:B------:R-:W-:Y:S01]  /*36c0*/  FFMA.FTZ R143, -R143, R143, 1 ;  /* 0x3f8000008f8f7423 */ /* 0x000fe2000001018f */
[----:B------:R-:W-:Y:S01]  /*36d0*/  MUFU.EX2 R79, R79 ;  /* 0x0000004f004f7308 */ /* 0x000fe20000000800 */
[----:B------:R-:W-:Y:S02]  /*36e0*/  FFMA.FTZ R142, -R142, R142, 1 ;  /* 0x3f8000008e8e7423 */ /* 0x000fe4000001018e */
[----:B------:R-:W-:Y:S02]  /*36f0*/  FFMA.FTZ R148, -R148, R148, 1 ;  /* 0x3f80000094947423 */ /* 0x000fe40000010194 */
[----:B------:R-:W-:Y:S02]  /*3700*/  FFMA.FTZ R3, -R3, R3, 1 ;  /* 0x3f80000003037423 */ /* 0x000fe40000010103 */
[----:B------:R-:W-:Y:S02]  /*3710*/  FFMA.FTZ R152, -R152, R152, 1 ;  /* 0x3f80000098987423 */ /* 0x000fe40000010198 */
[----:B------:R-:W-:Y:S01]  /*3720*/  FFMA.FTZ R146, -R146, R146, 1 ;  /* 0x3f80000092927423 */ /* 0x000fe20000010192 */
[----:B------:R-:W-:Y:S01]  /*3730*/  MUFU.EX2 R80, R80 ;  /* 0x0000005000507308 */ /* 0x000fe20000000800 */
[----:B------:R-:W-:Y:S02]  /*3740*/  FFMA.FTZ R147, -R147, R147, 1 ;  /* 0x3f80000093937423 */ /* 0x000fe40000010193 */
[----:B------:R-:W-:Y:S02]  /*3750*/  FFMA.FTZ R207, -R207, R207, 1 ;  /* 0x3f800000cfcf7423 */ /* 0x000fe400000101cf */
[----:B------:R-:W-:Y:S02]  /*3760*/  FFMA.FTZ R208, -R208, R208, 1 ;  /* 0x3f800000d0d07423 */ /* 0x000fe400000101d0 */
[----:B------:R-:W-:Y:S02]  /*3770*/  FFMA.FTZ R211, -R211, R211, 1 ;  /* 0x3f800000d3d37423 */ /* 0x000fe400000101d3 */
[----:B------:R-:W-:Y:S01]  /*3780*/  FFMA.FTZ R212, -R212, R212, 1 ;  /* 0x3f800000d4d47423 */ /* 0x000fe200000101d4 */
[----:B------:R-:W4:Y:S10]  /*3790*/  MUFU.EX2 R135, R135 ;  /* 0x0000008700877308 */ /* 0x000f340000000800 */
[----:B------:R-:W-:Y:S01]  /*37a0*/  MUFU.EX2 R83, R83 ;  /* 0x0000005300537308 */ /* 0x000fe20000000800 */
[--C-:B---3--:R-:W-:Y:S02]  /*37b0*/  FADD.FTZ R16, R16, -R139.reuse ;  /* 0x8000008b10107221 */ /* 0x108fe40000010000 */
[--C-:B------:R-:W-:Y:S07]  /*37c0*/  FADD.FTZ R4, R4, -R139.reuse ;  /* 0x8000008b04047221 */ /* 0x100fee0000010000 */
[----:B------:R-:W-:Y:S01]  /*37d0*/  MUFU.EX2 R77, R77 ;  /* 0x0000004d004d7308 */ /* 0x000fe20000000800 */
[----:B-1----:R-:W-:Y:S02]  /*37e0*/  FMUL.FTZ R16, R136, R16 ;  /* 0x0000001088107220 */ /* 0x002fe40000410000 */
[--C-:B------:R-:W-:Y:S02]  /*37f0*/  FADD.FTZ R5, R5, -R139.reuse ;  /* 0x8000008b05057221 */ /* 0x100fe40000010000 */
[--C-:B------:R-:W-:Y:S02]  /*3800*/  FADD.FTZ R17, R17, -R139.reuse ;  /* 0x8000008b11117221 */ /* 0x100fe40000010000 */
[--C-:B------:R-:W-:Y:S02]  /*3810*/  FADD.FTZ R20, R20, -R139.reuse ;  /* 0x8000008b14147221 */ /* 0x100fe40000010000 */
[----:B------:R-:W-:Y:S01]  /*3820*/  FADD.FTZ R21, R21, -R139 ;  /* 0x8000008b15157221 */ /* 0x000fe20000010000 */
[----:B------:R-:W1:Y:S01]  /*3830*/  MUFU.EX2 R78, R78 ;  /* 0x0000004e004e7308 */ /* 0x000e620000000800 */
[----:B------:R-:W-:Y:S01]  /*3840*/  FFMA.FTZ R139, -R144, R144, 1 ;  /* 0x3f800000908b7423 */ /* 0x000fe20000010190 */
[----:B------:R-:W-:Y:S01]  /*3850*/  FSEL R144, R204, -INF , P5 ;  /* 0xff800000cc907808 */ /* 0x000fe20002800000 */
[C---:B--2---:R-:W-:Y:S01]  /*3860*/  FMUL.FTZ R5, R137.reuse, R5 ;  /* 0x0000000589057220 */ /* 0x044fe20000410000 */
[----:B------:R-:W-:Y:S01]  /*3870*/  F2FP.BF16.PACK_AB R137, R137, R138 ;  /* 0x0000008a8989723e */ /* 0x000fe200000010ff */
[----:B------:R-:W-:Y:S02]  /*3880*/  FMUL.FTZ R139, R16, R139 ;  /* 0x0000008b108b7220 */ /* 0x000fe40000410000 */
[----:B------:R-:W2:Y:S01]  /*3890*/  LDS R16, [R249.X4+0x122a0] ;  /* 0x0122a000f9107984 */ /* 0x000ea20000004800 */
[----:B------:R-:W-:Y:S02]  /*38a0*/  FMUL.FTZ R5, R5, R141 ;  /* 0x0000008d05057220 */ /* 0x000fe40000410000 */
[----:B------:R3:W-:Y:S01]  /*38b0*/  MUFU.EX2 R141, R82 ;  /* 0x00000052008d7308 */ /* 0x0007e20000000800 */
[--C-:B------:R-:W-:Y:S02]  /*38c0*/  FFMA.FTZ R144, R144, c[0x0][0x29c], -R209.reuse ;  /* 0x0000a70090907a23 */ /* 0x100fe400000108d1 */
[----:B------:R-:W-:Y:S02]  /*38d0*/  FMUL.FTZ R4, R138, R4 ;  /* 0x000000048a047220 */ /* 0x000fe40000410000 */
[C---:B----4-:R-:W-:Y:S01]  /*38e0*/  FMUL.FTZ R17, R135.reuse, R17 ;  /* 0x0000001187117220 */ /* 0x050fe20000410000 */
[----:B------:R-:W-:Y:S01]  /*38f0*/  F2FP.BF16.PACK_AB R135, R135, R136 ;  /* 0x000000888787723e */ /* 0x000fe200000010ff */
[----:B------:R-:W-:Y:S02]  /*3900*/  FMUL.FTZ R4, R4, R140 ;  /* 0x0000008c04047220 */ /* 0x000fe40000410000 */
[----:B------:R-:W-:Y:S01]  /*3910*/  FMUL.FTZ R17, R17, R145 ;  /* 0x0000009111117220 */ /* 0x000fe20000410000 */
[----:B------:R-:W-:Y:S01]  /*3920*/  MUFU.EX2 R144, R144 ;  /* 0x0000009000907308 */ /* 0x000fe20000000800 */
[----:B------:R-:W-:Y:S01]  /*3930*/  FFMA.FTZ R204, -R204, R204, 1 ;  /* 0x3f800000cccc7423 */ /* 0x000fe200000101cc */
[----:B------:R-:W-:Y:S02]  /*3940*/  F2FP.BF16.PACK_AB R4, R5, R4 ;  /* 0x000000040504723e */ /* 0x000fe400000010ff */
[----:B------:R-:W4:Y:S01]  /*3950*/  LDS R5, [R249.X4+0x12320] ;  /* 0x01232000f9057984 */ /* 0x000f220000004800 */
[----:B------:R-:W-:Y:S05]  /*3960*/  F2FP.BF16.PACK_AB R17, R17, R139 ;  /* 0x0000008b1111723e */ /* 0x000fea00000010ff */
[----:B------:R-:W5:Y:S01]  /*3970*/  MUFU.EX2 R134, R134 ;  /* 0x0000008600867308 */ /* 0x000f620000000800 */
[----:B---3--:R-:W-:Y:S04]  /*3980*/  LOP3.LUT R82, R244, 0x1, RZ, 0xc0, !PT ;  /* 0x00000001f4527812 */ /* 0x008fe800078ec0ff */
[----:B------:R-:W-:Y:S02]  /*3990*/  ISETP.NE.U32.AND P3, PT, R82, 0x1, PT ;  /* 0x000000015200780c */ /* 0x000fe40003f65070 */
[C---:B------:R-:W-:Y:S03]  /*39a0*/  FSEL R82, R214.reuse, -INF , P1 ;  /* 0xff800000d6527808 */ /* 0x040fe60000800000 */
[----:B------:R-:W3:Y:S01]  /*39b0*/  MUFU.EX2 R216, R216 ;  /* 0x000000d800d87308 */ /* 0x000ee20000000800 */
[----:B------:R-:W-:Y:S01]  /*39c0*/  FFMA.FTZ R214, -R214, R214, 1 ;  /* 0x3f800000d6d67423 */ /* 0x000fe200000101d6 */
[----:B------:R-:W-:Y:S01]  /*39d0*/  LOP3.LUT P1, RZ, R245, 0x4, RZ, 0xc0, !PT ;  /* 0x00000004f5ff7812 */ /* 0x000fe2000782c0ff */
[--C-:B--2---:R-:W-:Y:S02]  /*39e0*/  FADD.FTZ R7, R7, -R16.reuse ;  /* 0x8000001007077221 */ /* 0x104fe40000010000 */
[--C-:B------:R-:W-:Y:S02]  /*39f0*/  FADD.FTZ R6, R6, -R16.reuse ;  /* 0x8000001006067221 */ /* 0x100fe40000010000 */
[C---:B------:R-:W-:Y:S01]  /*3a00*/  FMUL.FTZ R7, R133.reuse, R7 ;  /* 0x0000000785077220 */ /* 0x040fe20000410000 */
[----:B------:R-:W-:Y:S01]  /*3a10*/  F2FP.BF16.PACK_AB R133, R133, R79 ;  /* 0x0000004f8585723e */ /* 0x000fe200000010ff */
[----:B------:R-:W-:Y:S01]  /*3a20*/  FMUL.FTZ R6, R79, R6 ;  /* 0x000000064f067220 */ /* 0x000fe20000410000 */
[----:B------:R-:W-:Y:S01]  /*3a30*/  MUFU.EX2 R215, R215 ;  /* 0x000000d700d77308 */ /* 0x000fe20000000800 */
[----:B------:R-:W-:Y:S01]  /*3a40*/  FMUL.FTZ R7, R7, R143 ;  /* 0x0000008f07077220 */ /* 0x000fe20000410000 */
[----:B------:R-:W-:Y:S01]  /*3a50*/  FSEL R143, R213, -INF , P2 ;  /* 0xff800000d58f7808 */ /* 0x000fe20001000000 */
[----:B------:R-:W-:Y:S02]  /*3a60*/  FMUL.FTZ R6, R6, R142 ;  /* 0x0000008e06067220 */ /* 0x000fe40000410000 */
[--C-:B------:R-:W-:Y:S02]  /*3a70*/  FADD.FTZ R18, R18, -R16.reuse ;  /* 0x8000001012127221 */ /* 0x100fe40000010000 */
[--C-:B------:R-:W-:Y:S01]  /*3a80*/  FFMA.FTZ R143, R143, c[0x0][0x29c], -R209.reuse ;  /* 0x0000a7008f8f7a23 */ /* 0x100fe200000108d1 */
[----:B------:R-:W-:Y:S01]  /*3a90*/  F2FP.BF16.PACK_AB R6, R7, R6 ;  /* 0x000000060706723e */ /* 0x000fe200000010ff */
[----:B------:R-:W-:Y:S01]  /*3aa0*/  FFMA.FTZ R209, R82, c[0x0][0x29c], -R209 ;  /* 0x0000a70052d17a23 */ /* 0x000fe200000108d1 */
[C---:B------:R-:W-:Y:S01]  /*3ab0*/  IADD3 R7, R252.reuse, 0x1c0, RZ ;  /* 0x000001c0fc077810 */ /* 0x040fe20007ffe0ff */
[----:B------:R-:W2:Y:S01]  /*3ac0*/  LDS R82, [R249.X4+0x12300] ;  /* 0x01230000f9527984 */ /* 0x000ea20000004800 */
[----:B------:R-:W-:Y:S01]  /*3ad0*/  @P3 IADD3 R7, R252, 0x240, RZ ;  /* 0x00000240fc073810 */ /* 0x000fe20007ffe0ff */
[----:B------:R-:W2:Y:S01]  /*3ae0*/  MUFU.EX2 R76, R76 ;  /* 0x0000004c004c7308 */ /* 0x000ea20000000800 */
[----:B-1----:R-:W-:Y:S01]  /*3af0*/  FMUL.FTZ R18, R78, R18 ;  /* 0x000000124e127220 */ /* 0x002fe20000410000 */
[----:B------:R-:W-:Y:S01]  /*3b00*/  STS [R252], R137 ;  /* 0x00000089fc007388 */ /* 0x000fe20000000800 */
[----:B------:R-:W-:Y:S01]  /*3b10*/  F2FP.BF16.PACK_AB R78, R77, R78 ;  /* 0x0000004e4d4e723e */ /* 0x000fe200000010ff */
[--C-:B------:R-:W-:Y:S02]  /*3b20*/  FADD.FTZ R22, R22, -R16.reuse ;  /* 0x8000001016167221 */ /* 0x100fe40000010000 */
[----:B------:R-:W-:Y:S01]  /*3b30*/  STS [R7], R133 ;  /* 0x0000008507007388 */ /* 0x000fe20000000800 */
[----:B-----5:R-:W-:Y:S01]  /*3b40*/  FMUL.FTZ R20, R134, R20 ;  /* 0x0000001486147220 */ /* 0x020fe20000410000 */
[----:B---3--:R-:W-:Y:S01]  /*3b50*/  F2FP.BF16.PACK_AB R134, R216, R134 ;  /* 0x00000086d886723e */ /* 0x008fe200000010ff */
[--C-:B----4-:R-:W-:Y:S01]  /*3b60*/  FADD.FTZ R10, R10, -R5.reuse ;  /* 0x800000050a0a7221 */ /* 0x110fe20000010000 */
[----:B------:R-:W-:Y:S01]  /*3b70*/  MUFU.EX2 R210, R210 ;  /* 0x000000d200d27308 */ /* 0x000fe20000000800 */
[--C-:B------:R-:W-:Y:S02]  /*3b80*/  FADD.FTZ R11, R11, -R5.reuse ;  /* 0x800000050b0b7221 */ /* 0x100fe40000010000 */
[----:B------:R-:W-:Y:S02]  /*3b90*/  FMUL.FTZ R10, R218, R10 ;  /* 0x0000000ada0a7220 */ /* 0x000fe40000410000 */
[----:B------:R-:W-:Y:S02]  /*3ba0*/  FMUL.FTZ R11, R2, R11 ;  /* 0x0000000b020b7220 */ /* 0x000fe40000410000 */
[----:B------:R-:W-:Y:S02]  /*3bb0*/  FADD.FTZ R19, R19, -R16 ;  /* 0x8000001013137221 */ /* 0x000fe40000010000 */
[----:B------:R-:W-:Y:S01]  /*3bc0*/  FMUL.FTZ R10, R10, R150 ;  /* 0x000000960a0a7220 */ /* 0x000fe20000410000 */
[----:B------:R-:W1:Y:S01]  /*3bd0*/  MUFU.EX2 R81, R81 ;  /* 0x0000005100517308 */ /* 0x000e620000000800 */
[----:B------:R-:W-:Y:S02]  /*3be0*/  FMUL.FTZ R11, R11, R151 ;  /* 0x000000970b0b7220 */ /* 0x000fe40000410000 */
[----:B------:R-:W-:Y:S02]  /*3bf0*/  FMUL.FTZ R19, R77, R19 ;  /* 0x000000134d137220 */ /* 0x000fe40000410000 */
[----:B--2---:R-:W-:Y:S01]  /*3c00*/  FMUL.FTZ R22, R76, R22 ;  /* 0x000000164c167220 */ /* 0x004fe20000410000 */
[----:B------:R-:W-:Y:S01]  /*3c10*/  F2FP.BF16.PACK_AB R76, R215, R76 ;  /* 0x0000004cd74c723e */ /* 0x000fe200000010ff */
[----:B------:R-:W-:Y:S01]  /*3c20*/  FMUL.FTZ R18, R18, R146 ;  /* 0x0000009212127220 */ /* 0x000fe20000410000 */
[----:B------:R-:W-:Y:S01]  /*3c30*/  F2FP.BF16.PACK_AB R10, R11, R10 ;  /* 0x0000000a0b0a723e */ /* 0x000fe200000010ff */
[----:B------:R-:W-:Y:S01]  /*3c40*/  FMUL.FTZ R19, R19, R147 ;  /* 0x0000009313137220 */ /* 0x000fe20000410000 */
[----:B------:R-:W-:Y:S01]  /*3c50*/  MUFU.EX2 R143, R143 ;  /* 0x0000008f008f7308 */ /* 0x000fe20000000800 */
[--C-:B------:R-:W-:Y:S02]  /*3c60*/  FADD.FTZ R14, R14, -R5.reuse ;  /* 0x800000050e0e7221 */ /* 0x100fe40000010000 */
[--C-:B------:R-:W-:Y:S01]  /*3c70*/  FADD.FTZ R15, R15, -R5.reuse ;  /* 0x800000050f0f7221 */ /* 0x100fe20000010000 */
[----:B------:R-:W-:Y:S01]  /*3c80*/  F2FP.BF16.PACK_AB R18, R19, R18 ;  /* 0x000000121312723e */ /* 0x000fe200000010ff */
[----:B------:R-:W-:Y:S02]  /*3c90*/  FMUL.FTZ R14, R217, R14 ;  /* 0x0000000ed90e7220 */ /* 0x000fe40000410000 */
[----:B------:R-:W-:Y:S02]  /*3ca0*/  FMUL.FTZ R15, R144, R15 ;  /* 0x0000000f900f7220 */ /* 0x000fe40000410000 */
[--C-:B------:R-:W-:Y:S01]  /*3cb0*/  FADD.FTZ R8, R8, -R82.reuse ;  /* 0x8000005208087221 */ /* 0x100fe20000010000 */
[----:B------:R-:W2:Y:S01]  /*3cc0*/  MUFU.EX2 R209, R209 ;  /* 0x000000d100d17308 */ /* 0x000ea20000000800 */
[--C-:B------:R-:W-:Y:S02]  /*3cd0*/  FADD.FTZ R9, R9, -R82.reuse ;  /* 0x8000005209097221 */ /* 0x100fe40000010000 */
[----:B------:R-:W-:Y:S01]  /*3ce0*/  FMUL.FTZ R8, R80, R8 ;  /* 0x0000000850087220 */ /* 0x000fe20000410000 */
[C---:B------:R-:W-:Y:S01]  /*3cf0*/  F2FP.BF16.PACK_AB R80, R132.reuse, R80 ;  /* 0x000000508450723e */ /* 0x040fe200000010ff */
[----:B------:R-:W-:Y:S02]  /*3d00*/  FMUL.FTZ R9, R132, R9 ;  /* 0x0000000984097220 */ /* 0x000fe40000410000 */
[----:B------:R-:W-:Y:S02]  /*3d10*/  FMUL.FTZ R8, R8, R148 ;  /* 0x0000009408087220 */ /* 0x000fe40000410000 */
[----:B------:R-:W-:Y:S01]  /*3d20*/  FMUL.FTZ R9, R9, R149 ;  /* 0x0000009509097220 */ /* 0x000fe20000410000 */
[----:B------:R-:W-:Y:S01]  /*3d30*/  STS [R252+0x800], R80 ;  /* 0x00080050fc007388 */ /* 0x000fe20000000800 */
[--C-:B------:R-:W-:Y:S02]  /*3d40*/  FADD.FTZ R12, R12, -R82.reuse ;  /* 0x800000520c0c7221 */ /* 0x100fe40000010000 */
[--C-:B------:R-:W-:Y:S01]  /*3d50*/  FADD.FTZ R13, R13, -R82.reuse ;  /* 0x800000520d0d7221 */ /* 0x100fe20000010000 */
[----:B------:R-:W-:Y:S01]  /*3d60*/  F2FP.BF16.PACK_AB R8, R9, R8 ;  /* 0x000000080908723e */ /* 0x000fe200000010ff */
[----:B------:R-:W-:Y:S01]  /*3d70*/  FMUL.FTZ R12, R83, R12 ;  /* 0x0000000c530c7220 */ /* 0x000fe20000410000 */
[----:B------:R-:W-:Y:S01]  /*3d80*/  F2FP.BF16.PACK_AB R9, R2, R218 ;  /* 0x000000da0209723e */ /* 0x000fe200000010ff */
[C---:B------:R-:W-:Y:S01]  /*3d90*/  FMUL.FTZ R13, R141.reuse, R13 ;  /* 0x0000000d8d0d7220 */ /* 0x040fe20000410000 */
[----:B------:R-:W-:Y:S01]  /*3da0*/  F2FP.BF16.PACK_AB R83, R141, R83 ;  /* 0x000000538d53723e */ /* 0x000fe200000010ff */
[----:B------:R-:W-:Y:S01]  /*3db0*/  FMUL.FTZ R12, R12, R152 ;  /* 0x000000980c0c7220 */ /* 0x000fe20000410000 */
[----:B------:R-:W-:Y:S01]  /*3dc0*/  SHF.L.U32 R2, R232, 0x1, RZ ;  /* 0x00000001e8027819 */ /* 0x000fe200000006ff */
[----:B------:R2:W-:Y:S01]  /*3dd0*/  STS [R7+0x800], R9 ;  /* 0x0008000907007388 */ /* 0x0005e20000000800 */
[----:B------:R-:W-:Y:S02]  /*3de0*/  FMUL.FTZ R3, R13, R3 ;  /* 0x000000030d037220 */ /* 0x000fe40000410000 */
[----:B------:R-:W-:Y:S01]  /*3df0*/  FADD.FTZ R24, R24, -R82 ;  /* 0x8000005218187221 */ /* 0x000fe20000010000 */
[----:B------:R-:W-:Y:S01]  /*3e00*/  STS [R252+0x1000], R135 ;  /* 0x00100087fc007388 */ /* 0x000fe20000000800 */
[----:B------:R-:W-:Y:S01]  /*3e10*/  FADD.FTZ R23, R23, -R16 ;  /* 0x8000001017177221 */ /* 0x000fe20000010000 */
[----:B------:R-:W-:Y:S01]  /*3e20*/  F2FP.BF16.PACK_AB R3, R3, R12 ;  /* 0x0000000c0303723e */ /* 0x000fe200000010ff */
[----:B-1----:R-:W-:Y:S01]  /*3e30*/  FMUL.FTZ R24, R81, R24 ;  /* 0x0000001851187220 */ /* 0x002fe20000410000 */
[----:B------:R-:W-:Y:S01]  /*3e40*/  STS [R7+0x1000], R78 ;  /* 0x0010004e07007388 */ /* 0x000fe20000000800 */
[----:B------:R-:W-:Y:S01]  /*3e50*/  F2FP.BF16.PACK_AB R12, R144, R217 ;  /* 0x000000d9900c723e */ /* 0x000fe200000010ff */
[----:B------:R-:W-:Y:S01]  /*3e60*/  FMUL.FTZ R15, R15, R204 ;  /* 0x000000cc0f0f7220 */ /* 0x000fe20000410000 */
[----:B------:R-:W-:Y:S01]  /*3e70*/  F2FP.BF16.PACK_AB R81, R210, R81 ;  /* 0x00000051d251723e */ /* 0x000fe200000010ff */
[----:B------:R-:W-:Y:S01]  /*3e80*/  STS [R252+0x1800], R83 ;  /* 0x00180053fc007388 */ /* 0x000fe20000000800 */
[----:B------:R-:W-:Y:S02]  /*3e90*/  FMUL.FTZ R21, R216, R21 ;  /* 0x00000015d8157220 */ /* 0x000fe40000410000 */
[----:B------:R-:W-:Y:S01]  /*3ea0*/  FMUL.FTZ R14, R14, R153 ;  /* 0x000000990e0e7220 */ /* 0x000fe20000410000 */
[----:B------:R-:W-:Y:S01]  /*3eb0*/  STS [R7+0x1800], R12 ;  /* 0x0018000c07007388 */ /* 0x000fe20000000800 */
[----:B------:R-:W-:Y:S02]  /*3ec0*/  FMUL.FTZ R20, R20, R205 ;  /* 0x000000cd14147220 */ /* 0x000fe40000410000 */
[----:B------:R-:W-:Y:S01]  /*3ed0*/  FMUL.FTZ R21, R21, R206 ;  /* 0x000000ce15157220 */ /* 0x000fe20000410000 */
[----:B------:R-:W-:Y:S01]  /*3ee0*/  STS [R252+0x2000], R134 ;  /* 0x00200086fc007388 */ /* 0x000fe20000000800 */
[----:B------:R-:W-:Y:S01]  /*3ef0*/  FMUL.FTZ R23, R215, R23 ;  /* 0x00000017d7177220 */ /* 0x000fe20000410000 */
[----:B------:R-:W-:Y:S01]  /*3f00*/  F2FP.BF16.PACK_AB R14, R15, R14 ;  /* 0x0000000e0f0e723e */ /* 0x000fe200000010ff */
[----:B------:R-:W-:Y:S01]  /*3f10*/  FADD.FTZ R25, R25, -R82 ;  /* 0x8000005219197221 */ /* 0x000fe20000010000 */
[----:B------:R-:W-:Y:S01]  /*3f20*/  STS [R7+0x2000], R76 ;  /* 0x0020004c07007388 */ /* 0x000fe20000000800 */
[----:B--2---:R-:W-:Y:S01]  /*3f30*/  F2FP.BF16.PACK_AB R9, R209, R143 ;  /* 0x0000008fd109723e */ /* 0x004fe200000010ff */
[----:B------:R-:W-:Y:S01]  /*3f40*/  FMUL.FTZ R22, R22, R207 ;  /* 0x000000cf16167220 */ /* 0x000fe20000410000 */
[----:B------:R-:W-:Y:S01]  /*3f50*/  F2FP.BF16.PACK_AB R20, R21, R20 ;  /* 0x000000141514723e */ /* 0x000fe200000010ff */
[----:B------:R-:W-:Y:S01]  /*3f60*/  STS [R252+0x2800], R81 ;  /* 0x00280051fc007388 */ /* 0x000fe20000000800 */
[----:B------:R-:W-:Y:S02]  /*3f70*/  FMUL.FTZ R23, R23, R208 ;  /* 0x000000d017177220 */ /* 0x000fe40000410000 */
[----:B------:R-:W-:Y:S01]  /*3f80*/  FMUL.FTZ R25, R210, R25 ;  /* 0x00000019d2197220 */ /* 0x000fe20000410000 */
[----:B------:R-:W-:Y:S01]  /*3f90*/  STS [R7+0x2800], R9 ;  /* 0x0028000907007388 */ /* 0x000fe20000000800 */
[--C-:B------:R-:W-:Y:S01]  /*3fa0*/  FADD.FTZ R26, R26, -R5.reuse ;  /* 0x800000051a1a7221 */ /* 0x100fe20000010000 */
[----:B------:R-:W-:Y:S01]  /*3fb0*/  F2FP.BF16.PACK_AB R22, R23, R22 ;  /* 0x000000161716723e */ /* 0x000fe200000010ff */
[----:B------:R-:W-:Y:S01]  /*3fc0*/  FADD.FTZ R27, R27, -R5 ;  /* 0x800000051b1b7221 */ /* 0x000fe20000010000 */
[----:B------:R-:W-:Y:S01]  /*3fd0*/  BAR.SYNC.DEFER_BLOCKING 0x0 ;  /* 0x0000000000007b1d */ /* 0x000fe20000010000 */
[----:B------:R-:W-:Y:S02]  /*3fe0*/  FMUL.FTZ R24, R24, R211 ;  /* 0x000000d318187220 */ /* 0x000fe40000410000 */
[----:B------:R-:W-:Y:S02]  /*3ff0*/  FMUL.FTZ R25, R25, R212 ;  /* 0x000000d419197220 */ /* 0x000fe40000410000 */
[----:B------:R-:W-:Y:S02]  /*4000*/  FMUL.FTZ R26, R143, R26 ;  /* 0x0000001a8f1a7220 */ /* 0x000fe40000410000 */
[----:B------:R-:W-:Y:S01]  /*4010*/  FMUL.FTZ R27, R209, R27 ;  /* 0x0000001bd11b7220 */ /* 0x000fe20000410000 */
[----:B------:R-:W-:Y:S01]  /*4020*/  F2FP.BF16.PACK_AB R24, R25, R24 ;  /* 0x000000181918723e */ /* 0x000fe200000010ff */
[----:B------:R-:W-:Y:S02]  /*4030*/  FFMA.FTZ R213, -R213, R213, 1 ;  /* 0x3f800000d5d57423 */ /* 0x000fe400000101d5 */
[----:B------:R-:W-:Y:S02]  /*4040*/  FMUL.FTZ R27, R27, R214 ;  /* 0x000000d61b1b7220 */ /* 0x000fe40000410000 */
[----:B------:R-:W-:Y:S05]  /*4050*/  FMUL.FTZ R26, R26, R213 ;  /* 0x000000d51a1a7220 */ /* 0x000fea0000410000 */
[----:B------:R-:W-:Y:S01]  /*4060*/  F2FP.BF16.PACK_AB R26, R27, R26 ;  /* 0x0000001a1b1a723e */ /* 0x000fe200000010ff */
[----:B------:R-:W-:Y:S04]  /*4070*/  STS [R252+0x3000], R4 ;  /* 0x00300004fc007388 */ /* 0x000fe80000000800 */
[----:B------:R-:W-:Y:S04]  /*4080*/  STS [R7+0x3000], R6 ;  /* 0x0030000607007388 */ /* 0x000fe80000000800 */
[----:B------:R-:W-:Y:S04]  /*4090*/  STS [R252+0x3800], R8 ;  /* 0x00380008fc007388 */ /* 0x000fe80000000800 */
[----:B------:R-:W-:Y:S04]  /*40a0*/  STS [R7+0x3800], R10 ;  /* 0x0038000a07007388 */ /* 0x000fe80000000800 */
[----:B------:R-:W-:Y:S04]  /*40b0*/  STS [R252+0x4000], R17 ;  /* 0x00400011fc007388 */ /* 0x000fe80000000800 */
[----:B------:R-:W-:Y:S04]  /*40c0*/  STS [R7+0x4000], R18 ;  /* 0x0040001207007388 */ /* 0x000fe80000000800 */
[----:B------:R1:W-:Y:S04]  /*40d0*/  STS [R252+0x4800], R3 ;  /* 0x00480003fc007388 */ /* 0x0003e80000000800 */
[----:B------:R-:W-:Y:S04]  /*40e0*/  STS [R7+0x4800], R14 ;  /* 0x0048000e07007388 */ /* 0x000fe80000000800 */
[----:B------:R-:W-:Y:S04]  /*40f0*/  STS [R252+0x5000], R20 ;  /* 0x00500014fc007388 */ /* 0x000fe80000000800 */
[----:B------:R-:W-:Y:S04]  /*4100*/  STS [R7+0x5000], R22 ;  /* 0x0050001607007388 */ /* 0x000fe80000000800 */
[----:B------:R-:W-:Y:S04]  /*4110*/  STS [R252+0x5800], R24 ;  /* 0x00580018fc007388 */ /* 0x000fe80000000800 */
[----:B------:R-:W-:Y:S04]  /*4120*/  STS [R7+0x5800], R26 ;  /* 0x0058001a07007388 */ /* 0x000fe80000000800 */
[----:B------:R-:W-:Y:S01]  /*4130*/  LDSM.16.MT88.4 R4, [R229+0x12480] ;  /* 0x01248000e504783b */ /* 0x000fe20000004200 */
[C---:B-1----:R-:W-:Y:S02]  /*4140*/  IADD3 R3, R228.reuse, 0x20, RZ ;  /* 0x00000020e4037810 */ /* 0x042fe40007ffe0ff */
[----:B------:R-:W-:Y:S02]  /*4150*/  @P1 IADD3 R3, R228, -0x20, RZ ;  /* 0xffffffe0e4031810 */ /* 0x000fe40007ffe0ff */
[----:B------:R-:W-:Y:S03]  /*4160*/  PLOP3.LUT P1, PT, PT, PT, UP0, 0x80, 0x0 ;  /* 0x000000000000781c */ /* 0x000fe60003f2f008 */
[----:B------:R-:W1:Y:S08]  /*4170*/  LDSM.16.MT88.4 R8, [R2+0xe080] ;  /* 0x00e080000208783b */ /* 0x000e700000004200 */
[----:B------:R-:W2:Y:S08]  /*4180*/  LDSM.16.MT88.4 R12, [R229+0x13480] ;  /* 0x01348000e50c783b */ /* 0x000eb00000004200 */
[----:B------:R-:W3:Y:S08]  /*4190*/  LDSM.16.MT88.4 R16, [R229+0x14480] ;  /* 0x01448000e510783b */ /* 0x000ef00000004200 */
[----:B------:R-:W4:Y:S08]  /*41a0*/  LDSM.16.MT88.4 R20, [R2+0x10080] ;  /* 0x010080000214783b */ /* 0x000f300000004200 */
[----:B------:R-:W-:Y:S01]  /*41b0*/  LDSM.16.MT88.4 R24, [R229+0x12880] ;  /* 0x01288000e518783b */ /* 0x000fe20000004200 */
[-C--:B-1----:R-:W-:Y:S07]  /*41c0*/  HMMA.16816.F32.BF16 R28, R4, R8.reuse, R28 ;  /* 0x00000008041c723c */ /* 0x082fee000004181c */
[----:B------:R-:W1:Y:S01]  /*41d0*/  LDSM.16.MT88.4 R76, [R2+0xe880] ;  /* 0x00e88000024c783b */ /* 0x000e620000004200 */
[-C--:B--2---:R-:W-:Y:S07]  /*41e0*/  HMMA.16816.F32.BF16 R32, R12, R8.reuse, R32 ;  /* 0x000000080c20723c */ /* 0x084fee0000041820 */
[----:B------:R-:W2:Y:S01]  /*41f0*/  LDSM.16.MT88.4 R80, [R229+0x13880] ;  /* 0x01388000e550783b */ /* 0x000ea20000004200 */
[C---:B---3--:R-:W-:Y:S07]  /*4200*/  HMMA.16816.F32.BF16 R36, R16.reuse, R8, R36 ;  /* 0x000000081024723c */ /* 0x048fee0000041824 */
[----:B------:R-:W3:Y:S01]  /*4210*/  LDSM.16.MT88.4 R132, [R229+0x14880] ;  /* 0x01488000e584783b */ /* 0x000ee20000004200 */
[-C--:B------:R-:W-:Y:S07]  /*4220*/  HMMA.16816.F32.BF16 R40, R16, R10.reuse, R40 ;  /* 0x0000000a1028723c */ /* 0x080fee0000041828 */
[----:B------:R-:W5:Y:S01]  /*4230*/  LDSM.16.MT88.4 R136, [R2+0x10880] ;  /* 0x010880000288783b */ /* 0x000f620000004200 */
[-C--:B------:R-:W-:Y:S08]  /*4240*/  HMMA.16816.F32.BF16 R44, R12, R10.reuse, R44 ;  /* 0x0000000a0c2c723c */ /* 0x080ff0000004182c */
[C---:B------:R-:W-:Y:S01]  /*4250*/  HMMA.16816.F32.BF16 R48, R4.reuse, R10, R48 ;  /* 0x0000000a0430723c */ /* 0x040fe20000041830 */
[----:B------:R-:W-:Y:S07]  /*4260*/  LDSM.16.MT88.4 R8, [R2+0xf080] ;  /* 0x00f080000208783b */ /* 0x000fee0000004200 */
[-C--:B----4-:R-:W-:Y:S08]  /*4270*/  HMMA.16816.F32.BF16 R52, R4, R20.reuse, R52 ;  /* 0x000000140434723c */ /* 0x090ff00000041834 */
[-C--:B------:R-:W-:Y:S08]  /*4280*/  HMMA.16816.F32.BF16 R56, R12, R20.reuse, R56 ;  /* 0x000000140c38723c */ /* 0x080ff00000041838 */
[C---:B------:R-:W-:Y:S08]  /*4290*/  HMMA.16816.F32.BF16 R60, R16.reuse, R20, R60 ;  /* 0x00000014103c723c */ /* 0x040ff0000004183c */
[-C--:B------:R-:W-:Y:S01]  /*42a0*/  HMMA.16816.F32.BF16 R64, R16, R22.reuse, R64 ;  /* 0x000000161040723c */ /* 0x080fe20000041840 */
[----:B------:R-:W-:Y:S07]  /*42b0*/  LDSM.16.MT88.4 R16, [R229+0x14c80] ;  /* 0x014c8000e510783b */ /* 0x000fee0000004200 */
[-C--:B------:R-:W-:Y:S01]  /*42c0*/  HMMA.16816.F32.BF16 R68, R12, R22.reuse, R68 ;  /* 0x000000160c44723c */ /* 0x080fe20000041844 */
[----:B------:R-:W-:Y:S07]  /*42d0*/  LDSM.16.MT88.4 R12, [R229+0x13c80] ;  /* 0x013c8000e50c783b */ /* 0x000fee0000004200 */
[----:B------:R-:W-:Y:S01]  /*42e0*/  HMMA.16816.F32.BF16 R72, R4, R22, R72 ;  /* 0x000000160448723c */ /* 0x000fe20000041848 */
[----:B------:R-:W4:Y:S07]  /*42f0*/  LDSM.16.MT88.4 R4, [R229+0x12c80] ;  /* 0x012c8000e504783b */ /* 0x000f2e0000004200 */
[-C--:B-1----:R-:W-:Y:S01]  /*4300*/  HMMA.16816.F32.BF16 R28, R24, R76.reuse, R28 ;  /* 0x0000004c181c723c */ /* 0x082fe2000004181c */
[----:B------:R-:W1:Y:S07]  /*4310*/  LDSM.16.MT88.4 R20, [R2+0x11080] ;  /* 0x011080000214783b */ /* 0x000e6e0000004200 */
[-C--:B--2---:R-:W-:Y:S08]  /*4320*/  HMMA.16816.F32.BF16 R32, R80, R76.reuse, R32 ;  /* 0x0000004c5020723c */ /* 0x084ff00000041820 */
[C---:B---3--:R-:W-:Y:S08]  /*4330*/  HMMA.16816.F32.BF16 R36, R132.reuse, R76, R36 ;  /* 0x0000004c8424723c */ /* 0x048ff00000041824 */
[-C--:B------:R-:W-:Y:S08]  /*4340*/  HMMA.16816.F32.BF16 R40, R132, R78.reuse, R40 ;  /* 0x0000004e8428723c */ /* 0x080ff00000041828 */
[-C--:B------:R-:W-:Y:S08]  /*4350*/  HMMA.16816.F32.BF16 R44, R80, R78.reuse, R44 ;  /* 0x0000004e502c723c */ /* 0x080ff0000004182c */
[C---:B------:R-:W-:Y:S01]  /*4360*/  HMMA.16816.F32.BF16 R48, R24.reuse, R78, R48 ;  /* 0x0000004e1830723c */ /* 0x040fe20000041830 */
[----:B------:R-:W-:Y:S07]  /*4370*/  LDSM.16.MT88.4 R76, [R229+0x13080] ;  /* 0x01308000e54c783b */ /* 0x000fee0000004200 */
[-C--:B-----5:R-:W-:Y:S08]  /*4380*/  HMMA.16816.F32.BF16 R52, R24, R136.reuse, R52 ;  /* 0x000000881834723c */ /* 0x0a0ff00000041834 */
[-C--:B------:R-:W-:Y:S08]  /*4390*/  HMMA.16816.F32.BF16 R56, R80, R136.reuse, R56 ;  /* 0x000000885038723c */ /* 0x080ff00000041838 */
[C---:B------:R-:W-:Y:S08]  /*43a0*/  HMMA.16816.F32.BF16 R60, R132.reuse, R136, R60 ;  /* 0x00000088843c723c */ /* 0x040ff0000004183c */
[-C--:B------:R-:W-:Y:S01]  /*43b0*/  HMMA.16816.F32.BF16 R64, R132, R138.reuse, R64 ;  /* 0x0000008a8440723c */ /* 0x080fe20000041840 */
[----:B------:R-:W-:Y:S07]  /*43c0*/  LDSM.16.MT88.4 R132, [R229+0x14080] ;  /* 0x01408000e584783b */ /* 0x000fee0000004200 */
[-C--:B------:R-:W-:Y:S01]  /*43d0*/  HMMA.16816.F32.BF16 R68, R80, R138.reuse, R68 ;  /* 0x0000008a5044723c */ /* 0x080fe20000041844 */
[----:B------:R-:W2:Y:S07]  /*43e0*/  LDSM.16.MT88.4 R80, [R2+0xf880] ;  /* 0x00f880000250783b */ /* 0x000eae0000004200 */
[----:B------:R-:W-:Y:S01]  /*43f0*/  HMMA.16816.F32.BF16 R72, R24, R138, R72 ;  /* 0x0000008a1848723c */ /* 0x000fe20000041848 */
[----:B------:R-:W3:Y:S07]  /*4400*/  LDSM.16.MT88.4 R24, [R229+0x15080] ;  /* 0x01508000e518783b */ /* 0x000eee0000004200 */
[-C--:B----4-:R-:W-:Y:S08]  /*4410*/  HMMA.16816.F32.BF16 R28, R4, R8.reuse, R28 ;  /* 0x00000008041c723c */ /* 0x090ff0000004181c */
[-C--:B------:R-:W-:Y:S08]  /*4420*/  HMMA.16816.F32.BF16 R32, R12, R8.reuse, R32 ;  /* 0x000000080c20723c */ /* 0x080ff00000041820 */
[C---:B------:R-:W-:Y:S08]  /*4430*/  HMMA.16816.F32.BF16 R36, R16.reuse, R8, R36 ;  /* 0x000000081024723c */ /* 0x040ff00000041824 */
[-C--:B------:R-:W-:Y:S08]  /*4440*/  HMMA.16816.F32.BF16 R40, R16, R10.reuse, R40 ;  /* 0x0000000a1028723c */ /* 0x080ff00000041828 */
[-C--:B------:R-:W-:Y:S08]  /*4450*/  HMMA.16816.F32.BF16 R44, R12, R10.reuse, R44 ;  /* 0x0000000a0c2c723c */ /* 0x080ff0000004182c */
[C---:B------:R-:W-:Y:S01]  /*4460*/  HMMA.16816.F32.BF16 R48, R4.reuse, R10, R48 ;  /* 0x0000000a0430723c */ /* 0x040fe20000041830 */
[----:B------:R-:W4:Y:S07]  /*4470*/  LDSM.16.MT88.4 R8, [R2+0x11880] ;  /* 0x011880000208783b */ /* 0x000f2e0000004200 */
[-C--:B-1----:R-:W-:Y:S01]  /*4480*/  HMMA.16816.F32.BF16 R52, R4, R20.reuse, R52 ;  /* 0x000000140434723c */ /* 0x082fe20000041834 */
[----:B------:R-:W-:Y:S07]  /*4490*/  BAR.SYNC.DEFER_BLOCKING 0x0 ;  /* 0x0000000000007b1d */ /* 0x000fee0000010000 */
[-C--:B------:R-:W-:Y:S08]  /*44a0*/  HMMA.16816.F32.BF16 R56, R12, R20.reuse, R56 ;  /* 0x000000140c38723c */ /* 0x080ff00000041838 */
[C---:B------:R-:W-:Y:S08]  /*44b0*/  HMMA.16816.F32.BF16 R60, R16.reuse, R20, R60 ;  /* 0x00000014103c723c */ /* 0x040ff0000004183c */
[-C--:B------:R-:W-:Y:S01]  /*44c0*/  HMMA.16816.F32.BF16 R64, R16, R22.reuse, R64 ;  /* 0x000000161040723c */ /* 0x080fe20000041840 */
[----:B------:R1:W1:Y:S07]  /*44d0*/  LDSM.16.M88.4 R136, [R228] ;  /* 0x00000000e488783b */ /* 0x00026e0000000200 */
[-C--:B------:R-:W-:Y:S01]  /*44e0*/  HMMA.16816.F32.BF16 R68, R12, R22.reuse, R68 ;  /* 0x000000160c44723c */ /* 0x080fe20000041844 */
[----:B------:R1:W1:Y:S07]  /*44f0*/  LDSM.16.M88.4 R140, [R228+0x800] ;  /* 0x00080000e48c783b */ /* 0x00026e0000000200 */
[----:B------:R-:W-:Y:S01]  /*4500*/  HMMA.16816.F32.BF16 R72, R4, R22, R72 ;  /* 0x000000160448723c */ /* 0x000fe20000041848 */
[----:B------:R1:W1:Y:S07]  /*4510*/  LDSM.16.MT88.4 R16, [R2+0x80] ;  /* 0x000080000210783b */ /* 0x00026e0000004200 */
[-C--:B--2---:R-:W-:Y:S01]  /*4520*/  HMMA.16816.F32.BF16 R28, R76, R80.reuse, R28 ;  /* 0x000000504c1c723c */ /* 0x084fe2000004181c */
[----:B------:R2:W1:Y:S07]  /*4530*/  LDSM.16.MT88.4 R144, [R2+0x3080] ;  /* 0x003080000290783b */ /* 0x00046e0000004200 */
[-C--:B------:R-:W-:Y:S01]  /*4540*/  HMMA.16816.F32.BF16 R32, R132, R80.reuse, R32 ;  /* 0x000000508420723c */ /* 0x080fe20000041820 */
[----:B------:R2:W1:Y:S07]  /*4550*/  LDSM.16.M88.4 R148, [R3] ;  /* 0x000000000394783b */ /* 0x00046e0000000200 */
[C---:B---3--:R-:W-:Y:S01]  /*4560*/  HMMA.16816.F32.BF16 R36, R24.reuse, R80, R36 ;  /* 0x000000501824723c */ /* 0x048fe20000041824 */
[----:B------:R2:W3:Y:S07]  /*4570*/  LDSM.16.M88.4 R208, [R3+0x800] ;  /* 0x0008000003d0783b */ /* 0x0004ee0000000200 */
[-C--:B------:R-:W-:Y:S01]  /*4580*/  HMMA.16816.F32.BF16 R40, R24, R82.reuse, R40 ;  /* 0x000000521828723c */ /* 0x080fe20000041828 */
[----:B------:R2:W1:Y:S07]  /*4590*/  LDSM.16.MT88.4 R204, [R2+0x880] ;  /* 0x0008800002cc783b */ /* 0x00046e0000004200 */
[-C--:B------:R-:W-:Y:S01]  /*45a0*/  HMMA.16816.F32.BF16 R44, R132, R82.reuse, R44 ;  /* 0x00000052842c723c */ /* 0x080fe2000004182c */
[----:B------:R2:W1:Y:S07]  /*45b0*/  LDSM.16.MT88.4 R212, [R2+0x3880] ;  /* 0x0038800002d4783b */ /* 0x00046e0000004200 */
[C---:B------:R-:W-:Y:S08]  /*45c0*/  HMMA.16816.F32.BF16 R48, R76.reuse, R82, R48 ;  /* 0x000000524c30723c */ /* 0x040ff00000041830 */
[-C--:B----4-:R-:W-:Y:S08]  /*45d0*/  HMMA.16816.F32.BF16 R52, R76, R8.reuse, R52 ;  /* 0x000000084c34723c */ /* 0x090ff00000041834 */
[-C--:B------:R-:W-:Y:S08]  /*45e0*/  HMMA.16816.F32.BF16 R56, R132, R8.reuse, R56 ;  /* 0x000000088438723c */ /* 0x080ff00000041838 */
[C---:B------:R-:W-:Y:S08]  /*45f0*/  HMMA.16816.F32.BF16 R60, R24.reuse, R8, R60 ;  /* 0x00000008183c723c */ /* 0x040ff0000004183c */
[-C--:B------:R-:W-:Y:S08]  /*4600*/  HMMA.16816.F32.BF16 R64, R24, R10.reuse, R64 ;  /* 0x0000000a1840723c */ /* 0x080ff00000041840 */
[-C--:B------:R-:W-:Y:S08]  /*4610*/  HMMA.16816.F32.BF16 R68, R132, R10.reuse, R68 ;  /* 0x0000000a8444723c */ /* 0x080ff00000041844 */
[----:B------:R-:W-:Y:S01]  /*4620*/  HMMA.16816.F32.BF16 R72, R76, R10, R72 ;  /* 0x0000000a4c48723c */ /* 0x000fe20000041848 */
[----:B------:R-:W-:-:S07]  /*4630*/  @P1 BRA `(.L_x_2) ;  /* 0x0000031000001947 */ /* 0x000fce0003800000 */
[----:B-123--:R-:W-:Y:S01]  /*4640*/  LOP3.LUT P3, RZ, R237, 0x1, RZ, 0xc0, !PT ;  /* 0x00000001edff7812 */ /* 0x00efe2000786c0ff */
[----:B------:R-:W1:Y:S01]  /*4650*/  S2R R4, SR_CTAID.Y ;  /* 0x0000000000047919 */ /* 0x000e620000002600 */
[----:B------:R-:W-:Y:S01]  /*4660*/  USHF.R.S32.HI UR19, URZ, 0x1f, UR17 ;  /* 0x0000001f3f137899 */ /* 0x000fe20008011411 */
[----:B------:R-:W-:Y:S01]  /*4670*/  IMAD.MOV.U32 R9, RZ, RZ, c[0x0][0x208] ;  /* 0x00008200ff097624 */ /* 0x000fe200078e00ff */
[----:B------:R-:W-:Y:S01]  /*4680*/  ULDC.64 UR6, c[0x0][0x208] ;  /* 0x0000820000067ab9 */ /* 0x000fe20000000a00 */
[----:B------:R-:W-:Y:S01]  /*4690*/  IMAD.MOV.U32 R8, RZ, RZ, 0x6 ;  /* 0x00000006ff087424 */ /* 0x000fe200078e00ff */
[----:B------:R-:W-:Y:S02]  /*46a0*/  UIMAD UR19, UR19, UR6, URZ ;  /* 0x00000006131372a4 */ /* 0x000fe4000f8e023f */
[----:B------:R-:W-:Y:S02]  /*46b0*/  UIMAD.WIDE.U32 UR22, UR17, UR6, URZ ;  /* 0x00000006111672a5 */ /* 0x000fe4000f8e003f */
[C---:B------:R-:W-:Y:S01]  /*46c0*/  SHF.L.U64.HI R8, R9.reuse, R8, c[0x0][0x20c] ;  /* 0x0000830009087619 */ /* 0x040fe20000010208 */
[----:B------:R-:W-:Y:S01]  /*46d0*/  IMAD.SHL.U32 R9, R9, 0x40, RZ ;  /* 0x0000004009097824 */ /* 0x000fe200078e00ff */
[----:B------:R-:W-:Y:S02]  /*46e0*/  USHF.L.U32 UR6, UR17, 0x6, URZ ;  /* 0x0000000611067899 */ /* 0x000fe4000800063f */
[----:B------:R-:W-:Y:S01]  /*46f0*/  IMAD.U32 R10, RZ, RZ, UR22 ;  /* 0x00000016ff0a7e24 */ /* 0x000fe2000f8e00ff */
[----:B------:R-:W-:Y:S01]  /*4700*/  UIMAD UR19, UR17, UR7, UR19 ;  /* 0x00000007111372a4 */ /* 0x000fe2000f8e0213 */
[----:B------:R-:W-:Y:S03]  /*4710*/  IMAD.U32 R5, RZ, RZ, UR22 ;  /* 0x00000016ff057e24 */ /* 0x000fe6000f8e00ff */
[----:B------:R-:W-:Y:S01]  /*4720*/  LEA R10, P2, R10, R250, 0x7 ;  /* 0x000000fa0a0a7211 */ /* 0x000fe200078438ff */
[----:B------:R-:W-:Y:S01]  /*4730*/  UIADD3 UR19, UR23, UR19, URZ ;  /* 0x0000001317137290 */ /* 0x000fe2000fffe03f */
[----:B-1----:R-:W-:Y:S01]  /*4740*/  SHF.R.S32.HI R6, RZ, 0x1f, R4 ;  /* 0x0000001fff067819 */ /* 0x002fe20000011404 */
[----:B------:R-:W-:Y:S04]  /*4750*/  IMAD.WIDE.U32 R12, R4, c[0x0][0x288], R246 ;  /* 0x0000a200040c7a25 */ /* 0x000fe800078e00f6 */
[----:B------:R-:W-:Y:S01]  /*4760*/  IMAD R6, R6, c[0x0][0x288], RZ ;  /* 0x0000a20006067a24 */ /* 0x000fe200078e02ff */
[----:B------:R-:W-:Y:S03]  /*4770*/  IADD3 R7, P1, R12, UR5, RZ ;  /* 0x000000050c077c10 */ /* 0x000fe6000ff3e0ff */
[----:B------:R-:W-:Y:S02]  /*4780*/  IMAD R6, R4, c[0x0][0x28c], R6 ;  /* 0x0000a30004067a24 */ /* 0x000fe400078e0206 */
[----:B------:R-:W-:Y:S03]  /*4790*/  IMAD.U32 R4, RZ, RZ, UR19 ;  /* 0x00000013ff047e24 */ /* 0x000fe6000f8e00ff */
[----:B------:R-:W-:Y:S02]  /*47a0*/  IADD3.X R6, R13, UR12, R6, P1, !PT ;  /* 0x0000000c0d067c10 */ /* 0x000fe40008ffe406 */
[----:B------:R-:W-:Y:S02]  /*47b0*/  LEA R12, P1, R7, c[0x0][0x280], 0x2 ;  /* 0x0000a000070c7a11 */ /* 0x000fe400078210ff */
[----:B------:R-:W-:Y:S01]  /*47c0*/  LEA.HI.X R11, R5, R251, R4, 0x7, P2 ;  /* 0x000000fb050b7211 */ /* 0x000fe200010f3c04 */
[----:B------:R-:W-:Y:S01]  /*47d0*/  IMAD.U32 R5, RZ, RZ, UR6 ;  /* 0x00000006ff057e24 */ /* 0x000fe2000f8e00ff */
[----:B------:R-:W-:Y:S01]  /*47e0*/  LEA.HI.X R13, R7, c[0x0][0x284], R6, 0x2, P1 ;  /* 0x0000a100070d7a11 */ /* 0x000fe200008f1406 */
[----:B------:R-:W-:Y:S01]  /*47f0*/  IMAD.U32 R4, RZ, RZ, UR6 ;  /* 0x00000006ff047e24 */ /* 0x000fe2000f8e00ff */
[----:B------:R-:W-:Y:S04]  /*4800*/  IADD3 R14, P2, P1, R9, 0x80, R10 ;  /* 0x00000080090e7810 */ /* 0x000fe8000795e00a */
[--C-:B------:R-:W-:Y:S02]  /*4810*/  IADD3.X R15, R8, RZ, R11.reuse, P2, P1 ;  /* 0x000000ff080f7210 */ /* 0x100fe400017e240b */
[----:B------:R-:W-:Y:S02]  /*4820*/  LEA R12, P1, R5, R12, 0x2 ;  /* 0x0000000c050c7211 */ /* 0x000fe400078210ff */
[----:B------:R-:W-:Y:S02]  /*4830*/  IADD3 R6, -R242, c[0x0][0x168], -R4 ;  /* 0x00005a00f2067a10 */ /* 0x000fe40007ffe904 */
[----:B------:R-:W-:Y:S01]  /*4840*/  LEA.HI.X.SX32 R13, R4, R13, 0x2, P1 ;  /* 0x0000000d040d7211 */ /* 0x000fe200008f16ff */
[----:B------:R-:W-:Y:S01]  /*4850*/  @!P4 IMAD.SHL.U32 R4, R238, 0x10, RZ ;  /* 0x00000010ee04c824 */ /* 0x000fe200078e00ff */
[----:B------:R-:W-:Y:S02]  /*4860*/  IADD3 R20, P1, R9, R10, RZ ;  /* 0x0000000a09147210 */ /* 0x000fe40007f3e0ff */
[----:B------:R-:W-:Y:S03]  /*4870*/  ISETP.LT.OR P2, PT, R6, 0x1, !P3 ;  /* 0x000000010600780c */ /* 0x000fe60005f41670 */
[----:B------:R-:W-:Y:S01]  /*4880*/  IMAD.X R21, R8, 0x1, R11, P1 ;  /* 0x0000000108157824 */ /* 0x000fe200008e060b */
[----:B------:R-:W-:Y:S04]  /*4890*/  LOP3.LUT P1, RZ, R237, 0x2, RZ, 0xc0, !PT ;  /* 0x00000002edff7812 */ /* 0x000fe8000782c0ff */
[C---:B------:R-:W-:Y:S02]  /*48a0*/  ISETP.LT.OR P5, PT, R6.reuse, 0x1, !P1 ;  /* 0x000000010600780c */ /* 0x040fe40004fa1670 */
[C---:B------:R-:W-:Y:S03]  /*48b0*/  ISETP.LT.OR P1, PT, R6.reuse, 0x21, !P1 ;  /* 0x000000210600780c */ /* 0x040fe60004f21670 */
[----:B------:R-:W-:Y:S01]  /*48c0*/  @!PT LDS RZ, [RZ] ;  /* 0x00000000fffff984 */ /* 0x000fe20000000800 */
[----:B------:R-:W-:Y:S01]  /*48d0*/  @!PT LDS RZ, [RZ] ;  /* 0x00000000fffff984 */ /* 0x000fe20000000800 */
[----:B------:R-:W-:Y:S01]  /*48e0*/  @!PT LDS RZ, [RZ] ;  /* 0x00000000fffff984 */ /* 0x000fe20000000800 */
[----:B------:R1:W-:Y:S01]  /*48f0*/  LDGSTS.E.BYPASS.LTC128B.128 [R235+0xe080], [R10.64], !P2 ;  /* 0x0e0800000aeb7fae */ /* 0x0003e2000d101d54 */
[----:B------:R-:W-:Y:S07]  /*4900*/  ISETP.LT.OR P2, PT, R6, 0x21, !P3 ;  /* 0x000000210600780c */ /* 0x000fee0005f41670 */
[----:B------:R1:W-:Y:S06]  /*4910*/  LDGSTS.E.BYPASS.LTC128B.128 [R235+0x10080], [R10.64+0x80], !P5 ;  /* 0x100800800aeb7fae */ /* 0x0003ec000e901d54 */
[----:B------:R1:W-:Y:S05]  /*4920*/  LDGSTS.E.BYPASS.LTC128B.128 [R235+0xf080], [R20.64], !P2 ;  /* 0x0f08000014eb7fae */ /* 0x0003ea000d101d54 */
[----:B------:R1:W-:Y:S05]  /*4930*/  LDGSTS.E.BYPASS.LTC128B.128 [R235+0x11080], [R14.64], !P1 ;  /* 0x110800000eeb7fae */ /* 0x0003ea000c901d54 */
[----:B------:R1:W-:Y:S02]  /*4940*/  @!P4 LDGSTS.E.BYPASS.LTC128B.128 [R4+0x12280], [R12.64] ;  /* 0x122800000c04cfae */ /* 0x0003e4000b901d54 */
.L_x_2:
[-C--:B-123--:R-:W-:Y:S01]  /*4950*/  HMMA.16816.F32.BF16 R4, R136, R16.reuse, RZ ;  /* 0x000000108804723c */ /* 0x08efe200000418ff */
[----:B------:R-:W-:Y:S01]  /*4960*/  LDSM.16.M88.4 R132, [R228+0x1000] ;  /* 0x00100000e484783b */ /* 0x000fe20000000200 */
[----:B------:R-:W-:Y:S02]  /*4970*/  USHF.L.U32 UR10, UR10, 0xd, URZ ;  /* 0x0000000d0a0a7899 */ /* 0x000fe4000800063f */
[----:B------:R-:W-:Y:S01]  /*4980*/  UISETP.GE.AND UP0, UPT, UR17, UR15, UPT ;  /* 0x0000000f1100728c */ /* 0x000fe2000bf06270 */
[----:B------:R-:W-:Y:S01]  /*4990*/  LDSM.16.M88.4 R216, [R228+0x1800] ;  /* 0x00180000e4d8783b */ /* 0x000fe20000000200 */
[----:B------:R-:W-:Y:S02]  /*49a0*/  UIADD3 UR7, UR4, 0x1, URZ ;  /* 0x0000000104077890 */ /* 0x000fe4000fffe03f */
[C---:B------:R-:W-:Y:S01]  /*49b0*/  HMMA.16816.F32.BF16 R8, R140.reuse, R16, RZ ;  /* 0x000000108c08723c */ /* 0x040fe200000418ff */
[----:B------:R-:W2:Y:S01]  /*49c0*/  LDL R152, [R1] ;  /* 0x0000000001987983 */ /* 0x000ea20000100800 */
[----:B------:R-:W-:Y:S02]  /*49d0*/  UISETP.GE.AND UP2, UPT, UR4, 0x1, UPT ;  /* 0x000000010400788c */ /* 0x000fe4000bf46270 */
[----:B------:R-:W-:Y:S01]  /*49e0*/  UIADD3 UR6, UR18, 0x1, URZ ;  /* 0x0000000112067890 */ /* 0x000fe2000fffe03f */
[----:B------:R-:W0:Y:S01]  /*49f0*/  LDGDEPBAR ;  /* 0x00000000000079af */ /* 0x000e220000000000 */
[----:B------:R-:W-:Y:S02]  /*4a00*/  UISETP.GE.AND UP1, UPT, UR18, 0x1, UPT ;  /* 0x000000011200788c */ /* 0x000fe4000bf26270 */
[-C--:B------:R-:W-:Y:S02]  /*4a10*/  HMMA.16816.F32.BF16 R12, R140, R18.reuse, RZ ;  /* 0x000000128c0c723c */ /* 0x080fe400000418ff */
[----:B------:R-:W-:Y:S06]  /*4a20*/  USEL UR18, UR6, URZ, !UP1 ;  /* 0x0000003f06127287 */ /* 0x000fec000c800000 */
[C---:B------:R-:W-:Y:S08]  /*4a30*/  HMMA.16816.F32.BF16 R16, R136.reuse, R18, RZ ;  /* 0x000000128810723c */ /* 0x040ff000000418ff */
[-C--:B------:R-:W-:Y:S08]  /*4a40*/  HMMA.16816.F32.BF16 R20, R136, R144.reuse, RZ ;  /* 0x000000908814723c */ /* 0x080ff000000418ff */
[C---:B------:R-:W-:Y:S08]  /*4a50*/  HMMA.16816.F32.BF16 R24, R140.reuse, R144, RZ ;  /* 0x000000908c18723c */ /* 0x040ff000000418ff */
[-C--:B------:R-:W-:Y:S01]  /*4a60*/  HMMA.16816.F32.BF16 R76, R140, R146.reuse, RZ ;  /* 0x000000928c4c723c */ /* 0x080fe200000418ff */
[----:B------:R-:W1:Y:S07]  /*4a70*/  LDSM.16.MT88.4 R140, [R2+0x1080] ;  /* 0x00108000028c783b */ /* 0x000e6e0000004200 */
[----:B------:R-:W-:Y:S01]  /*4a80*/  HMMA.16816.F32.BF16 R80, R136, R146, RZ ;  /* 0x000000928850723c */ /* 0x000fe200000418ff */
[----:B------:R-:W3:Y:S04]  /*4a90*/  LDSM.16.MT88.4 R136, [R2+0x4080] ;  /* 0x004080000288783b */ /* 0x000ee80000004200 */
[----:B------:R-:W-:Y:S03]  /*4aa0*/  LDSM.16.M88.4 R144, [R3+0x1000] ;  /* 0x001000000390783b */ /* 0x000fe60000000200 */
[-C--:B------:R-:W-:Y:S08]  /*4ab0*/  HMMA.16816.F32.BF16 R4, R148, R204.reuse, R4 ;  /* 0x000000cc9404723c */ /* 0x080ff00000041804 */
[C---:B------:R-:W-:Y:S08]  /*4ac0*/  HMMA.16816.F32.BF16 R8, R208.reuse, R204, R8 ;  /* 0x000000ccd008723c */ /* 0x040ff00000041808 */
[-C--:B------:R-:W-:Y:S08]  /*4ad0*/  HMMA.16816.F32.BF16 R12, R208, R206.reuse, R12 ;  /* 0x000000ced00c723c */ /* 0x080ff0000004180c */
[C---:B------:R-:W-:Y:S01]  /*4ae0*/  HMMA.16816.F32.BF16 R16, R148.reuse, R206, R16 ;  /* 0x000000ce9410723c */ /* 0x040fe20000041810 */
[----:B------:R-:W-:Y:S07]  /*4af0*/  LDSM.16.M88.4 R204, [R3+0x1800] ;  /* 0x0018000003cc783b */ /* 0x000fee0000000200 */
[-C--:B------:R-:W-:Y:S08]  /*4b00*/  HMMA.16816.F32.BF16 R20, R148, R212.reuse, R20 ;  /* 0x000000d49414723c */ /* 0x080ff00000041814 */
[C---:B------:R-:W-:Y:S08]  /*4b10*/  HMMA.16816.F32.BF16 R24, R208.reuse, R212, R24 ;  /* 0x000000d4d018723c */ /* 0x040ff00000041818 */
[-C--:B------:R-:W-:Y:S01]  /*4b20*/  HMMA.16816.F32.BF16 R76, R208, R214.reuse, R76 ;  /* 0x000000d6d04c723c */ /* 0x080fe2000004184c */
[----:B------:R-:W-:Y:S07]  /*4b30*/  LDSM.16.MT88.4 R208, [R2+0x4880] ;  /* 0x0048800002d0783b */ /* 0x000fee0000004200 */
[----:B------:R-:W-:Y:S01]  /*4b40*/  HMMA.16816.F32.BF16 R80, R148, R214, R80 ;  /* 0x000000d69450723c */ /* 0x000fe20000041850 */
[----:B------:R-:W4:Y:S04]  /*4b50*/  LDSM.16.MT88.4 R148, [R2+0x1880] ;  /* 0x001880000294783b */ /* 0x000f280000004200 */
[----:B------:R-:W-:Y:S03]  /*4b60*/  LDSM.16.MT88.4 R212, [R2+0x2080] ;  /* 0x0020800002d4783b */ /* 0x000fe60000004200 */
[-C--:B-1----:R-:W-:Y:S08]  /*4b70*/  HMMA.16816.F32.BF16 R4, R132, R140.reuse, R4 ;  /* 0x0000008c8404723c */ /* 0x082ff00000041804 */
[C---:B------:R-:W-:Y:S08]  /*4b80*/  HMMA.16816.F32.BF16 R8, R216.reuse, R140, R8 ;  /* 0x0000008cd808723c */ /* 0x040ff00000041808 */
[-C--:B------:R-:W-:Y:S08]  /*4b90*/  HMMA.16816.F32.BF16 R12, R216, R142.reuse, R12 ;  /* 0x0000008ed80c723c */ /* 0x080ff0000004180c */
[C---:B------:R-:W-:Y:S01]  /*4ba0*/  HMMA.16816.F32.BF16 R16, R132.reuse, R142, R16 ;  /* 0x0000008e8410723c */ /* 0x040fe20000041810 */
[----:B------:R-:W1:Y:S07]  /*4bb0*/  LDSM.16.M88.4 R140, [R228+0x2000] ;  /* 0x00200000e48c783b */ /* 0x000e6e0000000200 */
[-C--:B---3--:R-:W-:Y:S08]  /*4bc0*/  HMMA.16816.F32.BF16 R20, R132, R136.reuse, R20 ;  /* 0x000000888414723c */ /* 0x088ff00000041814 */
[C---:B------:R-:W-:Y:S08]  /*4bd0*/  HMMA.16816.F32.BF16 R24, R216.reuse, R136, R24 ;  /* 0x00000088d818723c */ /* 0x040ff00000041818 */
[-C--:B------:R-:W-:Y:S01]  /*4be0*/  HMMA.16816.F32.BF16 R76, R216, R138.reuse, R76 ;  /* 0x0000008ad84c723c */ /* 0x080fe2000004184c */
[----:B------:R-:W3:Y:S07]  /*4bf0*/  LDSM.16.M88.4 R216, [R228+0x2800] ;  /* 0x00280000e4d8783b */ /* 0x000eee0000000200 */
[----:B------:R-:W-:Y:S01]  /*4c00*/  HMMA.16816.F32.BF16 R80, R132, R138, R80 ;  /* 0x0000008a8450723c */ /* 0x000fe20000041850 */
[----:B------:R-:W5:Y:S04]  /*4c10*/  LDSM.16.MT88.4 R132, [R2+0x5080] ;  /* 0x005080000284783b */ /* 0x000f680000004200 */
[----:B------:R-:W-:Y:S03]  /*4c20*/  LDSM.16.M88.4 R136, [R3+0x2000] ;  /* 0x002000000388783b */ /* 0x000fe60000000200 */
[-C--:B----4-:R-:W-:Y:S08]  /*4c30*/  HMMA.16816.F32.BF16 R4, R144, R148.reuse, R4 ;  /* 0x000000949004723c */ /* 0x090ff00000041804 */
[C---:B------:R-:W-:Y:S08]  /*4c40*/  HMMA.16816.F32.BF16 R8, R204.reuse, R148, R8 ;  /* 0x00000094cc08723c */ /* 0x040ff00000041808 */
[-C--:B------:R-:W-:Y:S08]  /*4c50*/  HMMA.16816.F32.BF16 R12, R204, R150.reuse, R12 ;  /* 0x00000096cc0c723c */ /* 0x080ff0000004180c */
[C---:B------:R-:W-:Y:S01]  /*4c60*/  HMMA.16816.F32.BF16 R16, R144.reuse, R150, R16 ;  /* 0x000000969010723c */ /* 0x040fe20000041810 */
[----:B------:R-:W4:Y:S07]  /*4c70*/  LDSM.16.MT88.4 R148, [R2+0x2880] ;  /* 0x002880000294783b */ /* 0x000f2e0000004200 */
[-C--:B------:R-:W-:Y:S08]  /*4c80*/  HMMA.16816.F32.BF16 R20, R144, R208.reuse, R20 ;  /* 0x000000d09014723c */ /* 0x080ff00000041814 */
[C---:B------:R-:W-:Y:S01]  /*4c90*/  HMMA.16816.F32.BF16 R24, R204.reuse, R208, R24 ;  /* 0x000000d0cc18723c */ /* 0x040fe20000041818 */
[----:B------:R-:W2:Y:S07]  /*4ca0*/  LDL.64 R208, [R1+0x8] ;  /* 0x0000080001d07983 */ /* 0x000eae0000100a00 */
[-C--:B------:R-:W-:Y:S01]  /*4cb0*/  HMMA.16816.F32.BF16 R76, R204, R210.reuse, R76 ;  /* 0x000000d2cc4c723c */ /* 0x080fe2000004184c */
[----:B------:R3:W4:Y:S07]  /*4cc0*/  LDSM.16.M88.4 R204, [R3+0x2800] ;  /* 0x0028000003cc783b */ /* 0x00072e0000000200 */
[----:B------:R-:W-:Y:S01]  /*4cd0*/  HMMA.16816.F32.BF16 R80, R144, R210, R80 ;  /* 0x000000d29050723c */ /* 0x000fe20000041850 */
[----:B------:R-:W4:Y:S07]  /*4ce0*/  LDSM.16.MT88.4 R144, [R2+0x5880] ;  /* 0x005880000290783b */ /* 0x000f2e0000004200 */
[-C--:B-1----:R-:W-:Y:S08]  /*4cf0*/  HMMA.16816.F32.BF16 R4, R140, R212.reuse, R4 ;  /* 0x000000d48c04723c */ /* 0x082ff00000041804 */
[C---:B---3--:R-:W-:Y:S01]  /*4d00*/  HMMA.16816.F32.BF16 R8, R216.reuse, R212, R8 ;  /* 0x000000d4d808723c */ /* 0x048fe20000041808 */
[----:B------:R-:W-:Y:S07]  /*4d10*/  IMAD.U32 R3, RZ, RZ, UR10 ;  /* 0x0000000aff037e24 */ /* 0x000fee000f8e00ff */
[-C--:B------:R-:W-:Y:S08]  /*4d20*/  HMMA.16816.F32.BF16 R12, R216, R214.reuse, R12 ;  /* 0x000000d6d80c723c */ /* 0x080ff0000004180c */
[C---:B------:R-:W-:Y:S08]  /*4d30*/  HMMA.16816.F32.BF16 R16, R140.reuse, R214, R16 ;  /* 0x000000d68c10723c */ /* 0x040ff00000041810 */
[-C--:B-----5:R-:W-:Y:S08]  /*4d40*/  HMMA.16816.F32.BF16 R20, R140, R132.reuse, R20 ;  /* 0x000000848c14723c */ /* 0x0a0ff00000041814 */
[C---:B------:R-:W-:Y:S08]  /*4d50*/  HMMA.16816.F32.BF16 R24, R216.reuse, R132, R24 ;  /* 0x00000084d818723c */ /* 0x040ff00000041818 */
[-C--:B------:R-:W-:Y:S08]  /*4d60*/  HMMA.16816.F32.BF16 R76, R216, R134.reuse, R76 ;  /* 0x00000086d84c723c */ /* 0x080ff0000004184c */
[----:B------:R-:W-:Y:S01]  /*4d70*/  HMMA.16816.F32.BF16 R80, R140, R134, R80 ;  /* 0x000000868c50723c */ /* 0x000fe20000041850 */
[----:B------:R-:W-:Y:S07]  /*4d80*/  LDSM.16.MT88.4 R140, [R229+0x18080] ;  /* 0x01808000e58c783b */ /* 0x000fee0000004200 */
[-C--:B----4-:R-:W-:Y:S08]  /*4d90*/  HMMA.16816.F32.BF16 R4, R136, R148.reuse, R4 ;  /* 0x000000948804723c */ /* 0x090ff00000041804 */
[C---:B------:R-:W-:Y:S08]  /*4da0*/  HMMA.16816.F32.BF16 R8, R204.reuse, R148, R8 ;  /* 0x00000094cc08723c */ /* 0x040ff00000041808 */
[-C--:B------:R-:W-:Y:S08]  /*4db0*/  HMMA.16816.F32.BF16 R12, R204, R150.reuse, R12 ;  /* 0x00000096cc0c723c */ /* 0x080ff0000004180c */
[C---:B------:R-:W-:Y:S08]  /*4dc0*/  HMMA.16816.F32.BF16 R16, R136.reuse, R150, R16 ;  /* 0x000000968810723c */ /* 0x040ff00000041810 */
[-C--:B------:R-:W-:Y:S08]  /*4dd0*/  HMMA.16816.F32.BF16 R20, R136, R144.reuse, R20 ;  /* 0x000000908814723c */ /* 0x080ff00000041814 */
[C---:B------:R-:W-:Y:S08]  /*4de0*/  HMMA.16816.F32.BF16 R24, R204.reuse, R144, R24 ;  /* 0x00000090cc18723c */ /* 0x040ff00000041818 */
[-C--:B------:R-:W-:Y:S08]  /*4df0*/  HMMA.16816.F32.BF16 R76, R204, R146.reuse, R76 ;  /* 0x00000092cc4c723c */ /* 0x080ff0000004184c */
[----:B------:R-:W-:Y:S04]  /*4e00*/  HMMA.16816.F32.BF16 R80, R136, R146, R80 ;  /* 0x000000928850723c */ /* 0x000fe80000041850 */
[----:B--2---:R-:W-:Y:S01]  /*4e10*/  IADD3 R2, P1, R208, UR10, RZ ;  /* 0x0000000ad0027c10 */ /* 0x004fe2000ff3e0ff */
[----:B------:R-:W-:Y:S03]  /*4e20*/  UMOV UR10, UR17 ;  /* 0x00000011000a7c82 */ /* 0x000fe60008000000 */
[----:B------:R-:W-:Y:S04]  /*4e30*/  LEA.HI.X.SX32 R3, R3, R152, 0x1, P1 ;  /* 0x0000009803037211 */ /* 0x000fe800008f0eff */
[C---:B------:R-:W-:Y:S04]  /*4e40*/  LEA R132, P1, R2.reuse, c[0x0][0x220], 0x2 ;  /* 0x0000880002847a11 */ /* 0x040fe800078210ff */
[----:B------:R-:W-:Y:S01]  /*4e50*/  LEA.HI.X R133, R2, c[0x0][0x224], R3, 0x2, P1 ;  /* 0x0000890002857a11 */ /* 0x000fe200008f1403 */
[----:B------:R-:W-:Y:S01]  /*4e60*/  IMAD.U32 R2, RZ, RZ, UR4 ;  /* 0x00000004ff027e24 */ /* 0x000fe2000f8e00ff */
[----:B------:R-:W-:Y:S01]  /*4e70*/  PLOP3.LUT P1, PT, PT, PT, UP0, 0x80, 0x0 ;  /* 0x000000000000781c */ /* 0x000fe20003f2f008 */
[----:B------:R-:W-:Y:S02]  /*4e80*/  USEL UR4, UR7, URZ, !UP2 ;  /* 0x0000003f07047287 */ /* 0x000fe4000d000000 */
[----:B------:R-:W-:Y:S01]  /*4e90*/  RED.E.ADD.F32.FTZ.RN.STRONG.GPU [R132.64], R4 ;  /* 0x000000048400798e */ /* 0x000fe2000c10e794 */
[----:B------:R-:W-:Y:S03]  /*4ea0*/  IMAD R2, R2, 0x2000, R232 ;  /* 0x0000200002027824 */ /* 0x000fe600078e02e8 */
[----:B------:R-:W-:Y:S01]  /*4eb0*/  RED.E.ADD.F32.FTZ.RN.STRONG.GPU [R132.64+0x400], R5 ;  /* 0x000400058400798e */ /* 0x000fe2000c10e794 */
[----:B------:R-:W-:Y:S03]  /*4ec0*/  IMAD.SHL.U32 R2, R2, 0x2, RZ ;  /* 0x0000000202027824 */ /* 0x000fe600078e00ff */
[----:B------:R-:W-:Y:S04]  /*4ed0*/  RED.E.ADD.F32.FTZ.RN.STRONG.GPU [R132.64+0x800], R6 ;  /* 0x000800068400798e */ /* 0x000fe8000c10e794 */
        /* <DEDUP_REMOVED lines=10> */
[----:B------:R-:W-:Y:S04]  /*4f80*/  LDSM.16.MT88.4 R4, [R229+0x15480] ;  /* 0x01548000e504783b */ /* 0x000fe80000004200 */
[----:B------:R-:W1:Y:S04]  /*4f90*/  LDSM.16.MT88.4 R8, [R2+0x6080] ;  /* 0x006080000208783b */ /* 0x000e680000004200 */
[----:B------:R-:W-:Y:S04]  /*4fa0*/  RED.E.ADD.F32.FTZ.RN.STRONG.GPU [R132.64+0x3400], R13 ;  /* 0x0034000d8400798e */ /* 0x000fe8000c10e794 */
[----:B------:R-:W-:Y:S04]  /*4fb0*/  RED.E.ADD.F32.FTZ.RN.STRONG.GPU [R132.64+0x3800], R14 ;  /* 0x0038000e8400798e */ /* 0x000fe8000c10e794 */
[----:B------:R-:W-:Y:S04]  /*4fc0*/  RED.E.ADD.F32.FTZ.RN.STRONG.GPU [R132.64+0x3c00], R15 ;  /* 0x003c000f8400798e */ /* 0x000fe8000c10e794 */
[----:B------:R-:W2:Y:S04]  /*4fd0*/  LDSM.16.MT88.4 R12, [R229+0x16480] ;  /* 0x01648000e50c783b */ /* 0x000ea80000004200 */
[----:B------:R-:W3:Y:S04]  /*4fe0*/  LDSM.16.MT88.4 R16, [R229+0x17480] ;  /* 0x01748000e510783b */ /* 0x000ee80000004200 */
[----:B------:R-:W-:Y:S04]  /*4ff0*/  RED.E.ADD.F32.FTZ.RN.STRONG.GPU [R132.64+0x4000], R20 ;  /* 0x004000148400798e */ /* 0x000fe8000c10e794 */
[----:B------:R-:W-:Y:S04]  /*5000*/  LDSM.16.MT88.4 R136, [R2+0x8880] ;  /* 0x008880000288783b */ /* 0x000fe80000004200 */
[----:B------:R-:W-:Y:S04]  /*5010*/  RED.E.ADD.F32.FTZ.RN.STRONG.GPU [R132.64+0x4400], R21 ;  /* 0x004400158400798e */ /* 0x000fe8000c10e794 */
[----:B------:R-:W-:Y:S01]  /*5020*/  RED.E.ADD.F32.FTZ.RN.STRONG.GPU [R132.64+0x4800], R22 ;  /* 0x004800168400798e */ /* 0x000fe2000c10e794 */
[-C--:B-1----:R-:W-:Y:S03]  /*5030*/  HMMA.16816.F32.BF16 R84, R4, R8.reuse, R84 ;  /* 0x000000080454723c */ /* 0x082fe60000041854 */
[----:B------:R-:W-:Y:S04]  /*5040*/  RED.E.ADD.F32.FTZ.RN.STRONG.GPU [R132.64+0x4c00], R23 ;  /* 0x004c00178400798e */ /* 0x000fe8000c10e794 */
[----:B------:R-:W1:Y:S04]  /*5050*/  LDSM.16.MT88.4 R20, [R2+0x8080] ;  /* 0x008080000214783b */ /* 0x000e680000004200 */
[----:B------:R-:W-:Y:S04]  /*5060*/  RED.E.ADD.F32.FTZ.RN.STRONG.GPU [R132.64+0x5000], R24 ;  /* 0x005000188400798e */ /* 0x000fe8000c10e794 */
[----:B------:R-:W-:Y:S01]  /*5070*/  RED.E.ADD.F32.FTZ.RN.STRONG.GPU [R132.64+0x5400], R25 ;  /* 0x005400198400798e */ /* 0x000fe2000c10e794 */
[-C--:B--2---:R-:W-:Y:S03]  /*5080*/  HMMA.16816.F32.BF16 R88, R12, R8.reuse, R88 ;  /* 0x000000080c58723c */ /* 0x084fe60000041858 */
[----:B------:R-:W-:Y:S04]  /*5090*/  RED.E.ADD.F32.FTZ.RN.STRONG.GPU [R132.64+0x5800], R26 ;  /* 0x0058001a8400798e */ /* 0x000fe8000c10e794 */
[----:B------:R-:W-:Y:S01]  /*50a0*/  RED.E.ADD.F32.FTZ.RN.STRONG.GPU [R132.64+0x5c00], R27 ;  /* 0x005c001b8400798e */ /* 0x000fe2000c10e794 */
[C---:B---3--:R-:W-:Y:S03]  /*50b0*/  HMMA.16816.F32.BF16 R92, R16.reuse, R8, R92 ;  /* 0x00000008105c723c */ /* 0x048fe6000004185c */
[----:B------:R-:W-:Y:S04]  /*50c0*/  LDSM.16.MT88.4 R24, [R229+0x15880] ;  /* 0x01588000e518783b */ /* 0x000fe80000004200 */
[----:B------:R-:W-:Y:S01]  /*50d0*/  RED.E.ADD.F32.FTZ.RN.STRONG.GPU [R132.64+0x6000], R80 ;  /* 0x006000508400798e */ /* 0x000fe2000c10e794 */
[-C--:B------:R-:W-:Y:S03]  /*50e0*/  HMMA.16816.F32.BF16 R96, R16, R10.reuse, R96 ;  /* 0x0000000a1060723c */ /* 0x080fe60000041860 */
[----:B------:R-:W-:Y:S04]  /*50f0*/  RED.E.ADD.F32.FTZ.RN.STRONG.GPU [R132.64+0x6400], R81 ;  /* 0x006400518400798e */ /* 0x000fe8000c10e794 */
[----:B------:R-:W-:Y:S01]  /*5100*/  RED.E.ADD.F32.FTZ.RN.STRONG.GPU [R132.64+0x6800], R82 ;  /* 0x006800528400798e */ /* 0x000fe2000c10e794 */
[-C--:B------:R-:W-:Y:S03]  /*5110*/  HMMA.16816.F32.BF16 R100, R12, R10.reuse, R100 ;  /* 0x0000000a0c64723c */ /* 0x080fe60000041864 */
[----:B------:R-:W-:Y:S04]  /*5120*/  RED.E.ADD.F32.FTZ.RN.STRONG.GPU [R132.64+0x6c00], R83 ;  /* 0x006c00538400798e */ /* 0x000fe8000c10e794 */
[----:B------:R-:W-:Y:S01]  /*5130*/  LDSM.16.MT88.4 R80, [R229+0x16880] ;  /* 0x01688000e550783b */ /* 0x000fe20000004200 */
[C---:B------:R-:W-:Y:S03]  /*5140*/  HMMA.16816.F32.BF16 R104, R4.reuse, R10, R104 ;  /* 0x0000000a0468723c */ /* 0x040fe60000041868 */
[----:B------:R-:W-:Y:S04]  /*5150*/  RED.E.ADD.F32.FTZ.RN.STRONG.GPU [R132.64+0x7000], R76 ;  /* 0x0070004c8400798e */ /* 0x000fe8000c10e794 */
[----:B------:R-:W-:Y:S01]  /*5160*/  LDSM.16.MT88.4 R8, [R2+0x7080] ;  /* 0x007080000208783b */ /* 0x000fe20000004200 */
[-C--:B-1----:R-:W-:Y:S03]  /*5170*/  HMMA.16816.F32.BF16 R108, R4, R20.reuse, R108 ;  /* 0x00000014046c723c */ /* 0x082fe6000004186c */
[----:B------:R-:W-:Y:S04]  /*5180*/  RED.E.ADD.F32.FTZ.RN.STRONG.GPU [R132.64+0x7400], R77 ;  /* 0x0074004d8400798e */ /* 0x000fe8000c10e794 */
[----:B------:R-:W-:Y:S01]  /*5190*/  RED.E.ADD.F32.FTZ.RN.STRONG.GPU [R132.64+0x7800], R78 ;  /* 0x0078004e8400798e */ /* 0x000fe2000c10e794 */
[-C--:B------:R-:W-:Y:S03]  /*51a0*/  HMMA.16816.F32.BF16 R112, R12, R20.reuse, R112 ;  /* 0x000000140c70723c */ /* 0x080fe60000041870 */
[----:B------:R-:W-:Y:S04]  /*51b0*/  RED.E.ADD.F32.FTZ.RN.STRONG.GPU [R132.64+0x7c00], R79 ;  /* 0x007c004f8400798e */ /* 0x000fe8000c10e794 */
[----:B------:R-:W1:Y:S01]  /*51c0*/  LDSM.16.MT88.4 R76, [R2+0x6880] ;  /* 0x00688000024c783b */ /* 0x000e620000004200 */
[C---:B------:R-:W-:Y:S03]  /*51d0*/  HMMA.16816.F32.BF16 R116, R16.reuse, R20, R116 ;  /* 0x000000141074723c */ /* 0x040fe60000041874 */
[----:B------:R-:W2:Y:S05]  /*51e0*/  LDSM.16.MT88.4 R132, [R229+0x17880] ;  /* 0x01788000e584783b */ /* 0x000eaa0000004200 */
[-C--:B------:R-:W-:Y:S01]  /*51f0*/  HMMA.16816.F32.BF16 R120, R16, R22.reuse, R120 ;  /* 0x000000161078723c */ /* 0x080fe20000041878 */
[----:B------:R-:W-:Y:S07]  /*5200*/  LDSM.16.MT88.4 R16, [R229+0x17c80] ;  /* 0x017c8000e510783b */ /* 0x000fee0000004200 */
[-C--:B------:R-:W-:Y:S01]  /*5210*/  HMMA.16816.F32.BF16 R124, R12, R22.reuse, R124 ;  /* 0x000000160c7c723c */ /* 0x080fe2000004187c */
[----:B------:R-:W-:Y:S07]  /*5220*/  LDSM.16.MT88.4 R12, [R229+0x16c80] ;  /* 0x016c8000e50c783b */ /* 0x000fee0000004200 */
[----:B------:R-:W-:Y:S01]  /*5230*/  HMMA.16816.F32.BF16 R128, R4, R22, R128 ;  /* 0x000000160480723c */ /* 0x000fe20000041880 */
[----:B------:R-:W3:Y:S04]  /*5240*/  LDSM.16.MT88.4 R4, [R229+0x15c80] ;  /* 0x015c8000e504783b */ /* 0x000ee80000004200 */
[----:B------:R-:W4:Y:S03]  /*5250*/  LDSM.16.MT88.4 R20, [R2+0x9080] ;  /* 0x009080000214783b */ /* 0x000f260000004200 */
[-C--:B-1----:R-:W-:Y:S08]  /*5260*/  HMMA.16816.F32.BF16 R84, R24, R76.reuse, R84 ;  /* 0x0000004c1854723c */ /* 0x082ff00000041854 */
[-C--:B------:R-:W-:Y:S08]  /*5270*/  HMMA.16816.F32.BF16 R88, R80, R76.reuse, R88 ;  /* 0x0000004c5058723c */ /* 0x080ff00000041858 */
[C---:B--2---:R-:W-:Y:S08]  /*5280*/  HMMA.16816.F32.BF16 R92, R132.reuse, R76, R92 ;  /* 0x0000004c845c723c */ /* 0x044ff0000004185c */
[-C--:B------:R-:W-:Y:S08]  /*5290*/  HMMA.16816.F32.BF16 R96, R132, R78.reuse, R96 ;  /* 0x0000004e8460723c */ /* 0x080ff00000041860 */
[-C--:B------:R-:W-:Y:S08]  /*52a0*/  HMMA.16816.F32.BF16 R100, R80, R78.reuse, R100 ;  /* 0x0000004e5064723c */ /* 0x080ff00000041864 */
[C---:B------:R-:W-:Y:S01]  /*52b0*/  HMMA.16816.F32.BF16 R104, R24.reuse, R78, R104 ;  /* 0x0000004e1868723c */ /* 0x040fe20000041868 */
[----:B------:R-:W-:Y:S07]  /*52c0*/  LDSM.16.MT88.4 R76, [R229+0x16080] ;  /* 0x01608000e54c783b */ /* 0x000fee0000004200 */
[-C--:B------:R-:W-:Y:S08]  /*52d0*/  HMMA.16816.F32.BF16 R108, R24, R136.reuse, R108 ;  /* 0x00000088186c723c */ /* 0x080ff0000004186c */
[-C--:B------:R-:W-:Y:S08]  /*52e0*/  HMMA.16816.F32.BF16 R112, R80, R136.reuse, R112 ;  /* 0x000000885070723c */ /* 0x080ff00000041870 */
[C---:B------:R-:W-:Y:S08]  /*52f0*/  HMMA.16816.F32.BF16 R116, R132.reuse, R136, R116 ;  /* 0x000000888474723c */ /* 0x040ff00000041874 */
[-C--:B------:R-:W-:Y:S01]  /*5300*/  HMMA.16816.F32.BF16 R120, R132, R138.reuse, R120 ;  /* 0x0000008a8478723c */ /* 0x080fe20000041878 */
[----:B------:R-:W-:Y:S07]  /*5310*/  LDSM.16.MT88.4 R132, [R229+0x17080] ;  /* 0x01708000e584783b */ /* 0x000fee0000004200 */
[-C--:B------:R-:W-:Y:S01]  /*5320*/  HMMA.16816.F32.BF16 R124, R80, R138.reuse, R124 ;  /* 0x0000008a507c723c */ /* 0x080fe2000004187c */
[----:B------:R-:W1:Y:S07]  /*5330*/  LDSM.16.MT88.4 R80, [R2+0x7880] ;  /* 0x007880000250783b */ /* 0x000e6e0000004200 */
[----:B------:R-:W-:Y:S01]  /*5340*/  HMMA.16816.F32.BF16 R128, R24, R138, R128 ;  /* 0x0000008a1880723c */ /* 0x000fe20000041880 */
[----:B------:R-:W2:Y:S07]  /*5350*/  LDSM.16.MT88.4 R24, [R2+0x9880] ;  /* 0x009880000218783b */ /* 0x000eae0000004200 */
[-C--:B---3--:R-:W-:Y:S08]  /*5360*/  HMMA.16816.F32.BF16 R84, R4, R8.reuse, R84 ;  /* 0x000000080454723c */ /* 0x088ff00000041854 */
[-C--:B------:R-:W-:Y:S08]  /*5370*/  HMMA.16816.F32.BF16 R88, R12, R8.reuse, R88 ;  /* 0x000000080c58723c */ /* 0x080ff00000041858 */
[C---:B------:R-:W-:Y:S08]  /*5380*/  HMMA.16816.F32.BF16 R92, R16.reuse, R8, R92 ;  /* 0x00000008105c723c */ /* 0x040ff0000004185c */
[-C--:B------:R-:W-:Y:S08]  /*5390*/  HMMA.16816.F32.BF16 R96, R16, R10.reuse, R96 ;  /* 0x0000000a1060723c */ /* 0x080ff00000041860 */
[-C--:B------:R-:W-:Y:S08]  /*53a0*/  HMMA.16816.F32.BF16 R100, R12, R10.reuse, R100 ;  /* 0x0000000a0c64723c */ /* 0x080ff00000041864 */
[C---:B------:R-:W-:Y:S08]  /*53b0*/  HMMA.16816.F32.BF16 R104, R4.reuse, R10, R104 ;  /* 0x0000000a0468723c */ /* 0x040ff00000041868 */
[-C--:B----4-:R-:W-:Y:S08]  /*53c0*/  HMMA.16816.F32.BF16 R108, R4, R20.reuse, R108 ;  /* 0x00000014046c723c */ /* 0x090ff0000004186c */
[-C--:B------:R-:W-:Y:S08]  /*53d0*/  HMMA.16816.F32.BF16 R112, R12, R20.reuse, R112 ;  /* 0x000000140c70723c */ /* 0x080ff00000041870 */
[C---:B------:R-:W-:Y:S08]  /*53e0*/  HMMA.16816.F32.BF16 R116, R16.reuse, R20, R116 ;  /* 0x000000141074723c */ /* 0x040ff00000041874 */
[-C--:B------:R-:W-:Y:S08]  /*53f0*/  HMMA.16816.F32.BF16 R120, R16, R22.reuse, R120 ;  /* 0x000000161078723c */ /* 0x080ff00000041878 */
[-C--:B------:R-:W-:Y:S08]  /*5400*/  HMMA.16816.F32.BF16 R124, R12, R22.reuse, R124 ;  /* 0x000000160c7c723c */ /* 0x080ff0000004187c */
[----:B------:R-:W-:Y:S08]  /*5410*/  HMMA.16816.F32.BF16 R128, R4, R22, R128 ;  /* 0x000000160480723c */ /* 0x000ff00000041880 */
[-C--:B-1----:R-:W-:Y:S08]  /*5420*/  HMMA.16816.F32.BF16 R84, R76, R80.reuse, R84 ;  /* 0x000000504c54723c */ /* 0x082ff00000041854 */
[-C--:B------:R-:W-:Y:S08]  /*5430*/  HMMA.16816.F32.BF16 R88, R132, R80.reuse, R88 ;  /* 0x000000508458723c */ /* 0x080ff00000041858 */
[C---:B------:R-:W-:Y:S08]  /*5440*/  HMMA.16816.F32.BF16 R92, R140.reuse, R80, R92 ;  /* 0x000000508c5c723c */ /* 0x040ff0000004185c */
[-C--:B------:R-:W-:Y:S08]  /*5450*/  HMMA.16816.F32.BF16 R96, R140, R82.reuse, R96 ;  /* 0x000000528c60723c */ /* 0x080ff00000041860 */
[-C--:B------:R-:W-:Y:S08]  /*5460*/  HMMA.16816.F32.BF16 R100, R132, R82.reuse, R100 ;  /* 0x000000528464723c */ /* 0x080ff00000041864 */
[C---:B------:R-:W-:Y:S08]  /*5470*/  HMMA.16816.F32.BF16 R104, R76.reuse, R82, R104 ;  /* 0x000000524c68723c */ /* 0x040ff00000041868 */
[-C--:B--2---:R-:W-:Y:S08]  /*5480*/  HMMA.16816.F32.BF16 R108, R76, R24.reuse, R108 ;  /* 0x000000184c6c723c */ /* 0x084ff0000004186c */
[-C--:B------:R-:W-:Y:S08]  /*5490*/  HMMA.16816.F32.BF16 R112, R132, R24.reuse, R112 ;  /* 0x000000188470723c */ /* 0x080ff00000041870 */
[C---:B------:R-:W-:Y:S08]  /*54a0*/  HMMA.16816.F32.BF16 R116, R140.reuse, R24, R116 ;  /* 0x000000188c74723c */ /* 0x040ff00000041874 */
[-C--:B------:R-:W-:Y:S08]  /*54b0*/  HMMA.16816.F32.BF16 R120, R140, R26.reuse, R120 ;  /* 0x0000001a8c78723c */ /* 0x080ff00000041878 */
[-C--:B------:R-:W-:Y:S08]  /*54c0*/  HMMA.16816.F32.BF16 R124, R132, R26.reuse, R124 ;  /* 0x0000001a847c723c */ /* 0x080ff0000004187c */
[----:B------:R-:W-:Y:S01]  /*54d0*/  HMMA.16816.F32.BF16 R128, R76, R26, R128 ;  /* 0x0000001a4c80723c */ /* 0x000fe20000041880 */
[----:B------:R-:W-:-:S07]  /*54e0*/  @!P1 BRA `(.L_x_3) ;  /* 0xffffcb3000009947 */ /* 0x000fce000383ffff */
.L_x_0:
[----:B-1234-:R-:W1:Y:S01]  /*54f0*/  S2R R0, SR_TID.X ;  /* 0x0000000000007919 */ /* 0x01ee620000002100 */
[--C-:B------:R-:W-:Y:S01]  /*5500*/  SHF.R.S32.HI R2, RZ, 0x1f, R238.reuse ;  /* 0x0000001fff027819 */ /* 0x100fe200000114ee */
[----:B------:R-:W-:Y:S01]  /*5510*/  FMUL.FTZ R84, R84, c[0x0][0x298] ;  /* 0x0000a60054547a20 */ /* 0x000fe20000410000 */
[----:B------:R-:W-:Y:S01]  /*5520*/  SHF.R.S32.HI R5, RZ, 0x1f, R238 ;  /* 0x0000001fff057819 */ /* 0x000fe200000114ee */
[----:B------:R-:W-:Y:S01]  /*5530*/  BAR.SYNC.DEFER_BLOCKING 0x1, 0x100 ;  /* 0x0044000000007b1d */ /* 0x000fe20000010000 */
[-C--:B------:R-:W-:Y:S01]  /*5540*/  LEA.HI R3, R2, R238.reuse, RZ, 0x5 ;  /* 0x000000ee02037211 */ /* 0x080fe200078f28ff */
[----:B------:R-:W-:Y:S01]  /*5550*/  FMUL.FTZ R85, R85, c[0x0][0x298] ;  /* 0x0000a60055557a20 */ /* 0x000fe20000410000 */
[C---:B------:R-:W-:Y:S01]  /*5560*/  LOP3.LUT P0, RZ, R244.reuse, 0x4, RZ, 0xc0, !PT ;  /* 0x00000004f4ff7812 */ /* 0x040fe2000780c0ff */
[----:B------:R-:W-:Y:S01]  /*5570*/  IMAD.SHL.U32 R244, R244, 0x40, RZ ;  /* 0x00000040f4f47824 */ /* 0x000fe200078e00ff */
[----:B------:R-:W-:Y:S01]  /*5580*/  SHF.R.S32.HI R4, RZ, 0x5, R3 ;  /* 0x00000005ff047819 */ /* 0x000fe20000011403 */
[----:B------:R-:W-:Y:S01]  /*5590*/  FMUL.FTZ R86, R86, c[0x0][0x298] ;  /* 0x0000a60056567a20 */ /* 0x000fe20000410000 */
[----:B------:R-:W-:Y:S01]  /*55a0*/  LEA.HI R6, R5, R238, RZ, 0x2 ;  /* 0x000000ee05067211 */ /* 0x000fe200078f10ff */
[----:B------:R-:W-:Y:S01]  /*55b0*/  FMUL.FTZ R87, R87, c[0x0][0x298] ;  /* 0x0000a60057577a20 */ /* 0x000fe20000410000 */
[----:B------:R-:W-:Y:S01]  /*55c0*/  LEA.HI R3, R3, R4, RZ, 0x1 ;  /* 0x0000000403037211 */ /* 0x000fe200078f08ff */
[----:B------:R-:W-:Y:S01]  /*55d0*/  FMUL.FTZ R104, R104, c[0x0][0x298] ;  /* 0x0000a60068687a20 */ /* 0x000fe20000410000 */
[----:B------:R-:W-:Y:S01]  /*55e0*/  LOP3.LUT R244, R244, 0x1c0, RZ, 0xc0, !PT ;  /* 0x000001c0f4f47812 */ /* 0x000fe200078ec0ff */
[----:B------:R-:W-:Y:S01]  /*55f0*/  FMUL.FTZ R105, R105, c[0x0][0x298] ;  /* 0x0000a60069697a20 */ /* 0x000fe20000410000 */
[----:B------:R-:W-:Y:S01]  /*5600*/  LOP3.LUT R3, R3, 0xfffffffe, RZ, 0xc0, !PT ;  /* 0xfffffffe03037812 */ /* 0x000fe200078ec0ff */
[----:B------:R-:W-:Y:S01]  /*5610*/  FMUL.FTZ R106, R106, c[0x0][0x298] ;  /* 0x0000a6006a6a7a20 */ /* 0x000fe20000410000 */
[----:B------:R-:W-:Y:S01]  /*5620*/  LOP3.LUT R6, R6, 0x7ffffffc, RZ, 0xc0, !PT ;  /* 0x7ffffffc06067812 */ /* 0x000fe200078ec0ff */
[----:B------:R-:W-:Y:S01]  /*5630*/  FMUL.FTZ R107, R107, c[0x0][0x298] ;  /* 0x0000a6006b6b7a20 */ /* 0x000fe20000410000 */
[----:B------:R-:W-:Y:S01]  /*5640*/  F2FP.BF16.PACK_AB R28, R29, R28 ;  /* 0x0000001c1d1c723e */ /* 0x000fe200000010ff */
[----:B------:R-:W-:Y:S01]  /*5650*/  IMAD.IADD R3, R4, 0x1, -R3 ;  /* 0x0000000104037824 */ /* 0x000fe200078e0a03 */
[----:B------:R-:W-:Y:S01]  /*5660*/  F2FP.BF16.PACK_AB R30, R31, R30 ;  /* 0x0000001e1f1e723e */ /* 0x000fe200000010ff */
[----:B------:R-:W-:Y:S01]  /*5670*/  IMAD.IADD R6, R238, 0x1, -R6 ;  /* 0x00000001ee067824 */ /* 0x000fe200078e0a06 */
[----:B-1----:R-:W-:Y:S01]  /*5680*/  LEA.HI R0, R2, R0, RZ, 0x4 ;  /* 0x0000000002007211 */ /* 0x002fe200078f20ff */
[----:B------:R-:W-:Y:S01]  /*5690*/  IMAD.SHL.U32 R3, R3, 0x400, RZ ;  /* 0x0000040003037824 */ /* 0x000fe200078e00ff */
[CC--:B------:R-:W-:Y:S01]  /*56a0*/  LEA.HI R2, R5.reuse, R238.reuse, RZ, 0x6 ;  /* 0x000000ee05027211 */ /* 0x0c0fe200078f30ff */
[----:B------:R-:W-:Y:S01]  /*56b0*/  FMUL.FTZ R88, R88, c[0x0][0x298] ;  /* 0x0000a60058587a20 */ /* 0x000fe20000410000 */
[----:B------:R-:W-:Y:S01]  /*56c0*/  LEA.HI R5, R5, R238, RZ, 0x7 ;  /* 0x000000ee05057211 */ /* 0x000fe200078f38ff */
[----:B------:R-:W-:Y:S01]  /*56d0*/  IMAD R6, R6, 0x2, R3 ;  /* 0x0000000206067824 */ /* 0x000fe200078e0203 */
[----:B------:R-:W-:Y:S01]  /*56e0*/  SHF.R.S32.HI R2, RZ, 0x6, R2 ;  /* 0x00000006ff027819 */ /* 0x000fe20000011402 */
[----:B------:R-:W-:Y:S01]  /*56f0*/  FMUL.FTZ R89, R89, c[0x0][0x298] ;  /* 0x0000a60059597a20 */ /* 0x000fe20000410000 */
[----:B------:R-:W-:Y:S01]  /*5700*/  SHF.R.S32.HI R4, RZ, 0x4, R0 ;  /* 0x00000004ff047819 */ /* 0x000fe20000011400 */
[----:B------:R-:W-:Y:S01]  /*5710*/  IMAD.SHL.U32 R5, R5, 0x4, RZ ;  /* 0x0000000405057824 */ /* 0x000fe200078e00ff */
[----:B------:R-:W-:Y:S01]  /*5720*/  SHF.R.S32.HI R0, RZ, 0x1f, R245 ;  /* 0x0000001fff007819 */ /* 0x000fe200000114f5 */
[----:B------:R-:W-:Y:S01]  /*5730*/  IMAD.SHL.U32 R2, R2, 0x8, RZ ;  /* 0x0000000802027824 */ /* 0x000fe200078e00ff */
[----:B------:R-:W-:Y:S01]  /*5740*/  F2FP.BF16.PACK_AB R48, R49, R48 ;  /* 0x000000303130723e */ /* 0x000fe200000010ff */
[----:B------:R-:W-:Y:S01]  /*5750*/  FMUL.FTZ R90, R90, c[0x0][0x298] ;  /* 0x0000a6005a5a7a20 */ /* 0x000fe20000410000 */
[----:B------:R-:W-:Y:S01]  /*5760*/  LEA.HI R0, R0, R245, RZ, 0x3 ;  /* 0x000000f500007211 */ /* 0x000fe200078f18ff */
[----:B------:R-:W-:Y:S01]  /*5770*/  FMUL.FTZ R91, R91, c[0x0][0x298] ;  /* 0x0000a6005b5b7a20 */ /* 0x000fe20000410000 */
[----:B------:R-:W-:Y:S01]  /*5780*/  LOP3.LUT R2, R244, 0x18, R2, 0xf8, !PT ;  /* 0x00000018f4027812 */ /* 0x000fe200078ef802 */
[----:B------:R-:W-:Y:S01]  /*5790*/  FMUL.FTZ R100, R100, c[0x0][0x298] ;  /* 0x0000a60064647a20 */ /* 0x000fe20000410000 */
[----:B------:R-:W-:Y:S01]  /*57a0*/  SHF.R.U32.HI R244, RZ, 0x3, R244 ;  /* 0x00000003fff47819 */ /* 0x000fe200000116f4 */
[----:B------:R-:W-:Y:S01]  /*57b0*/  FMUL.FTZ R101, R101, c[0x0][0x298] ;  /* 0x0000a60065657a20 */ /* 0x000fe20000410000 */
[----:B------:R-:W-:Y:S01]  /*57c0*/  SHF.R.S32.HI R0, RZ, 0x3, R0 ;  /* 0x00000003ff007819 */ /* 0x000fe20000011400 */
[----:B------:R-:W-:Y:S01]  /*57d0*/  FMUL.FTZ R102, R102, c[0x0][0x298] ;  /* 0x0000a60066667a20 */ /* 0x000fe20000410000 */
[----:B------:R-:W-:Y:S01]  /*57e0*/  LOP3.LUT R2, R2, R244, RZ, 0x3c, !PT ;  /* 0x000000f402027212 */ /* 0x000fe200078e3cff */
[----:B------:R-:W-:Y:S01]  /*57f0*/  FMUL.FTZ R103, R103, c[0x0][0x298] ;  /* 0x0000a60067677a20 */ /* 0x000fe20000410000 */
[----:B------:R-:W-:Y:S01]  /*5800*/  LOP3.LUT R5, R5, 0xfffffe00, RZ, 0xc0, !PT ;  /* 0xfffffe0005057812 */ /* 0x000fe200078ec0ff */
[----:B------:R-:W-:Y:S01]  /*5810*/  FMUL.FTZ R92, R92, c[0x0][0x298] ;  /* 0x0000a6005c5c7a20 */ /* 0x000fe20000410000 */
[----:B------:R-:W-:Y:S01]  /*5820*/  F2FP.BF16.PACK_AB R50, R51, R50 ;  /* 0x000000323332723e */ /* 0x000fe200000010ff */
[----:B------:R-:W-:Y:S01]  /*5830*/  IMAD.IADD R2, R2, 0x1, R6 ;  /* 0x0000000102027824 */ /* 0x000fe200078e0206 */
[----:B------:R-:W-:Y:S01]  /*5840*/  F2FP.BF16.PACK_AB R32, R33, R32 ;  /* 0x000000202120723e */ /* 0x000fe200000010ff */
[----:B------:R-:W-:Y:S01]  /*5850*/  IMAD R0, R0, 0x1800, R5 ;  /* 0x0000180000007824 */ /* 0x000fe200078e0205 */
[----:B------:R-:W-:Y:S01]  /*5860*/  F2FP.BF16.PACK_AB R34, R35, R34 ;  /* 0x000000222322723e */ /* 0x000fe200000010ff */
[----:B------:R-:W-:Y:S01]  /*5870*/  IMAD.SHL.U32 R2, R2, 0x2, RZ ;  /* 0x0000000202027824 */ /* 0x000fe200078e00ff */
[----:B------:R-:W-:Y:S01]  /*5880*/  F2FP.BF16.PACK_AB R44, R45, R44 ;  /* 0x0000002c2d2c723e */ /* 0x000fe200000010ff */
[----:B------:R-:W-:Y:S01]  /*5890*/  FMUL.FTZ R93, R93, c[0x0][0x298] ;  /* 0x0000a6005d5d7a20 */ /* 0x000fe20000410000 */
[----:B------:R-:W-:Y:S01]  /*58a0*/  F2FP.BF16.PACK_AB R46, R47, R46 ;  /* 0x0000002e2f2e723e */ /* 0x000fe200000010ff */
[----:B------:R-:W-:Y:S01]  /*58b0*/  FMUL.FTZ R94, R94, c[0x0][0x298] ;  /* 0x0000a6005e5e7a20 */ /* 0x000fe20000410000 */
[C---:B------:R-:W-:Y:S01]  /*58c0*/  IADD3 R5, R2.reuse, 0x40, RZ ;  /* 0x0000004002057810 */ /* 0x040fe20007ffe0ff */
[----:B------:R-:W-:Y:S01]  /*58d0*/  STS [R2+0x6080], R28 ;  /* 0x0060801c02007388 */ /* 0x000fe20000000800 */
[----:B------:R-:W-:Y:S01]  /*58e0*/  @P0 IADD3 R5, R2, -0x40, RZ ;  /* 0xffffffc002050810 */ /* 0x000fe20007ffe0ff */
[----:B------:R-:W-:Y:S01]  /*58f0*/  FMUL.FTZ R95, R95, c[0x0][0x298] ;  /* 0x0000a6005f5f7a20 */ /* 0x000fe20000410000 */
[----:B------:R-:W-:Y:S01]  /*5900*/  F2FP.BF16.PACK_AB R36, R37, R36 ;  /* 0x000000242524723e */ /* 0x000fe200000010ff */
[----:B------:R-:W-:Y:S01]  /*5910*/  STS [R2+0x6480], R30 ;  /* 0x0064801e02007388 */ /* 0x000fe20000000800 */
[----:B------:R-:W-:Y:S01]  /*5920*/  F2FP.BF16.PACK_AB R38, R39, R38 ;  /* 0x000000262726723e */ /* 0x000fe200000010ff */
        /* <DEDUP_REMOVED lines=39> */
[----:B------:R-:W-:Y:S01]  /*5ba0*/  FMUL.FTZ R130, R130, c[0x0][0x298] ;  /* 0x0000a60082827a20 */ /* 0x000fe20000410000 */
[----:B------:R-:W-:Y:S01]  /*5bb0*/  F2FP.BF16.PACK_AB R90, R91, R90 ;  /* 0x0000005a5b5a723e */ /* 0x000fe200000010ff */
[----:B------:R-:W-:Y:S01]  /*5bc0*/  FMUL.FTZ R131, R131, c[0x0][0x298] ;  /* 0x0000a60083837a20 */ /* 0x000fe20000410000 */
        /* <DEDUP_REMOVED lines=16> */
[----:B------:R1:W-:Y:S01]  /*5cd0*/  STS [R2+0xa080], R56 ;  /* 0x00a0803802007388 */ /* 0x0003e20000000800 */
        /* <DEDUP_REMOVED lines=16> */
[----:B------:R-:W-:Y:S01]  /*5de0*/  F2FP.BF16.PACK_AB R128, R129, R128 ;  /* 0x000000808180723e */ /* 0x000fe200000010ff */
[----:B------:R-:W-:Y:S01]  /*5df0*/  IMAD.SHL.U32 R3, R4, 0x40, RZ ;  /* 0x0000004004037824 */ /* 0x000fe200078e00ff */
[----:B------:R-:W-:Y:S01]  /*5e00*/  F2FP.BF16.PACK_AB R130, R131, R130 ;  /* 0x000000828382723e */ /* 0x000fe200000010ff */
[----:B------:R-:W-:Y:S01]  /*5e10*/  STS [R2+0xb480], R62 ;  /* 0x00b4803e02007388 */ /* 0x000fe20000000800 */
[----:B------:R-:W-:Y:S01]  /*5e20*/  F2FP.BF16.PACK_AB R112, R113, R112 ;  /* 0x000000707170723e */ /* 0x000fe200000010ff */
[----:B------:R-:W-:Y:S01]  /*5e30*/  IMAD.SHL.U32 R234, R234, 0x8, RZ ;  /* 0x00000008eaea7824 */ /* 0x000fe200078e00ff */
[----:B------:R-:W-:Y:S01]  /*5e40*/  F2FP.BF16.PACK_AB R114, R115, R114 ;  /* 0x000000727372723e */ /* 0x000fe200000010ff */
[----:B------:R-:W-:Y:S01]  /*5e50*/  STS [R5+0xb080], R64 ;  /* 0x00b0804005007388 */ /* 0x000fe20000000800 */
[----:B------:R-:W-:Y:S01]  /*5e60*/  F2FP.BF16.PACK_AB R124, R125, R124 ;  /* 0x0000007c7d7c723e */ /* 0x000fe200000010ff */
[----:B-1----:R-:W-:Y:S01]  /*5e70*/  IMAD.SHL.U32 R56, R245, 0x8, RZ ;  /* 0x00000008f5387824 */ /* 0x002fe200078e00ff */
[----:B------:R-:W-:Y:S01]  /*5e80*/  F2FP.BF16.PACK_AB R126, R127, R126 ;  /* 0x0000007e7f7e723e */ /* 0x000fe200000010ff */
[----:B------:R-:W-:Y:S01]  /*5e90*/  STS [R5+0xb480], R66 ;  /* 0x00b4804205007388 */ /* 0x000fe20000000800 */
[----:B------:R-:W-:Y:S01]  /*5ea0*/  F2FP.BF16.PACK_AB R116, R117, R116 ;  /* 0x000000747574723e */ /* 0x000fe200000010ff */
[----:B------:R-:W-:Y:S01]  /*5eb0*/  USHF.R.S32.HI UR6, URZ, 0x1f, UR16 ;  /* 0x0000001f3f067899 */ /* 0x000fe20008011410 */
[----:B------:R-:W-:Y:S01]  /*5ec0*/  F2FP.BF16.PACK_AB R118, R119, R118 ;  /* 0x000000767776723e */ /* 0x000fe200000010ff */
[----:B------:R-:W-:Y:S01]  /*5ed0*/  STS [R2+0x80], R84 ;  /* 0x0000805402007388 */ /* 0x000fe20000000800 */
[----:B------:R-:W-:Y:S01]  /*5ee0*/  F2FP.BF16.PACK_AB R120, R121, R120 ;  /* 0x000000787978723e */ /* 0x000fe200000010ff */
[----:B------:R-:W-:Y:S01]  /*5ef0*/  ULDC.64 UR4, c[0x0][0x340] ;  /* 0x0000d00000047ab9 */ /* 0x000fe20000000a00 */
[----:B------:R-:W-:Y:S01]  /*5f00*/  F2FP.BF16.PACK_AB R122, R123, R122 ;  /* 0x0000007a7b7a723e */ /* 0x000fe200000010ff */
[----:B------:R-:W-:Y:S01]  /*5f10*/  STS [R2+0x480], R86 ;  /* 0x0004805602007388 */ /* 0x000fe20000000800 */
[----:B------:R-:W-:Y:S01]  /*5f20*/  LOP3.LUT R3, R3, 0x1c0, RZ, 0xc0, !PT ;  /* 0x000001c003037812 */ /* 0x000fe200078ec0ff */
[----:B------:R-:W-:Y:S01]  /*5f30*/  UIMAD UR4, UR6, UR4, URZ ;  /* 0x00000004060472a4 */ /* 0x000fe2000f8e023f */
[----:B------:R-:W-:Y:S01]  /*5f40*/  SHF.R.S32.HI R57, RZ, 0x1f, R56 ;  /* 0x0000001fff397819 */ /* 0x000fe20000011438 */
[----:B------:R-:W-:Y:S01]  /*5f50*/  STS [R5+0x80], R104 ;  /* 0x0000806805007388 */ /* 0x000fe20000000800 */
[----:B------:R-:W-:Y:S01]  /*5f60*/  LOP3.LUT R234, R3, 0x38, R234, 0xf8, !PT ;  /* 0x0000003803ea7812 */ /* 0x000fe200078ef8ea */
[----:B------:R-:W-:Y:S01]  /*5f70*/  IMAD.U32 R7, RZ, RZ, UR16 ;  /* 0x00000010ff077e24 */ /* 0x000fe2000f8e00ff */
[----:B------:R-:W-:Y:S01]  /*5f80*/  SHF.R.U32.HI R3, RZ, 0x3, R3 ;  /* 0x00000003ff037819 */ /* 0x000fe20000011603 */
[----:B------:R-:W-:Y:S01]  /*5f90*/  STS [R5+0x480], R106 ;  /* 0x0004806a05007388 */ /* 0x000fe20000000800 */
[----:B------:R-:W-:Y:S01]  /*5fa0*/  UIMAD UR4, UR16, UR5, UR4 ;  /* 0x00000005100472a4 */ /* 0x000fe2000f8e0204 */
[----:B------:R-:W-:Y:S01]  /*5fb0*/  BSSY B0, `(.L_x_4) ;  /* 0x000003e000007945 */ /* 0x000fe20003800000 */
[----:B------:R-:W-:Y:S01]  /*5fc0*/  LOP3.LUT R3, R234, R3, RZ, 0x3c, !PT ;  /* 0x00000003ea037212 */ /* 0x000fe200078e3cff */
[----:B------:R-:W-:Y:S04]  /*5fd0*/  STS [R2+0x1080], R88 ;  /* 0x0010805802007388 */ /* 0x000fe80000000800 */
[----:B------:R-:W-:Y:S01]  /*5fe0*/  STS [R2+0x1480], R90 ;  /* 0x0014805a02007388 */ /* 0x000fe20000000800 */
[----:B------:R-:W-:-:S03]  /*5ff0*/  IMAD.IADD R0, R0, 0x1, R3 ;  /* 0x0000000100007824 */ /* 0x000fc600078e0203 */
[----:B------:R-:W-:Y:S01]  /*6000*/  STS [R5+0x1080], R100 ;  /* 0x0010806405007388 */ /* 0x000fe20000000800 */
[----:B------:R-:W-:-:S03]  /*6010*/  IMAD.SHL.U32 R52, R0, 0x2, RZ ;  /* 0x0000000200347824 */ /* 0x000fc600078e00ff */
[----:B------:R-:W-:Y:S04]  /*6020*/  STS [R5+0x1480], R102 ;  /* 0x0014806605007388 */ /* 0x000fe80000000800 */
        /* <DEDUP_REMOVED lines=15> */
[----:B------:R2:W-:Y:S04]  /*6120*/  STS [R5+0x5480], R122 ;  /* 0x0054807a05007388 */ /* 0x0005e80000000800 */
[----:B------:R-:W-:Y:S06]  /*6130*/  BAR.SYNC.DEFER_BLOCKING 0x1, 0x100 ;  /* 0x0044000000007b1d */ /* 0x000fec0000010000 */
[----:B------:R-:W3:Y:S04]  /*6140*/  S2R R6, SR_CTAID.X ;  /* 0x0000000000067919 */ /* 0x000ee80000002500 */
[----:B------:R-:W4:Y:S01]  /*6150*/  S2R R3, SR_CTAID.Y ;  /* 0x0000000000037919 */ /* 0x000f220000002600 */
[----:B-1----:R-:W-:-:S03]  /*6160*/  IMAD.MOV.U32 R2, RZ, RZ, -0x60 ;  /* 0xffffffa0ff027424 */ /* 0x002fc600078e00ff */
[----:B------:R1:W1:Y:S04]  /*6170*/  LDS.128 R48, [R52+0x6880] ;  /* 0x0068800034307984 */ /* 0x0002680000000c00 */
[----:B------:R1:W1:Y:S01]  /*6180*/  LDS.128 R44, [R52+0x7080] ;  /* 0x00708000342c7984 */ /* 0x0002620000000c00 */
[----:B---3--:R-:W-:-:S03]  /*6190*/  IMAD R2, R6, R2, c[0x0][0x2f0] ;  /* 0x0000bc0006027624 */ /* 0x008fc600078e0202 */
[----:B------:R3:W1:Y:S01]  /*61a0*/  LDS.128 R40, [R52+0x7880] ;  /* 0x0078800034287984 */ /* 0x0006620000000c00 */
[----:B----4-:R-:W-:Y:S01]  /*61b0*/  SHF.R.S32.HI R0, RZ, 0x1f, R3 ;  /* 0x0000001fff007819 */ /* 0x010fe20000011403 */
[C---:B------:R-:W-:Y:S02]  /*61c0*/  IMAD.WIDE.U32 R54, R3.reuse, c[0x0][0x338], R56 ;  /* 0x0000ce0003367a25 */ /* 0x040fe400078e0038 */
[----:B------:R3:W4:Y:S01]  /*61d0*/  LDS.128 R36, [R52+0x8080] ;  /* 0x0080800034247984 */ /* 0x0007220000000c00 */
[----:B------:R-:W-:Y:S01]  /*61e0*/  IMNMX R2, R2, 0x60, PT ;  /* 0x0000006002027817 */ /* 0x000fe20003800200 */
[----:B--2---:R-:W-:Y:S02]  /*61f0*/  IMAD R5, R0, c[0x0][0x338], RZ ;  /* 0x0000ce0000057a24 */ /* 0x004fe400078e02ff */
[----:B------:R3:W2:Y:S01]  /*6200*/  LDS.128 R32, [R52+0x8880] ;  /* 0x0088800034207984 */ /* 0x0006a20000000c00 */
[----:B------:R-:W-:Y:S01]  /*6210*/  ISETP.GE.AND P6, PT, R4, R2, PT ;  /* 0x000000020400720c */ /* 0x000fe20003fc6270 */
[----:B------:R-:W-:-:S02]  /*6220*/  IMAD R5, R3, c[0x0][0x33c], R5 ;  /* 0x0000cf0003057a24 */ /* 0x000fc400078e0205 */
[----:B------:R3:W1:Y:S01]  /*6230*/  LDS.128 R28, [R52+0x80] ;  /* 0x00008000341c7984 */ /* 0x0006620000000c00 */
[----:B------:R-:W-:Y:S01]  /*6240*/  ISETP.GE.OR P0, PT, R56, c[0x0][0x324], P6 ;  /* 0x0000c90038007a0c */ /* 0x000fe20003706670 */
[----:B------:R-:W-:Y:S02]  /*6250*/  IMAD.IADD R55, R55, 0x1, R5 ;  /* 0x0000000137377824 */ /* 0x000fe400078e0205 */
[----:B------:R3:W1:Y:S01]  /*6260*/  LDS.128 R24, [R52+0x880] ;  /* 0x0008800034187984 */ /* 0x0006620000000c00 */
[----:B------:R-:W-:Y:S01]  /*6270*/  SHF.R.S32.HI R5, RZ, 0x1f, R4 ;  /* 0x0000001fff057819 */ /* 0x000fe20000011404 */
[----:B------:R-:W-:Y:S02]  /*6280*/  IMAD.WIDE.U32 R58, R7, c[0x0][0x340], R54 ;  /* 0x0000d000073a7a25 */ /* 0x000fe400078e0036 */
[----:B------:R3:W1:Y:S02]  /*6290*/  LDS.128 R20, [R52+0x1080] ;  /* 0x0010800034147984 */ /* 0x0006640000000c00 */
[----:B------:R-:W-:-:S02]  /*62a0*/  IMAD.WIDE R62, R6, 0x60, R4 ;  /* 0x00000060063e7825 */ /* 0x000fc400078e0204 */
[----:B------:R3:W1:Y:S01]  /*62b0*/  LDS.128 R16, [R52+0x1880] ;  /* 0x0018800034107984 */ /* 0x0006620000000c00 */
[----:B------:R-:W-:-:S03]  /*62c0*/  IADD3 R61, R59, UR4, RZ ;  /* 0x000000043b3d7c10 */ /* 0x000fc6000fffe0ff */
[----:B------:R3:W1:Y:S04]  /*62d0*/  LDS.128 R12, [R52+0x2080] ;  /* 0x00208000340c7984 */ /* 0x0006680000000c00 */
[----:B------:R3:W1:Y:S01]  /*62e0*/  LDS.128 R8, [R52+0x2880] ;  /* 0x0028800034087984 */ /* 0x0006620000000c00 */
[----:B------:R-:W-:Y:S05]  /*62f0*/  @P0 BRA `(.L_x_5) ;  /* 0x0000009000000947 */ /* 0x000fea0003800000 */
[----:B-1-3--:R-:W1:Y:S01]  /*6300*/  LDS.128 R52, [R52+0x6080] ;  /* 0x0060800034347984 */ /* 0x00ae620000000c00 */
[----:B------:R-:W-:Y:S01]  /*6310*/  MOV R60, R58 ;  /* 0x0000003a003c7202 */ /* 0x000fe20000000f00 */
[----:B------:R-:W-:-:S04]  /*6320*/  IMAD R6, R63, c[0x0][0x330], RZ ;  /* 0x0000cc003f067a24 */ /* 0x000fc800078e02ff */
[----:B------:R-:W-:-:S04]  /*6330*/  IMAD.WIDE.U32 R64, R62, c[0x0][0x330], R60 ;  /* 0x0000cc003e407a25 */ /* 0x000fc800078e003c */
[----:B------:R-:W-:Y:S01]  /*6340*/  IMAD R6, R62, c[0x0][0x334], R6 ;  /* 0x0000cd003e067a24 */ /* 0x000fe200078e0206 */
[----:B------:R-:W-:-:S04]  /*6350*/  LEA R66, P0, R64, c[0x0][0x318], 0x1 ;  /* 0x0000c60040427a11 */ /* 0x000fc800078008ff */
[----:B------:R-:W-:-:S04]  /*6360*/  IADD3 R6, R65, R6, RZ ;  /* 0x0000000641067210 */ /* 0x000fc80007ffe0ff */
[----:B------:R-:W-:-:S05]  /*6370*/  LEA.HI.X R67, R64, c[0x0][0x31c], R6, 0x1, P0 ;  /* 0x0000c70040437a11 */ /* 0x000fca00000f0c06 */
[----:B-1----:R1:W-:Y:S02]  /*6380*/  STG.E.128 [R66.64], R52 ;  /* 0x0000003442007986 */ /* 0x0023e4000c101d14 */
.L_x_5:
[----:B------:R-:W-:Y:S05]  /*6390*/  BSYNC B0 ;  /* 0x0000000000007941 */ /* 0x000fea0003800000 */
.L_x_4:
[----:B------:R-:W-:Y:S01]  /*63a0*/  IADD3 R6, R4, 0x10, RZ ;  /* 0x0000001004067810 */ /* 0x000fe20007ffe0ff */
[----:B------:R-:W-:Y:S03]  /*63b0*/  BSSY B0, `(.L_x_6) ;  /* 0x000000f000007945 */ /* 0x000fe60003800000 */
[----:B------:R-:W-:-:S04]  /*63c0*/  ISETP.GE.AND P5, PT, R6, R2, PT ;  /* 0x000000020600720c */ /* 0x000fc80003fa6270 */
[----:B------:R-:W-:-:S13]  /*63d0*/  ISETP.GE.OR P0, PT, R56, c[0x0][0x324], P5 ;  /* 0x0000c90038007a0c */ /* 0x000fda0002f06670 */
[----:B------:R-:W-:Y:S05]  /*63e0*/  @P0 BRA `(.L_x_7) ;  /* 0x000000b000000947 */ /* 0x000fea0003800000 */
[----:B------:R-:W-:Y:S01]  /*63f0*/  IADD3 R7, P0, R62, 0x10, RZ ;  /* 0x000000103e077810 */ /* 0x000fe20007f1e0ff */
[----:B-1-3--:R-:W-:Y:S01]  /*6400*/  IMAD.MOV.U32 R52, RZ, RZ, R58 ;  /* 0x000000ffff347224 */ /* 0x00afe200078e003a */
[----:B------:R-:W-:-:S03]  /*6410*/  MOV R53, R61 ;  /* 0x0000003d00357202 */ /* 0x000fc60000000f00 */
[----:B------:R-:W-:Y:S02]  /*6420*/  IMAD.X R6, RZ, RZ, R63, P0 ;  /* 0x000000ffff067224 */ /* 0x000fe400000e063f */
[----:B------:R-:W-:-:S04]  /*6430*/  IMAD.WIDE.U32 R52, R7, c[0x0][0x330], R52 ;  /* 0x0000cc0007347a25 */ /* 0x000fc800078e0034 */
[----:B------:R-:W-:Y:S01]  /*6440*/  IMAD R6, R6, c[0x0][0x330], RZ ;  /* 0x0000cc0006067a24 */ /* 0x000fe200078e02ff */
[----:B------:R-:W-:-:S03]  /*6450*/  LEA R54, P0, R52, c[0x0][0x318], 0x1 ;  /* 0x0000c60034367a11 */ /* 0x000fc600078008ff */
[----:B------:R-:W-:-:S05]  /*6460*/  IMAD R6, R7, c[0x0][0x334], R6 ;  /* 0x0000cd0007067a24 */ /* 0x000fca00078e0206 */
[----:B------:R-:W-:-:S04]  /*6470*/  IADD3 R6, R53, R6, RZ ;  /* 0x0000000635067210 */ /* 0x000fc80007ffe0ff */
[----:B------:R-:W-:-:S05]  /*6480*/  LEA.HI.X R55, R52, c[0x0][0x31c], R6, 0x1, P0 ;  /* 0x0000c70034377a11 */ /* 0x000fca00000f0c06 */
[----:B------:R1:W-:Y:S02]  /*6490*/  STG.E.128 [R54.64], R48 ;  /* 0x0000003036007986 */ /* 0x0003e4000c101d14 */
.L_x_7:
[----:B------:R-:W-:Y:S05]  /*64a0*/  BSYNC B0 ;  /* 0x0000000000007941 */ /* 0x000fea0003800000 */
.L_x_6:
[----:B------:R-:W-:Y:S01]  /*64b0*/  IADD3 R6, R4, 0x20, RZ ;  /* 0x0000002004067810 */ /* 0x000fe20007ffe0ff */
[----:B------:R-:W-:Y:S03]  /*64c0*/  BSSY B0, `(.L_x_8) ;  /* 0x000000f000007945 */ /* 0x000fe60003800000 */
[----:B------:R-:W-:-:S04]  /*64d0*/  ISETP.GE.AND P4, PT, R6, R2, PT ;  /* 0x000000020600720c */ /* 0x000fc80003f86270 */
[----:B------:R-:W-:-:S13]  /*64e0*/  ISETP.GE.OR P0, PT, R56, c[0x0][0x324], P4 ;  /* 0x0000c90038007a0c */ /* 0x000fda0002706670 */
[----:B------:R-:W-:Y:S05]  /*64f0*/  @P0 BRA `(.L_x_9) ;  /* 0x000000b000000947 */ /* 0x000fea0003800000 */
[----:B------:R-:W-:Y:S01]  /*6500*/  IADD3 R7, P0, R62, 0x20, RZ ;  /* 0x000000203e077810 */ /* 0x000fe20007f1e0ff */
[----:B-1----:R-:W-:Y:S01]  /*6510*/  IMAD.MOV.U32 R48, RZ, RZ, R58 ;  /* 0x000000ffff307224 */ /* 0x002fe200078e003a */
        /* <DEDUP_REMOVED lines=9> */
.L_x_9:
[----:B------:R-:W-:Y:S05]  /*65b0*/  BSYNC B0 ;  /* 0x0000000000007941 */ /* 0x000fea0003800000 */
.L_x_8:
        /* <DEDUP_REMOVED lines=16> */
.L_x_11:
[----:B------:R-:W-:Y:S05]  /*66c0*/  BSYNC B0 ;  /* 0x0000000000007941 */ /* 0x000fea0003800000 */
.L_x_10:
        /* <DEDUP_REMOVED lines=15> */
[----:B----4-:R1:W-:Y:S02]  /*67c0*/  STG.E.128 [R42.64], R36 ;  /* 0x000000242a007986 */ /* 0x0103e4000c101d14 */
.L_x_13:
[----:B------:R-:W-:Y:S05]  /*67d0*/  BSYNC B0 ;  /* 0x0000000000007941 */ /* 0x000fea0003800000 */
.L_x_12:
[----:B------:R-:W-:Y:S01]  /*67e0*/  IADD3 R4, R4, 0x50, RZ ;  /* 0x0000005004047810 */ /* 0x000fe20007ffe0ff */
[----:B------:R-:W-:Y:S03]  /*67f0*/  BSSY B0, `(.L_x_14) ;  /* 0x000000f000007945 */ /* 0x000fe60003800000 */
[----:B------:R-:W-:-:S04]  /*6800*/  ISETP.GE.AND P1, PT, R4, R2, PT ;  /* 0x000000020400720c */ /* 0x000fc80003f26270 */
[----:B------:R-:W-:-:S13]  /*6810*/  ISETP.GE.OR P0, PT, R56, c[0x0][0x324], P1 ;  /* 0x0000c90038007a0c */ /* 0x000fda0000f06670 */
[----:B------:R-:W-:Y:S05]  /*6820*/  @P0 BRA `(.L_x_15) ;  /* 0x000000b000000947 */ /* 0x000fea0003800000 */
[----:B------:R-:W-:Y:S01]  /*6830*/  IADD3 R4, P0, R62, 0x50, RZ ;  /* 0x000000503e047810 */ /* 0x000fe20007f1e0ff */
[----:B------:R-:W-:Y:S01]  /*6840*/  IMAD.MOV.U32 R6, RZ, RZ, R58 ;  /* 0x000000ffff067224 */ /* 0x000fe200078e003a */
[----:B------:R-:W-:-:S03]  /*6850*/  MOV R7, R61 ;  /* 0x0000003d00077202 */ /* 0x000fc60000000f00 */
[----:B------:R-:W-:Y:S02]  /*6860*/  IMAD.X R2, RZ, RZ, R63, P0 ;  /* 0x000000ffff027224 */ /* 0x000fe400000e063f */
[----:B------:R-:W-:-:S04]  /*6870*/  IMAD.WIDE.U32 R6, R4, c[0x0][0x330], R6 ;  /* 0x0000cc0004067a25 */ /* 0x000fc800078e0006 */
[----:B------:R-:W-:-:S04]  /*6880*/  IMAD R2, R2, c[0x0][0x330], RZ ;  /* 0x0000cc0002027a24 */ /* 0x000fc800078e02ff */
[----:B------:R-:W-:Y:S01]  /*6890*/  IMAD R2, R4, c[0x0][0x334], R2 ;  /* 0x0000cd0004027a24 */ /* 0x000fe200078e0202 */
[----:B------:R-:W-:-:S04]  /*68a0*/  LEA R4, P0, R6, c[0x0][0x318], 0x1 ;  /* 0x0000c60006047a11 */ /* 0x000fc800078008ff */
[----:B------:R-:W-:-:S04]  /*68b0*/  IADD3 R2, R7, R2, RZ ;  /* 0x0000000207027210 */ /* 0x000fc80007ffe0ff */
[----:B------:R-:W-:-:S05]  /*68c0*/  LEA.HI.X R5, R6, c[0x0][0x31c], R2, 0x1, P0 ;  /* 0x0000c70006057a11 */ /* 0x000fca00000f0c02 */
[----:B--2---:R2:W-:Y:S02]  /*68d0*/  STG.E.128 [R4.64], R32 ;  /* 0x0000002004007986 */ /* 0x0045e4000c101d14 */
.L_x_15:
[----:B------:R-:W-:Y:S05]  /*68e0*/  BSYNC B0 ;  /* 0x0000000000007941 */ /* 0x000fea0003800000 */
.L_x_14:
[----:B------:R-:W-:Y:S01]  /*68f0*/  IMAD R0, R0, c[0x0][0x308], RZ ;  /* 0x0000c20000007a24 */ /* 0x000fe200078e02ff */
[----:B------:R-:W-:Y:S01]  /*6900*/  ULDC.64 UR4, c[0x0][0x310] ;  /* 0x0000c40000047ab9 */ /* 0x000fe20000000a00 */
[C---:B--2---:R-:W-:Y:S01]  /*6910*/  IMAD.WIDE.U32 R4, R3.reuse, c[0x0][0x308], R56 ;  /* 0x0000c20003047a25 */ /* 0x044fe200078e0038 */
[----:B------:R-:W-:Y:S01]  /*6920*/  ISETP.GE.OR P0, PT, R56, c[0x0][0x2f4], P6 ;  /* 0x0000bd0038007a0c */ /* 0x000fe20003706670 */
[----:B------:R-:W-:Y:S01]  /*6930*/  UIMAD UR4, UR6, UR4, URZ ;  /* 0x00000004060472a4 */ /* 0x000fe2000f8e023f */
[----:B------:R-:W-:Y:S01]  /*6940*/  BSSY B0, `(.L_x_16) ;  /* 0x0000010000007945 */ /* 0x000fe20003800000 */
[----:B------:R-:W-:Y:S02]  /*6950*/  IMAD R0, R3, c[0x0][0x30c], R0 ;  /* 0x0000c30003007a24 */ /* 0x000fe400078e0200 */
[----:B------:R-:W-:-:S03]  /*6960*/  UIMAD UR4, UR16, UR5, UR4 ;  /* 0x00000005100472a4 */ /* 0x000fc6000f8e0204 */
[----:B------:R-:W-:Y:S02]  /*6970*/  IADD3 R5, R5, R0, RZ ;  /* 0x0000000005057210 */ /* 0x000fe40007ffe0ff */
[----:B------:R-:W-:-:S05]  /*6980*/  MOV R0, UR16 ;  /* 0x0000001000007c02 */ /* 0x000fca0008000f00 */
[----:B------:R-:W-:-:S05]  /*6990*/  IMAD.WIDE.U32 R6, R0, c[0x0][0x310], R4 ;  /* 0x0000c40000067a25 */ /* 0x000fca00078e0004 */
[----:B------:R-:W-:Y:S01]  /*69a0*/  IADD3 R5, R7, UR4, RZ ;  /* 0x0000000407057c10 */ /* 0x000fe2000fffe0ff */
[----:B------:R-:W-:Y:S05]  /*69b0*/  @P0 BRA `(.L_x_17) ;  /* 0x0000008000000947 */ /* 0x000fea0003800000 */
        /* <DEDUP_REMOVED lines=8> */
.L_x_17:
[----:B------:R-:W-:Y:S05]  /*6a40*/  BSYNC B0 ;  /* 0x0000000000007941 */ /* 0x000fea0003800000 */
.L_x_16:
[----:B------:R-:W-:Y:S01]  /*6a50*/  ISETP.GE.OR P0, PT, R56, c[0x0][0x2f4], P5 ;  /* 0x0000bd0038007a0c */ /* 0x000fe20002f06670 */
[----:B------:R-:W-:-:S12]  /*6a60*/  BSSY B0, `(.L_x_18) ;  /* 0x000000d000007945 */ /* 0x000fd80003800000 */
[----:B------:R-:W-:Y:S05]  /*6a70*/  @P0 BRA `(.L_x_19) ;  /* 0x000000b000000947 */ /* 0x000fea0003800000 */
[----:B------:R-:W-:Y:S01]  /*6a80*/  IADD3 R2, P0, R62, 0x10, RZ ;  /* 0x000000103e027810 */ /* 0x000fe20007f1e0ff */
[----:B-1----:R-:W-:Y:S01]  /*6a90*/  IMAD.MOV.U32 R28, RZ, RZ, R6 ;  /* 0x000000ffff1c7224 */ /* 0x002fe200078e0006 */
        /* <DEDUP_REMOVED lines=8> */
[----:B------:R1:W-:Y:S02]  /*6b20*/  STG.E.128 [R2.64], R24 ;  /* 0x0000001802007986 */ /* 0x0003e4000c101d14 */
.L_x_19:
[----:B------:R-:W-:Y:S05]  /*6b30*/  BSYNC B0 ;  /* 0x0000000000007941 */ /* 0x000fea0003800000 */
.L_x_18:
[----:B------:R-:W-:Y:S01]  /*6b40*/  ISETP.GE.OR P0, PT, R56, c[0x0][0x2f4], P4 ;  /* 0x0000bd0038007a0c */ /* 0x000fe20002706670 */
[----:B------:R-:W-:-:S12]  /*6b50*/  BSSY B0, `(.L_x_20) ;  /* 0x000000d000007945 */ /* 0x000fd80003800000 */
[----:B------:R-:W-:Y:S05]  /*6b60*/  @P0 BRA `(.L_x_21) ;  /* 0x000000b000000947 */ /* 0x000fea0003800000 */
[----:B-1----:R-:W-:Y:S01]  /*6b70*/  IADD3 R2, P0, R62, 0x20, RZ ;  /* 0x000000203e027810 */ /* 0x002fe20007f1e0ff */
        /* <DEDUP_REMOVED lines=10> */
.L_x_21:
[----:B------:R-:W-:Y:S05]  /*6c20*/  BSYNC B0 ;  /* 0x0000000000007941 */ /* 0x000fea0003800000 */
.L_x_20:
        /* <DEDUP_REMOVED lines=14> */
.L_x_23:
[----:B------:R-:W-:Y:S05]  /*6d10*/  BSYNC B0 ;  /* 0x0000000000007941 */ /* 0x000fea0003800000 */
.L_x_22:
        /* <DEDUP_REMOVED lines=14> */
.L_x_25:
[----:B------:R-:W-:Y:S05]  /*6e00*/  BSYNC B0 ;  /* 0x0000000000007941 */ /* 0x000fea0003800000 */
.L_x_24:
[----:B------:R-:W-:-:S13]  /*6e10*/  ISETP.GE.OR P0, PT, R56, c[0x0][0x2f4], P1 ;  /* 0x0000bd0038007a0c */ /* 0x000fda0000f06670 */
[----:B------:R-:W-:Y:S05]  /*6e20*/  @P0 EXIT ;  /* 0x000000000000094d */ /* 0x000fea0003800000 */
        /* <DEDUP_REMOVED lines=10> */
[----:B------:R-:W-:Y:S01]  /*6ed0*/  STG.E.128 [R4.64], R8 ;  /* 0x0000000804007986 */ /* 0x000fe2000c101d14 */
[----:B------:R-:W-:Y:S05]  /*6ee0*/  EXIT ;  /* 0x000000000000794d */ /* 0x000fea0003800000 */
.L_x_26:
[----:B------:R-:W-:-:S00]  /*6ef0*/  BRA `(.L_x_26) ;  /* 0xfffffff000007947 */ /* 0x000fc0000383ffff */
[----:B------:R-:W-:-:S00]  /*6f00*/  NOP ;  /* 0x0000000000007918 */ /* 0x000fc00000000000 */
[----:B------:R-:W-:-:S00]  /*6f10*/  NOP ;  /* 0x0000000000007918 */ /* 0x000fc00000000000 */
[----:B------:R-:W-:-:S00]  /*6f20*/  NOP ;  /* 0x0000000000007918 */ /* 0x000fc00000000000 */
[----:B------:R-:W-:-:S00]  /*6f30*/  NOP ;  /* 0x0000000000007918 */ /* 0x000fc00000000000 */
[----:B------:R-:W-:-:S00]  /*6f40*/  NOP ;  /* 0x0000000000007918 */ /* 0x000fc00000000000 */
[----:B------:R-:W-:-:S00]  /*6f50*/  NOP ;  /* 0x0000000000007918 */ /* 0x000fc00000000000 */
[----:B------:R-:W-:-:S00]  /*6f60*/  NOP ;  /* 0x0000000000007918 */ /* 0x000fc00000000000 */
[----:B------:R-:W-:-:S00]  /*6f70*/  NOP ;  /* 0x0000000000007918 */ /* 0x000fc00000000000 */
.L_x_2285:


//--------------------- .text._ZN7cutlass13device_kernelIN5flash19enable_sm80_to_sm89INS1_16FlashAttnBwdSm80INS1_25CollectiveMainloopBwdSm80ILi2ELi1EN4cute5tupleIJNS5_1CILi64EEENS7_ILi96EEENS7_ILi128EEEEEENS_10bfloat16_tEfNS_4arch4Sm80ELb0ELb0ELb1ELb0ELb1ELb0ELb0ELb0ELi2ELi2ELi2ELi2ELb1EEENS1_21CollectiveEpilogueBwdISB_SC_SE_Li256ELb0ELb0ELi4EEENS1_19SingleTileSchedulerILb0ELb0ELb0ELi96EEEEEEEEEvNT_6ParamsE --------------------------
	.section	.text._ZN7cutlass13device_kernelIN5flash19enable_sm80_to_sm89INS1_16FlashAttnBwdSm80INS1_25CollectiveMainloopBwdSm80ILi2ELi1EN4cute5tupleIJNS5_1CILi64EEENS7_ILi96EEENS7_ILi128EEEEEENS_10bfloat16_tEfNS_4arch4Sm80ELb0ELb0ELb1ELb0ELb1ELb0ELb0ELb0ELi2ELi2ELi2ELi2ELb1EEENS1_21CollectiveEpilogueBwdISB_SC_SE_Li256ELb0ELb0ELi4EEENS1_19SingleTileSchedulerILb0ELb0ELb0ELi96EEEEEEEEEvNT_6ParamsE,"ax",@progbits
	.sectioninfo	@"SHI_REGISTERS=255"
	.align	128
.text._ZN7cutlass13device_kernelIN5flash19enable_sm80_to_sm89INS1_16FlashAttnBwdSm80INS1_25CollectiveMainloopBwdSm80ILi2ELi1EN4cute5tupleIJNS5_1CILi64EEENS7_ILi96EEENS7_ILi128EEEEEENS_10bfloat16_tEfNS_4arch4Sm80ELb0ELb0ELb1ELb0ELb1ELb0ELb0ELb0ELi2ELi2ELi2ELi2ELb1EEENS1_21CollectiveEpilogueBwdISB_SC_SE_Li256ELb0ELb0ELi4EEENS1_19SingleTileSchedulerILb0ELb0ELb0ELi96EEEEEEEEEvNT_6ParamsE:
        .type           _ZN7cutlass13device_kernelIN5flash19enable_sm80_to_sm89INS1_16FlashAttnBwdSm80INS1_25CollectiveMainloopBwdSm80ILi2ELi1EN4cute5tupleIJNS5_1CILi64EEENS7_ILi96EEENS7_ILi128EEEEEENS_10bfloat16_tEfNS_4arch4Sm80ELb0ELb0ELb1ELb0ELb1ELb0ELb0ELb0ELi2ELi2ELi2ELi2ELb1EEENS1_21CollectiveEpilogueBwdISB_SC_SE_Li256ELb0ELb0ELi4EEENS1_19SingleTileSchedulerILb0ELb0ELb0ELi96EEEEEEEEEvNT_6ParamsE,@function
        .size           _ZN7cutlass13device_kernelIN5flash19enable_sm80_to_sm89INS1_16FlashAttnBwdSm80INS1_25CollectiveMainloopBwdSm80ILi2ELi1EN4cute5tupleIJNS5_1CILi64EEENS7_ILi96EEENS7_ILi128EEEEEENS_10bfloat16_tEfNS_4arch4Sm80ELb0ELb0ELb1ELb0ELb1ELb0ELb0ELb0ELi2ELi2ELi2ELi2ELb1EEENS1_21CollectiveEpilogueBwdISB_SC_SE_Li256ELb0ELb0ELi4EEENS1_19SingleTileSchedulerILb0ELb0ELb0ELi96EEEEEEEEEvNT_6ParamsE,(.L_x_2286 - _ZN7cutlass13device_kernelIN5flash19enable_sm80_to_sm89INS1_16FlashAttnBwdSm80INS1_25CollectiveMainloopBwdSm80ILi2ELi1EN4cute5tupleIJNS5_1CILi64EEENS7_ILi96EEENS7_ILi128EEEEEENS_10bfloat16_tEfNS_4arch4Sm80ELb0ELb0ELb1ELb0ELb1ELb0ELb0ELb0ELi2ELi2ELi2ELi2ELb1EEENS1_21CollectiveEpilogueBwdISB_SC_SE_Li256ELb0ELb0ELi4EEENS1_19SingleTileSchedulerILb0ELb0ELb0ELi96EEEEEEEEEvNT_6ParamsE)
        .other          _ZN7cutlass13device_kernelIN5flash19enable_sm80_to_sm89INS1_16FlashAttnBwdSm80INS1_25CollectiveMainloopBwdSm80ILi2ELi1EN4cute5tupleIJNS5_1CILi64EEENS7_ILi96EEENS7_ILi128EEEEEENS_10bfloat16_tEfNS_4arch4Sm80ELb0ELb0ELb1ELb0ELb1ELb0ELb0ELb0ELi2ELi2ELi2ELi2ELb1EEENS1_21CollectiveEpilogueBwdISB_SC_SE_Li256ELb0ELb0ELi4EEENS1_19SingleTileSchedulerILb0ELb0ELb0ELi96EEEEEEEEEvNT_6ParamsE,@"STO_CUDA_ENTRY STV_DEFAULT"
_ZN7cutlass13device_kernelIN5flash19enable_sm80_to_sm89INS1_16FlashAttnBwdSm80INS1_25CollectiveMainloopBwdSm80ILi2ELi1EN4cute5tupleIJNS5_1CILi64EEENS7_ILi96EEENS7_ILi128EEEEEENS_10bfloat16_tEfNS_4arch4Sm80ELb0ELb0ELb1ELb0ELb1ELb0ELb0ELb0ELi2ELi2ELi2ELi2ELb1EEENS1_21CollectiveEpilogueBwdISB_SC_SE_Li256ELb0ELb0ELi4EEENS1_19SingleTileSchedulerILb0ELb0ELb0ELi96EEEEEEEEEvNT_6ParamsE:
        /* <DEDUP_REMOVED lines=514> */
.L_x_30:
        /* <DEDUP_REMOVED lines=231> */
.L_x_28:
        /* <DEDUP_REMOVED lines=428> */
.L_x_29:
        /* <DEDUP_REMOVED lines=186> */
.L_x_27:
        /* <DEDUP_REMOVED lines=234> */
.L_x_32:
[----:B------:R-:W-:Y:S05]  /*6390*/  BSYNC B0 ;  /* 0x0000000000007941 */ /* 0x000fea0003800000 */
.L_x_31:
        /* <DEDUP_REMOVED lines=16> */
.L_x_34:
[----:B------:R-:W-:Y:S05]  /*64a0*/  BSYNC B0 ;  /* 0x0000000000007941 */ /* 0x000fea0003800000 */
.L_x_33:
        /* <DEDUP_REMOVED lines=16> */
.L_x_36:
[----:B------:R-:W-:Y:S05]  /*65b0*/  BSYNC B0 ;  /* 0x0000000000007941 */ /* 0x000fea0003800000 */
.L_x_35:
        /* <DEDUP_REMOVED lines=16> */
.L_x_38:
[----:B------:R-:W-:Y:S05]  /*66c0*/  BSYNC B0 ;  /* 0x0000000000007941 */ /* 0x000fea0003800000 */
.L_x_37:
        /* <DEDUP_REMOVED lines=16> */
.L_x_40:
[----:B------:R-:W-:Y:S05]  /*67d0*/  BSYNC B0 ;  /* 0x0000000000007941 */ /* 0x000fea0003800000 */
.L_x_39:
        /* <DEDUP_REMOVED lines=16> */
.L_x_42:
[----:B------:R-:W-:Y:S05]  /*68e0*/  BSYNC B0 ;  /* 0x0000000000007941 */ /* 0x000fea0003800000 */
.L_x_41:
        /* <DEDUP_REMOVED lines=21> */
.L_x_44:
[----:B------:R-:W-:Y:S05]  /*6a40*/  BSYNC B0 ;  /* 0x0000000000007941 */ /* 0x000fea0003800000 */
.L_x_43:
        /* <DEDUP_REMOVED lines=14> */
.L_x_46:
[----:B------:R-:W-:Y:S05]  /*6b30*/  BSYNC B0 ;  /* 0x0000000000007941 */ /* 0x000fea0003800000 */
.L_x_45:
        /* <DEDUP_REMOVED lines=14> */
.L_x_48:
[----:B------:R-:W-:Y:S05]  /*6c20*/  BSYNC B0 ;  /* 0x0000000000007941 */ /* 0x000fea0003800000 */
.L_x_47:
        /* <DEDUP_REMOVED lines=14> */
.L_x_50:
[----:B------:R-:W-:Y:S05]  /*6d10*/  BSYNC B0 ;  /* 0x0000000000007941 */ /* 0x000fea0003800000 */
.L_x_49:
        /* <DEDUP_REMOVED lines=14> */
.L_x_52:
[----:B------:R-:W-:Y:S05]  /*6e00*/  BSYNC B0 ;  /* 0x0000000000007941 */ /* 0x000fea0003800000 */
.L_x_51:
        /* <DEDUP_REMOVED lines=14> */
.L_x_53:
        /* <DEDUP_REMOVED lines=9> */
.L_x_2286:


//--------------------- .text._ZN7cutlass13device_kernelIN5flash19enable_sm80_to_sm89INS1_16FlashAttnBwdSm80INS1_25CollectiveMainloopBwdSm80ILi2ELi1EN4cute5tupleIJNS5_1CILi64EEENS7_ILi96EEENS7_ILi128EEEEEENS_10bfloat16_tEfNS_4arch4Sm80ELb0ELb0ELb1ELb0ELb0ELb0ELb0ELb0ELi2ELi2ELi2ELi2ELb1EEENS1_24CollectiveEpilogueBwdGQAISB_fSE_Li256ELb0ELb0EEENS1_19SingleTileSchedulerILb0ELb0ELb0ELi96EEEEEEEEEvNT_6ParamsE --------------------------
	.section	.text._ZN7cutlass13device_kernelIN5flash19enable_sm80_to_sm89INS1_16FlashAttnBwdSm80INS1_25CollectiveMainloopBwdSm80ILi2ELi1EN4cute5tupleIJNS5_1CILi64EEENS7_ILi96EEENS7_ILi128EEEEEENS_10bfloat16_tEfNS_4arch4Sm80ELb0ELb0ELb1ELb0ELb0ELb0ELb0ELb0ELi2ELi2ELi2ELi2ELb1EEENS1_24CollectiveEpilogueBwdGQAISB_fSE_Li256ELb0ELb0EEENS1_19SingleTileSchedulerILb0ELb0ELb0ELi96EEEEEEEEEvNT_6ParamsE,"ax",@progbits
	.sectioninfo	@"SHI_REGISTERS=255"
	.align	128
.text._ZN7cutlass13device_kernelIN5flash19enable_sm80_to_sm89INS1_16FlashAttnBwdSm80INS1_25CollectiveMainloopBwdSm80ILi2ELi1EN4cute5tupleIJNS5_1CILi64EEENS7_ILi96EEENS7_ILi128EEEEEENS_10bfloat16_tEfNS_4arch4Sm80ELb0ELb0ELb1ELb0ELb0ELb0ELb0ELb0ELi2ELi2ELi2ELi2ELb1EEENS1_24CollectiveEpilogueBwdGQAISB_fSE_Li256ELb0ELb0EEENS1_19SingleTileSchedulerILb0ELb0ELb0ELi96EEEEEEEEEvNT_6ParamsE:
        .type           _ZN7cutlass13device_kernelIN5flash19enable_sm80_to_sm89INS1_16FlashAttnBwdSm80INS1_25CollectiveMainloopBwdSm80ILi2ELi1EN4cute5tupleIJNS5_1CILi64EEENS7_ILi96EEENS7_ILi128EEEEEENS_10bfloat16_tEfNS_4arch4Sm80ELb0ELb0ELb1ELb0ELb0ELb0ELb0ELb0ELi2ELi2ELi2ELi2ELb1EEENS1_24CollectiveEpilogueBwdGQAISB_fSE_Li256ELb0ELb0EEENS1_19SingleTileSchedulerILb0ELb0ELb0ELi96EEEEEEEEEvNT_6ParamsE,@function
        .size           _ZN7cutlass13device_kernelIN5flash19enable_sm80_to_sm89INS1_16FlashAttnBwdSm80INS1_25CollectiveMainloopBwdSm80ILi2ELi1EN4cute5tupleIJNS5_1CILi64EEENS7_ILi96EEENS7_ILi128EEEEEENS_10bfloat16_tEfNS_4arch4Sm80ELb0ELb0ELb1ELb0ELb0ELb0ELb0ELb0ELi2ELi2ELi2ELi2ELb1EEENS1_24CollectiveEpilogueBwdGQAISB_fSE_Li256ELb0ELb0EEENS1_19SingleTileSchedulerILb0ELb0ELb0ELi96EEEEEEEEEvNT_6ParamsE,(.L_x_2287 - _ZN7cutlass13device_kernelIN5flash19enable_sm80_to_sm89INS1_16FlashAttnBwdSm80INS1_25CollectiveMainloopBwdSm80ILi2ELi1EN4cute5tupleIJNS5_1CILi64EEENS7_ILi96EEENS7_ILi128EEEEEENS_10bfloat16_tEfNS_4arch4Sm80ELb0ELb0ELb1ELb0ELb0ELb0ELb0ELb0ELi2ELi2ELi2ELi2ELb1EEENS1_24CollectiveEpilogueBwdGQAISB_fSE_Li256ELb0ELb0EEENS1_19SingleTileSchedulerILb0ELb0ELb0ELi96EEEEEEEEEvNT_6ParamsE)
        .other          _ZN7cutlass13device_kernelIN5flash19enable_sm80_to_sm89INS1_16FlashAttnBwdSm80INS1_25CollectiveMainloopBwdSm80ILi2ELi1EN4cute5tupleIJNS5_1CILi64EEENS7_ILi96EEENS7_ILi128EEEEEENS_10bfloat16_tEfNS_4arch4Sm80ELb0ELb0ELb1ELb0ELb0ELb0ELb0ELb0ELi2ELi2ELi2ELi2ELb1EEENS1_24CollectiveEpilogueBwdGQAISB_fSE_Li256ELb0ELb0EEENS1_19SingleTileSchedulerILb0ELb0ELb0ELi96EEEEEEEEEvNT_6ParamsE,@"STO_CUDA_ENTRY STV_DEFAULT"
_ZN7cutlass13device_kernelIN5flash19enable_sm80_to_sm89INS1_16FlashAttnBwdSm80INS1_25CollectiveMainloopBwdSm80ILi2ELi1EN4cute5tupleIJNS5_1CILi64EEENS7_ILi96EEENS7_ILi128EEEEEENS_10bfloat16_tEfNS_4arch4Sm80ELb0ELb0ELb1ELb0ELb0ELb0ELb0ELb0ELi2ELi2ELi2ELi2ELb1EEENS1_24CollectiveEpilogueBwdGQAISB_fSE_Li256ELb0ELb0EEENS1_19SingleTileSchedulerILb0ELb0ELb0ELi96EEEEEEEEEvNT_6ParamsE:
        /* <DEDUP_REMOVED lines=13> */
[----:B------:R-:W-:Y:S01]  /*00d0*/  IMAD.U32 R22, RZ, RZ, UR16 ;  /* 0x00000010ff167e24 */ /* 0x000fe2000f8e00ff */
[----:B------:R-:W-:Y:S01]  /*00e0*/  UIMAD.WIDE.U32 UR8, UR16, UR4, URZ ;  /* 0x00000004100872a5 */ /* 0x000fe2000f8e003f */
[----:B------:R-:W-:Y:S01]  /*00f0*/  IMAD.MOV.U32 R220, RZ, RZ, 0x40 ;  /* 0x00000040ffdc7424 */ /* 0x000fe200078e00ff */
        /* <DEDUP_REMOVED lines=8> */
[----:B------:R-:W-:Y:S01]  /*0180*/  ULDC.64 UR4, c[0x0][0x290] ;  /* 0x0000a40000047ab9 */ /* 0x000fe20000000a00 */
[----:B------:R-:W-:Y:S01]  /*0190*/  CS2R R126, SRZ ;  /* 0x00000000007e7805 */ /* 0x000fe2000001ff00 */
[----:B------:R-:W-:Y:S01]  /*01a0*/  UIMAD UR12, UR6, UR4, URZ ;  /* 0x00000004060c72a4 */ /* 0x000fe2000f8e023f */
[----:B------:R-:W-:Y:S01]  /*01b0*/  CS2R R124, SRZ ;  /* 0x00000000007c7805 */ /* 0x000fe2000001ff00 */
[----:B------:R-:W-:Y:S01]  /*01c0*/  UIMAD.WIDE.U32 UR14, UR16, UR4, URZ ;  /* 0x00000004100e72a5 */ /* 0x000fe2000f8e003f */
[----:B-1----:R-:W-:Y:S01]  /*01d0*/  SHF.R.S32.HI R0, RZ, 0x1f, R240 ;  /* 0x0000001fff007819 */ /* 0x002fe200000114f0 */
[----:B------:R-:W-:Y:S01]  /*01e0*/  IMAD.SHL.U32 R246, R240, 0x4, RZ ;  /* 0x00000004f0f67824 */ /* 0x000fe200078e00ff */
[----:B------:R-:W-:Y:S01]  /*01f0*/  UIMAD UR12, UR16, UR5, UR12 ;  /* 0x00000005100c72a4 */ /* 0x000fe2000f8e020c */
[----:B------:R-:W-:Y:S01]  /*0200*/  CS2R R130, SRZ ;  /* 0x0000000000827805 */ /* 0x000fe2000001ff00 */
[-C--:B------:R-:W-:Y:S01]  /*0210*/  LEA.HI R10, R0, R240.reuse, RZ, 0x3 ;  /* 0x000000f0000a7211 */ /* 0x080fe200078f18ff */
[C---:B--2---:R-:W-:Y:S01]  /*0220*/  @P0 IMAD.HI.U32 R3, R7.reuse, c[0x0][0x24c], RZ ;  /* 0x0000930007030a27 */ /* 0x044fe200078e00ff */
[--C-:B------:R-:W-:Y:S01]  /*0230*/  SHF.R.S32.HI R6, RZ, 0x1f, R7.reuse ;  /* 0x0000001fff067819 */ /* 0x100fe20000011407 */
[----:B------:R-:W-:Y:S01]  /*0240*/  ULDC.64 UR4, c[0x0][0x1b8] ;  /* 0x00006e0000047ab9 */ /* 0x000fe20000000a00 */
[----:B------:R-:W-:Y:S01]  /*0250*/  LOP3.LUT R11, R10, 0xfffffff8, RZ, 0xc0, !PT ;  /* 0xfffffff80a0b7812 */ /* 0x000fe200078ec0ff */
[----:B------:R-:W-:Y:S01]  /*0260*/  IMAD.MOV.U32 R2, RZ, RZ, R7 ;  /* 0x000000ffff027224 */ /* 0x000fe200078e0007 */
[----:B------:R-:W-:Y:S01]  /*0270*/  @P0 SHF.R.U32.HI R2, RZ, c[0x0][0x250], R3 ;  /* 0x00009400ff020a19 */ /* 0x000fe20000011603 */
[----:B------:R-:W-:Y:S01]  /*0280*/  IMAD R3, R6, c[0x0][0x270], RZ ;  /* 0x00009c0006037a24 */ /* 0x000fe200078e02ff */
[----:B------:R-:W-:Y:S01]  /*0290*/  SHF.R.S32.HI R247, RZ, 0x1f, R246 ;  /* 0x0000001ffff77819 */ /* 0x000fe200000114f6 */
[----:B------:R-:W-:Y:S01]  /*02a0*/  IMAD.IADD R11, R240, 0x1, -R11 ;  /* 0x00000001f00b7824 */ /* 0x000fe200078e0a0b */
[----:B------:R-:W-:Y:S01]  /*02b0*/  SHF.R.S32.HI R4, RZ, 0x1f, R2 ;  /* 0x0000001fff047819 */ /* 0x000fe20000011402 */
[----:B------:R-:W-:Y:S01]  /*02c0*/  IMAD R3, R7, c[0x0][0x274], R3 ;  /* 0x00009d0007037a24 */ /* 0x000fe200078e0203 */
[----:B------:R-:W-:Y:S01]  /*02d0*/  SHF.R.S32.HI R244, RZ, 0x3, R10 ;  /* 0x00000003fff47819 */ /* 0x000fe2000001140a */
[----:B------:R-:W-:Y:S01]  /*02e0*/  IMAD.SHL.U32 R20, R11, 0x8, RZ ;  /* 0x000000080b147824 */ /* 0x000fe200078e00ff */
[----:B------:R-:W-:Y:S01]  /*02f0*/  UIADD3 UR12, UR15, UR12, URZ ;  /* 0x0000000c0f0c7290 */ /* 0x000fe2000fffe03f */
[C---:B------:R-:W-:Y:S01]  /*0300*/  IMAD R12, R4.reuse, c[0x0][0x1e0], RZ ;  /* 0x00007800040c7a24 */ /* 0x040fe200078e02ff */
[----:B------:R-:W-:Y:S01]  /*0310*/  SHF.R.S32.HI R245, RZ, 0x1f, R244 ;  /* 0x0000001ffff57819 */ /* 0x000fe200000114f4 */
[----:B------:R-:W-:Y:S01]  /*0320*/  IMAD R4, R4, c[0x0][0x1b0], RZ ;  /* 0x00006c0004047a24 */ /* 0x000fe200078e02ff */
[----:B------:R-:W-:Y:S01]  /*0330*/  SHF.R.S32.HI R21, RZ, 0x1f, R20 ;  /* 0x0000001fff157819 */ /* 0x000fe20000011414 */
[C---:B------:R-:W-:Y:S01]  /*0340*/  IMAD R12, R2.reuse, c[0x0][0x1e4], R12 ;  /* 0x00007900020c7a24 */ /* 0x040fe200078e020c */
[----:B------:R-:W-:Y:S01]  /*0350*/  UIMAD UR4, UR6, UR4, URZ ;  /* 0x00000004060472a4 */ /* 0x000fe2000f8e023f */
[----:B------:R-:W-:Y:S01]  /*0360*/  IMAD R4, R2, c[0x0][0x1b4], R4 ;  /* 0x00006d0002047a24 */ /* 0x000fe200078e0204 */
[----:B------:R-:W-:Y:S01]  /*0370*/  ISETP.GE.AND P5, PT, R20, c[0x0][0x1cc], PT ;  /* 0x0000730014007a0c */ /* 0x000fe20003fa6270 */
[C---:B------:R-:W-:Y:S01]  /*0380*/  IMAD.WIDE.U32 R16, R2.reuse, c[0x0][0x1b0], R20 ;  /* 0x00006c0002107a25 */ /* 0x040fe200078e0014 */
[----:B------:R-:W-:Y:S01]  /*0390*/  UIMAD UR4, UR16, UR5, UR4 ;  /* 0x00000005100472a4 */ /* 0x000fe2000f8e0204 */
[----:B------:R-:W-:Y:S01]  /*03a0*/  CS2R R128, SRZ ;  /* 0x0000000000807805 */ /* 0x000fe2000001ff00 */
[----:B------:R-:W-:Y:S01]  /*03b0*/  CS2R R118, SRZ ;  /* 0x0000000000767805 */ /* 0x000fe2000001ff00 */
[----:B------:R-:W-:Y:S01]  /*03c0*/  IMAD.IADD R5, R17, 0x1, R4 ;  /* 0x0000000111057824 */ /* 0x000fe200078e0204 */
[----:B------:R-:W-:Y:S01]  /*03d0*/  CS2R R116, SRZ ;  /* 0x0000000000747805 */ /* 0x000fe2000001ff00 */
[----:B------:R-:W-:Y:S01]  /*03e0*/  IMAD.MOV.U32 R4, RZ, RZ, R16 ;  /* 0x000000ffff047224 */ /* 0x000fe200078e0010 */
[----:B------:R-:W-:Y:S01]  /*03f0*/  CS2R R114, SRZ ;  /* 0x0000000000727805 */ /* 0x000fe2000001ff00 */
[----:B------:R-:W-:Y:S01]  /*0400*/  IMAD.WIDE.U32 R14, R2, c[0x0][0x1e0], R20 ;  /* 0x00007800020e7a25 */ /* 0x000fe200078e0014 */
[----:B------:R-:W-:Y:S01]  /*0410*/  CS2R R112, SRZ ;  /* 0x0000000000707805 */ /* 0x000fe2000001ff00 */
[----:B------:R-:W-:Y:S01]  /*0420*/  CS2R R110, SRZ ;  /* 0x00000000006e7805 */ /* 0x000fe2000001ff00 */
[----:B------:R-:W-:Y:S01]  /*0430*/  CS2R R108, SRZ ;  /* 0x00000000006c7805 */ /* 0x000fe2000001ff00 */
[----:B------:R-:W-:Y:S01]  /*0440*/  IMAD.WIDE.U32 R26, R26, c[0x0][0x1b8], R4 ;  /* 0x00006e001a1a7a25 */ /* 0x000fe200078e0004 */
[----:B------:R-:W-:Y:S01]  /*0450*/  LEA.HI R5, R0, R240, RZ, 0x6 ;  /* 0x000000f000057211 */ /* 0x000fe200078f30ff */
[----:B------:R-:W1:Y:S01]  /*0460*/  S2R R4, SR_CTAID.X ;  /* 0x0000000000047919 */ /* 0x000e620000002500 */
[----:B------:R-:W-:Y:S01]  /*0470*/  CS2R R98, SRZ ;  /* 0x0000000000627805 */ /* 0x000fe2000001ff00 */
[----:B------:R-:W-:Y:S01]  /*0480*/  IMAD.IADD R13, R15, 0x1, R12 ;  /* 0x000000010f0d7824 */ /* 0x000fe200078e020c */
[----:B------:R-:W-:Y:S01]  /*0490*/  SHF.R.S32.HI R5, RZ, 0x6, R5 ;  /* 0x00000006ff057819 */ /* 0x000fe20000011405 */
[----:B------:R-:W-:Y:S01]  /*04a0*/  IMAD.WIDE.U32 R8, R7, c[0x0][0x270], R246 ;  /* 0x00009c0007087a25 */ /* 0x000fe200078e00f6 */
[----:B------:R-:W-:Y:S01]  /*04b0*/  IADD3 R27, R27, UR4, RZ ;  /* 0x000000041b1b7c10 */ /* 0x000fe2000fffe0ff */
[----:B------:R-:W-:Y:S01]  /*04c0*/  ULDC.64 UR4, c[0x0][0x188] ;  /* 0x0000620000047ab9 */ /* 0x000fe20000000a00 */
[----:B------:R-:W-:Y:S01]  /*04d0*/  CS2R R96, SRZ ;  /* 0x0000000000607805 */ /* 0x000fe2000001ff00 */
[----:B------:R-:W-:Y:S01]  /*04e0*/  IMAD.MOV.U32 R12, RZ, RZ, R14 ;  /* 0x000000ffff0c7224 */ /* 0x000fe200078e000e */
[----:B------:R-:W-:Y:S01]  /*04f0*/  IADD3 R8, P0, R8, UR8, RZ ;  /* 0x0000000808087c10 */ /* 0x000fe2000ff1e0ff */
[----:B------:R-:W-:Y:S01]  /*0500*/  IMAD.WIDE.U32 R14, R7, c[0x0][0x288], R246 ;  /* 0x0000a200070e7a25 */ /* 0x000fe200078e00f6 */
[----:B------:R-:W-:Y:S01]  /*0510*/  ULDC.64 UR8, c[0x0][0x1e8] ;  /* 0x00007a0000087ab9 */ /* 0x000fe20000000a00 */
[----:B------:R-:W-:Y:S01]  /*0520*/  CS2R R102, SRZ ;  /* 0x0000000000667805 */ /* 0x000fe2000001ff00 */
[----:B------:R-:W-:Y:S01]  /*0530*/  IADD3.X R3, R9, UR11, R3, P0, !PT ;  /* 0x0000000b09037c10 */ /* 0x000fe200087fe403 */
[----:B------:R-:W-:Y:S01]  /*0540*/  IMAD.WIDE.U32 R22, R22, c[0x0][0x1e8], R12 ;  /* 0x00007a0016167a25 */ /* 0x000fe200078e000c */
[----:B------:R-:W-:Y:S01]  /*0550*/  UIMAD UR8, UR6, UR8, URZ ;  /* 0x00000008060872a4 */ /* 0x000fe2000f8e023f */
[----:B------:R-:W-:Y:S01]  /*0560*/  IADD3 R13, P0, R14, UR14, RZ ;  /* 0x0000000e0e0d7c10 */ /* 0x000fe2000ff1e0ff */
[----:B------:R-:W-:Y:S01]  /*0570*/  UIMAD UR4, UR6, UR4, URZ ;  /* 0x00000004060472a4 */ /* 0x000fe2000f8e023f */
[----:B------:R-:W-:Y:S01]  /*0580*/  IMAD R12, R6, c[0x0][0x288], RZ ;  /* 0x0000a200060c7a24 */ /* 0x000fe200078e02ff */
[----:B------:R-:W-:Y:S01]  /*0590*/  UIMAD UR8, UR16, UR9, UR8 ;  /* 0x00000009100872a4 */ /* 0x000fe2000f8e0208 */
[----:B------:R-:W-:Y:S01]  /*05a0*/  IMAD R24, R245, c[0x0][0x178], RZ ;  /* 0x00005e00f5187a24 */ /* 0x000fe200078e02ff */
[----:B------:R-:W-:Y:S01]  /*05b0*/  UIMAD UR5, UR16, UR5, UR4 ;  /* 0x00000005100572a4 */ /* 0x000fe2000f8e0204 */
[----:B------:R-:W-:Y:S01]  /*05c0*/  IMAD R12, R7, c[0x0][0x28c], R12 ;  /* 0x0000a300070c7a24 */ /* 0x000fe200078e020c */
[----:B------:R-:W-:Y:S01]  /*05d0*/  ULDC.64 UR14, c[0x0][0x178] ;  /* 0x00005e00000e7ab9 */ /* 0x000fe20000000a00 */
[C---:B------:R-:W-:Y:S01]  /*05e0*/  IMAD R24, R244.reuse, c[0x0][0x17c], R24 ;  /* 0x00005f00f4187a24 */ /* 0x040fe200078e0218 */
[----:B------:R-:W-:Y:S01]  /*05f0*/  IADD3 R23, R23, UR8, RZ ;  /* 0x0000000817177c10 */ /* 0x000fe2000fffe0ff */
[C---:B------:R-:W-:Y:S01]  /*0600*/  IMAD.WIDE.U32 R18, R244.reuse, c[0x0][0x178], R20 ;  /* 0x00005e00f4127a25 */ /* 0x040fe200078e0014 */
[----:B------:R-:W-:Y:S01]  /*0610*/  IADD3.X R12, R15, UR12, R12, P0, !PT ;  /* 0x0000000c0f0c7c10 */ /* 0x000fe200087fe40c */
[----:B------:R-:W-:Y:S01]  /*0620*/  ULDC UR9, c[0x0][0x168] ;  /* 0x00005a0000097ab9 */ /* 0x000fe20000000800 */
[----:B------:R-:W-:Y:S01]  /*0630*/  CS2R R100, SRZ ;  /* 0x0000000000647805 */ /* 0x000fe2000001ff00 */
[----:B------:R-:W-:Y:S01]  /*0640*/  IMAD.SHL.U32 R236, R244, 0x40, RZ ;  /* 0x00000040f4ec7824 */ /* 0x000fe200078e00ff */
[----:B------:R-:W-:Y:S01]  /*0650*/  UISETP.GE.AND UP0, UPT, UR9, 0x1, UPT ;  /* 0x000000010900788c */ /* 0x000fe2000bf06270 */
[----:B-1----:R-:W-:Y:S01]  /*0660*/  IMAD.WIDE R14, R4, 0x60, R244 ;  /* 0x00000060040e7825 */ /* 0x002fe200078e02f4 */
[----:B------:R-:W-:Y:S01]  /*0670*/  CS2R R106, SRZ ;  /* 0x00000000006a7805 */ /* 0x000fe2000001ff00 */
[----:B------:R-:W-:Y:S01]  /*0680*/  CS2R R104, SRZ ;  /* 0x0000000000687805 */ /* 0x000fe2000001ff00 */
[----:B------:R-:W-:Y:S01]  /*0690*/  LOP3.LUT R236, R236, 0x1c0, RZ, 0xc0, !PT ;  /* 0x000001c0ecec7812 */ /* 0x000fe200078ec0ff */
[----:B------:R-:W-:Y:S01]  /*06a0*/  IMAD.IADD R25, R19, 0x1, R24 ;  /* 0x0000000113197824 */ /* 0x000fe200078e0218 */
[----:B------:R-:W-:Y:S01]  /*06b0*/  CS2R R94, SRZ ;  /* 0x00000000005e7805 */ /* 0x000fe2000001ff00 */
[----:B------:R-:W-:Y:S01]  /*06c0*/  IMAD.MOV.U32 R24, RZ, RZ, R18 ;  /* 0x000000ffff187224 */ /* 0x000fe200078e0012 */
[----:B------:R-:W-:Y:S01]  /*06d0*/  LOP3.LUT R2, R236, 0x38, R20, 0xf8, !PT ;  /* 0x00000038ec027812 */ /* 0x000fe200078ef814 */
[----:B------:R-:W-:Y:S01]  /*06e0*/  IMAD R18, R6, c[0x0][0x180], RZ ;  /* 0x0000600006127a24 */ /* 0x000fe200078e02ff */
[----:B------:R-:W-:Y:S01]  /*06f0*/  SHF.R.U32.HI R236, RZ, 0x3, R236 ;  /* 0x00000003ffec7819 */ /* 0x000fe200000116ec */
[C---:B------:R-:W-:Y:S01]  /*0700*/  IMAD R9, R15.reuse, c[0x0][0x1d8], RZ ;  /* 0x000076000f097a24 */ /* 0x040fe200078e02ff */
[----:B------:R-:W-:Y:S01]  /*0710*/  CS2R R92, SRZ ;  /* 0x00000000005c7805 */ /* 0x000fe2000001ff00 */
[----:B------:R-:W-:Y:S01]  /*0720*/  IMAD R15, R15, c[0x0][0x1a8], RZ ;  /* 0x00006a000f0f7a24 */ /* 0x000fe200078e02ff */
[----:B------:R-:W-:Y:S01]  /*0730*/  CS2R R90, SRZ ;  /* 0x00000000005a7805 */ /* 0x000fe2000001ff00 */
[----:B------:R-:W-:Y:S01]  /*0740*/  IMAD R18, R7, c[0x0][0x184], R18 ;  /* 0x0000610007127a24 */ /* 0x000fe200078e0212 */
[----:B------:R-:W-:Y:S01]  /*0750*/  CS2R R88, SRZ ;  /* 0x0000000000587805 */ /* 0x000fe2000001ff00 */
[----:B------:R-:W-:Y:S01]  /*0760*/  IMAD.SHL.U32 R16, R5, 0x200, RZ ;  /* 0x0000020005107824 */ /* 0x000fe200078e00ff */
[----:B------:R-:W-:Y:S01]  /*0770*/  CS2R R86, SRZ ;  /* 0x0000000000567805 */ /* 0x000fe2000001ff00 */
[----:B------:R-:W-:Y:S01]  /*0780*/  IMAD.WIDE.U32 R24, R7, c[0x0][0x180], R24 ;  /* 0x0000600007187a25 */ /* 0x000fe200078e0018 */
[----:B------:R-:W-:Y:S01]  /*0790*/  CS2R R84, SRZ ;  /* 0x0000000000547805 */ /* 0x000fe2000001ff00 */
[----:B------:R-:W-:Y:S01]  /*07a0*/  CS2R R66, SRZ ;  /* 0x0000000000427805 */ /* 0x000fe2000001ff00 */
[----:B------:R-:W-:Y:S01]  /*07b0*/  LOP3.LUT R236, R16, R2, R236, 0xf6, !PT ;  /* 0x0000000210ec7212 */ /* 0x000fe200078ef6ec */
[----:B------:R-:W-:Y:S01]  /*07c0*/  IMAD R9, R14, c[0x0][0x1dc], R9 ;  /* 0x000077000e097a24 */ /* 0x000fe200078e0209 */
[----:B------:R-:W-:Y:S01]  /*07d0*/  IADD3 R2, R20, 0x40, RZ ;  /* 0x0000004014027810 */ /* 0x000fe20007ffe0ff */
[C---:B------:R-:W-:Y:S01]  /*07e0*/  IMAD R15, R14.reuse, c[0x0][0x1ac], R15 ;  /* 0x00006b000e0f7a24 */ /* 0x040fe200078e020f */
[----:B------:R-:W-:Y:S01]  /*07f0*/  CS2R R64, SRZ ;  /* 0x0000000000407805 */ /* 0x000fe2000001ff00 */
[----:B------:R-:W-:Y:S01]  /*0800*/  IMAD.WIDE.U32 R22, R14, c[0x0][0x1d8], R22 ;  /* 0x000076000e167a25 */ /* 0x000fe200078e0016 */
[----:B------:R-:W-:Y:S01]  /*0810*/  ISETP.GE.AND P4, PT, R2, c[0x0][0x1cc], PT ;  /* 0x0000730002007a0c */ /* 0x000fe20003f86270 */
[----:B------:R-:W-:Y:S01]  /*0820*/  CS2R R70, SRZ ;  /* 0x0000000000467805 */ /* 0x000fe2000001ff00 */
[----:B------:R-:W-:Y:S01]  /*0830*/  CS2R R68, SRZ ;  /* 0x0000000000447805 */ /* 0x000fe2000001ff00 */
[----:B------:R-:W-:Y:S01]  /*0840*/  IMAD.WIDE.U32 R26, R14, c[0x0][0x1a8], R26 ;  /* 0x00006a000e1a7a25 */ /* 0x000fe200078e001a */
[----:B------:R-:W-:Y:S01]  /*0850*/  IADD3 R14, -R244, c[0x0][0x198], RZ ;  /* 0x00006600f40e7a10 */ /* 0x000fe20007ffe1ff */
[----:B------:R-:W-:Y:S01]  /*0860*/  CS2R R74, SRZ ;  /* 0x00000000004a7805 */ /* 0x000fe2000001ff00 */
[----:B------:R-:W-:Y:S01]  /*0870*/  CS2R R72, SRZ ;  /* 0x0000000000487805 */ /* 0x000fe2000001ff00 */
[----:B------:R-:W-:Y:S01]  /*0880*/  IMAD.IADD R19, R25, 0x1, R18 ;  /* 0x0000000119137824 */ /* 0x000fe200078e0212 */
[----:B------:R-:W-:Y:S01]  /*0890*/  CS2R R62, SRZ ;  /* 0x00000000003e7805 */ /* 0x000fe2000001ff00 */
[----:B------:R-:W-:Y:S01]  /*08a0*/  IMAD.MOV.U32 R18, RZ, RZ, R24 ;  /* 0x000000ffff127224 */ /* 0x000fe200078e0018 */
[----:B------:R-:W-:Y:S01]  /*08b0*/  CS2R R60, SRZ ;  /* 0x00000000003c7805 */ /* 0x000fe2000001ff00 */
[----:B------:R-:W-:Y:S01]  /*08c0*/  IMAD.U32 R24, RZ, RZ, UR16 ;  /* 0x00000010ff187e24 */ /* 0x000fe2000f8e00ff */
[----:B------:R-:W-:Y:S01]  /*08d0*/  CS2R R58, SRZ ;  /* 0x00000000003a7805 */ /* 0x000fe2000001ff00 */
[----:B------:R-:W-:Y:S01]  /*08e0*/  IMAD R14, R4, -0x60, R14 ;  /* 0xffffffa0040e7824 */ /* 0x000fe200078e020e */
[----:B------:R-:W-:Y:S01]  /*08f0*/  CS2R R56, SRZ ;  /* 0x0000000000387805 */ /* 0x000fe2000001ff00 */
[----:B------:R-:W-:Y:S01]  /*0900*/  IMAD.WIDE.U32 R24, R24, c[0x0][0x188], R18 ;  /* 0x0000620018187a25 */ /* 0x000fe200078e0012 */
[----:B------:R-:W-:Y:S01]  /*0910*/  LEA R18, P0, R22, c[0x0][0x1c0], 0x1 ;  /* 0x0000700016127a11 */ /* 0x000fe200078008ff */
[----:B------:R-:W-:Y:S01]  /*0920*/  CS2R R54, SRZ ;  /* 0x0000000000367805 */ /* 0x000fe2000001ff00 */
[C---:B------:R-:W-:Y:S01]  /*0930*/  ISETP.LT.OR P3, PT, R14.reuse, 0x1, P5 ;  /* 0x000000010e00780c */ /* 0x040fe20002f61670 */
[----:B------:R-:W-:Y:S01]  /*0940*/  IMAD.IADD R9, R23, 0x1, R9 ;  /* 0x0000000117097824 */ /* 0x000fe200078e0209 */
[----:B------:R-:W-:Y:S01]  /*0950*/  ISETP.LT.OR P2, PT, R14, 0x1, P4 ;  /* 0x000000010e00780c */ /* 0x000fe20002741670 */
[----:B------:R-:W-:Y:S01]  /*0960*/  IMAD.IADD R15, R27, 0x1, R15 ;  /* 0x000000011b0f7824 */ /* 0x000fe200078e020f */
[----:B------:R-:W-:Y:S01]  /*0970*/  LEA R242, P1, R24, c[0x0][0x160], 0x1 ;  /* 0x0000580018f27a11 */ /* 0x000fe200078208ff */
[----:B------:R-:W-:Y:S01]  /*0980*/  IMAD.SHL.U32 R233, R11, 0x40, RZ ;  /* 0x000000400be97824 */ /* 0x000fe200078e00ff */
[----:B------:R-:W-:Y:S01]  /*0990*/  LEA.HI.X R19, R22, c[0x0][0x1c4], R9, 0x1, P0 ;  /* 0x0000710016137a11 */ /* 0x000fe200000f0c09 */
[----:B------:R-:W-:Y:S01]  /*09a0*/  IMAD.SHL.U32 R236, R236, 0x2, RZ ;  /* 0x00000002ecec7824 */ /* 0x000fe200078e00ff */
[----:B------:R-:W-:Y:S01]  /*09b0*/  IADD3 R9, R25, UR5, RZ ;  /* 0x0000000519097c10 */ /* 0x000fe2000fffe0ff */
[----:B------:R-:W-:Y:S01]  /*09c0*/  ULDC.64 UR4, c[0x0][0x1d8] ;  /* 0x0000760000047ab9 */ /* 0x000fe20000000a00 */
[----:B------:R-:W-:Y:S01]  /*09d0*/  LEA R22, P0, R26, c[0x0][0x190], 0x1 ;  /* 0x000064001a167a11 */ /* 0x000fe200078008ff */
[----:B------:R-:W-:Y:S01]  /*09e0*/  USHF.L.U32 UR8, UR4, 0x6, URZ ;  /* 0x0000000604087899 */ /* 0x000fe2000800063f */
[----:B------:R-:W-:Y:S01]  /*09f0*/  LEA.HI.X R243, R24, c[0x0][0x164], R9, 0x1, P1 ;  /* 0x0000590018f37a11 */ /* 0x000fe200008f0c09 */
[----:B------:R-:W-:Y:S01]  /*0a00*/  USHF.L.U64.HI UR7, UR4, UR13, UR5 ;  /* 0x0000000d04077299 */ /* 0x000fe20008010205 */
[----:B------:R-:W-:Y:S01]  /*0a10*/  LEA.HI.X R23, R26, c[0x0][0x194], R15, 0x1, P0 ;  /* 0x000065001a177a11 */ /* 0x000fe200000f0c0f */
[----:B------:R1:W-:Y:S01]  /*0a20*/  LDGSTS.E.BYPASS.LTC128B.128 [R236+0x6080], [R18.64], !P3 ;  /* 0x0608000012ec7fae */ /* 0x0003e2000d901d52 */
[----:B------:R-:W-:Y:S01]  /*0a30*/  LOP3.LUT R233, R233, 0x1c0, RZ, 0xc0, !PT ;  /* 0x000001c0e9e97812 */ /* 0x000fe200078ec0ff */
[----:B------:R-:W-:Y:S01]  /*0a40*/  IMAD.U32 R9, RZ, RZ, UR8 ;  /* 0x00000008ff097e24 */ /* 0x000fe2000f8e00ff */
[----:B------:R-:W-:Y:S01]  /*0a50*/  IADD3 R24, P0, R18, UR8, RZ ;  /* 0x0000000812187c10 */ /* 0x000fe2000ff1e0ff */
[----:B------:R1:W-:Y:S01]  /*0a60*/  LDGSTS.E.BYPASS.LTC128B.128 [R236+0x9080], [R18.64+0x80], !P2 ;  /* 0x0908008012ec7fae */ /* 0x0003e2000d101d52 */
[C---:B------:R-:W-:Y:S01]  /*0a70*/  ISETP.LT.OR P2, PT, R14.reuse, 0x21, P5 ;  /* 0x000000210e00780c */ /* 0x040fe20002f41670 */
[----:B------:R-:W-:Y:S01]  /*0a80*/  ULDC.64 UR4, c[0x0][0x1a8] ;  /* 0x00006a0000047ab9 */ /* 0x000fe20000000a00 */
[----:B------:R-:W-:Y:S01]  /*0a90*/  LOP3.LUT R15, R233, 0x8, R10, 0xf8, !PT ;  /* 0x00000008e90f7812 */ /* 0x000fe200078ef80a */
[----:B------:R-:W-:Y:S01]  /*0aa0*/  USHF.L.U64.HI UR5, UR4, UR13, UR5 ;  /* 0x0000000d04057299 */ /* 0x000fe20008010205 */
[C---:B------:R-:W-:Y:S01]  /*0ab0*/  ISETP.LT.OR P3, PT, R14.reuse, 0x21, P4 ;  /* 0x000000210e00780c */ /* 0x040fe20002761670 */
[----:B------:R-:W-:Y:S01]  /*0ac0*/  USHF.L.U64.HI UR13, UR14, UR13, UR15 ;  /* 0x0000000d0e0d7299 */ /* 0x000fe2000801020f */
[----:B------:R-:W-:Y:S01]  /*0ad0*/  IADD3.X R25, R19, UR7, RZ, P0, !PT ;  /* 0x0000000713197c10 */ /* 0x000fe200087fe4ff */
[----:B------:R-:W-:Y:S01]  /*0ae0*/  USHF.L.U32 UR14, UR14, 0x6, URZ ;  /* 0x000000060e0e7899 */ /* 0x000fe2000800063f */
[----:B------:R-:W-:Y:S01]  /*0af0*/  SHF.R.U32.HI R233, RZ, 0x3, R233 ;  /* 0x00000003ffe97819 */ /* 0x000fe200000116e9 */
[----:B------:R-:W-:Y:S01]  /*0b00*/  CS2R R52, SRZ ;  /* 0x0000000000347805 */ /* 0x000fe2000001ff00 */
[----:B------:R-:W-:Y:S01]  /*0b10*/  ISETP.LT.OR P5, PT, R14, 0x41, P5 ;  /* 0x000000410e00780c */ /* 0x000fe20002fa1670 */
[----:B------:R-:W-:Y:S01]  /*0b20*/  CS2R R42, SRZ ;  /* 0x00000000002a7805 */ /* 0x000fe2000001ff00 */
[----:B------:R-:W-:Y:S01]  /*0b30*/  LOP3.LUT R233, R16, R15, R233, 0xf6, !PT ;  /* 0x0000000f10e97212 */ /* 0x000fe200078ef6e9 */
[----:B------:R2:W-:Y:S01]  /*0b40*/  LDGSTS.E.BYPASS.LTC128B.128 [R236+0x7080], [R24.64], !P2 ;  /* 0x0708000018ec7fae */ /* 0x0005e2000d101d52 */
[----:B------:R-:W-:Y:S01]  /*0b50*/  ISETP.LT.OR P4, PT, R14, 0x41, P4 ;  /* 0x000000410e00780c */ /* 0x000fe20002781670 */
[----:B------:R-:W-:Y:S01]  /*0b60*/  CS2R R40, SRZ ;  /* 0x0000000000287805 */ /* 0x000fe2000001ff00 */
        /* <DEDUP_REMOVED lines=10> */
[----:B-1----:R-:W-:Y:S01]  /*0c10*/  IADD3 R18, P1, P0, R9, 0x80, R18 ;  /* 0x0000008009127810 */ /* 0x002fe2000783e012 */
[----:B------:R-:W-:-:S03]  /*0c20*/  IMAD R9, R245, c[0x0][0x208], RZ ;  /* 0x00008200f5097a24 */ /* 0x000fc600078e02ff */
[----:B------:R-:W-:Y:S01]  /*0c30*/  IADD3.X R19, RZ, UR7, R19, P1, P0 ;  /* 0x00000007ff137c10 */ /* 0x000fe20008fe0413 */
[----:B------:R-:W-:Y:S01]  /*0c40*/  IMAD R9, R244, c[0x0][0x20c], R9 ;  /* 0x00008300f4097a24 */ /* 0x000fe200078e0209 */
[----:B------:R-:W-:Y:S02]  /*0c50*/  IADD3 R16, P0, R24, UR8, RZ ;  /* 0x0000000818107c10 */ /* 0x000fe4000ff1e0ff */
[----:B------:R-:W-:Y:S01]  /*0c60*/  ISETP.GE.AND P1, PT, R20, c[0x0][0x19c], PT ;  /* 0x0000670014007a0c */ /* 0x000fe20003f26270 */
[----:B------:R1:W-:Y:S01]  /*0c70*/  LDGSTS.E.BYPASS.LTC128B.128 [R236+0xa080], [R18.64], !P3 ;  /* 0x0a08000012ec7fae */ /* 0x0003e2000d901d52 */
[----:B------:R-:W-:Y:S01]  /*0c80*/  IADD3.X R17, R25, UR7, RZ, P0, !PT ;  /* 0x0000000719117c10 */ /* 0x000fe200087fe4ff */
[----:B------:R-:W-:Y:S01]  /*0c90*/  USHF.L.U32 UR7, UR4, 0x6, URZ ;  /* 0x0000000604077899 */ /* 0x000fe2000800063f */
[----:B------:R-:W-:Y:S02]  /*0ca0*/  ISETP.GE.AND P0, PT, R2, c[0x0][0x19c], PT ;  /* 0x0000670002007a0c */ /* 0x000fe40003f06270 */
[C---:B------:R-:W-:Y:S01]  /*0cb0*/  ISETP.LT.OR P3, PT, R14.reuse, 0x1, P1 ;  /* 0x000000010e00780c */ /* 0x040fe20000f61670 */
[----:B------:R3:W-:Y:S01]  /*0cc0*/  LDGSTS.E.BYPASS.LTC128B.128 [R236+0x8080], [R16.64], !P5 ;  /* 0x0808000010ec7fae */ /* 0x0007e2000e901d52 */
[----:B------:R-:W-:Y:S01]  /*0cd0*/  ISETP.LT.OR P2, PT, R14, 0x1, P0 ;  /* 0x000000010e00780c */ /* 0x000fe20000741670 */
[----:B--2---:R-:W-:Y:S01]  /*0ce0*/  IMAD.WIDE.U32 R24, R244, c[0x0][0x208], R20 ;  /* 0x00008200f4187a25 */ /* 0x004fe200078e0014 */
[C---:B------:R-:W-:Y:S01]  /*0cf0*/  ISETP.LT.OR P5, PT, R14.reuse, 0x21, P1 ;  /* 0x000000210e00780c */ /* 0x040fe20000fa1670 */
[----:B------:R3:W-:Y:S01]  /*0d00*/  LDGSTS.E.BYPASS.LTC128B.128 [R236+0xb080], [R16.64+0x80], !P4 ;  /* 0x0b08008010ec7fae */ /* 0x0007e2000e101d52 */
[C---:B------:R-:W-:Y:S01]  /*0d10*/  ISETP.LT.OR P6, PT, R14.reuse, 0x41, P1 ;  /* 0x000000410e00780c */ /* 0x040fe20000fc1670 */
[----:B------:R-:W-:Y:S01]  /*0d20*/  IMAD.IADD R25, R25, 0x1, R9 ;  /* 0x0000000119197824 */ /* 0x000fe200078e0209 */
[----:B------:R-:W-:Y:S01]  /*0d30*/  ISETP.LT.OR P4, PT, R14, 0x41, P0 ;  /* 0x000000410e00780c */ /* 0x000fe20000781670 */
[----:B------:R-:W0:Y:S02]  /*0d40*/  LDGDEPBAR ;  /* 0x00000000000079af */ /* 0x000e240000000000 */
[----:B------:R-:W-:-:S02]  /*0d50*/  IMAD.WIDE.U32 R24, R7, c[0x0][0x210], R24 ;  /* 0x0000840007187a25 */ /* 0x000fc400078e0018 */
[----:B------:R2:W-:Y:S01]  /*0d60*/  LDGSTS.E.BYPASS.LTC128B.128 [R236+0x80], [R22.64], !P3 ;  /* 0x0008000016ec7fae */ /* 0x0005e2000d901d52 */
[----:B------:R-:W-:-:S03]  /*0d70*/  ISETP.LT.OR P3, PT, R14, 0x21, P0 ;  /* 0x000000210e00780c */ /* 0x000fc60000761670 */
[----:B------:R2:W-:Y:S01]  /*0d80*/  LDGSTS.E.BYPASS.LTC128B.128 [R236+0x3080], [R22.64+0x80], !P2 ;  /* 0x0308008016ec7fae */ /* 0x0005e2000d101d52 */
[----:B------:R-:W-:Y:S02]  /*0d90*/  ISETP.GE.AND P2, PT, R20, c[0x0][0x16c], PT ;  /* 0x00005b0014007a0c */ /* 0x000fe40003f46270 */
[----:B-1----:R-:W-:Y:S02]  /*0da0*/  IADD3 R18, P1, R22, UR7, RZ ;  /* 0x0000000716127c10 */ /* 0x002fe4000ff3e0ff */
[----:B------:R-:W-:Y:S02]  /*0db0*/  P2R R238, PR, RZ, 0x4 ;  /* 0x00000004ffee7803 */ /* 0x000fe40000000000 */
[----:B------:R-:W-:Y:S02]  /*0dc0*/  IADD3.X R19, R23, UR5, RZ, P1, !PT ;  /* 0x0000000517137c10 */ /* 0x000fe40008ffe4ff */
[----:B------:R-:W-:-:S03]  /*0dd0*/  ISETP.GE.AND P2, PT, R2, c[0x0][0x16c], PT ;  /* 0x00005b0002007a0c */ /* 0x000fc60003f46270 */
[----:B------:R1:W-:Y:S01]  /*0de0*/  LDGSTS.E.BYPASS.LTC128B.128 [R236+0x1080], [R18.64], !P5 ;  /* 0x0108000012ec7fae */ /* 0x0003e2000e901d52 */
[----:B---3--:R-:W-:Y:S01]  /*0df0*/  IMAD.U32 R16, RZ, RZ, UR7 ;  /* 0x00000007ff107e24 */ /* 0x008fe2000f8e00ff */
[----:B------:R-:W-:Y:S02]  /*0e00*/  P2R R237, PR, RZ, 0x4 ;  /* 0x00000004ffed7803 */ /* 0x000fe40000000000 */
[----:B------:R-:W-:Y:S02]  /*0e10*/  SEL R14, RZ, 0x2, P2 ;  /* 0x00000002ff0e7807 */ /* 0x000fe40001000000 */
[----:B------:R-:W-:Y:S02]  /*0e20*/  IADD3 R16, P1, P0, R16, 0x80, R22 ;  /* 0x0000008010107810 */ /* 0x000fe4000783e016 */
[----:B------:R-:W-:Y:S02]  /*0e30*/  LOP3.LUT P2, RZ, R11, 0x2, RZ, 0xc0, !PT ;  /* 0x000000020bff7812 */ /* 0x000fe4000784c0ff */
[----:B------:R-:W-:-:S02]  /*0e40*/  IADD3.X R17, RZ, UR5, R23, P1, P0 ;  /* 0x00000005ff117c10 */ /* 0x000fc40008fe0417 */
[----:B------:R-:W-:Y:S01]  /*0e50*/  ISETP.NE.AND P0, PT, R238, RZ, PT ;  /* 0x000000ffee00720c */ /* 0x000fe20003f05270 */
[----:B--2---:R-:W-:Y:S01]  /*0e60*/  IMAD R22, R6, c[0x0][0x210], RZ ;  /* 0x0000840006167a24 */ /* 0x004fe200078e02ff */
[----:B------:R-:W-:Y:S01]  /*0e70*/  LOP3.LUT P1, RZ, R11, 0x4, RZ, 0xc0, !PT ;  /* 0x000000040bff7812 */ /* 0x000fe2000782c0ff */
[----:B------:R2:W-:Y:S01]  /*0e80*/  LDGSTS.E.BYPASS.LTC128B.128 [R236+0x4080], [R16.64], !P3 ;  /* 0x0408000010ec7fae */ /* 0x0005e2000d901d52 */
[----:B------:R-:W-:Y:S01]  /*0e90*/  SEL R9, RZ, 0x1, P0 ;  /* 0x00000001ff097807 */ /* 0x000fe20000000000 */
[----:B------:R-:W-:Y:S01]  /*0ea0*/  IMAD R22, R7, c[0x0][0x214], R22 ;  /* 0x0000850007167a24 */ /* 0x000fe200078e0216 */
[----:B------:R-:W-:Y:S01]  /*0eb0*/  SEL R220, R220, 0xffffffc0, !P1 ;  /* 0xffffffc0dcdc7807 */ /* 0x000fe20004800000 */
[----:B------:R-:W-:Y:S01]  /*0ec0*/  IMAD.SHL.U32 R11, R11, 0x20, RZ ;  /* 0x000000200b0b7824 */ /* 0x000fe200078e00ff */
[----:B------:R-:W-:Y:S01]  /*0ed0*/  SEL R206, R206, 0xffffffe0, !P2 ;  /* 0xffffffe0cece7807 */ /* 0x000fe20005000000 */
[----:B------:R-:W-:Y:S02]  /*0ee0*/  IMAD.IADD R9, R14, 0x1, R9 ;  /* 0x000000010e097824 */ /* 0x000fe400078e0209 */
[----:B------:R-:W-:-:S02]  /*0ef0*/  IMAD.IADD R221, R233, 0x1, R220 ;  /* 0x00000001e9dd7824 */ /* 0x000fc400078e02dc */
[----:B------:R-:W-:Y:S01]  /*0f00*/  IMAD.IADD R222, R233, 0x1, R206 ;  /* 0x00000001e9de7824 */ /* 0x000fe200078e02ce */
[----:B------:R-:W-:Y:S01]  /*0f10*/  LOP3.LUT P3, RZ, R9, 0x2, RZ, 0xc0, !PT ;  /* 0x0000000209ff7812 */ /* 0x000fe2000786c0ff */
[----:B------:R-:W-:Y:S01]  /*0f20*/  IMAD.IADD R206, R206, 0x1, R221 ;  /* 0x00000001cece7824 */ /* 0x000fe200078e02dd */
[----:B-1----:R-:W-:Y:S01]  /*0f30*/  IADD3 R18, P0, R18, UR7, RZ ;  /* 0x0000000712127c10 */ /* 0x002fe2000ff1e0ff */
[----:B------:R-:W-:Y:S02]  /*0f40*/  IMAD.IADD R23, R25, 0x1, R22 ;  /* 0x0000000119177824 */ /* 0x000fe400078e0216 */
[----:B------:R-:W-:Y:S01]  /*0f50*/  IMAD.MOV.U32 R22, RZ, RZ, R24 ;  /* 0x000000ffff167224 */ /* 0x000fe200078e0018 */
[----:B------:R-:W-:Y:S01]  /*0f60*/  IADD3.X R19, R19, UR5, RZ, P0, !PT ;  /* 0x0000000513137c10 */ /* 0x000fe200087fe4ff */
[----:B------:R-:W-:Y:S01]  /*0f70*/  ULDC.64 UR4, c[0x0][0x218] ;  /* 0x0000860000047ab9 */ /* 0x000fe20000000a00 */
[----:B------:R-:W-:Y:S01]  /*0f80*/  LOP3.LUT P0, RZ, R9, 0x1, RZ, 0xc0, !PT ;  /* 0x0000000109ff7812 */ /* 0x000fe2000780c0ff */
[----:B------:R-:W-:Y:S01]  /*0f90*/  IMAD.U32 R9, RZ, RZ, UR16 ;  /* 0x00000010ff097e24 */ /* 0x000fe2000f8e00ff */
[----:B------:R-:W-:Y:S01]  /*0fa0*/  UIMAD UR4, UR6, UR4, URZ ;  /* 0x00000004060472a4 */ /* 0x000fe2000f8e023f */
[----:B------:R1:W-:Y:S02]  /*0fb0*/  LDGSTS.E.BYPASS.LTC128B.128 [R236+0x2080], [R18.64], !P6 ;  /* 0x0208000012ec7fae */ /* 0x0003e4000f101d52 */
[----:B------:R-:W-:Y:S01]  /*0fc0*/  IMAD.WIDE.U32 R22, R9, c[0x0][0x218], R22 ;  /* 0x0000860009167a25 */ /* 0x000fe200078e0016 */
[----:B------:R-:W-:Y:S01]  /*0fd0*/  UIMAD UR4, UR16, UR5, UR4 ;  /* 0x00000005100472a4 */ /* 0x000fe2000f8e0204 */
[----:B------:R1:W-:Y:S01]  /*0fe0*/  LDGSTS.E.BYPASS.LTC128B.128 [R236+0x5080], [R18.64+0x80], !P4 ;  /* 0x0508008012ec7fae */ /* 0x0003e2000e101d52 */
[----:B--2---:R-:W-:Y:S01]  /*0ff0*/  IADD3 R16, -R244, c[0x0][0x168], RZ ;  /* 0x00005a00f4107a10 */ /* 0x004fe20007ffe1ff */
[----:B------:R-:W-:Y:S01]  /*1000*/  IMAD.U32 R9, RZ, RZ, UR14 ;  /* 0x0000000eff097e24 */ /* 0x000fe2000f8e00ff */
[----:B------:R-:W-:Y:S01]  /*1010*/  ISETP.GT.AND P4, PT, R240, 0xf, PT ;  /* 0x0000000ff000780c */ /* 0x000fe20003f84270 */
[----:B------:R-:W0:Y:S01]  /*1020*/  LDGDEPBAR ;  /* 0x00000000000079af */ /* 0x000e220000000000 */
[C---:B------:R-:W-:Y:S01]  /*1030*/  ISETP.LT.OR P2, PT, R16.reuse, 0x1, !P0 ;  /* 0x000000011000780c */ /* 0x040fe20004741670 */
[----:B------:R-:W-:Y:S01]  /*1040*/  IMAD.SHL.U32 R17, R5, 0x8, RZ ;  /* 0x0000000805117824 */ /* 0x000fe200078e00ff */
[----:B------:R-:W-:-:S02]  /*1050*/  ISETP.LT.OR P1, PT, R16, 0x1, !P3 ;  /* 0x000000011000780c */ /* 0x000fc40005f21670 */
[C---:B------:R-:W-:Y:S02]  /*1060*/  ISETP.LT.OR P5, PT, R16.reuse, 0x21, !P0 ;  /* 0x000000211000780c */ /* 0x040fe400047a1670 */
[----:B------:R-:W-:Y:S02]  /*1070*/  ISETP.LT.OR P6, PT, R16, 0x21, !P3 ;  /* 0x000000211000780c */ /* 0x000fe40005fc1670 */
[----:B------:R-:W-:Y:S02]  /*1080*/  LEA R28, P3, R22, c[0x0][0x1f0], 0x1 ;  /* 0x00007c00161c7a11 */ /* 0x000fe400078608ff */
[----:B------:R-:W-:Y:S02]  /*1090*/  LOP3.LUT R17, R17, 0x18, RZ, 0xc0, !PT ;  /* 0x0000001811117812 */ /* 0x000fe400078ec0ff */
[----:B-1----:R-:W-:Y:S01]  /*10a0*/  IADD3 R18, P0, R242, UR14, RZ ;  /* 0x0000000ef2127c10 */ /* 0x002fe2000ff1e0ff */
[----:B------:R-:W-:-:S04]  /*10b0*/  DEPBAR.LE SB0, 0x1 ;  /* 0x000080400000791a */ /* 0x000fc80000000000 */
[----:B------:R-:W-:Y:S01]  /*10c0*/  BAR.SYNC.DEFER_BLOCKING 0x0 ;  /* 0x0000000000007b1d */ /* 0x000fe20000010000 */
[----:B------:R-:W-:-:S05]  /*10d0*/  IADD3.X R19, R243, UR13, RZ, P0, !PT ;  /* 0x0000000df3137c10 */ /* 0x000fca00087fe4ff */
[----:B------:R-:W1:Y:S04]  /*10e0*/  LDSM.16.M88.2 R178, [R206+0x6080] ;  /* 0x00608000ceb2783b */ /* 0x000e680000000100 */
[----:B------:R-:W2:Y:S04]  /*10f0*/  LDSM.16.M88.2 R180, [R206+0x7080] ;  /* 0x00708000ceb4783b */ /* 0x000ea80000000100 */
[----:B------:R-:W3:Y:S04]  /*1100*/  LDSM.16.M88.2 R182, [R206+0x8080] ;  /* 0x00808000ceb6783b */ /* 0x000ee80000000100 */
[----:B------:R-:W4:Y:S04]  /*1110*/  LDSM.16.M88.2 R202, [R206+0x9080] ;  /* 0x00908000ceca783b */ /* 0x000f280000000100 */
[----:B------:R-:W1:Y:S04]  /*1120*/  LDSM.16.M88.2 R204, [R206+0xa080] ;  /* 0x00a08000cecc783b */ /* 0x000e680000000100 */
        /* <DEDUP_REMOVED lines=19> */
[----:B------:R-:W-:Y:S06]  /*1260*/  BAR.SYNC.DEFER_BLOCKING 0x0 ;  /* 0x0000000000007b1d */ /* 0x000fec0000010000 */
[----:B------:R-:W-:Y:S01]  /*1270*/  @!PT LDS RZ, [RZ] ;  /* 0x00000000fffff984 */ /* 0x000fe20000000800 */
[----:B------:R-:W-:Y:S01]  /*1280*/  @!PT LDS RZ, [RZ] ;  /* 0x00000000fffff984 */ /* 0x000fe20000000800 */
[----:B------:R-:W-:Y:S01]  /*1290*/  @!PT LDS RZ, [RZ] ;  /* 0x00000000fffff984 */ /* 0x000fe20000000800 */
[----:B------:R1:W-:Y:S01]  /*12a0*/  LDGSTS.E.BYPASS.LTC128B.128 [R236+0x6080], [R242.64], !P2 ;  /* 0x06080000f2ec7fae */ /* 0x0003e2000d101d52 */
[----:B------:R-:W-:-:S03]  /*12b0*/  LEA R14, P2, R8, c[0x0][0x258], 0x2 ;  /* 0x00009600080e7a11 */ /* 0x000fc600078410ff */
[----:B------:R1:W-:Y:S01]  /*12c0*/  LDGSTS.E.BYPASS.LTC128B.128 [R236+0x8080], [R242.64+0x80], !P1 ;  /* 0x08080080f2ec7fae */ /* 0x0003e2000c901d52 */
[----:B------:R-:W-:Y:S02]  /*12d0*/  LEA.HI.X R15, R8, c[0x0][0x25c], R3, 0x2, P2 ;  /* 0x00009700080f7a11 */ /* 0x000fe400010f1403 */
[----:B------:R-:W-:Y:S01]  /*12e0*/  ISETP.GE.AND P2, PT, R2, c[0x0][0x1fc], PT ;  /* 0x00007f0002007a0c */ /* 0x000fe20003f46270 */
[----:B------:R5:W-:Y:S01]  /*12f0*/  LDGSTS.E.BYPASS.LTC128B.128 [R236+0x7080], [R18.64], !P5 ;  /* 0x0708000012ec7fae */ /* 0x000be2000e901d52 */
[----:B------:R-:W-:Y:S02]  /*1300*/  IADD3 R3, R23, UR4, RZ ;  /* 0x0000000417037c10 */ /* 0x000fe4000fffe0ff */
[----:B------:R-:W-:Y:S02]  /*1310*/  SEL R239, RZ, 0xffffffff, P2 ;  /* 0xffffffffffef7807 */ /* 0x000fe40001000000 */
[----:B------:R-:W-:-:S03]  /*1320*/  LEA.HI.X R29, R22, c[0x0][0x1f4], R3, 0x1, P3 ;  /* 0x00007d00161d7a11 */ /* 0x000fc600018f0c03 */
[----:B------:R-:W-:Y:S02]  /*1330*/  IMAD.SHL.U32 R239, R239, 0x2, RZ ;  /* 0x00000002efef7824 */ /* 0x000fe400078e00ff */
[----:B------:R1:W-:Y:S01]  /*1340*/  STL.64 [R1], R28 ;  /* 0x0000001c01007387 */ /* 0x0003e20000100a00 */
[----:B-----5:R-:W-:Y:S02]  /*1350*/  IADD3 R18, P1, P0, R9, 0x80, R242 ;  /* 0x0000008009127810 */ /* 0x020fe4000783e0f2 */
[----:B------:R-:W-:Y:S02]  /*1360*/  LEA.HI R9, R0, R240, RZ, 0x5 ;  /* 0x000000f000097211 */ /* 0x000fe400078f28ff */
[----:B------:R-:W-:Y:S02]  /*1370*/  IADD3.X R19, RZ, UR13, R243, P1, P0 ;  /* 0x0000000dff137c10 */ /* 0x000fe40008fe04f3 */
[----:B------:R-:W-:Y:S01]  /*1380*/  ISETP.GE.AND P0, PT, R2, c[0x0][0x1fc], PT ;  /* 0x00007f0002007a0c */ /* 0x000fe20003f06270 */
[----:B------:R-:W-:Y:S01]  /*1390*/  @!P4 IMAD.SHL.U32 R2, R240, 0x10, RZ ;  /* 0x00000010f002c824 */ /* 0x000fe200078e00ff */
[----:B------:R-:W-:Y:S01]  /*13a0*/  ISETP.GE.AND P1, PT, R20, c[0x0][0x1fc], PT ;  /* 0x00007f0014007a0c */ /* 0x000fe20003f26270 */
[----:B------:R5:W-:Y:S01]  /*13b0*/  LDGSTS.E.BYPASS.LTC128B.128 [R236+0x9080], [R18.64], !P6 ;  /* 0x0908000012ec7fae */ /* 0x000be2000f101d52 */
[----:B------:R-:W-:-:S02]  /*13c0*/  ISETP.LT.OR P2, PT, R16, 0x1, P0 ;  /* 0x000000011000780c */ /* 0x000fc40000741670 */
[C---:B------:R-:W-:Y:S01]  /*13d0*/  ISETP.LT.OR P3, PT, R16.reuse, 0x1, P1 ;  /* 0x000000011000780c */ /* 0x040fe20000f61670 */
[----:B------:R1:W-:Y:S01]  /*13e0*/  @!P4 LDGSTS.E.BYPASS.LTC128B.128 [R2+0x12080], [R14.64] ;  /* 0x120800000e02cfae */ /* 0x0003e2000b901d52 */
[----:B------:R-:W-:-:S03]  /*13f0*/  ISETP.LT.OR P5, PT, R16, 0x21, P1 ;  /* 0x000000211000780c */ /* 0x000fc60000fa1670 */
[----:B------:R-:W0:Y:S08]  /*1400*/  LDGDEPBAR ;  /* 0x00000000000079af */ /* 0x000e300000000000 */
[----:B------:R2:W-:Y:S01]  /*1410*/  LDGSTS.E.BYPASS.LTC128B.128 [R236+0xe080], [R28.64], !P3 ;  /* 0x0e0800001cec7fae */ /* 0x0005e2000d901d52 */
[----:B------:R-:W-:-:S03]  /*1420*/  ISETP.GE.AND P3, PT, R20, c[0x0][0x1fc], PT ;  /* 0x00007f0014007a0c */ /* 0x000fc60003f66270 */
[----:B------:R2:W-:Y:S01]  /*1430*/  LDGSTS.E.BYPASS.LTC128B.128 [R236+0x10080], [R28.64+0x80], !P2 ;  /* 0x100800801cec7fae */ /* 0x0005e2000d101d52 */
[CC--:B-1----:R-:W-:Y:S02]  /*1440*/  LEA.HI R2, R0.reuse, R240.reuse, RZ, 0x4 ;  /* 0x000000f000027211 */ /* 0x0c2fe400078f20ff */
[----:B------:R-:W-:Y:S02]  /*1450*/  LEA.HI R0, R0, R240, RZ, 0x2 ;  /* 0x000000f000007211 */ /* 0x000fe400078f10ff */
[----:B------:R-:W-:Y:S02]  /*1460*/  SHF.R.S32.HI R14, RZ, 0x5, R9 ;  /* 0x00000005ff0e7819 */ /* 0x000fe40000011409 */
[--C-:B-----5:R-:W-:Y:S02]  /*1470*/  SHF.R.S32.HI R18, RZ, 0x2, R0.reuse ;  /* 0x00000002ff127819 */ /* 0x120fe40000011400 */
[----:B------:R-:W-:Y:S02]  /*1480*/  SHF.R.S32.HI R8, RZ, 0x1f, R0 ;  /* 0x0000001fff087819 */ /* 0x000fe40000011400 */
[----:B------:R-:W-:-:S02]  /*1490*/  LEA.HI R3, R9, R14, RZ, 0x1 ;  /* 0x0000000e09037211 */ /* 0x000fc400078f08ff */
[----:B------:R-:W-:Y:S02]  /*14a0*/  LEA.HI R8, R8, R18, RZ, 0x3 ;  /* 0x0000001208087211 */ /* 0x000fe400078f18ff */
[----:B------:R-:W-:Y:S02]  /*14b0*/  SHF.R.S32.HI R15, RZ, 0x4, R2 ;  /* 0x00000004ff0f7819 */ /* 0x000fe40000011402 */
[----:B------:R-:W-:Y:S02]  /*14c0*/  LOP3.LUT R8, R8, 0xfffffff8, RZ, 0xc0, !PT ;  /* 0xfffffff808087812 */ /* 0x000fe400078ec0ff */
[----:B------:R-:W-:Y:S02]  /*14d0*/  LOP3.LUT R3, R3, 0xfffffffe, RZ, 0xc0, !PT ;  /* 0xfffffffe03037812 */ /* 0x000fe400078ec0ff */
[----:B------:R-:W-:Y:S01]  /*14e0*/  LEA.HI R21, R2, R15, RZ, 0x1 ;  /* 0x0000000f02157211 */ /* 0x000fe200078f08ff */
[----:B------:R-:W-:Y:S01]  /*14f0*/  IMAD.IADD R8, R18, 0x1, -R8 ;  /* 0x0000000112087824 */ /* 0x000fe200078e0a08 */
[----:B------:R-:W-:Y:S01]  /*1500*/  LOP3.LUT R0, R0, 0x3ffffffc, RZ, 0xc0, !PT ;  /* 0x3ffffffc00007812 */ /* 0x000fe200078ec0ff */
[----:B------:R-:W-:Y:S01]  /*1510*/  IMAD.IADD R3, R14, 0x1, -R3 ;  /* 0x000000010e037824 */ /* 0x000fe200078e0a03 */
[----:B------:R-:W-:Y:S01]  /*1520*/  LOP3.LUT R21, R21, 0xfffffffe, RZ, 0xc0, !PT ;  /* 0xfffffffe15157812 */ /* 0x000fe200078ec0ff */
[----:B------:R-:W-:Y:S01]  /*1530*/  IMAD.SHL.U32 R251, R8, 0x20, RZ ;  /* 0x0000002008fb7824 */ /* 0x000fe200078e00ff */
[----:B------:R-:W-:Y:S01]  /*1540*/  LEA R14, P2, R13, c[0x0][0x280], 0x2 ;  /* 0x0000a0000d0e7a11 */ /* 0x000fe200078410ff */
[----:B------:R-:W-:-:S02]  /*1550*/  IMAD.SHL.U32 R250, R3, 0x10, RZ ;  /* 0x0000001003fa7824 */ /* 0x000fc400078e00ff */
[----:B------:R-:W-:Y:S01]  /*1560*/  IMAD.IADD R21, R15, 0x1, -R21 ;  /* 0x000000010f157824 */ /* 0x000fe200078e0a15 */
[----:B------:R-:W-:Y:S01]  /*1570*/  LEA.HI.X R15, R13, c[0x0][0x284], R12, 0x2, P2 ;  /* 0x0000a1000d0f7a11 */ /* 0x000fe200010f140c */
[----:B------:R-:W-:Y:S01]  /*1580*/  IMAD.SHL.U32 R12, R8, 0x4, RZ ;  /* 0x00000004080c7824 */ /* 0x000fe200078e00ff */
[----:B------:R-:W-:Y:S01]  /*1590*/  LOP3.LUT R251, R17, 0xe0, R251, 0xf8, !PT ;  /* 0x000000e011fb7812 */ /* 0x000fe200078ef8fb */
[----:B------:R-:W-:Y:S01]  /*15a0*/  IMAD.MOV.U32 R13, RZ, RZ, 0x5 ;  /* 0x00000005ff0d7424 */ /* 0x000fe200078e00ff */
[----:B------:R-:W-:Y:S01]  /*15b0*/  ISETP.LT.OR P2, PT, R16, 0x21, P0 ;  /* 0x000000211000780c */ /* 0x000fe20000741670 */
[----:B------:R-:W-:Y:S01]  /*15c0*/  IMAD.MOV.U32 R16, RZ, RZ, c[0x0][0x208] ;  /* 0x00008200ff107624 */ /* 0x000fe200078e00ff */
[----:B------:R-:W-:Y:S01]  /*15d0*/  LOP3.LUT R251, R251, 0x18, R12, 0x78, !PT ;  /* 0x00000018fbfb7812 */ /* 0x000fe200078e780c */
[C---:B------:R-:W-:Y:S01]  /*15e0*/  IMAD.SHL.U32 R234, R21.reuse, 0x20, RZ ;  /* 0x0000002015ea7824 */ /* 0x040fe200078e00ff */
[----:B------:R-:W-:Y:S01]  /*15f0*/  LOP3.LUT R12, R2, 0xfffffff0, RZ, 0xc0, !PT ;  /* 0xfffffff0020c7812 */ /* 0x000fe200078ec0ff */
[----:B------:R-:W-:Y:S01]  /*1600*/  IMAD.IADD R2, R240, 0x1, -R0 ;  /* 0x00000001f0027824 */ /* 0x000fe200078e0a00 */
[----:B------:R-:W-:Y:S01]  /*1610*/  LOP3.LUT R20, R250, 0x10, RZ, 0xc0, !PT ;  /* 0x00000010fa147812 */ /* 0x000fe200078ec0ff */
[----:B------:R-:W-:Y:S01]  /*1620*/  IMAD.SHL.U32 R235, R21, 0x8, RZ ;  /* 0x0000000815eb7824 */ /* 0x000fe200078e00ff */
[C---:B------:R-:W-:Y:S01]  /*1630*/  SHF.L.U64.HI R13, R16.reuse, R13, c[0x0][0x20c] ;  /* 0x00008300100d7619 */ /* 0x040fe2000001020d */
[----:B------:R-:W-:Y:S01]  /*1640*/  IMAD.SHL.U32 R16, R16, 0x20, RZ ;  /* 0x0000002010107824 */ /* 0x000fe200078e00ff */
[----:B------:R-:W-:Y:S01]  /*1650*/  LOP3.LUT R20, R20, 0xe0, R11, 0xf8, !PT ;  /* 0x000000e014147812 */ /* 0x000fe200078ef80b */
[----:B------:R-:W-:Y:S01]  /*1660*/  IMAD.IADD R12, R240, 0x1, -R12 ;  /* 0x00000001f00c7824 */ /* 0x000fe200078e0a0c */
[----:B------:R-:W-:Y:S01]  /*1670*/  LOP3.LUT R234, R17, 0x20, R234, 0xf8, !PT ;  /* 0x0000002011ea7812 */ /* 0x000fe200078ef8ea */
[----:B------:R-:W-:Y:S01]  /*1680*/  IMAD.SHL.U32 R11, R3, 0x200, RZ ;  /* 0x00000200030b7824 */ /* 0x000fe200078e00ff */
[C---:B------:R-:W-:Y:S01]  /*1690*/  SHF.L.U64.HI R13, R16.reuse, 0x1, R13 ;  /* 0x00000001100d7819 */ /* 0x040fe2000001020d */
[----:B------:R-:W-:Y:S01]  /*16a0*/  IMAD.SHL.U32 R16, R16, 0x2, RZ ;  /* 0x0000000210107824 */ /* 0x000fe200078e00ff */
[----:B------:R-:W-:Y:S01]  /*16b0*/  SHF.R.S32.HI R0, RZ, 0x1f, R12 ;  /* 0x0000001fff007819 */ /* 0x000fe2000001140c */
[----:B------:R-:W-:Y:S01]  /*16c0*/  IMAD R2, R2, 0x2, R11 ;  /* 0x0000000202027824 */ /* 0x000fe200078e020b */
[----:B------:R-:W-:Y:S01]  /*16d0*/  SEL R17, RZ, 0x1, P3 ;  /* 0x00000001ff117807 */ /* 0x000fe20001800000 */
[----:B------:R-:W-:Y:S01]  /*16e0*/  IMAD.SHL.U32 R231, R12, 0x20, RZ ;  /* 0x000000200ce77824 */ /* 0x000fe200078e00ff */
[----:B------:R-:W-:Y:S01]  /*16f0*/  LEA.HI R0, R0, R12, RZ, 0x3 ;  /* 0x0000000c00007211 */ /* 0x000fe200078f18ff */
[----:B------:R-:W-:Y:S01]  /*1700*/  IMAD.IADD R251, R2, 0x1, R251 ;  /* 0x0000000102fb7824 */ /* 0x000fe200078e02fb */
[----:B------:R-:W-:Y:S01]  /*1710*/  IADD3 R18, P0, R16, R28, RZ ;  /* 0x0000001c10127210 */ /* 0x000fe20007f1e0ff */
[----:B------:R-:W-:Y:S01]  /*1720*/  IMAD.SHL.U32 R21, R21, 0x100, RZ ;  /* 0x0000010015157824 */ /* 0x000fe200078e00ff */
[C---:B------:R-:W-:Y:S01]  /*1730*/  LOP3.LUT R2, R0.reuse, 0xfffffff8, RZ, 0xc0, !PT ;  /* 0xfffffff800027812 */ /* 0x040fe200078ec0ff */
[----:B------:R-:W-:Y:S01]  /*1740*/  IMAD.SHL.U32 R0, R0, 0x40, RZ ;  /* 0x0000004000007824 */ /* 0x000fe200078e00ff */
[----:B------:R-:W-:Y:S01]  /*1750*/  LOP3.LUT R239, R239, 0x2, R17, 0xe2, !PT ;  /* 0x00000002efef7812 */ /* 0x000fe200078ee211 */
[----:B------:R-:W-:Y:S01]  /*1760*/  IMAD.X R19, R13, 0x1, R29, P0 ;  /* 0x000000010d137824 */ /* 0x000fe200000e061d */
[----:B------:R-:W-:Y:S01]  /*1770*/  IADD3 R16, P1, P0, R16, 0x80, R28 ;  /* 0x0000008010107810 */ /* 0x000fe2000783e01c */
[----:B------:R-:W-:Y:S01]  /*1780*/  IMAD.IADD R2, R12, 0x1, -R2 ;  /* 0x000000010c027824 */ /* 0x000fe200078e0a02 */
[----:B------:R-:W-:-:S02]  /*1790*/  LOP3.LUT R235, R235, 0x8, RZ, 0xc0, !PT ;  /* 0x00000008ebeb7812 */ /* 0x000fc400078ec0ff */
[----:B------:R-:W-:Y:S01]  /*17a0*/  IADD3.X R17, R13, RZ, R29, P1, P0 ;  /* 0x000000ff0d117210 */ /* 0x000fe20000fe041d */
[----:B------:R-:W-:Y:S01]  /*17b0*/  IMAD.SHL.U32 R13, R2, 0x40, RZ ;  /* 0x00000040020d7824 */ /* 0x000fe200078e00ff */
[C---:B------:R-:W-:Y:S01]  /*17c0*/  LOP3.LUT P1, RZ, R12.reuse, 0x4, RZ, 0xc0, !PT ;  /* 0x000000040cff7812 */ /* 0x040fe2000782c0ff */
[----:B------:R-:W-:Y:S01]  /*17d0*/  IMAD.SHL.U32 R12, R12, 0x4, RZ ;  /* 0x000000040c0c7824 */ /* 0x000fe200078e00ff */
[----:B------:R-:W-:Y:S01]  /*17e0*/  LOP3.LUT R231, R235, 0x1e0, R231, 0xf8, !PT ;  /* 0x000001e0ebe77812 */ /* 0x000fe200078ef8e7 */
[----:B------:R1:W-:Y:S01]  /*17f0*/  LDGSTS.E.BYPASS.LTC128B.128 [R236+0xf080], [R18.64], !P5 ;  /* 0x0f08000012ec7fae */ /* 0x0003e2000e901d52 */
[----:B------:R-:W-:Y:S01]  /*1800*/  LOP3.LUT R13, R13, 0x1c0, RZ, 0xc0, !PT ;  /* 0x000001c00d0d7812 */ /* 0x000fe200078ec0ff */
[----:B--2---:R-:W-:Y:S01]  /*1810*/  CS2R R28, SRZ ;  /* 0x00000000001c7805 */ /* 0x004fe2000001ff00 */
[----:B------:R-:W-:Y:S01]  /*1820*/  LOP3.LUT R231, R231, 0x38, R12, 0x78, !PT ;  /* 0x00000038e7e77812 */ /* 0x000fe200078e780c */
[----:B------:R1:W-:Y:S01]  /*1830*/  LDGSTS.E.BYPASS.LTC128B.128 [R236+0x11080], [R16.64], !P2 ;  /* 0x1108000010ec7fae */ /* 0x0003e2000d101d52 */
[----:B------:R-:W-:-:S02]  /*1840*/  LOP3.LUT R0, R0, 0xfffffe00, RZ, 0xc0, !PT ;  /* 0xfffffe0000007812 */ /* 0x000fc400078ec0ff */
[----:B------:R-:W-:Y:S02]  /*1850*/  SHF.R.U32.HI R12, RZ, 0x3, R13 ;  /* 0x00000003ff0c7819 */ /* 0x000fe4000001160d */
[----:B------:R-:W-:Y:S01]  /*1860*/  PLOP3.LUT P0, PT, PT, PT, UP0, 0x80, 0x0 ;  /* 0x000000000000781c */ /* 0x000fe20003f0f008 */
[----:B------:R-:W-:Y:S01]  /*1870*/  IMAD R3, R3, 0x400, R0 ;  /* 0x0000040003037824 */ /* 0x000fe200078e0200 */
[C---:B------:R-:W-:Y:S02]  /*1880*/  LOP3.LUT R235, R12.reuse, R13, R235, 0x1e, !PT ;  /* 0x0000000d0ceb7212 */ /* 0x040fe400078e1eeb */
[----:B------:R-:W-:Y:S02]  /*1890*/  LOP3.LUT R234, R12, R234, R13, 0x1e, !PT ;  /* 0x000000ea0cea7212 */ /* 0x000fe400078e1e0d */
[----:B------:R-:W-:Y:S01]  /*18a0*/  LOP3.LUT R20, R20, 0x100, R21, 0xf8, !PT ;  /* 0x0000010014147812 */ /* 0x000fe200078ef815 */
[----:B------:R-:W-:Y:S01]  /*18b0*/  IMAD.IADD R235, R3, 0x1, R235 ;  /* 0x0000000103eb7824 */ /* 0x000fe200078e02eb */
[----:B------:R-:W-:-:S02]  /*18c0*/  LOP3.LUT R3, R9, 0xffffffe0, RZ, 0xc0, !PT ;  /* 0xffffffe009037812 */ /* 0x000fc400078ec0ff */
[----:B------:R-:W-:Y:S01]  /*18d0*/  LOP3.LUT R234, R234, R0, RZ, 0xfc, !PT ;  /* 0x00000000eaea7212 */ /* 0x000fe200078efcff */
[----:B------:R-:W-:Y:S01]  /*18e0*/  @!P4 IMAD.SHL.U32 R0, R240, 0x10, RZ ;  /* 0x00000010f000c824 */ /* 0x000fe200078e00ff */
[----:B------:R-:W-:Y:S01]  /*18f0*/  LOP3.LUT R232, R20, 0x1c0, RZ, 0xc0, !PT ;  /* 0x000001c014e87812 */ /* 0x000fe200078ec0ff */
[----:B------:R-:W-:Y:S01]  /*1900*/  IMAD.IADD R3, R240, 0x1, -R3 ;  /* 0x00000001f0037824 */ /* 0x000fe200078e0a03 */
[----:B------:R-:W-:Y:S02]  /*1910*/  LOP3.LUT R10, R20, 0x8, R10, 0xf8, !PT ;  /* 0x00000008140a7812 */ /* 0x000fe400078ef80a */
[----:B------:R2:W-:Y:S01]  /*1920*/  @!P4 LDGSTS.E.BYPASS.LTC128B.128 [R0+0x12280], [R14.64] ;  /* 0x122800000e00cfae */ /* 0x0005e2000b901d52 */
[----:B------:R-:W-:Y:S02]  /*1930*/  SHF.R.U32.HI R232, RZ, 0x3, R232 ;  /* 0x00000003ffe87819 */ /* 0x000fe400000116e8 */
[----:B------:R-:W-:Y:S01]  /*1940*/  LOP3.LUT R231, R231, R11, RZ, 0xfc, !PT ;  /* 0x0000000be7e77212 */ /* 0x000fe200078efcff */
[----:B------:R-:W0:Y:S01]  /*1950*/  LDGDEPBAR ;  /* 0x00000000000079af */ /* 0x000e220000000000 */
[----:B------:R-:W-:-:S02]  /*1960*/  LOP3.LUT R232, R232, R10, RZ, 0x3c, !PT ;  /* 0x0000000ae8e87212 */ /* 0x000fc400078e3cff */
[----:B------:R-:W-:Y:S01]  /*1970*/  SEL R230, R230, 0xfffffff0, !P1 ;  /* 0xfffffff0e6e67807 */ /* 0x000fe20004800000 */
[----:B------:R-:W0:Y:S01]  /*1980*/  LDGDEPBAR ;  /* 0x00000000000079af */ /* 0x000e220000000000 */
[----:B--2---:R-:W-:-:S04]  /*1990*/  SHF.R.S32.HI R0, RZ, 0x1f, R3 ;  /* 0x0000001fff007819 */ /* 0x004fc80000011403 */
[----:B------:R-:W-:-:S04]  /*19a0*/  LEA.HI R0, R0, R3, RZ, 0x2 ;  /* 0x0000000300007211 */ /* 0x000fc800078f10ff */
[----:B------:R-:W-:Y:S01]  /*19b0*/  LEA.HI.SX32 R250, R0, R250, 0x1e ;  /* 0x000000fa00fa7211 */ /* 0x000fe200078ff2ff */
[----:B------:R-:W-:Y:S05]  /*19c0*/  @!P0 BRA `(.L_x_54) ;  /* 0x00003b2000008947 */ /* 0x000fea0003800000 */
[----:B-1-34-:R-:W-:Y:S01]  /*19d0*/  LOP3.LUT R9, R0, 0xfffffffc, RZ, 0xc0, !PT ;  /* 0xfffffffc00097812 */ /* 0x01afe200078ec0ff */
[----:B------:R-:W-:Y:S01]  /*19e0*/  IMAD.SHL.U32 R251, R251, 0x2, RZ ;  /* 0x00000002fbfb7824 */ /* 0x000fe200078e00ff */
[----:B------:R-:W-:Y:S01]  /*19f0*/  SHF.R.S32.HI R0, RZ, 0x1f, R5 ;  /* 0x0000001fff007819 */ /* 0x000fe20000011405 */
[----:B------:R-:W-:Y:S01]  /*1a00*/  IMAD R6, R6, c[0x0][0x238], RZ ;  /* 0x00008e0006067a24 */ /* 0x000fe200078e02ff */
[----:B------:R-:W-:Y:S01]  /*1a10*/  LOP3.LUT P0, RZ, R8, 0x1, RZ, 0xc0, !PT ;  /* 0x0000000108ff7812 */ /* 0x000fe2000780c0ff */
[----:B------:R-:W-:Y:S01]  /*1a20*/  IMAD.IADD R9, R3, 0x1, -R9 ;  /* 0x0000000103097824 */ /* 0x000fe200078e0a09 */
[----:B------:R-:W-:Y:S01]  /*1a30*/  LEA.HI R0, R0, R5, RZ, 0x2 ;  /* 0x0000000500007211 */ /* 0x000fe200078f10ff */
[----:B------:R-:W-:Y:S01]  /*1a40*/  IMAD R6, R7, c[0x0][0x23c], R6 ;  /* 0x00008f0007067a24 */ /* 0x000fe200078e0206 */
[--C-:B------:R-:W-:Y:S01]  /*1a50*/  SHF.R.S32.HI R241, RZ, 0x1f, R240.reuse ;  /* 0x0000001ffff17819 */ /* 0x100fe200000114f0 */
[----:B------:R-:W-:Y:S01]  /*1a60*/  ULDC.64 UR4, c[0x0][0x240] ;  /* 0x0000900000047ab9 */ /* 0x000fe20000000a00 */
[----:B------:R-:W-:Y:S01]  /*1a70*/  LOP3.LUT R0, R0, 0xfffffffc, RZ, 0xc0, !PT ;  /* 0xfffffffc00007812 */ /* 0x000fe200078ec0ff */
[----:B------:R-:W-:Y:S01]  /*1a80*/  UIMAD UR6, UR6, UR4, URZ ;  /* 0x00000004060672a4 */ /* 0x000fe2000f8e023f */
[----:B------:R-:W-:Y:S01]  /*1a90*/  IADD3 R248, R251, 0x126c0, RZ ;  /* 0x000126c0fbf87810 */ /* 0x000fe20007ffe0ff */
[----:B------:R-:W-:Y:S01]  /*1aa0*/  IMAD.WIDE.U32 R10, R7, c[0x0][0x238], R240 ;  /* 0x00008e00070a7a25 */ /* 0x000fe200078e00f0 */
[----:B------:R-:W-:Y:S01]  /*1ab0*/  MOV R3, 0xffffffa0 ;  /* 0xffffffa000037802 */ /* 0x000fe20000000f00 */
[----:B------:R-:W-:Y:S01]  /*1ac0*/  UIADD3 UR9, UR9, 0x3f, URZ ;  /* 0x0000003f09097890 */ /* 0x000fe2000fffe03f */
[----:B------:R-:W-:Y:S01]  /*1ad0*/  LEA R231, R231, 0x15480, 0x1 ;  /* 0x00015480e7e77811 */ /* 0x000fe200078e08ff */
[----:B------:R-:W-:Y:S01]  /*1ae0*/  IMAD.IADD R5, R5, 0x1, -R0 ;  /* 0x0000000105057824 */ /* 0x000fe200078e0a00 */
[----:B------:R-:W-:Y:S01]  /*1af0*/  IADD3 R0, R251, 0x12480, RZ ;  /* 0x00012480fb007810 */ /* 0x000fe20007ffe0ff */
[----:B------:R-:W-:Y:S01]  /*1b00*/  IMAD.IADD R7, R11, 0x1, R6 ;  /* 0x000000010b077824 */ /* 0x000fe200078e0206 */
[----:B------:R-:W-:Y:S01]  /*1b10*/  UIMAD UR6, UR16, UR5, UR6 ;  /* 0x00000005100672a4 */ /* 0x000fe2000f8e0206 */
[----:B------:R-:W-:Y:S01]  /*1b20*/  IMAD.MOV.U32 R6, RZ, RZ, R10 ;  /* 0x000000ffff067224 */ /* 0x000fe200078e000a */
[----:B------:R-:W-:Y:S01]  /*1b30*/  @P0 IADD3 R248, R0, 0x1c0, RZ ;  /* 0x000001c000f80810 */ /* 0x000fe20007ffe0ff */
[----:B------:R-:W-:Y:S01]  /*1b40*/  IMAD R3, R4, R3, c[0x0][0x198] ;  /* 0x0000660004037624 */ /* 0x000fe200078e0203 */
[----:B------:R-:W-:Y:S01]  /*1b50*/  MOV R0, UR16 ;  /* 0x0000001000007c02 */ /* 0x000fe20008000f00 */
[----:B------:R-:W-:Y:S01]  /*1b60*/  USHF.R.S32.HI UR7, URZ, 0x1f, UR9 ;  /* 0x0000001f3f077899 */ /* 0x000fe20008011409 */
[----:B------:R-:W-:Y:S01]  /*1b70*/  IADD3 R220, R220, R222, RZ ;  /* 0x000000dedcdc7210 */ /* 0x000fe20007ffe0ff */
[----:B------:R-:W-:Y:S01]  /*1b80*/  IMAD R3, R5, -0x8, R3 ;  /* 0xfffffff805037824 */ /* 0x000fe200078e0203 */
[----:B------:R-:W-:Y:S01]  /*1b90*/  CS2R R130, SRZ ;  /* 0x0000000000827805 */ /* 0x000fe2000001ff00 */
[----:B------:R-:W-:Y:S01]  /*1ba0*/  IMAD.WIDE.U32 R12, R0, c[0x0][0x240], R6 ;  /* 0x00009000000c7a25 */ /* 0x000fe200078e0006 */
[----:B------:R-:W-:Y:S01]  /*1bb0*/  ULEA.HI UR7, UR7, UR9, URZ, 0x6 ;  /* 0x0000000907077291 */ /* 0x000fe2000f8f303f */
[----:B------:R-:W-:Y:S01]  /*1bc0*/  CS2R R128, SRZ ;  /* 0x0000000000807805 */ /* 0x000fe2000001ff00 */
[----:B------:R-:W-:Y:S01]  /*1bd0*/  CS2R R126, SRZ ;  /* 0x00000000007e7805 */ /* 0x000fe2000001ff00 */
[----:B------:R-:W-:Y:S01]  /*1be0*/  IMAD R249, R9, -0x2, R3 ;  /* 0xfffffffe09f97824 */ /* 0x000fe200078e0203 */
[----:B------:R1:W-:Y:S01]  /*1bf0*/  STL.64 [R1+0x8], R12 ;  /* 0x0000080c01007387 */ /* 0x0003e20000100a00 */
        /* <DEDUP_REMOVED lines=46> */
[----:B------:R-:W-:Y:S01]  /*1ee0*/  LEA R230, R230, R231, 0x1 ;  /* 0x000000e7e6e67211 */ /* 0x000fe200078e08ff */
[----:B------:R-:W-:Y:S01]  /*1ef0*/  ULDC UR8, c[0x0][0x278] ;  /* 0x00009e0000087ab9 */ /* 0x000fe20000000800 */
[----:B------:R-:W-:Y:S01]  /*1f00*/  IADD3 R252, R13, UR6, RZ ;  /* 0x000000060dfc7c10 */ /* 0x000fe2000fffe0ff */
[----:B------:R-:W-:-:S02]  /*1f10*/  ULDC UR5, c[0x0][0x290] ;  /* 0x0000a40000057ab9 */ /* 0x000fc40000000800 */
[----:B------:R-:W-:Y:S02]  /*1f20*/  UMOV UR4, URZ ;  /* 0x0000003f00047c82 */ /* 0x000fe40008000000 */
[----:B------:R-:W-:Y:S02]  /*1f30*/  UMOV UR17, 0x1 ;  /* 0x0000000100117882 */ /* 0x000fe40000000000 */
[----:B------:R-:W-:Y:S02]  /*1f40*/  UMOV UR10, URZ ;  /* 0x0000003f000a7c82 */ /* 0x000fe40008000000 */
[----:B------:R-:W-:Y:S02]  /*1f50*/  UIMAD UR8, UR16, UR8, URZ ;  /* 0x00000008100872a4 */ /* 0x000fe4000f8e023f */
[----:B------:R-:W-:Y:S02]  /*1f60*/  UIMAD UR5, UR16, UR5, URZ ;  /* 0x00000005100572a4 */ /* 0x000fe4000f8e023f */
[----:B------:R-:W-:-:S02]  /*1f70*/  USHF.R.S32.HI UR15, URZ, 0x6, UR7 ;  /* 0x000000063f0f7899 */ /* 0x000fc40008011407 */
[----:B------:R-:W-:Y:S02]  /*1f80*/  ULDC UR9, c[0x0][0x168] ;  /* 0x00005a0000097ab9 */ /* 0x000fe40000000800 */
[----:B-1----:R-:W-:Y:S01]  /*1f90*/  IMAD.MOV.U32 R0, RZ, RZ, 0x20 ;  /* 0x00000020ff007424 */ /* 0x002fe200078e00ff */
[C---:B------:R-:W-:Y:S01]  /*1fa0*/  LOP3.LUT P0, RZ, R2.reuse, 0x4, RZ, 0xc0, !PT ;  /* 0x0000000402ff7812 */ /* 0x040fe2000780c0ff */
[----:B------:R-:W-:Y:S01]  /*1fb0*/  IMAD.MOV.U32 R229, RZ, RZ, 0x10 ;  /* 0x00000010ffe57424 */ /* 0x000fe200078e00ff */
[----:B------:R-:W-:Y:S02]  /*1fc0*/  LOP3.LUT P1, RZ, R2, 0x2, RZ, 0xc0, !PT ;  /* 0x0000000202ff7812 */ /* 0x000fe4000782c0ff */
[C---:B------:R-:W-:Y:S02]  /*1fd0*/  SEL R227, R0.reuse, 0xffffffe0, !P0 ;  /* 0xffffffe000e37807 */ /* 0x040fe40004000000 */
[C---:B------:R-:W-:Y:S02]  /*1fe0*/  SHF.L.U32 R228, R235.reuse, 0x1, RZ ;  /* 0x00000001ebe47819 */ /* 0x040fe400000006ff */
[----:B------:R-:W-:Y:S01]  /*1ff0*/  SEL R0, R0, 0xffffffe0, !P1 ;  /* 0xffffffe000007807 */ /* 0x000fe20004800000 */
[----:B------:R-:W-:Y:S01]  /*2000*/  IMAD.IADD R224, R235, 0x1, R227 ;  /* 0x00000001ebe07824 */ /* 0x000fe200078e02e3 */
[----:B------:R-:W-:-:S03]  /*2010*/  SEL R229, R229, 0xfffffff0, !P1 ;  /* 0xfffffff0e5e57807 */ /* 0x000fc60004800000 */
[----:B------:R-:W-:Y:S01]  /*2020*/  IMAD.IADD R0, R228, 0x1, R0 ;  /* 0x00000001e4007824 */ /* 0x000fe200078e0200 */
[----:B------:R-:W-:Y:S01]  /*2030*/  IADD3 R226, R229, R227, RZ ;  /* 0x000000e3e5e27210 */ /* 0x000fe20007ffe0ff */
[----:B------:R-:W-:Y:S01]  /*2040*/  IMAD.IADD R225, R235, 0x1, R229 ;  /* 0x00000001ebe17824 */ /* 0x000fe200078e02e5 */
[----:B------:R-:W-:Y:S02]  /*2050*/  IADD3 R223, R229, R224, RZ ;  /* 0x000000e0e5df7210 */ /* 0x000fe40007ffe0ff */
.L_x_57:
        /* <DEDUP_REMOVED lines=9> */
[-C--:B------:R-:W-:Y:S02]  /*20f0*/  IADD3 R155, R235, R148.reuse, RZ ;  /* 0x00000094eb9b7210 */ /* 0x080fe40007ffe0ff */
[----:B------:R-:W-:Y:S02]  /*2100*/  MOV R149, UR4 ;  /* 0x0000000400957c02 */ /* 0x000fe40008000f00 */
[----:B------:R-:W-:Y:S02]  /*2110*/  SHF.L.U32 R155, R155, 0x1, RZ ;  /* 0x000000019b9b7819 */ /* 0x000fe400000006ff */
[----:B------:R-:W-:Y:S01]  /*2120*/  IADD3 R148, R235, R148, R227 ;  /* 0x00000094eb947210 */ /* 0x000fe20007ffe0e3 */
[----:B------:R-:W-:Y:S01]  /*2130*/  IMAD R149, R149, 0x2000, R226 ;  /* 0x0000200095957824 */ /* 0x000fe200078e02e2 */
[----:B------:R-:W-:Y:S02]  /*2140*/  MOV R212, UR4 ;  /* 0x0000000400d47c02 */ /* 0x000fe40008000f00 */
[----:B------:R-:W-:Y:S02]  /*2150*/  SHF.L.U32 R148, R148, 0x1, RZ ;  /* 0x0000000194947819 */ /* 0x000fe400000006ff */
[----:B------:R-:W-:Y:S01]  /*2160*/  IADD3 R149, R235, R149, RZ ;  /* 0x00000095eb957210 */ /* 0x000fe20007ffe0ff */
[----:B------:R-:W-:Y:S01]  /*2170*/  LDSM.16.M88.2 R2, [R233+0x80] ;  /* 0x00008000e902783b */ /* 0x000fe20000000100 */
[----:B------:R-:W-:Y:S02]  /*2180*/  LEA R212, R212, R250, 0x6 ;  /* 0x000000fad4d47211 */ /* 0x000fe400078e30ff */
[----:B------:R-:W-:Y:S02]  /*2190*/  SHF.L.U32 R208, R149, 0x1, RZ ;  /* 0x0000000195d07819 */ /* 0x000fe400000006ff */
[----:B------:R-:W1:Y:S01]  /*21a0*/  LDSM.16.M88.4 R20, [R156+0x6080] ;  /* 0x006080009c14783b */ /* 0x000e620000000200 */
[----:B------:R-:W-:Y:S04]  /*21b0*/  PLOP3.LUT P1, PT, PT, PT, UP0, 0x80, 0x0 ;  /* 0x000000000000781c */ /* 0x000fe80003f2f008 */
[----:B------:R-:W2:Y:S05]  /*21c0*/  LDSM.16.M88.4 R24, [R156+0x7080] ;  /* 0x007080009c18783b */ /* 0x000eaa0000000200 */
[----:B------:R-:W3:Y:S05]  /*21d0*/  LDSM.16.M88.2 R16, [R233+0x1080] ;  /* 0x00108000e910783b */ /* 0x000eea0000000100 */
[----:B------:R-:W4:Y:S05]  /*21e0*/  LDSM.16.M88.2 R76, [R233+0x2080] ;  /* 0x00208000e94c783b */ /* 0x000f2a0000000100 */
[----:B------:R-:W-:Y:S05]  /*21f0*/  LDSM.16.M88.2 R78, [R222+0x80] ;  /* 0x00008000de4e783b */ /* 0x000fea0000000100 */
[----:B------:R-:W5:Y:S05]  /*2200*/  LDSM.16.M88.4 R80, [R155+0x6080] ;  /* 0x006080009b50783b */ /* 0x000f6a0000000200 */
[----:B------:R-:W4:Y:S05]  /*2210*/  LDSM.16.M88.4 R132, [R155+0x7080] ;  /* 0x007080009b84783b */ /* 0x000f2a0000000200 */
[----:B------:R-:W5:Y:S01]  /*2220*/  LDSM.16.M88.2 R136, [R222+0x1080] ;  /* 0x00108000de88783b */ /* 0x000f620000000100 */
[-C--:B-1----:R-:W-:Y:S04]  /*2230*/  HMMA.16816.F32.BF16 R4, R20, R2.reuse, RZ ;  /* 0x000000021404723c */ /* 0x082fe800000418ff */
[----:B------:R-:W-:Y:S05]  /*2240*/  LDSM.16.M88.2 R138, [R221+0x80] ;  /* 0x00008000dd8a783b */ /* 0x000fea0000000100 */
[----:B------:R-:W-:Y:S01]  /*2250*/  LDSM.16.M88.2 R144, [R221+0x1080] ;  /* 0x00108000dd90783b */ /* 0x000fe20000000100 */
[C---:B--2---:R-:W-:Y:S04]  /*2260*/  HMMA.16816.F32.BF16 R8, R24.reuse, R2, RZ ;  /* 0x000000021808723c */ /* 0x044fe800000418ff */
[----:B------:R-:W1:Y:S04]  /*2270*/  LDSM.16.M88.2 R2, [R222+0x2080] ;  /* 0x00208000de02783b */ /* 0x000e680000000100 */
[-C--:B---3--:R-:W-:Y:S01]  /*2280*/  HMMA.16816.F32.BF16 R12, R24, R16.reuse, RZ ;  /* 0x00000010180c723c */ /* 0x088fe200000418ff */
[----:B------:R-:W-:Y:S05]  /*2290*/  LDSM.16.M88.2 R146, [R221+0x2080] ;  /* 0x00208000dd92783b */ /* 0x000fea0000000100 */
[----:B------:R-:W-:Y:S02]  /*22a0*/  LDSM.16.M88.2 R152, [R220+0x1080] ;  /* 0x00108000dc98783b */ /* 0x000fe40000000100 */
[C---:B------:R-:W-:Y:S03]  /*22b0*/  HMMA.16816.F32.BF16 R16, R20.reuse, R16, RZ ;  /* 0x000000101410723c */ /* 0x040fe600000418ff */
[----:B------:R-:W-:Y:S05]  /*22c0*/  LDS R215, [R212.X4+0x12080] ;  /* 0x01208000d4d77984 */ /* 0x000fea0000004800 */
[-C--:B----4-:R-:W-:Y:S01]  /*22d0*/  HMMA.16816.F32.BF16 R20, R20, R76.reuse, RZ ;  /* 0x0000004c1414723c */ /* 0x090fe200000418ff */
[----:B------:R-:W-:Y:S05]  /*22e0*/  LDS R214, [R212.X4+0x120a0] ;  /* 0x0120a000d4d67984 */ /* 0x000fea0000004800 */
[----:B------:R-:W-:Y:S02]  /*22f0*/  LDS R213, [R212.X4+0x12100] ;  /* 0x01210000d4d57984 */ /* 0x000fe40000004800 */
[----:B------:R-:W-:Y:S03]  /*2300*/  HMMA.16816.F32.BF16 R24, R24, R76, RZ ;  /* 0x0000004c1818723c */ /* 0x000fe600000418ff */
[----:B------:R-:W-:Y:S04]  /*2310*/  LDS R212, [R212.X4+0x12120] ;  /* 0x01212000d4d47984 */ /* 0x000fe80000004800 */
[----:B------:R-:W-:Y:S01]  /*2320*/  MOV R76, UR4 ;  /* 0x00000004004c7c02 */ /* 0x000fe20008000f00 */
[-C--:B-----5:R-:W-:Y:S05]  /*2330*/  HMMA.16816.F32.BF16 R4, R80, R78.reuse, R4 ;  /* 0x0000004e5004723c */ /* 0x0a0fea0000041804 */
[----:B------:R-:W-:Y:S03]  /*2340*/  LEA R76, R76, R227, 0xd ;  /* 0x000000e34c4c7211 */ /* 0x000fe600078e68ff */
[C---:B------:R-:W-:Y:S04]  /*2350*/  HMMA.16816.F32.BF16 R8, R132.reuse, R78, R8 ;  /* 0x0000004e8408723c */ /* 0x040fe80000041808 */
[----:B------:R-:W-:Y:S04]  /*2360*/  IADD3 R76, R235, R76, RZ ;  /* 0x0000004ceb4c7210 */ /* 0x000fe80007ffe0ff */
[-C--:B------:R-:W-:Y:S04]  /*2370*/  HMMA.16816.F32.BF16 R12, R132, R136.reuse, R12 ;  /* 0x00000088840c723c */ /* 0x080fe8000004180c */
[----:B------:R-:W-:Y:S04]  /*2380*/  SHF.L.U32 R154, R76, 0x1, RZ ;  /* 0x000000014c9a7819 */ /* 0x000fe800000006ff */
[C---:B------:R-:W-:Y:S01]  /*2390*/  HMMA.16816.F32.BF16 R16, R80.reuse, R136, R16 ;  /* 0x000000885010723c */ /* 0x040fe20000041810 */
[----:B------:R-:W2:Y:S05]  /*23a0*/  LDSM.16.M88.4 R76, [R154+0x6080] ;  /* 0x006080009a4c783b */ /* 0x000eaa0000000200 */
[----:B------:R-:W3:Y:S02]  /*23b0*/  LDSM.16.M88.4 R140, [R154+0x7080] ;  /* 0x007080009a8c783b */ /* 0x000ee40000000200 */
[-C--:B-1----:R-:W-:Y:S03]  /*23c0*/  HMMA.16816.F32.BF16 R20, R80, R2.reuse, R20 ;  /* 0x000000025014723c */ /* 0x082fe60000041814 */
[----:B------:R-:W-:Y:S05]  /*23d0*/  LDSM.16.M88.2 R136, [R220+0x80] ;  /* 0x00008000dc88783b */ /* 0x000fea0000000100 */
[----:B------:R-:W-:Y:S01]  /*23e0*/  HMMA.16816.F32.BF16 R24, R132, R2, R24 ;  /* 0x000000028418723c */ /* 0x000fe20000041818 */
[----:B------:R-:W1:Y:S05]  /*23f0*/  LDSM.16.M88.4 R80, [R148+0x6080] ;  /* 0x006080009450783b */ /* 0x000e6a0000000200 */
[----:B------:R-:W4:Y:S05]  /*2400*/  LDSM.16.M88.4 R148, [R208+0x7080] ;  /* 0x00708000d094783b */ /* 0x000f2a0000000200 */
[----:B------:R-:W5:Y:S05]  /*2410*/  LDSM.16.M88.2 R2, [R220+0x2080] ;  /* 0x00208000dc02783b */ /* 0x000f6a0000000100 */
[----:B------:R-:W-:Y:S05]  /*2420*/  LDSM.16.M88.2 R132, [R233+0x3080] ;  /* 0x00308000e984783b */ /* 0x000fea0000000100 */
[----:B------:R-:W-:Y:S01]  /*2430*/  LDSM.16.M88.2 R134, [R233+0x4080] ;  /* 0x00408000e986783b */ /* 0x000fe20000000100 */
[-C--:B--2---:R-:W-:Y:S08]  /*2440*/  HMMA.16816.F32.BF16 R4, R76, R138.reuse, R4 ;  /* 0x0000008a4c04723c */ /* 0x084ff00000041804 */
[C---:B---3--:R-:W-:Y:S08]  /*2450*/  HMMA.16816.F32.BF16 R8, R140.reuse, R138, R8 ;  /* 0x0000008a8c08723c */ /* 0x048ff00000041808 */
[-C--:B------:R-:W-:Y:S08]  /*2460*/  HMMA.16816.F32.BF16 R12, R140, R144.reuse, R12 ;  /* 0x000000908c0c723c */ /* 0x080ff0000004180c */
[C---:B------:R-:W-:Y:S08]  /*2470*/  HMMA.16816.F32.BF16 R16, R76.reuse, R144, R16 ;  /* 0x000000904c10723c */ /* 0x040ff00000041810 */
[-C--:B------:R-:W-:Y:S01]  /*2480*/  HMMA.16816.F32.BF16 R20, R76, R146.reuse, R20 ;  /* 0x000000924c14723c */ /* 0x080fe20000041814 */
[----:B------:R-:W2:Y:S05]  /*2490*/  LDSM.16.M88.4 R76, [R156+0x8080] ;  /* 0x008080009c4c783b */ /* 0x000eaa0000000200 */
[----:B------:R-:W3:Y:S02]  /*24a0*/  LDSM.16.M88.4 R156, [R156+0x9080] ;  /* 0x009080009c9c783b */ /* 0x000ee40000000200 */
[----:B------:R-:W-:Y:S03]  /*24b0*/  HMMA.16816.F32.BF16 R24, R140, R146, R24 ;  /* 0x000000928c18723c */ /* 0x000fe60000041818 */
[----:B------:R-:W-:Y:S05]  /*24c0*/  LDSM.16.M88.4 R140, [R155+0x9080] ;  /* 0x009080009b8c783b */ /* 0x000fea0000000200 */
[-C--:B-1----:R-:W-:Y:S08]  /*24d0*/  HMMA.16816.F32.BF16 R4, R80, R136.reuse, R4 ;  /* 0x000000885004723c */ /* 0x082ff00000041804 */
[C---:B----4-:R-:W-:Y:S07]  /*24e0*/  HMMA.16816.F32.BF16 R8, R148.reuse, R136, R8 ;  /* 0x000000889408723c */ /* 0x050fee0000041808 */
[----:B------:R-:W-:Y:S01]  /*24f0*/  MOV R136, UR4 ;  /* 0x0000000400887c02 */ /* 0x000fe20008000f00 */
[-C--:B------:R-:W-:Y:S04]  /*2500*/  HMMA.16816.F32.BF16 R12, R148, R152.reuse, R12 ;  /* 0x00000098940c723c */ /* 0x080fe8000004180c */
[----:B------:R-:W-:Y:S04]  /*2510*/  LEA R136, R136, R225, 0xd ;  /* 0x000000e188887211 */ /* 0x000fe800078e68ff */
[C---:B------:R-:W-:Y:S04]  /*2520*/  HMMA.16816.F32.BF16 R16, R80.reuse, R152, R16 ;  /* 0x000000985010723c */ /* 0x040fe80000041810 */
[----:B------:R-:W-:Y:S03]  /*2530*/  SHF.L.U32 R136, R136, 0x1, RZ ;  /* 0x0000000188887819 */ /* 0x000fe600000006ff */
[----:B------:R-:W-:Y:S01]  /*2540*/  MOV R152, UR4 ;  /* 0x0000000400987c02 */ /* 0x000fe20008000f00 */
[-C--:B-----5:R-:W-:Y:S01]  /*2550*/  HMMA.16816.F32.BF16 R20, R80, R2.reuse, R20 ;  /* 0x000000025014723c */ /* 0x0a0fe20000041814 */
[----:B------:R-:W1:Y:S03]  /*2560*/  LDSM.16.M88.2 R80, [R233+0x5080] ;  /* 0x00508000e950783b */ /* 0x000e660000000100 */
[----:B------:R-:W-:Y:S02]  /*2570*/  LEA R152, R152, R223, 0xd ;  /* 0x000000df98987211 */ /* 0x000fe400078e68ff */
[----:B------:R-:W-:Y:S01]  /*2580*/  LDSM.16.M88.4 R136, [R136+0x8080] ;  /* 0x008080008888783b */ /* 0x000fe20000000200 */
[----:B------:R-:W-:Y:S01]  /*2590*/  IMAD.U32 R82, RZ, RZ, UR4 ;  /* 0x00000004ff527e24 */ /* 0x000fe2000f8e00ff */
[----:B------:R-:W-:Y:S03]  /*25a0*/  HMMA.16816.F32.BF16 R24, R148, R2, R24 ;  /* 0x000000029418723c */ /* 0x000fe60000041818 */
[----:B------:R-:W4:Y:S01]  /*25b0*/  LDSM.16.M88.2 R2, [R222+0x3080] ;  /* 0x00308000de02783b */ /* 0x000f220000000100 */
[----:B------:R-:W-:Y:S02]  /*25c0*/  LEA R82, R82, R224, 0xd ;  /* 0x000000e052527211 */ /* 0x000fe400078e68ff */
[----:B------:R-:W-:Y:S02]  /*25d0*/  SHF.L.U32 R152, R152, 0x1, RZ ;  /* 0x0000000198987819 */ /* 0x000fe400000006ff */
[-C--:B--2---:R-:W-:Y:S01]  /*25e0*/  HMMA.16816.F32.BF16 R4, R76, R132.reuse, R4 ;  /* 0x000000844c04723c */ /* 0x084fe20000041804 */
[----:B------:R-:W-:Y:S04]  /*25f0*/  LDSM.16.M88.2 R148, [R221+0x5080] ;  /* 0x00508000dd94783b */ /* 0x000fe80000000100 */
[----:B------:R-:W-:Y:S01]  /*2600*/  SHF.L.U32 R144, R82, 0x1, RZ ;  /* 0x0000000152907819 */ /* 0x000fe200000006ff */
[----:B------:R-:W-:Y:S02]  /*2610*/  LDSM.16.M88.2 R150, [R220+0x3080] ;  /* 0x00308000dc96783b */ /* 0x000fe40000000100 */
[C---:B---3--:R-:W-:Y:S03]  /*2620*/  HMMA.16816.F32.BF16 R8, R156.reuse, R132, R8 ;  /* 0x000000849c08723c */ /* 0x048fe60000041808 */
[----:B------:R-:W2:Y:S05]  /*2630*/  LDSM.16.M88.2 R82, [R222+0x4080] ;  /* 0x00408000de52783b */ /* 0x000eaa0000000100 */
[-C--:B------:R-:W-:Y:S01]  /*2640*/  HMMA.16816.F32.BF16 R12, R156, R134.reuse, R12 ;  /* 0x000000869c0c723c */ /* 0x080fe2000004180c */
[----:B------:R-:W3:Y:S05]  /*2650*/  LDSM.16.M88.2 R132, [R222+0x5080] ;  /* 0x00508000de84783b */ /* 0x000eea0000000100 */
[----:B------:R-:W-:Y:S02]  /*2660*/  LDSM.16.M88.4 R144, [R144+0x8080] ;  /* 0x008080009090783b */ /* 0x000fe40000000200 */
[C---:B------:R-:W-:Y:S03]  /*2670*/  HMMA.16816.F32.BF16 R16, R76.reuse, R134, R16 ;  /* 0x000000864c10723c */ /* 0x040fe60000041810 */
[----:B------:R-:W5:Y:S05]  /*2680*/  LDSM.16.M88.2 R134, [R221+0x3080] ;  /* 0x00308000dd86783b */ /* 0x000f6a0000000100 */
[-C--:B-1----:R-:W-:Y:S01]  /*2690*/  HMMA.16816.F32.BF16 R20, R76, R80.reuse, R20 ;  /* 0x000000504c14723c */ /* 0x082fe20000041814 */
[----:B------:R-:W1:Y:S05]  /*26a0*/  LDSM.16.M88.4 R76, [R154+0x9080] ;  /* 0x009080009a4c783b */ /* 0x000e6a0000000200 */
[----:B------:R-:W-:Y:S02]  /*26b0*/  LDSM.16.M88.4 R152, [R152+0x8080] ;  /* 0x008080009898783b */ /* 0x000fe40000000200 */
[----:B------:R-:W-:Y:S03]  /*26c0*/  HMMA.16816.F32.BF16 R24, R156, R80, R24 ;  /* 0x000000509c18723c */ /* 0x000fe60000041818 */
[----:B------:R-:W1:Y:S05]  /*26d0*/  LDSM.16.M88.2 R80, [R221+0x4080] ;  /* 0x00408000dd50783b */ /* 0x000e6a0000000100 */
[-C--:B----4-:R-:W-:Y:S08]  /*26e0*/  HMMA.16816.F32.BF16 R4, R136, R2.reuse, R4 ;  /* 0x000000028804723c */ /* 0x090ff00000041804 */
[C---:B------:R-:W-:Y:S01]  /*26f0*/  HMMA.16816.F32.BF16 R8, R140.reuse, R2, R8 ;  /* 0x000000028c08723c */ /* 0x040fe20000041808 */
[----:B------:R-:W-:Y:S07]  /*2700*/  LDSM.16.M88.2 R2, [R220+0x4080] ;  /* 0x00408000dc02783b */ /* 0x000fee0000000100 */
[-C--:B--2---:R-:W-:Y:S08]  /*2710*/  HMMA.16816.F32.BF16 R12, R140, R82.reuse, R12 ;  /* 0x000000528c0c723c */ /* 0x084ff0000004180c */
[C---:B------:R-:W-:Y:S08]  /*2720*/  HMMA.16816.F32.BF16 R16, R136.reuse, R82, R16 ;  /* 0x000000528810723c */ /* 0x040ff00000041810 */
[-C--:B---3--:R-:W-:Y:S01]  /*2730*/  HMMA.16816.F32.BF16 R20, R136, R132.reuse, R20 ;  /* 0x000000848814723c */ /* 0x088fe20000041814 */
[----:B------:R-:W2:Y:S07]  /*2740*/  LDSM.16.M88.4 R136, [R208+0x9080] ;  /* 0x00908000d088783b */ /* 0x000eae0000000200 */
[----:B------:R-:W-:Y:S08]  /*2750*/  HMMA.16816.F32.BF16 R24, R140, R132, R24 ;  /* 0x000000848c18723c */ /* 0x000ff00000041818 */
[-C--:B-----5:R-:W-:Y:S08]  /*2760*/  HMMA.16816.F32.BF16 R4, R144, R134.reuse, R4 ;  /* 0x000000869004723c */ /* 0x0a0ff00000041804 */
[C---:B-1----:R-:W-:Y:S08]  /*2770*/  HMMA.16816.F32.BF16 R8, R76.reuse, R134, R8 ;  /* 0x000000864c08723c */ /* 0x042ff00000041808 */
[-C--:B------:R-:W-:Y:S08]  /*2780*/  HMMA.16816.F32.BF16 R12, R76, R80.reuse, R12 ;  /* 0x000000504c0c723c */ /* 0x080ff0000004180c */
[C---:B------:R-:W-:Y:S08]  /*2790*/  HMMA.16816.F32.BF16 R16, R144.reuse, R80, R16 ;  /* 0x000000509010723c */ /* 0x040ff00000041810 */
[-C--:B------:R-:W-:Y:S08]  /*27a0*/  HMMA.16816.F32.BF16 R20, R144, R148.reuse, R20 ;  /* 0x000000949014723c */ /* 0x080ff00000041814 */
[----:B------:R-:W-:Y:S08]  /*27b0*/  HMMA.16816.F32.BF16 R24, R76, R148, R24 ;  /* 0x000000944c18723c */ /* 0x000ff00000041818 */
[-C--:B------:R-:W-:Y:S08]  /*27c0*/  HMMA.16816.F32.BF16 R4, R152, R150.reuse, R4 ;  /* 0x000000969804723c */ /* 0x080ff00000041804 */
[C---:B--2---:R-:W-:Y:S08]  /*27d0*/  HMMA.16816.F32.BF16 R8, R136.reuse, R150, R8 ;  /* 0x000000968808723c */ /* 0x044ff00000041808 */
[-C--:B------:R-:W-:Y:S08]  /*27e0*/  HMMA.16816.F32.BF16 R12, R136, R2.reuse, R12 ;  /* 0x00000002880c723c */ /* 0x080ff0000004180c */
[----:B------:R-:W-:Y:S01]  /*27f0*/  FMUL.FTZ R4, R4, c[0x0][0x2b4] ;  /* 0x0000ad0004047a20 */ /* 0x000fe20000410000 */
[C---:B------:R-:W-:Y:S03]  /*2800*/  HMMA.16816.F32.BF16 R16, R152.reuse, R2, R16 ;  /* 0x000000029810723c */ /* 0x040fe60000041810 */
[----:B------:R-:W1:Y:S01]  /*2810*/  MUFU.TANH R141, R4 ;  /* 0x00000004008d7308 */ /* 0x000e620000002400 */
[----:B------:R-:W-:Y:S02]  /*2820*/  FMUL.FTZ R5, R5, c[0x0][0x2b4] ;  /* 0x0000ad0005057a20 */ /* 0x000fe40000410000 */
[----:B------:R-:W-:Y:S02]  /*2830*/  FMUL.FTZ R6, R6, c[0x0][0x2b4] ;  /* 0x0000ad0006067a20 */ /* 0x000fe40000410000 */
[----:B------:R-:W-:Y:S04]  /*2840*/  FMUL.FTZ R7, R7, c[0x0][0x2b4] ;  /* 0x0000ad0007077a20 */ /* 0x000fe80000410000 */
[----:B------:R-:W-:Y:S01]  /*2850*/  FMUL.FTZ R8, R8, c[0x0][0x2b4] ;  /* 0x0000ad0008087a20 */ /* 0x000fe20000410000 */
        /* <DEDUP_REMOVED lines=23> */
[-C--:B--2---:R-:W-:Y:S04]  /*29d0*/  HMMA.16816.F32.BF16 R20, R152, R4.reuse, R20 ;  /* 0x000000049814723c */ /* 0x084fe80000041814 */
[----:B------:R2:W1:Y:S04]  /*29e0*/  LDSM.16.M88.4 R132, [R0+0xf080] ;  /* 0x00f080000084783b */ /* 0x0004680000000200 */
[----:B------:R-:W1:Y:S01]  /*29f0*/  MUFU.TANH R148, R12 ;  /* 0x0000000c00947308 */ /* 0x000e620000002400 */
[----:B------:R-:W-:Y:S09]  /*2a00*/  HMMA.16816.F32.BF16 R24, R136, R4, R24 ;  /* 0x000000048818723c */ /* 0x000ff20000041818 */
        /* <DEDUP_REMOVED lines=25> */
[----:B---34-:R-:W-:Y:S01]  /*2ba0*/  ISETP.NE.AND P3, PT, R238, RZ, PT ;  /* 0x000000ffee00720c */ /* 0x018fe20003f65270 */
[----:B------:R-:W3:Y:S01]  /*2bb0*/  @!P4 S2R R2, SR_CTAID.Y ;  /* 0x000000000002c919 */ /* 0x000ee20000002600 */
[----:B------:R-:W-:Y:S01]  /*2bc0*/  ISETP.NE.AND P6, PT, R237, RZ, PT ;  /* 0x000000ffed00720c */ /* 0x000fe20003fc5270 */
        /* <DEDUP_REMOVED lines=11> */
[----:B---3--:R-:W-:Y:S01]  /*2c80*/  @!P4 SHF.R.S32.HI R5, RZ, 0x1f, R2 ;  /* 0x0000001fff05c819 */ /* 0x008fe20000011402 */
[----:B------:R-:W-:Y:S03]  /*2c90*/  @!P4 IMAD.WIDE.U32 R6, R2, c[0x0][0x270], R246 ;  /* 0x00009c000206ca25 */ /* 0x000fe600078e00f6 */
[----:B------:R-:W-:Y:S02]  /*2ca0*/  LEA.HI.X R9, R4, R243, R3, 0x7, P2 ;  /* 0x000000f304097211 */ /* 0x000fe400010f3c03 */
[----:B------:R-:W-:Y:S01]  /*2cb0*/  IADD3 R3, R236, 0x6080, RZ ;  /* 0x00006080ec037810 */ /* 0x000fe20007ffe0ff */
[----:B------:R-:W-:Y:S01]  /*2cc0*/  @!P4 IMAD R5, R5, c[0x0][0x270], RZ ;  /* 0x00009c000505ca24 */ /* 0x000fe200078e02ff */
[----:B------:R-:W-:Y:S01]  /*2cd0*/  @!P4 IADD3 R6, P1, R6, UR8, RZ ;  /* 0x000000080606cc10 */ /* 0x000fe2000ff3e0ff */
[----:B------:R-:W-:Y:S02]  /*2ce0*/  IMAD.U32 R4, RZ, RZ, UR17 ;  /* 0x00000011ff047e24 */ /* 0x000fe4000f8e00ff */
[----:B------:R-:W-:Y:S02]  /*2cf0*/  @!P4 IMAD R5, R2, c[0x0][0x274], R5 ;  /* 0x00009d000205ca24 */ /* 0x000fe400078e0205 */
[----:B------:R-:W-:Y:S02]  /*2d00*/  IMAD.U32 R2, RZ, RZ, UR14 ;  /* 0x0000000eff027e24 */ /* 0x000fe4000f8e00ff */
[----:B------:R-:W-:Y:S01]  /*2d10*/  @!P4 IMAD R4, R4, 0x40, R246 ;  /* 0x000000400404c824 */ /* 0x000fe200078e02f6 */
[----:B------:R-:W-:Y:S02]  /*2d20*/  @!P4 IADD3.X R5, R7, UR11, R5, P1, !PT ;  /* 0x0000000b0705cc10 */ /* 0x000fe40008ffe405 */
[----:B------:R-:W-:Y:S01]  /*2d30*/  IADD3 R7, -R244, UR21, RZ ;  /* 0x00000015f4077c10 */ /* 0x000fe2000fffe1ff */
[----:B------:R-:W-:Y:S01]  /*2d40*/  @!P4 IMAD.SHL.U32 R4, R4, 0x4, RZ ;  /* 0x000000040404c824 */ /* 0x000fe200078e00ff */
[----:B------:R-:W-:Y:S01]  /*2d50*/  IADD3 R12, P2, P1, R2, 0x80, R8 ;  /* 0x00000080020c7810 */ /* 0x000fe2000795e008 */
[----:B------:R-:W-:Y:S01]  /*2d60*/  IMAD.U32 R2, RZ, RZ, UR17 ;  /* 0x00000011ff027e24 */ /* 0x000fe2000f8e00ff */
[C---:B------:R-:W-:Y:S02]  /*2d70*/  ISETP.LT.OR P5, PT, R7.reuse, 0x1, P3 ;  /* 0x000000010700780c */ /* 0x040fe40001fa1670 */
[----:B------:R-:W-:Y:S01]  /*2d80*/  IADD3.X R13, RZ, UR13, R9, P2, P1 ;  /* 0x0000000dff0d7c10 */ /* 0x000fe200097e2409 */
[----:B------:R-:W-:Y:S01]  /*2d90*/  IMAD R2, R2, 0x4000, R3 ;  /* 0x0000400002027824 */ /* 0x000fe200078e0203 */
[----:B------:R-:W-:Y:S01]  /*2da0*/  @!P4 LEA R10, P1, R6, c[0x0][0x258], 0x2 ;  /* 0x00009600060aca11 */ /* 0x000fe200078210ff */
[----:B------:R-:W-:Y:S01]  /*2db0*/  IMAD.U32 R3, RZ, RZ, UR10 ;  /* 0x0000000aff037e24 */ /* 0x000fe2000f8e00ff */
[----:B------:R-:W-:Y:S02]  /*2dc0*/  ISETP.LT.OR P3, PT, R7, 0x1, P6 ;  /* 0x000000010700780c */ /* 0x000fe40003761670 */
[----:B------:R-:W-:Y:S02]  /*2dd0*/  IADD3 R14, P2, R8, UR14, RZ ;  /* 0x0000000e080e7c10 */ /* 0x000fe4000ff5e0ff */
[----:B------:R-:W-:Y:S02]  /*2de0*/  @!P4 LEA.HI.X R11, R6, c[0x0][0x25c], R5, 0x2, P1 ;  /* 0x00009700060bca11 */ /* 0x000fe400008f1405 */
[----:B------:R-:W-:Y:S01]  /*2df0*/  ISETP.NE.AND P1, PT, R238, RZ, PT ;  /* 0x000000ffee00720c */ /* 0x000fe20003f25270 */
[----:B------:R-:W-:Y:S01]  /*2e00*/  @!PT LDS RZ, [RZ] ;  /* 0x00000000fffff984 */ /* 0x000fe20000000800 */
[----:B------:R-:W-:Y:S01]  /*2e10*/  @!PT LDS RZ, [RZ] ;  /* 0x00000000fffff984 */ /* 0x000fe20000000800 */
[----:B------:R-:W-:Y:S01]  /*2e20*/  @!PT LDS RZ, [RZ] ;  /* 0x00000000fffff984 */ /* 0x000fe20000000800 */
[----:B------:R3:W-:Y:S01]  /*2e30*/  LDGSTS.E.BYPASS.LTC128B.128 [R2], [R8.64], !P5 ;  /* 0x0000000008027fae */ /* 0x0007e2000e901d52 */
[----:B------:R-:W-:Y:S02]  /*2e40*/  IADD3.X R15, R9, UR13, RZ, P2, !PT ;  /* 0x0000000d090f7c10 */ /* 0x000fe400097fe4ff */
[C---:B------:R-:W-:Y:S02]  /*2e50*/  ISETP.LT.OR P2, PT, R7.reuse, 0x21, P1 ;  /* 0x000000210700780c */ /* 0x040fe40000f41670 */
[----:B------:R-:W-:Y:S01]  /*2e60*/  ISETP.LT.OR P1, PT, R7, 0x21, P6 ;  /* 0x000000210700780c */ /* 0x000fe20003721670 */
[----:B------:R3:W-:Y:S01]  /*2e70*/  LDGSTS.E.BYPASS.LTC128B.128 [R2+0x2000], [R8.64+0x80], !P3 ;  /* 0x0200008008027fae */ /* 0x0007e2000d901d52 */
[----:B------:R-:W-:Y:S05]  /*2e80*/  @!P4 LEA R3, R3, 0x40, 0x6 ;  /* 0x000000400303c811 */ /* 0x000fea00078e30ff */
[----:B------:R-:W-:Y:S04]  /*2e90*/  @!P4 IMAD.WIDE R10, R3, 0x4, R10 ;  /* 0x00000004030ac825 */ /* 0x000fe800078e020a */
[----:B------:R3:W-:Y:S06]  /*2ea0*/  LDGSTS.E.BYPASS.LTC128B.128 [R2+0x1000], [R14.64], !P2 ;  /* 0x010000000e027fae */ /* 0x0007ec000d101d52 */
[----:B------:R3:W-:Y:S06]  /*2eb0*/  LDGSTS.E.BYPASS.LTC128B.128 [R2+0x3000], [R12.64], !P1 ;  /* 0x030000000c027fae */ /* 0x0007ec000c901d52 */
[----:B------:R3:W-:Y:S02]  /*2ec0*/  @!P4 LDGSTS.E.BYPASS.LTC128B.128 [R4+0x12080], [R10.64] ;  /* 0x120800000a04cfae */ /* 0x0007e4000b901d52 */
.L_x_55:
[-C--:B-1-34-:R-:W-:Y:S01]  /*2ed0*/  HMMA.16816.F32.BF16 R4, R20, R160.reuse, RZ ;  /* 0x000000a01404723c */ /* 0x09afe200000418ff */
[----:B------:R-:W0:Y:S01]  /*2ee0*/  LDGDEPBAR ;  /* 0x00000000000079af */ /* 0x000e220000000000 */
[----:B------:R-:W-:Y:S01]  /*2ef0*/  UIADD3 UR20, UR10, 0x1, URZ ;  /* 0x000000010a147890 */ /* 0x000fe2000fffe03f */
[C---:B------:R-:W-:Y:S02]  /*2f00*/  ISETP.GT.AND P5, PT, R249.reuse, 0x20, PT ;  /* 0x00000020f900780c */ /* 0x040fe40003fa4270 */
[C---:B------:R-:W-:Y:S02]  /*2f10*/  ISETP.GT.AND P1, PT, R249.reuse, 0x41, PT ;  /* 0x00000041f900780c */ /* 0x040fe40003f24270 */
[----:B------:R-:W-:Y:S01]  /*2f20*/  MOV R2, 0x40 ;  /* 0x0000004000027802 */ /* 0x000fe20000000f00 */
[C---:B------:R-:W-:Y:S01]  /*2f30*/  HMMA.16816.F32.BF16 R8, R76.reuse, R160, RZ ;  /* 0x000000a04c08723c */ /* 0x040fe200000418ff */
[----:B------:R-:W-:Y:S02]  /*2f40*/  P2R R216, PR, RZ, 0x10 ;  /* 0x00000010ffd87803 */ /* 0x000fe40000000000 */
[C---:B------:R-:W-:Y:S02]  /*2f50*/  ISETP.GT.AND P6, PT, R249.reuse, 0x1, PT ;  /* 0x00000001f900780c */ /* 0x040fe40003fc4270 */
[----:B------:R-:W-:Y:S02]  /*2f60*/  SEL R2, R2, 0xffffffc0, !P0 ;  /* 0xffffffc002027807 */ /* 0x000fe40004000000 */
[----:B------:R-:W-:Y:S01]  /*2f70*/  FSEL R218, R208, -INF , P1 ;  /* 0xff800000d0da7808 */ /* 0x000fe20000800000 */
[-C--:B------:R-:W-:Y:S01]  /*2f80*/  HMMA.16816.F32.BF16 R12, R76, R162.reuse, RZ ;  /* 0x000000a24c0c723c */ /* 0x080fe200000418ff */
[----:B------:R-:W-:Y:S02]  /*2f90*/  IADD3 R3, R228, R2, RZ ;  /* 0x00000002e4037210 */ /* 0x000fe40007ffe0ff */
[C---:B------:R-:W-:Y:S01]  /*2fa0*/  ISETP.GT.AND P4, PT, R249.reuse, RZ, PT ;  /* 0x000000fff900720c */ /* 0x040fe20003f84270 */
[----:B------:R-:W-:Y:S01]  /*2fb0*/  FFMA.FTZ R208, -R208, R208, 1 ;  /* 0x3f800000d0d07423 */ /* 0x000fe200000101d0 */
[----:B------:R-:W-:Y:S01]  /*2fc0*/  IADD3 R2, R2, R0, RZ ;  /* 0x0000000002027210 */ /* 0x000fe20007ffe0ff */
[----:B------:R-:W1:Y:S01]  /*2fd0*/  LDSM.16.M88.4 R136, [R3+0xe080] ;  /* 0x00e080000388783b */ /* 0x000e620000000200 */
[C---:B------:R-:W-:Y:S01]  /*2fe0*/  FSEL R217, R140.reuse, -INF , P4 ;  /* 0xff8000008cd97808 */ /* 0x040fe20002000000 */
[C---:B--2---:R-:W-:Y:S02]  /*2ff0*/  HMMA.16816.F32.BF16 R16, R20.reuse, R162, RZ ;  /* 0x000000a21410723c */ /* 0x044fe400000418ff */
[----:B------:R-:W-:Y:S02]  /*3000*/  ISETP.GT.AND P3, PT, R249, 0x21, PT ;  /* 0x00000021f900780c */ /* 0x000fe40003f64270 */
[----:B------:R-:W-:Y:S01]  /*3010*/  FFMA.FTZ R140, -R140, R140, 1 ;  /* 0x3f8000008c8c7423 */ /* 0x000fe2000001018c */
[C---:B------:R-:W-:Y:S01]  /*3020*/  FSEL R219, R147.reuse, -INF , P6 ;  /* 0xff80000093db7808 */ /* 0x040fe20003000000 */
[----:B------:R-:W-:Y:S01]  /*3030*/  FFMA.FTZ R147, -R147, R147, 1 ;  /* 0x3f80000093937423 */ /* 0x000fe20000010193 */
[----:B------:R-:W-:Y:S01]  /*3040*/  ISETP.GT.AND P2, PT, R249, 0x40, PT ;  /* 0x00000040f900780c */ /* 0x000fe20003f44270 */
[-C--:B------:R-:W-:Y:S01]  /*3050*/  HMMA.16816.F32.BF16 R20, R20, R164.reuse, RZ ;  /* 0x000000a41414723c */ /* 0x080fe200000418ff */
[----:B------:R-:W-:Y:S03]  /*3060*/  FFMA.FTZ R217, R217, c[0x0][0x29c], -R213 ;  /* 0x0000a700d9d97a23 */ /* 0x000fe600000108d5 */
[----:B------:R-:W-:Y:S03]  /*3070*/  FFMA.FTZ R219, R219, c[0x0][0x29c], -R212 ;  /* 0x0000a700dbdb7a23 */ /* 0x000fe600000108d4 */
[----:B------:R-:W-:Y:S01]  /*3080*/  MUFU.EX2 R217, R217 ;  /* 0x000000d900d97308 */ /* 0x000fe20000000800 */
[----:B------:R-:W-:Y:S01]  /*3090*/  HMMA.16816.F32.BF16 R24, R76, R164, RZ ;  /* 0x000000a44c18723c */ /* 0x000fe200000418ff */
[----:B------:R-:W2:Y:S07]  /*30a0*/  LDSM.16.M88.4 R76, [R3+0xf080] ;  /* 0x00f08000034c783b */ /* 0x000eae0000000200 */
[-C--:B------:R-:W-:Y:S01]  /*30b0*/  HMMA.16816.F32.BF16 R4, R80, R166.reuse, R4 ;  /* 0x000000a65004723c */ /* 0x080fe20000041804 */
[----:B------:R-:W-:Y:S07]  /*30c0*/  MUFU.EX2 R219, R219 ;  /* 0x000000db00db7308 */ /* 0x000fee0000000800 */
[C---:B------:R-:W-:Y:S08]  /*30d0*/  HMMA.16816.F32.BF16 R8, R132.reuse, R166, R8 ;  /* 0x000000a68408723c */ /* 0x040ff00000041808 */
[-C--:B------:R-:W-:Y:S08]  /*30e0*/  HMMA.16816.F32.BF16 R12, R132, R168.reuse, R12 ;  /* 0x000000a8840c723c */ /* 0x080ff0000004180c */
[C---:B------:R-:W-:Y:S08]  /*30f0*/  HMMA.16816.F32.BF16 R16, R80.reuse, R168, R16 ;  /* 0x000000a85010723c */ /* 0x040ff00000041810 */
[-C--:B------:R-:W-:Y:S01]  /*3100*/  HMMA.16816.F32.BF16 R20, R80, R170.reuse, R20 ;  /* 0x000000aa5014723c */ /* 0x080fe20000041814 */
[----:B------:R-:W3:Y:S07]  /*3110*/  LDSM.16.M88.4 R80, [R2+0xe080] ;  /* 0x00e080000250783b */ /* 0x000eee0000000200 */
[----:B------:R-:W-:Y:S01]  /*3120*/  HMMA.16816.F32.BF16 R24, R132, R170, R24 ;  /* 0x000000aa8418723c */ /* 0x000fe20000041818 */
[----:B------:R-:W4:Y:S07]  /*3130*/  LDSM.16.M88.4 R132, [R2+0xf080] ;  /* 0x00f080000284783b */ /* 0x000f2e0000000200 */
        /* <DEDUP_REMOVED lines=9> */
[C---:B----4-:R-:W-:Y:S08]  /*31d0*/  HMMA.16816.F32.BF16 R8, R132.reuse, R178, R8 ;  /* 0x000000b28408723c */ /* 0x050ff00000041808 */
        /* <DEDUP_REMOVED lines=13> */
[----:B------:R2:W5:Y:S07]  /*32b0*/  LDSM.16.M88.4 R76, [R3+0x11080] ;  /* 0x01108000034c783b */ /* 0x00056e0000000200 */
[-C--:B---3--:R-:W-:Y:S08]  /*32c0*/  HMMA.16816.F32.BF16 R4, R80, R190.reuse, R4 ;  /* 0x000000be5004723c */ /* 0x088ff00000041804 */
[C---:B----4-:R-:W-:Y:S08]  /*32d0*/  HMMA.16816.F32.BF16 R8, R132.reuse, R190, R8 ;  /* 0x000000be8408723c */ /* 0x050ff00000041808 */
[-C--:B------:R-:W-:Y:S04]  /*32e0*/  HMMA.16816.F32.BF16 R12, R132, R192.reuse, R12 ;  /* 0x000000c0840c723c */ /* 0x080fe8000004180c */
[C---:B--2---:R-:W-:Y:S01]  /*32f0*/  FSEL R3, R141.reuse, -INF , P4 ;  /* 0xff8000008d037808 */ /* 0x044fe20002000000 */
[----:B------:R-:W-:Y:S03]  /*3300*/  FFMA.FTZ R141, -R141, R141, 1 ;  /* 0x3f8000008d8d7423 */ /* 0x000fe6000001018d */
[C---:B------:R-:W-:Y:S04]  /*3310*/  HMMA.16816.F32.BF16 R16, R80.reuse, R192, R16 ;  /* 0x000000c05010723c */ /* 0x040fe80000041810 */
[--C-:B------:R-:W-:Y:S04]  /*3320*/  FFMA.FTZ R3, R3, c[0x0][0x29c], -R215.reuse ;  /* 0x0000a70003037a23 */ /* 0x100fe800000108d7 */
[-C--:B------:R-:W-:Y:S01]  /*3330*/  HMMA.16816.F32.BF16 R20, R80, R194.reuse, R20 ;  /* 0x000000c25014723c */ /* 0x080fe20000041814 */
[----:B------:R-:W2:Y:S01]  /*3340*/  LDSM.16.M88.4 R80, [R2+0x10080] ;  /* 0x010080000250783b */ /* 0x000ea20000000200 */
[----:B------:R-:W-:Y:S06]  /*3350*/  MUFU.EX2 R3, R3 ;  /* 0x0000000300037308 */ /* 0x000fec0000000800 */
[----:B------:R-:W-:Y:S01]  /*3360*/  HMMA.16816.F32.BF16 R24, R132, R194, R24 ;  /* 0x000000c28418723c */ /* 0x000fe20000041818 */
[----:B------:R-:W3:Y:S07]  /*3370*/  LDSM.16.M88.4 R132, [R2+0x11080] ;  /* 0x011080000284783b */ /* 0x000eee0000000200 */
[-C--:B-1----:R-:W-:Y:S01]  /*3380*/  HMMA.16816.F32.BF16 R4, R136, R196.reuse, R4 ;  /* 0x000000c48804723c */ /* 0x082fe20000041804 */
[----:B------:R-:W1:Y:S07]  /*3390*/  LDS R2, [R250.X4+0x12280] ;  /* 0x01228000fa027984 */ /* 0x000e6e0000004800 */
[C---:B-----5:R-:W-:Y:S08]  /*33a0*/  HMMA.16816.F32.BF16 R8, R76.reuse, R196, R8 ;  /* 0x000000c44c08723c */ /* 0x060ff00000041808 */
[-C--:B------:R-:W-:Y:S08]  /*33b0*/  HMMA.16816.F32.BF16 R12, R76, R198.reuse, R12 ;  /* 0x000000c64c0c723c */ /* 0x080ff0000004180c */
[C---:B------:R-:W-:Y:S08]  /*33c0*/  HMMA.16816.F32.BF16 R16, R136.reuse, R198, R16 ;  /* 0x000000c68810723c */ /* 0x040ff00000041810 */
[-C--:B------:R-:W-:Y:S07]  /*33d0*/  HMMA.16816.F32.BF16 R20, R136, R200.reuse, R20 ;  /* 0x000000c88814723c */ /* 0x080fee0000041814 */
[C---:B------:R-:W-:Y:S01]  /*33e0*/  FSEL R136, R209.reuse, -INF , P1 ;  /* 0xff800000d1887808 */ /* 0x040fe20000800000 */
[----:B------:R-:W-:Y:S04]  /*33f0*/  HMMA.16816.F32.BF16 R24, R76, R200, R24 ;  /* 0x000000c84c18723c */ /* 0x000fe80000041818 */
[----:B------:R-:W-:Y:S01]  /*3400*/  FFMA.FTZ R209, -R209, R209, 1 ;  /* 0x3f800000d1d17423 */ /* 0x000fe200000101d1 */
[C---:B------:R-:W-:Y:S01]  /*3410*/  FSEL R137, R158.reuse, -INF , P1 ;  /* 0xff8000009e897808 */ /* 0x040fe20000800000 */
[----:B------:R-:W-:Y:S01]  /*3420*/  FFMA.FTZ R158, -R158, R158, 1 ;  /* 0x3f8000009e9e7423 */ /* 0x000fe2000001019e */
[----:B------:R-:W-:Y:S01]  /*3430*/  FSEL R78, R154, -INF , P5 ;  /* 0xff8000009a4e7808 */ /* 0x000fe20002800000 */
[-C--:B--2---:R-:W-:Y:S05]  /*3440*/  HMMA.16816.F32.BF16 R4, R80, R202.reuse, R4 ;  /* 0x000000ca5004723c */ /* 0x084fea0000041804 */
[----:B------:R-:W-:Y:S01]  /*3450*/  FFMA.FTZ R78, R78, c[0x0][0x29c], -R215 ;  /* 0x0000a7004e4e7a23 */ /* 0x000fe200000108d7 */
[C---:B------:R-:W-:Y:S01]  /*3460*/  FSEL R77, R155.reuse, -INF , P3 ;  /* 0xff8000009b4d7808 */ /* 0x040fe20001800000 */
[----:B------:R-:W-:Y:S01]  /*3470*/  FFMA.FTZ R155, -R155, R155, 1 ;  /* 0x3f8000009b9b7423 */ /* 0x000fe2000001019b */
[C---:B---3--:R-:W-:Y:S03]  /*3480*/  HMMA.16816.F32.BF16 R8, R132.reuse, R202, R8 ;  /* 0x000000ca8408723c */ /* 0x048fe60000041808 */
[----:B------:R-:W2:Y:S01]  /*3490*/  MUFU.EX2 R78, R78 ;  /* 0x0000004e004e7308 */ /* 0x000ea20000000800 */
[C---:B------:R-:W-:Y:S01]  /*34a0*/  FSEL R139, R148.reuse, -INF , P5 ;  /* 0xff800000948b7808 */ /* 0x040fe20002800000 */
[----:B------:R-:W-:Y:S01]  /*34b0*/  FFMA.FTZ R148, -R148, R148, 1 ;  /* 0x3f80000094947423 */ /* 0x000fe20000010194 */
[C---:B------:R-:W-:Y:S01]  /*34c0*/  FSEL R138, R149.reuse, -INF , P3 ;  /* 0xff800000958a7808 */ /* 0x040fe20001800000 */
[----:B------:R-:W-:Y:S01]  /*34d0*/  FFMA.FTZ R149, -R149, R149, 1 ;  /* 0x3f80000095957423 */ /* 0x000fe20000010195 */
[-C--:B------:R-:W-:Y:S04]  /*34e0*/  HMMA.16816.F32.BF16 R12, R132, R204.reuse, R12 ;  /* 0x000000cc840c723c */ /* 0x080fe8000004180c */
[----:B------:R-:W-:Y:S01]  /*34f0*/  FFMA.FTZ R138, R138, c[0x0][0x29c], -R213 ;  /* 0x0000a7008a8a7a23 */ /* 0x000fe200000108d5 */
[C---:B------:R-:W-:Y:S01]  /*3500*/  FSEL R79, R142.reuse, -INF , P6 ;  /* 0xff8000008e4f7808 */ /* 0x040fe20003000000 */
[----:B------:R-:W-:Y:S01]  /*3510*/  FFMA.FTZ R142, -R142, R142, 1 ;  /* 0x3f8000008e8e7423 */ /* 0x000fe2000001018e */
[----:B------:R-:W-:Y:S01]  /*3520*/  FSEL R76, R156, -INF , P2 ;  /* 0xff8000009c4c7808 */ /* 0x000fe20001000000 */
[C---:B------:R-:W-:Y:S02]  /*3530*/  HMMA.16816.F32.BF16 R16, R80.reuse, R204, R16 ;  /* 0x000000cc5010723c */ /* 0x040fe40000041810 */
[----:B------:R-:W-:Y:S02]  /*3540*/  MUFU.EX2 R138, R138 ;  /* 0x0000008a008a7308 */ /* 0x000fe40000000800 */
[--C-:B-1----:R-:W-:Y:S02]  /*3550*/  FADD.FTZ R4, R4, -R2.reuse ;  /* 0x8000000204047221 */ /* 0x102fe40000010000 */
[----:B------:R-:W-:Y:S02]  /*3560*/  FADD.FTZ R5, R5, -R2 ;  /* 0x8000000205057221 */ /* 0x000fe40000010000 */
[-C--:B------:R-:W-:Y:S04]  /*3570*/  HMMA.16816.F32.BF16 R20, R80, R206.reuse, R20 ;  /* 0x000000ce5014723c */ /* 0x080fe80000041814 */
[--C-:B------:R-:W-:Y:S02]  /*3580*/  FFMA.FTZ R79, R79, c[0x0][0x29c], -R215.reuse ;  /* 0x0000a7004f4f7a23 */ /* 0x100fe400000108d7 */
[--C-:B------:R-:W-:Y:S01]  /*3590*/  FFMA.FTZ R77, R77, c[0x0][0x29c], -R215.reuse ;  /* 0x0000a7004d4d7a23 */ /* 0x100fe200000108d7 */
[----:B------:R-:W-:Y:S01]  /*35a0*/  FSEL R83, R144, -INF , P6 ;  /* 0xff80000090537808 */ /* 0x000fe20003000000 */
[----:B------:R-:W-:Y:S02]  /*35b0*/  HMMA.16816.F32.BF16 R24, R132, R206, R24 ;  /* 0x000000ce8418723c */ /* 0x000fe40000041818 */
[----:B------:R-:W1:Y:S02]  /*35c0*/  MUFU.EX2 R79, R79 ;  /* 0x0000004f004f7308 */ /* 0x000e640000000800 */
[----:B------:R-:W-:Y:S01]  /*35d0*/  FFMA.FTZ R83, R83, c[0x0][0x29c], -R214 ;  /* 0x0000a70053537a23 */ /* 0x000fe200000108d6 */
[----:B------:R-:W-:Y:S01]  /*35e0*/  FSEL R82, R152, -INF , P5 ;  /* 0xff80000098527808 */ /* 0x000fe20002800000 */
[----:B------:R-:W-:Y:S01]  /*35f0*/  FFMA.FTZ R144, -R144, R144, 1 ;  /* 0x3f80000090907423 */ /* 0x000fe20000010190 */
[----:B------:R-:W-:Y:S01]  /*3600*/  FSEL R81, R153, -INF , P3 ;  /* 0xff80000099517808 */ /* 0x000fe20001800000 */
[--C-:B------:R-:W-:Y:S01]  /*3610*/  FADD.FTZ R16, R16, -R2.reuse ;  /* 0x8000000210107221 */ /* 0x100fe20000010000 */
[----:B------:R-:W-:Y:S03]  /*3620*/  FSEL R80, R157, -INF , P2 ;  /* 0xff8000009d507808 */ /* 0x000fe60001000000 */
[----:B--2---:R-:W-:Y:S01]  /*3630*/  FMUL.FTZ R16, R78, R16 ;  /* 0x000000104e107220 */ /* 0x004fe20000410000 */
[----:B------:R-:W-:Y:S01]  /*3640*/  MUFU.EX2 R83, R83 ;  /* 0x0000005300537308 */ /* 0x000fe20000000800 */
[--C-:B------:R-:W-:Y:S02]  /*3650*/  FADD.FTZ R17, R17, -R2.reuse ;  /* 0x8000000211117221 */ /* 0x100fe40000010000 */
[--C-:B------:R-:W-:Y:S02]  /*3660*/  FADD.FTZ R20, R20, -R2.reuse ;  /* 0x8000000214147221 */ /* 0x100fe40000010000 */
[----:B------:R-:W-:Y:S02]  /*3670*/  FADD.FTZ R21, R21, -R2 ;  /* 0x8000000215157221 */ /* 0x000fe40000010000 */
[----:B------:R-:W-:Y:S02]  /*3680*/  FFMA.FTZ R2, -R154, R154, 1 ;  /* 0x3f8000009a027423 */ /* 0x000fe4000001019a */
[--C-:B------:R-:W-:Y:S01]  /*3690*/  FFMA.FTZ R76, R76, c[0x0][0x29c], -R215.reuse ;  /* 0x0000a7004c4c7a23 */ /* 0x100fe200000108d7 */
[----:B------:R-:W2:Y:S01]  /*36a0*/  MUFU.EX2 R77, R77 ;  /* 0x0000004d004d7308 */ /* 0x000ea20000000800 */
[----:B------:R-:W-:Y:S02]  /*36b0*/  FMUL.FTZ R2, R16, R2 ;  /* 0x0000000210027220 */ /* 0x000fe40000410000 */
[----:B------:R-:W3:Y:S01]  /*36c0*/  LDS R16, [R250.X4+0x122a0] ;  /* 0x0122a000fa107984 */ /* 0x000ee20000004800 */
[----:B------:R-:W-:Y:S01]  /*36d0*/  FFMA.FTZ R215, R136, c[0x0][0x29c], -R215 ;  /* 0x0000a70088d77a23 */ /* 0x000fe200000108d7 */
[----:B------:R-:W-:Y:S01]  /*36e0*/  FSEL R136, R143, -INF , P4 ;  /* 0xff8000008f887808 */ /* 0x000fe20002000000 */
[----:B------:R-:W-:Y:S01]  /*36f0*/  FMUL.FTZ R4, R3, R4 ;  /* 0x0000000403047220 */ /* 0x000fe20000410000 */
[----:B-1----:R-:W-:Y:S01]  /*3700*/  F2FP.BF16.PACK_AB R3, R79, R3 ;  /* 0x000000034f03723e */ /* 0x002fe200000010ff */
[--C-:B------:R-:W-:Y:S02]  /*3710*/  FFMA.FTZ R81, R81, c[0x0][0x29c], -R214.reuse ;  /* 0x0000a70051517a23 */ /* 0x100fe400000108d6 */
[--C-:B------:R-:W-:Y:S01]  /*3720*/  FFMA.FTZ R136, R136, c[0x0][0x29c], -R214.reuse ;  /* 0x0000a70088887a23 */ /* 0x100fe200000108d6 */
[----:B------:R-:W-:Y:S01]  /*3730*/  MUFU.EX2 R76, R76 ;  /* 0x0000004c004c7308 */ /* 0x000fe20000000800 */
[----:B------:R-:W-:Y:S01]  /*3740*/  FMUL.FTZ R4, R4, R141 ;  /* 0x0000008d04047220 */ /* 0x000fe20000410000 */
[----:B------:R-:W-:Y:S01]  /*3750*/  FSEL R141, R145, -INF , P6 ;  /* 0xff800000918d7808 */ /* 0x000fe20003000000 */
[--C-:B------:R-:W-:Y:S02]  /*3760*/  FFMA.FTZ R82, R82, c[0x0][0x29c], -R214.reuse ;  /* 0x0000a70052527a23 */ /* 0x100fe400000108d6 */
[--C-:B------:R-:W-:Y:S02]  /*3770*/  FFMA.FTZ R80, R80, c[0x0][0x29c], -R214.reuse ;  /* 0x0000a70050507a23 */ /* 0x100fe400000108d6 */
[----:B------:R-:W-:Y:S01]  /*3780*/  FFMA.FTZ R214, R137, c[0x0][0x29c], -R214 ;  /* 0x0000a70089d67a23 */ /* 0x000fe200000108d6 */
[----:B------:R-:W-:Y:S01]  /*3790*/  FSEL R137, R159, -INF , P2 ;  /* 0xff8000009f897808 */ /* 0x000fe20001000000 */
[--C-:B------:R-:W-:Y:S01]  /*37a0*/  FFMA.FTZ R141, R141, c[0x0][0x29c], -R213.reuse ;  /* 0x0000a7008d8d7a23 */ /* 0x100fe200000108d5 */
[----:B------:R-:W1:Y:S01]  /*37b0*/  MUFU.EX2 R136, R136 ;  /* 0x0000008800887308 */ /* 0x000e620000000800 */
[--C-:B------:R-:W-:Y:S02]  /*37c0*/  FFMA.FTZ R139, R139, c[0x0][0x29c], -R213.reuse ;  /* 0x0000a7008b8b7a23 */ /* 0x100fe400000108d5 */
[--C-:B------:R-:W-:Y:S02]  /*37d0*/  FFMA.FTZ R137, R137, c[0x0][0x29c], -R213.reuse ;  /* 0x0000a70089897a23 */ /* 0x100fe400000108d5 */
[----:B------:R-:W-:Y:S01]  /*37e0*/  FFMA.FTZ R213, R218, c[0x0][0x29c], -R213 ;  /* 0x0000a700dad57a23 */ /* 0x000fe200000108d5 */
[----:B------:R-:W-:Y:S01]  /*37f0*/  FSEL R218, R146, -INF , P4 ;  /* 0xff80000092da7808 */ /* 0x000fe20002000000 */
[----:B------:R-:W-:Y:S01]  /*3800*/  FMUL.FTZ R5, R79, R5 ;  /* 0x000000054f057220 */ /* 0x000fe20000410000 */
[----:B------:R-:W-:Y:S01]  /*3810*/  ISETP.NE.AND P4, PT, R216, RZ, PT ;  /* 0x000000ffd800720c */ /* 0x000fe20003f85270 */
[----:B--2---:R-:W-:Y:S01]  /*3820*/  FMUL.FTZ R17, R77, R17 ;  /* 0x000000114d117220 */ /* 0x004fe20000410000 */
[----:B------:R-:W-:Y:S01]  /*3830*/  MUFU.EX2 R141, R141 ;  /* 0x0000008d008d7308 */ /* 0x000fe20000000800 */
[--C-:B------:R-:W-:Y:S01]  /*3840*/  FFMA.FTZ R218, R218, c[0x0][0x29c], -R212.reuse ;  /* 0x0000a700dada7a23 */ /* 0x100fe200000108d4 */
[----:B------:R-:W-:Y:S01]  /*3850*/  FSEL R216, R150, -INF , P5 ;  /* 0xff80000096d87808 */ /* 0x000fe20002800000 */
[----:B------:R-:W-:Y:S01]  /*3860*/  FMUL.FTZ R5, R5, R142 ;  /* 0x0000008e05057220 */ /* 0x000fe20000410000 */
[----:B------:R-:W-:Y:S01]  /*3870*/  FSEL R142, R151, -INF , P3 ;  /* 0xff800000978e7808 */ /* 0x000fe20001800000 */
[----:B------:R-:W-:Y:S01]  /*3880*/  FFMA.FTZ R156, -R156, R156, 1 ;  /* 0x3f8000009c9c7423 */ /* 0x000fe2000001019c */
[----:B------:R-:W-:Y:S01]  /*3890*/  F2FP.BF16.PACK_AB R77, R77, R78 ;  /* 0x0000004e4d4d723e */ /* 0x000fe200000010ff */
[--C-:B------:R-:W-:Y:S01]  /*38a0*/  FFMA.FTZ R216, R216, c[0x0][0x29c], -R212.reuse ;  /* 0x0000a700d8d87a23 */ /* 0x100fe200000108d4 */
[----:B------:R-:W-:Y:S01]  /*38b0*/  F2FP.BF16.PACK_AB R4, R5, R4 ;  /* 0x000000040504723e */ /* 0x000fe200000010ff */
[----:B------:R-:W-:Y:S01]  /*38c0*/  FFMA.FTZ R142, R142, c[0x0][0x29c], -R212 ;  /* 0x0000a7008e8e7a23 */ /* 0x000fe200000108d4 */
[----:B------:R-:W-:Y:S01]  /*38d0*/  MUFU.EX2 R218, R218 ;  /* 0x000000da00da7308 */ /* 0x000fe20000000800 */
[----:B------:R-:W2:Y:S01]  /*38e0*/  LDS R5, [R250.X4+0x12320] ;  /* 0x01232000fa057984 */ /* 0x000ea20000004800 */
[--C-:B---3--:R-:W-:Y:S02]  /*38f0*/  FADD.FTZ R7, R7, -R16.reuse ;  /* 0x8000001007077221 */ /* 0x108fe40000010000 */
[--C-:B------:R-:W-:Y:S02]  /*3900*/  FADD.FTZ R6, R6, -R16.reuse ;  /* 0x8000001006067221 */ /* 0x100fe40000010000 */
[C---:B------:R-:W-:Y:S01]  /*3910*/  FMUL.FTZ R7, R83.reuse, R7 ;  /* 0x0000000753077220 */ /* 0x040fe20000410000 */
[----:B-1----:R-:W-:Y:S01]  /*3920*/  F2FP.BF16.PACK_AB R83, R83, R136 ;  /* 0x000000885353723e */ /* 0x002fe200000010ff */
[--C-:B------:R-:W-:Y:S02]  /*3930*/  FADD.FTZ R18, R18, -R16.reuse ;  /* 0x8000001012127221 */ /* 0x100fe40000010000 */
[----:B------:R-:W-:Y:S01]  /*3940*/  FMUL.FTZ R144, R7, R144 ;  /* 0x0000009007907220 */ /* 0x000fe20000410000 */
[----:B------:R-:W1:Y:S01]  /*3950*/  MUFU.EX2 R81, R81 ;  /* 0x0000005100517308 */ /* 0x000e620000000800 */
[----:B------:R-:W3:Y:S01]  /*3960*/  LDS R7, [R250.X4+0x12300] ;  /* 0x01230000fa077984 */ /* 0x000ee20000004800 */
[----:B------:R-:W-:Y:S02]  /*3970*/  FMUL.FTZ R6, R136, R6 ;  /* 0x0000000688067220 */ /* 0x000fe40000410000 */
[----:B------:R-:W-:Y:S01]  /*3980*/  FFMA.FTZ R143, -R143, R143, 1 ;  /* 0x3f8000008f8f7423 */ /* 0x000fe2000001018f */
[----:B------:R4:W-:Y:S01]  /*3990*/  STS [R251+0x12480], R3 ;  /* 0x01248003fb007388 */ /* 0x0009e20000000800 */
[----:B------:R-:W-:Y:S02]  /*39a0*/  FMUL.FTZ R20, R76, R20 ;  /* 0x000000144c147220 */ /* 0x000fe40000410000 */
[----:B------:R-:W-:Y:S01]  /*39b0*/  FMUL.FTZ R6, R6, R143 ;  /* 0x0000008f06067220 */ /* 0x000fe20000410000 */
[----:B------:R-:W-:Y:S01]  /*39c0*/  STS [R248], R83 ;  /* 0x00000053f8007388 */ /* 0x000fe20000000800 */
[----:B------:R-:W5:Y:S01]  /*39d0*/  MUFU.EX2 R82, R82 ;  /* 0x0000005200527308 */ /* 0x000f620000000800 */
[----:B------:R-:W-:Y:S01]  /*39e0*/  FMUL.FTZ R156, R20, R156 ;  /* 0x0000009c149c7220 */ /* 0x000fe20000410000 */
[----:B------:R-:W-:Y:S01]  /*39f0*/  FSEL R143, R211, -INF , P1 ;  /* 0xff800000d38f7808 */ /* 0x000fe20000800000 */
[----:B------:R-:W-:Y:S01]  /*3a00*/  FADD.FTZ R22, R22, -R16 ;  /* 0x8000001016167221 */ /* 0x000fe20000010000 */
[----:B------:R-:W-:Y:S01]  /*3a10*/  FSEL R20, R210, -INF , P2 ;  /* 0xff800000d2147808 */ /* 0x000fe20001000000 */
[----:B------:R-:W-:Y:S01]  /*3a20*/  FFMA.FTZ R145, -R145, R145, 1 ;  /* 0x3f80000091917423 */ /* 0x000fe20000010191 */
[----:B------:R-:W-:Y:S01]  /*3a30*/  F2FP.BF16.PACK_AB R6, R144, R6 ;  /* 0x000000069006723e */ /* 0x000fe200000010ff */
[----:B------:R-:W-:Y:S01]  /*3a40*/  FFMA.FTZ R146, -R146, R146, 1 ;  /* 0x3f80000092927423 */ /* 0x000fe20000010192 */
[----:B------:R-:W-:Y:S01]  /*3a50*/  PLOP3.LUT P1, PT, PT, PT, UP0, 0x80, 0x0 ;  /* 0x000000000000781c */ /* 0x000fe20003f2f008 */
[--C-:B------:R-:W-:Y:S01]  /*3a60*/  FFMA.FTZ R20, R20, c[0x0][0x29c], -R212.reuse ;  /* 0x0000a70014147a23 */ /* 0x100fe200000108d4 */
[----:B------:R-:W4:Y:S01]  /*3a70*/  MUFU.EX2 R139, R139 ;  /* 0x0000008b008b7308 */ /* 0x000f220000000800 */
[----:B------:R-:W-:Y:S02]  /*3a80*/  FFMA.FTZ R212, R143, c[0x0][0x29c], -R212 ;  /* 0x0000a7008fd47a23 */ /* 0x000fe400000108d4 */
[--C-:B------:R-:W-:Y:S02]  /*3a90*/  FADD.FTZ R19, R19, -R16.reuse ;  /* 0x8000001013137221 */ /* 0x100fe40000010000 */
[----:B------:R-:W-:Y:S02]  /*3aa0*/  FMUL.FTZ R17, R17, R155 ;  /* 0x0000009b11117220 */ /* 0x000fe40000410000 */
[----:B-1----:R-:W-:Y:S02]  /*3ab0*/  FMUL.FTZ R19, R81, R19 ;  /* 0x0000001351137220 */ /* 0x002fe40000410000 */
[----:B------:R-:W-:Y:S01]  /*3ac0*/  FFMA.FTZ R152, -R152, R152, 1 ;  /* 0x3f80000098987423 */ /* 0x000fe20000010198 */
[----:B------:R-:W-:Y:S01]  /*3ad0*/  MUFU.EX2 R142, R142 ;  /* 0x0000008e008e7308 */ /* 0x000fe20000000800 */
[--C-:B--2---:R-:W-:Y:S01]  /*3ae0*/  FADD.FTZ R10, R10, -R5.reuse ;  /* 0x800000050a0a7221 */ /* 0x104fe20000010000 */
[----:B------:R-:W-:Y:S01]  /*3af0*/  F2FP.BF16.PACK_AB R2, R17, R2 ;  /* 0x000000021102723e */ /* 0x000fe200000010ff */
[----:B------:R-:W-:Y:S02]  /*3b00*/  FADD.FTZ R11, R11, -R5 ;  /* 0x800000050b0b7221 */ /* 0x000fe40000010000 */
[----:B-----5:R-:W-:Y:S01]  /*3b10*/  FMUL.FTZ R18, R82, R18 ;  /* 0x0000001252127220 */ /* 0x020fe20000410000 */
[----:B------:R-:W-:Y:S01]  /*3b20*/  F2FP.BF16.PACK_AB R82, R81, R82 ;  /* 0x000000525152723e */ /* 0x000fe200000010ff */
[----:B------:R-:W-:Y:S02]  /*3b30*/  FMUL.FTZ R10, R218, R10 ;  /* 0x0000000ada0a7220 */ /* 0x000fe40000410000 */
[----:B------:R-:W-:Y:S01]  /*3b40*/  FMUL.FTZ R11, R219, R11 ;  /* 0x0000000bdb0b7220 */ /* 0x000fe20000410000 */
[----:B------:R-:W1:Y:S01]  /*3b50*/  MUFU.EX2 R216, R216 ;  /* 0x000000d800d87308 */ /* 0x000e620000000800 */
[--C-:B---3--:R-:W-:Y:S02]  /*3b60*/  FADD.FTZ R8, R8, -R7.reuse ;  /* 0x8000000708087221 */ /* 0x108fe40000010000 */
[--C-:B------:R-:W-:Y:S02]  /*3b70*/  FADD.FTZ R9, R9, -R7.reuse ;  /* 0x8000000709097221 */ /* 0x100fe40000010000 */
[----:B------:R-:W-:Y:S01]  /*3b80*/  FMUL.FTZ R8, R217, R8 ;  /* 0x00000008d9087220 */ /* 0x000fe20000410000 */
[----:B------:R-:W-:Y:S01]  /*3b90*/  F2FP.BF16.PACK_AB R217, R141, R217 ;  /* 0x000000d98dd9723e */ /* 0x000fe200000010ff */
[--C-:B------:R-:W-:Y:S02]  /*3ba0*/  FADD.FTZ R12, R12, -R7.reuse ;  /* 0x800000070c0c7221 */ /* 0x100fe40000010000 */
[--C-:B------:R-:W-:Y:S01]  /*3bb0*/  FADD.FTZ R13, R13, -R7.reuse ;  /* 0x800000070d0d7221 */ /* 0x100fe20000010000 */
[----:B------:R-:W2:Y:S01]  /*3bc0*/  MUFU.EX2 R215, R215 ;  /* 0x000000d700d77308 */ /* 0x000ea20000000800 */
[--C-:B------:R-:W-:Y:S01]  /*3bd0*/  FADD.FTZ R24, R24, -R7.reuse ;  /* 0x8000000718187221 */ /* 0x100fe20000010000 */
[----:B------:R-:W-:Y:S01]  /*3be0*/  STS [R251+0x12c80], R217 ;  /* 0x012c80d9fb007388 */ /* 0x000fe20000000800 */
[----:B------:R-:W-:Y:S01]  /*3bf0*/  FADD.FTZ R25, R25, -R7 ;  /* 0x8000000719197221 */ /* 0x000fe20000010000 */
[----:B------:R-:W-:Y:S01]  /*3c00*/  F2FP.BF16.PACK_AB R7, R219, R218 ;  /* 0x000000dadb07723e */ /* 0x000fe200000010ff */
[----:B----4-:R-:W-:Y:S01]  /*3c10*/  FMUL.FTZ R12, R139, R12 ;  /* 0x0000000c8b0c7220 */ /* 0x010fe20000410000 */
[----:B------:R-:W-:Y:S01]  /*3c20*/  F2FP.BF16.PACK_AB R139, R138, R139 ;  /* 0x0000008b8a8b723e */ /* 0x000fe200000010ff */
[----:B------:R-:W-:Y:S02]  /*3c30*/  FMUL.FTZ R9, R141, R9 ;  /* 0x000000098d097220 */ /* 0x000fe40000410000 */
[----:B------:R-:W-:Y:S01]  /*3c40*/  STS [R248+0x800], R7 ;  /* 0x00080007f8007388 */ /* 0x000fe20000000800 */
[----:B------:R-:W-:Y:S01]  /*3c50*/  MUFU.EX2 R214, R214 ;  /* 0x000000d600d67308 */ /* 0x000fe20000000800 */
[----:B------:R-:W-:Y:S02]  /*3c60*/  FMUL.FTZ R8, R8, R140 ;  /* 0x0000008c08087220 */ /* 0x000fe40000410000 */
[----:B------:R-:W-:Y:S01]  /*3c70*/  STS [R251+0x13480], R77 ;  /* 0x0134804dfb007388 */ /* 0x000fe20000000800 */
[----:B-1----:R-:W-:Y:S01]  /*3c80*/  F2FP.BF16.PACK_AB R3, R142, R216 ;  /* 0x000000d88e03723e */ /* 0x002fe200000010ff */
[----:B------:R-:W-:Y:S02]  /*3c90*/  FMUL.FTZ R9, R9, R145 ;  /* 0x0000009109097220 */ /* 0x000fe40000410000 */
[----:B------:R-:W-:Y:S01]  /*3ca0*/  STS [R248+0x1000], R82 ;  /* 0x00100052f8007388 */ /* 0x000fe20000000800 */
[----:B------:R-:W-:Y:S02]  /*3cb0*/  FMUL.FTZ R10, R10, R146 ;  /* 0x000000920a0a7220 */ /* 0x000fe40000410000 */
[----:B------:R-:W1:Y:S01]  /*3cc0*/  MUFU.EX2 R80, R80 ;  /* 0x0000005000507308 */ /* 0x000e620000000800 */
[----:B------:R-:W-:Y:S01]  /*3cd0*/  STS [R251+0x13c80], R139 ;  /* 0x013c808bfb007388 */ /* 0x000fe20000000800 */
[----:B------:R-:W-:Y:S01]  /*3ce0*/  FMUL.FTZ R11, R11, R147 ;  /* 0x000000930b0b7220 */ /* 0x000fe20000410000 */
[----:B------:R-:W-:Y:S01]  /*3cf0*/  F2FP.BF16.PACK_AB R8, R9, R8 ;  /* 0x000000080908723e */ /* 0x000fe200000010ff */
[----:B------:R-:W-:Y:S01]  /*3d00*/  FFMA.FTZ R153, -R153, R153, 1 ;  /* 0x3f80000099997423 */ /* 0x000fe20000010199 */
[----:B------:R3:W-:Y:S01]  /*3d10*/  STS [R248+0x1800], R3 ;  /* 0x00180003f8007388 */ /* 0x0007e20000000800 */
[----:B--2---:R-:W-:Y:S01]  /*3d20*/  F2FP.BF16.PACK_AB R76, R215, R76 ;  /* 0x0000004cd74c723e */ /* 0x004fe200000010ff */
[----:B------:R-:W-:Y:S01]  /*3d30*/  FMUL.FTZ R18, R18, R152 ;  /* 0x0000009812127220 */ /* 0x000fe20000410000 */
[----:B------:R-:W-:Y:S01]  /*3d40*/  F2FP.BF16.PACK_AB R10, R11, R10 ;  /* 0x0000000a0b0a723e */ /* 0x000fe200000010ff */
[----:B------:R-:W-:Y:S01]  /*3d50*/  FMUL.FTZ R19, R19, R153 ;  /* 0x0000009913137220 */ /* 0x000fe20000410000 */
[----:B------:R-:W-:Y:S01]  /*3d60*/  MUFU.EX2 R213, R213 ;  /* 0x000000d500d57308 */ /* 0x000fe20000000800 */
[----:B------:R-:W-:Y:S01]  /*3d70*/  STS [R251+0x14480], R76 ;  /* 0x0144804cfb007388 */ /* 0x000fe20000000800 */
[----:B------:R-:W-:Y:S02]  /*3d80*/  FMUL.FTZ R13, R138, R13 ;  /* 0x0000000d8a0d7220 */ /* 0x000fe40000410000 */
[--C-:B------:R-:W-:Y:S01]  /*3d90*/  FADD.FTZ R14, R14, -R5.reuse ;  /* 0x800000050e0e7221 */ /* 0x100fe20000010000 */
[----:B------:R-:W-:Y:S01]  /*3da0*/  F2FP.BF16.PACK_AB R18, R19, R18 ;  /* 0x000000121312723e */ /* 0x000fe200000010ff */
[--C-:B------:R-:W-:Y:S02]  /*3db0*/  FADD.FTZ R15, R15, -R5.reuse ;  /* 0x800000050f0f7221 */ /* 0x100fe40000010000 */
[----:B------:R-:W-:Y:S02]  /*3dc0*/  FMUL.FTZ R12, R12, R148 ;  /* 0x000000940c0c7220 */ /* 0x000fe40000410000 */
[----:B------:R-:W2:Y:S01]  /*3dd0*/  MUFU.EX2 R137, R137 ;  /* 0x0000008900897308 */ /* 0x000ea20000000800 */
[----:B------:R-:W-:Y:S02]  /*3de0*/  FMUL.FTZ R13, R13, R149 ;  /* 0x000000950d0d7220 */ /* 0x000fe40000410000 */
[----:B------:R-:W-:Y:S02]  /*3df0*/  FMUL.FTZ R15, R142, R15 ;  /* 0x0000000f8e0f7220 */ /* 0x000fe40000410000 */
[----:B-1----:R-:W-:Y:S01]  /*3e00*/  FMUL.FTZ R22, R80, R22 ;  /* 0x0000001650167220 */ /* 0x002fe20000410000 */
[----:B------:R-:W-:Y:S01]  /*3e10*/  F2FP.BF16.PACK_AB R80, R214, R80 ;  /* 0x00000050d650723e */ /* 0x000fe200000010ff */
[----:B------:R-:W-:Y:S01]  /*3e20*/  FFMA.FTZ R150, -R150, R150, 1 ;  /* 0x3f80000096967423 */ /* 0x000fe20000010196 */
[----:B------:R-:W-:Y:S01]  /*3e30*/  F2FP.BF16.PACK_AB R12, R13, R12 ;  /* 0x0000000c0d0c723e */ /* 0x000fe200000010ff */
[----:B------:R-:W-:Y:S01]  /*3e40*/  FFMA.FTZ R151, -R151, R151, 1 ;  /* 0x3f80000097977423 */ /* 0x000fe20000010197 */
[----:B------:R-:W-:Y:S01]  /*3e50*/  MUFU.EX2 R20, R20 ;  /* 0x0000001400147308 */ /* 0x000fe20000000800 */
[----:B------:R-:W-:Y:S01]  /*3e60*/  STS [R248+0x2000], R80 ;  /* 0x00200050f8007388 */ /* 0x000fe20000000800 */
[----:B------:R-:W-:Y:S02]  /*3e70*/  FMUL.FTZ R14, R216, R14 ;  /* 0x0000000ed80e7220 */ /* 0x000fe40000410000 */
[----:B------:R-:W-:Y:S02]  /*3e80*/  FMUL.FTZ R21, R215, R21 ;  /* 0x00000015d7157220 */ /* 0x000fe40000410000 */
[----:B------:R-:W-:Y:S02]  /*3e90*/  FADD.FTZ R23, R23, -R16 ;  /* 0x8000001017177221 */ /* 0x000fe40000010000 */
[----:B------:R-:W-:Y:S02]  /*3ea0*/  FMUL.FTZ R14, R14, R150 ;  /* 0x000000960e0e7220 */ /* 0x000fe40000410000 */
[----:B------:R-:W3:Y:S01]  /*3eb0*/  MUFU.EX2 R212, R212 ;  /* 0x000000d400d47308 */ /* 0x000ee20000000800 */
[----:B------:R-:W-:Y:S02]  /*3ec0*/  FMUL.FTZ R15, R15, R151 ;  /* 0x000000970f0f7220 */ /* 0x000fe40000410000 */
[----:B------:R-:W-:Y:S02]  /*3ed0*/  FMUL.FTZ R21, R21, R209 ;  /* 0x000000d115157220 */ /* 0x000fe40000410000 */
[----:B--2---:R-:W-:Y:S01]  /*3ee0*/  FMUL.FTZ R24, R137, R24 ;  /* 0x0000001889187220 */ /* 0x004fe20000410000 */
[----:B------:R-:W-:Y:S01]  /*3ef0*/  F2FP.BF16.PACK_AB R137, R213, R137 ;  /* 0x00000089d589723e */ /* 0x000fe200000010ff */
[----:B------:R-:W-:Y:S01]  /*3f00*/  FMUL.FTZ R23, R214, R23 ;  /* 0x00000017d6177220 */ /* 0x000fe20000410000 */
[----:B------:R-:W-:Y:S01]  /*3f10*/  F2FP.BF16.PACK_AB R14, R15, R14 ;  /* 0x0000000e0f0e723e */ /* 0x000fe200000010ff */
[----:B------:R-:W-:Y:S01]  /*3f20*/  FFMA.FTZ R157, -R157, R157, 1 ;  /* 0x3f8000009d9d7423 */ /* 0x000fe2000001019d */
[----:B------:R-:W-:Y:S01]  /*3f30*/  F2FP.BF16.PACK_AB R21, R21, R156 ;  /* 0x0000009c1515723e */ /* 0x000fe200000010ff */
[----:B------:R-:W-:Y:S01]  /*3f40*/  STS [R251+0x14c80], R137 ;  /* 0x014c8089fb007388 */ /* 0x000fe20000000800 */
[----:B------:R-:W-:Y:S02]  /*3f50*/  FMUL.FTZ R23, R23, R158 ;  /* 0x0000009e17177220 */ /* 0x000fe40000410000 */
[----:B------:R-:W-:Y:S02]  /*3f60*/  FMUL.FTZ R22, R22, R157 ;  /* 0x0000009d16167220 */ /* 0x000fe40000410000 */
[----:B------:R-:W-:Y:S02]  /*3f70*/  FMUL.FTZ R25, R213, R25 ;  /* 0x00000019d5197220 */ /* 0x000fe40000410000 */
[----:B------:R-:W-:Y:S01]  /*3f80*/  FFMA.FTZ R159, -R159, R159, 1 ;  /* 0x3f8000009f9f7423 */ /* 0x000fe2000001019f */
[----:B------:R-:W-:Y:S01]  /*3f90*/  F2FP.BF16.PACK_AB R22, R23, R22 ;  /* 0x000000161716723e */ /* 0x000fe200000010ff */
[--C-:B------:R-:W-:Y:S02]  /*3fa0*/  FADD.FTZ R26, R26, -R5.reuse ;  /* 0x800000051a1a7221 */ /* 0x100fe40000010000 */
[----:B------:R-:W-:Y:S01]  /*3fb0*/  FADD.FTZ R27, R27, -R5 ;  /* 0x800000051b1b7221 */ /* 0x000fe20000010000 */
[----:B---3--:R-:W-:Y:S01]  /*3fc0*/  F2FP.BF16.PACK_AB R3, R212, R20 ;  /* 0x00000014d403723e */ /* 0x008fe200000010ff */
[----:B------:R-:W-:Y:S02]  /*3fd0*/  FMUL.FTZ R24, R24, R159 ;  /* 0x0000009f18187220 */ /* 0x000fe40000410000 */
[----:B------:R-:W-:Y:S02]  /*3fe0*/  FMUL.FTZ R25, R25, R208 ;  /* 0x000000d019197220 */ /* 0x000fe40000410000 */
[----:B------:R-:W-:Y:S01]  /*3ff0*/  STS [R248+0x2800], R3 ;  /* 0x00280003f8007388 */ /* 0x000fe20000000800 */
[----:B------:R-:W-:Y:S02]  /*4000*/  FMUL.FTZ R26, R20, R26 ;  /* 0x0000001a141a7220 */ /* 0x000fe40000410000 */
[----:B------:R-:W-:Y:S01]  /*4010*/  FMUL.FTZ R27, R212, R27 ;  /* 0x0000001bd41b7220 */ /* 0x000fe20000410000 */
[----:B------:R-:W-:Y:S01]  /*4020*/  BAR.SYNC.DEFER_BLOCKING 0x0 ;  /* 0x0000000000007b1d */ /* 0x000fe20000010000 */
[----:B------:R-:W-:Y:S01]  /*4030*/  FFMA.FTZ R210, -R210, R210, 1 ;  /* 0x3f800000d2d27423 */ /* 0x000fe200000101d2 */
        /* <DEDUP_REMOVED lines=15> */
[----:B------:R-:W-:Y:S01]  /*4130*/  STS [R251+0x17c80], R24 ;  /* 0x017c8018fb007388 */ /* 0x000fe20000000800 */
[----:B-1----:R-:W-:Y:S03]  /*4140*/  SHF.L.U32 R2, R234, 0x1, RZ ;  /* 0x00000001ea027819 */ /* 0x002fe600000006ff */
[----:B------:R-:W-:Y:S04]  /*4150*/  STS [R248+0x5800], R26 ;  /* 0x0058001af8007388 */ /* 0x000fe80000000800 */
[----:B------:R-:W-:Y:S08]  /*4160*/  LDSM.16.MT88.4 R4, [R232+0x12480] ;  /* 0x01248000e804783b */ /* 0x000ff00000004200 */
        /* <DEDUP_REMOVED lines=13> */
[-C--:B------:R-:W-:Y:S07]  /*4240*/  HMMA.16816.F32.BF16 R44, R12, R10.reuse, R44 ;  /* 0x0000000a0c2c723c */ /* 0x080fee000004182c */
[----:B------:R-:W-:Y:S01]  /*4250*/  LDSM.16.MT88.4 R140, [R2+0xf880] ;  /* 0x00f88000028c783b */ /* 0x000fe20000004200 */
[C---:B------:R-:W-:Y:S07]  /*4260*/  HMMA.16816.F32.BF16 R48, R4.reuse, R10, R48 ;  /* 0x0000000a0430723c */ /* 0x040fee0000041830 */
[----:B------:R-:W-:Y:S01]  /*4270*/  LDSM.16.MT88.4 R8, [R2+0xf080] ;  /* 0x00f080000208783b */ /* 0x000fe20000004200 */
[-C--:B----4-:R-:W-:Y:S07]  /*4280*/  HMMA.16816.F32.BF16 R52, R4, R20.reuse, R52 ;  /* 0x000000140434723c */ /* 0x090fee0000041834 */
[----:B------:R-:W-:Y:S01]  /*4290*/  LDSM.16.MT88.4 R144, [R232+0x14080] ;  /* 0x01408000e890783b */ /* 0x000fe20000004200 */
[-C--:B------:R-:W-:Y:S07]  /*42a0*/  HMMA.16816.F32.BF16 R56, R12, R20.reuse, R56 ;  /* 0x000000140c38723c */ /* 0x080fee0000041838 */
[----:B------:R-:W-:Y:S01]  /*42b0*/  LDSM.16.MT88.4 R148, [R232+0x15080] ;  /* 0x01508000e894783b */ /* 0x000fe20000004200 */
        /* <DEDUP_REMOVED lines=14> */
[----:B------:R-:W2:Y:S07]  /*43a0*/  LDSM.16.MT88.4 R76, [R232+0x13080] ;  /* 0x01308000e84c783b */ /* 0x000eae0000004200 */
[-C--:B-----5:R-:W-:Y:S08]  /*43b0*/  HMMA.16816.F32.BF16 R52, R24, R136.reuse, R52 ;  /* 0x000000881834723c */ /* 0x0a0ff00000041834 */
[-C--:B------:R-:W-:Y:S08]  /*43c0*/  HMMA.16816.F32.BF16 R56, R80, R136.reuse, R56 ;  /* 0x000000885038723c */ /* 0x080ff00000041838 */
[C---:B------:R-:W-:Y:S08]  /*43d0*/  HMMA.16816.F32.BF16 R60, R132.reuse, R136, R60 ;  /* 0x00000088843c723c */ /* 0x040ff0000004183c */
[-C--:B------:R-:W-:Y:S08]  /*43e0*/  HMMA.16816.F32.BF16 R64, R132, R138.reuse, R64 ;  /* 0x0000008a8440723c */ /* 0x080ff00000041840 */
[-C--:B------:R-:W-:Y:S08]  /*43f0*/  HMMA.16816.F32.BF16 R68, R80, R138.reuse, R68 ;  /* 0x0000008a5044723c */ /* 0x080ff00000041844 */
[----:B------:R-:W-:Y:S01]  /*4400*/  HMMA.16816.F32.BF16 R72, R24, R138, R72 ;  /* 0x0000008a1848723c */ /* 0x000fe20000041848 */
[----:B------:R-:W3:Y:S07]  /*4410*/  LDSM.16.MT88.4 R24, [R2+0x11880] ;  /* 0x011880000218783b */ /* 0x000eee0000004200 */
[-C--:B----4-:R-:W-:Y:S01]  /*4420*/  HMMA.16816.F32.BF16 R28, R4, R8.reuse, R28 ;  /* 0x00000008041c723c */ /* 0x090fe2000004181c */
[----:B------:R-:W-:Y:S07]  /*4430*/  BAR.SYNC.DEFER_BLOCKING 0x0 ;  /* 0x0000000000007b1d */ /* 0x000fee0000010000 */
[-C--:B------:R-:W-:Y:S08]  /*4440*/  HMMA.16816.F32.BF16 R32, R12, R8.reuse, R32 ;  /* 0x000000080c20723c */ /* 0x080ff00000041820 */
[C---:B------:R-:W-:Y:S08]  /*4450*/  HMMA.16816.F32.BF16 R36, R16.reuse, R8, R36 ;  /* 0x000000081024723c */ /* 0x040ff00000041824 */
[-C--:B------:R-:W-:Y:S08]  /*4460*/  HMMA.16816.F32.BF16 R40, R16, R10.reuse, R40 ;  /* 0x0000000a1028723c */ /* 0x080ff00000041828 */
[-C--:B------:R-:W-:Y:S08]  /*4470*/  HMMA.16816.F32.BF16 R44, R12, R10.reuse, R44 ;  /* 0x0000000a0c2c723c */ /* 0x080ff0000004182c */
[C---:B------:R-:W-:Y:S08]  /*4480*/  HMMA.16816.F32.BF16 R48, R4.reuse, R10, R48 ;  /* 0x0000000a0430723c */ /* 0x040ff00000041830 */
[-C--:B-1----:R-:W-:Y:S08]  /*4490*/  HMMA.16816.F32.BF16 R52, R4, R20.reuse, R52 ;  /* 0x000000140434723c */ /* 0x082ff00000041834 */
[-C--:B------:R-:W-:Y:S01]  /*44a0*/  HMMA.16816.F32.BF16 R56, R12, R20.reuse, R56 ;  /* 0x000000140c38723c */ /* 0x080fe20000041838 */
[----:B------:R1:W4:Y:S07]  /*44b0*/  LDSM.16.M88.4 R80, [R231] ;  /* 0x00000000e750783b */ /* 0x00032e0000000200 */
[C---:B------:R-:W-:Y:S01]  /*44c0*/  HMMA.16816.F32.BF16 R60, R16.reuse, R20, R60 ;  /* 0x00000014103c723c */ /* 0x040fe2000004183c */
[----:B------:R1:W1:Y:S07]  /*44d0*/  LDSM.16.M88.4 R132, [R231+0x800] ;  /* 0x00080000e784783b */ /* 0x00026e0000000200 */
[-C--:B------:R-:W-:Y:S01]  /*44e0*/  HMMA.16816.F32.BF16 R64, R16, R22.reuse, R64 ;  /* 0x000000161040723c */ /* 0x080fe20000041840 */
[----:B------:R1:W1:Y:S07]  /*44f0*/  LDSM.16.MT88.4 R16, [R2+0x80] ;  /* 0x000080000210783b */ /* 0x00026e0000004200 */
[-C--:B------:R-:W-:Y:S01]  /*4500*/  HMMA.16816.F32.BF16 R68, R12, R22.reuse, R68 ;  /* 0x000000160c44723c */ /* 0x080fe20000041844 */
[----:B------:R1:W1:Y:S07]  /*4510*/  LDSM.16.MT88.4 R136, [R2+0x3080] ;  /* 0x003080000288783b */ /* 0x00026e0000004200 */
[----:B------:R-:W-:Y:S01]  /*4520*/  HMMA.16816.F32.BF16 R72, R4, R22, R72 ;  /* 0x000000160448723c */ /* 0x000fe20000041848 */
[----:B------:R1:W1:Y:S07]  /*4530*/  LDSM.16.M88.4 R152, [R230] ;  /* 0x00000000e698783b */ /* 0x00026e0000000200 */
[-C--:B--2---:R-:W-:Y:S01]  /*4540*/  HMMA.16816.F32.BF16 R28, R76, R140.reuse, R28 ;  /* 0x0000008c4c1c723c */ /* 0x084fe2000004181c */
[----:B------:R2:W1:Y:S07]  /*4550*/  LDSM.16.M88.4 R208, [R230+0x800] ;  /* 0x00080000e6d0783b */ /* 0x00046e0000000200 */
[-C--:B------:R-:W-:Y:S01]  /*4560*/  HMMA.16816.F32.BF16 R32, R144, R140.reuse, R32 ;  /* 0x0000008c9020723c */ /* 0x080fe20000041820 */
[----:B------:R2:W1:Y:S07]  /*4570*/  LDSM.16.MT88.4 R156, [R2+0x880] ;  /* 0x00088000029c783b */ /* 0x00046e0000004200 */
[C---:B------:R-:W-:Y:S01]  /*4580*/  HMMA.16816.F32.BF16 R36, R148.reuse, R140, R36 ;  /* 0x0000008c9424723c */ /* 0x040fe20000041824 */
[----:B------:R2:W1:Y:S07]  /*4590*/  LDSM.16.MT88.4 R212, [R2+0x3880] ;  /* 0x0038800002d4783b */ /* 0x00046e0000004200 */
[-C--:B------:R-:W-:Y:S08]  /*45a0*/  HMMA.16816.F32.BF16 R40, R148, R142.reuse, R40 ;  /* 0x0000008e9428723c */ /* 0x080ff00000041828 */
[-C--:B------:R-:W-:Y:S08]  /*45b0*/  HMMA.16816.F32.BF16 R44, R144, R142.reuse, R44 ;  /* 0x0000008e902c723c */ /* 0x080ff0000004182c */
[C---:B------:R-:W-:Y:S08]  /*45c0*/  HMMA.16816.F32.BF16 R48, R76.reuse, R142, R48 ;  /* 0x0000008e4c30723c */ /* 0x040ff00000041830 */
[-C--:B---3--:R-:W-:Y:S08]  /*45d0*/  HMMA.16816.F32.BF16 R52, R76, R24.reuse, R52 ;  /* 0x000000184c34723c */ /* 0x088ff00000041834 */
[-C--:B------:R-:W-:Y:S08]  /*45e0*/  HMMA.16816.F32.BF16 R56, R144, R24.reuse, R56 ;  /* 0x000000189038723c */ /* 0x080ff00000041838 */
[C---:B------:R-:W-:Y:S08]  /*45f0*/  HMMA.16816.F32.BF16 R60, R148.reuse, R24, R60 ;  /* 0x00000018943c723c */ /* 0x040ff0000004183c */
[-C--:B------:R-:W-:Y:S08]  /*4600*/  HMMA.16816.F32.BF16 R64, R148, R26.reuse, R64 ;  /* 0x0000001a9440723c */ /* 0x080ff00000041840 */
[-C--:B------:R-:W-:Y:S08]  /*4610*/  HMMA.16816.F32.BF16 R68, R144, R26.reuse, R68 ;  /* 0x0000001a9044723c */ /* 0x080ff00000041844 */
[----:B------:R-:W-:Y:S01]  /*4620*/  HMMA.16816.F32.BF16 R72, R76, R26, R72 ;  /* 0x0000001a4c48723c */ /* 0x000fe20000041848 */
[----:B------:R-:W-:-:S07]  /*4630*/  @P1 BRA `(.L_x_56) ;  /* 0x0000032000001947 */ /* 0x000fce0003800000 */
[----:B-12-4-:R-:W-:Y:S01]  /*4640*/  LOP3.LUT P3, RZ, R239, 0x1, RZ, 0xc0, !PT ;  /* 0x00000001efff7812 */ /* 0x016fe2000786c0ff */
[----:B------:R-:W2:Y:S01]  /*4650*/  LDL.64 R218, [R1] ;  /* 0x0000000001da7983 */ /* 0x000ea20000100a00 */
[----:B------:R-:W-:Y:S01]  /*4660*/  USHF.R.S32.HI UR21, URZ, 0x1f, UR20 ;  /* 0x0000001f3f157899 */ /* 0x000fe20008011414 */
[----:B------:R-:W-:Y:S01]  /*4670*/  IMAD.MOV.U32 R7, RZ, RZ, 0x6 ;  /* 0x00000006ff077424 */ /* 0x000fe200078e00ff */
[----:B------:R-:W-:Y:S02]  /*4680*/  ULDC.64 UR6, c[0x0][0x208] ;  /* 0x0000820000067ab9 */ /* 0x000fe40000000a00 */
[----:B------:R-:W1:Y:S01]  /*4690*/  S2R R3, SR_CTAID.Y ;  /* 0x0000000000037919 */ /* 0x000e620000002600 */
[----:B------:R-:W-:Y:S02]  /*46a0*/  UIMAD UR21, UR21, UR6, URZ ;  /* 0x00000006151572a4 */ /* 0x000fe4000f8e023f */
[----:B------:R-:W-:Y:S02]  /*46b0*/  UIMAD.WIDE.U32 UR22, UR20, UR6, URZ ;  /* 0x00000006141672a5 */ /* 0x000fe4000f8e003f */
[----:B------:R-:W-:Y:S02]  /*46c0*/  USHF.L.U32 UR6, UR20, 0x6, URZ ;  /* 0x0000000614067899 */ /* 0x000fe4000800063f */
[----:B------:R-:W-:Y:S02]  /*46d0*/  UIMAD UR21, UR20, UR7, UR21 ;  /* 0x00000007141572a4 */ /* 0x000fe4000f8e0215 */
[----:B------:R-:W-:Y:S02]  /*46e0*/  IMAD.U32 R10, RZ, RZ, UR22 ;  /* 0x00000016ff0a7e24 */ /* 0x000fe4000f8e00ff */
[----:B------:R-:W-:Y:S01]  /*46f0*/  IMAD.U32 R4, RZ, RZ, UR22 ;  /* 0x00000016ff047e24 */ /* 0x000fe2000f8e00ff */
[----:B------:R-:W-:Y:S01]  /*4700*/  UIADD3 UR21, UR23, UR21, URZ ;  /* 0x0000001517157290 */ /* 0x000fe2000fffe03f */
[----:B-1----:R-:W-:Y:S01]  /*4710*/  SHF.R.S32.HI R5, RZ, 0x1f, R3 ;  /* 0x0000001fff057819 */ /* 0x002fe20000011403 */
[----:B------:R-:W-:Y:S04]  /*4720*/  IMAD.WIDE.U32 R8, R3, c[0x0][0x288], R246 ;  /* 0x0000a20003087a25 */ /* 0x000fe800078e00f6 */
[----:B------:R-:W-:Y:S01]  /*4730*/  IMAD R5, R5, c[0x0][0x288], RZ ;  /* 0x0000a20005057a24 */ /* 0x000fe200078e02ff */
[----:B------:R-:W-:Y:S01]  /*4740*/  IADD3 R6, P1, R8, UR5, RZ ;  /* 0x0000000508067c10 */ /* 0x000fe2000ff3e0ff */
[----:B------:R-:W-:Y:S02]  /*4750*/  IMAD.MOV.U32 R8, RZ, RZ, c[0x0][0x208] ;  /* 0x00008200ff087624 */ /* 0x000fe400078e00ff */
[----:B------:R-:W-:Y:S02]  /*4760*/  IMAD R5, R3, c[0x0][0x28c], R5 ;  /* 0x0000a30003057a24 */ /* 0x000fe400078e0205 */
[----:B------:R-:W-:Y:S01]  /*4770*/  IMAD.U32 R3, RZ, RZ, UR21 ;  /* 0x00000015ff037e24 */ /* 0x000fe2000f8e00ff */
[C---:B------:R-:W-:Y:S01]  /*4780*/  SHF.L.U64.HI R7, R8.reuse, R7, c[0x0][0x20c] ;  /* 0x0000830008077619 */ /* 0x040fe20000010207 */
[----:B------:R-:W-:Y:S01]  /*4790*/  IMAD.SHL.U32 R8, R8, 0x40, RZ ;  /* 0x0000004008087824 */ /* 0x000fe200078e00ff */
[----:B------:R-:W-:Y:S02]  /*47a0*/  IADD3.X R5, R9, UR12, R5, P1, !PT ;  /* 0x0000000c09057c10 */ /* 0x000fe40008ffe405 */
[C---:B------:R-:W-:Y:S04]  /*47b0*/  LEA R12, P1, R6.reuse, c[0x0][0x280], 0x2 ;  /* 0x0000a000060c7a11 */ /* 0x040fe800078210ff */
[----:B------:R-:W-:Y:S02]  /*47c0*/  LEA.HI.X R13, R6, c[0x0][0x284], R5, 0x2, P1 ;  /* 0x0000a100060d7a11 */ /* 0x000fe400008f1405 */
[----:B--2---:R-:W-:Y:S04]  /*47d0*/  LEA R10, P2, R10, R218, 0x7 ;  /* 0x000000da0a0a7211 */ /* 0x004fe800078438ff */
[----:B------:R-:W-:Y:S01]  /*47e0*/  LEA.HI.X R11, R4, R219, R3, 0x7, P2 ;  /* 0x000000db040b7211 */ /* 0x000fe200010f3c03 */
[----:B------:R-:W-:Y:S01]  /*47f0*/  IMAD.U32 R4, RZ, RZ, UR6 ;  /* 0x00000006ff047e24 */ /* 0x000fe2000f8e00ff */
[----:B------:R-:W-:Y:S01]  /*4800*/  IADD3 R14, P2, P1, R8, 0x80, R10 ;  /* 0x00000080080e7810 */ /* 0x000fe2000795e00a */
[----:B------:R-:W-:Y:S03]  /*4810*/  IMAD.U32 R3, RZ, RZ, UR6 ;  /* 0x00000006ff037e24 */ /* 0x000fe6000f8e00ff */
[----:B------:R-:W-:Y:S02]  /*4820*/  IADD3.X R15, R7, RZ, R11, P2, P1 ;  /* 0x000000ff070f7210 */ /* 0x000fe400017e240b */
        /* <DEDUP_REMOVED lines=19> */
.L_x_56:
[-C--:B-12-4-:R-:W-:Y:S01]  /*4960*/  HMMA.16816.F32.BF16 R4, R80, R16.reuse, RZ ;  /* 0x000000105004723c */ /* 0x096fe200000418ff */
[----:B------:R-:W-:Y:S01]  /*4970*/  LDSM.16.MT88.4 R140, [R2+0x1080] ;  /* 0x00108000028c783b */ /* 0x000fe20000004200 */
[----:B------:R-:W-:Y:S02]  /*4980*/  USHF.L.U32 UR10, UR10, 0xd, URZ ;  /* 0x0000000d0a0a7899 */ /* 0x000fe4000800063f */
[----:B------:R-:W-:Y:S01]  /*4990*/  UISETP.GE.AND UP0, UPT, UR20, UR15, UPT ;  /* 0x0000000f1400728c */ /* 0x000fe2000bf06270 */
[----:B------:R-:W-:Y:S01]  /*49a0*/  LDSM.16.M88.4 R144, [R231+0x1800] ;  /* 0x00180000e790783b */ /* 0x000fe20000000200 */
[----:B------:R-:W-:Y:S02]  /*49b0*/  UIADD3 UR7, UR4, 0x1, URZ ;  /* 0x0000000104077890 */ /* 0x000fe4000fffe03f */
[C---:B------:R-:W-:Y:S01]  /*49c0*/  HMMA.16816.F32.BF16 R8, R132.reuse, R16, RZ ;  /* 0x000000108408723c */ /* 0x040fe200000418ff */
[----:B------:R-:W-:Y:S01]  /*49d0*/  LDSM.16.M88.4 R148, [R230+0x1000] ;  /* 0x00100000e694783b */ /* 0x000fe20000000200 */
[----:B------:R-:W-:Y:S02]  /*49e0*/  UISETP.GE.AND UP2, UPT, UR4, 0x1, UPT ;  /* 0x000000010400788c */ /* 0x000fe4000bf46270 */
[----:B------:R-:W-:Y:S01]  /*49f0*/  IMAD.U32 R3, RZ, RZ, UR10 ;  /* 0x0000000aff037e24 */ /* 0x000fe2000f8e00ff */
[----:B------:R-:W-:Y:S01]  /*4a00*/  LDSM.16.M88.4 R216, [R231+0x2800] ;  /* 0x00280000e7d8783b */ /* 0x000fe20000000200 */
[----:B------:R-:W-:Y:S02]  /*4a10*/  UIADD3 UR6, UR17, 0x1, URZ ;  /* 0x0000000111067890 */ /* 0x000fe4000fffe03f */
[-C--:B------:R-:W-:Y:S01]  /*4a20*/  HMMA.16816.F32.BF16 R12, R132, R18.reuse, RZ ;  /* 0x00000012840c723c */ /* 0x080fe200000418ff */
[----:B------:R-:W0:Y:S01]  /*4a30*/  LDGDEPBAR ;  /* 0x00000000000079af */ /* 0x000e220000000000 */
[----:B------:R-:W-:Y:S04]  /*4a40*/  UISETP.GE.AND UP1, UPT, UR17, 0x1, UPT ;  /* 0x000000011100788c */ /* 0x000fe8000bf26270 */
[----:B------:R-:W-:Y:S02]  /*4a50*/  USEL UR17, UR6, URZ, !UP1 ;  /* 0x0000003f06117287 */ /* 0x000fe4000c800000 */
[C---:B------:R-:W-:Y:S08]  /*4a60*/  HMMA.16816.F32.BF16 R16, R80.reuse, R18, RZ ;  /* 0x000000125010723c */ /* 0x040ff000000418ff */
[-C--:B------:R-:W-:Y:S08]  /*4a70*/  HMMA.16816.F32.BF16 R20, R80, R136.reuse, RZ ;  /* 0x000000885014723c */ /* 0x080ff000000418ff */
[C---:B------:R-:W-:Y:S08]  /*4a80*/  HMMA.16816.F32.BF16 R24, R132.reuse, R136, RZ ;  /* 0x000000888418723c */ /* 0x040ff000000418ff */
[-C--:B------:R-:W-:Y:S01]  /*4a90*/  HMMA.16816.F32.BF16 R76, R132, R138.reuse, RZ ;  /* 0x0000008a844c723c */ /* 0x080fe200000418ff */
[----:B------:R-:W1:Y:S07]  /*4aa0*/  LDSM.16.M88.4 R132, [R231+0x1000] ;  /* 0x00100000e784783b */ /* 0x000e6e0000000200 */
[----:B------:R-:W-:Y:S01]  /*4ab0*/  HMMA.16816.F32.BF16 R80, R80, R138, RZ ;  /* 0x0000008a5050723c */ /* 0x000fe200000418ff */
[----:B------:R-:W2:Y:S07]  /*4ac0*/  LDSM.16.MT88.4 R136, [R2+0x4080] ;  /* 0x004080000288783b */ /* 0x000eae0000004200 */
        /* <DEDUP_REMOVED lines=10> */
[----:B------:R-:W3:Y:S04]  /*4b70*/  LDSM.16.MT88.4 R152, [R2+0x1880] ;  /* 0x001880000298783b */ /* 0x000ee80000004200 */
[----:B------:R-:W-:Y:S03]  /*4b80*/  LDSM.16.MT88.4 R212, [R2+0x2080] ;  /* 0x0020800002d4783b */ /* 0x000fe60000004200 */
[-C--:B-1----:R-:W-:Y:S08]  /*4b90*/  HMMA.16816.F32.BF16 R4, R132, R140.reuse, R4 ;  /* 0x0000008c8404723c */ /* 0x082ff00000041804 */
[C---:B------:R-:W-:Y:S08]  /*4ba0*/  HMMA.16816.F32.BF16 R8, R144.reuse, R140, R8 ;  /* 0x0000008c9008723c */ /* 0x040ff00000041808 */
[-C--:B------:R-:W-:Y:S08]  /*4bb0*/  HMMA.16816.F32.BF16 R12, R144, R142.reuse, R12 ;  /* 0x0000008e900c723c */ /* 0x080ff0000004180c */
[C---:B------:R-:W-:Y:S01]  /*4bc0*/  HMMA.16816.F32.BF16 R16, R132.reuse, R142, R16 ;  /* 0x0000008e8410723c */ /* 0x040fe20000041810 */
[----:B------:R-:W1:Y:S07]  /*4bd0*/  LDSM.16.M88.4 R140, [R231+0x2000] ;  /* 0x00200000e78c783b */ /* 0x000e6e0000000200 */
[-C--:B--2---:R-:W-:Y:S08]  /*4be0*/  HMMA.16816.F32.BF16 R20, R132, R136.reuse, R20 ;  /* 0x000000888414723c */ /* 0x084ff00000041814 */
[C---:B------:R-:W-:Y:S08]  /*4bf0*/  HMMA.16816.F32.BF16 R24, R144.reuse, R136, R24 ;  /* 0x000000889018723c */ /* 0x040ff00000041818 */
[-C--:B------:R-:W-:Y:S01]  /*4c00*/  HMMA.16816.F32.BF16 R76, R144, R138.reuse, R76 ;  /* 0x0000008a904c723c */ /* 0x080fe2000004184c */
[----:B------:R-:W-:Y:S07]  /*4c10*/  LDSM.16.MT88.4 R144, [R2+0x2880] ;  /* 0x002880000290783b */ /* 0x000fee0000004200 */
[----:B------:R-:W-:Y:S01]  /*4c20*/  HMMA.16816.F32.BF16 R80, R132, R138, R80 ;  /* 0x0000008a8450723c */ /* 0x000fe20000041850 */
[----:B------:R-:W2:Y:S04]  /*4c30*/  LDSM.16.MT88.4 R132, [R2+0x5080] ;  /* 0x005080000284783b */ /* 0x000ea80000004200 */
[----:B------:R-:W4:Y:S03]  /*4c40*/  LDSM.16.M88.4 R136, [R230+0x2000] ;  /* 0x00200000e688783b */ /* 0x000f260000000200 */
[-C--:B---3--:R-:W-:Y:S08]  /*4c50*/  HMMA.16816.F32.BF16 R4, R148, R152.reuse, R4 ;  /* 0x000000989404723c */ /* 0x088ff00000041804 */
[C---:B------:R-:W-:Y:S08]  /*4c60*/  HMMA.16816.F32.BF16 R8, R156.reuse, R152, R8 ;  /* 0x000000989c08723c */ /* 0x040ff00000041808 */
[-C--:B------:R-:W-:Y:S08]  /*4c70*/  HMMA.16816.F32.BF16 R12, R156, R154.reuse, R12 ;  /* 0x0000009a9c0c723c */ /* 0x080ff0000004180c */
[C---:B------:R-:W-:Y:S01]  /*4c80*/  HMMA.16816.F32.BF16 R16, R148.reuse, R154, R16 ;  /* 0x0000009a9410723c */ /* 0x040fe20000041810 */
[----:B------:R-:W3:Y:S07]  /*4c90*/  LDSM.16.M88.4 R152, [R230+0x2800] ;  /* 0x00280000e698783b */ /* 0x000eee0000000200 */
[-C--:B------:R-:W-:Y:S08]  /*4ca0*/  HMMA.16816.F32.BF16 R20, R148, R208.reuse, R20 ;  /* 0x000000d09414723c */ /* 0x080ff00000041814 */
[C---:B------:R-:W-:Y:S01]  /*4cb0*/  HMMA.16816.F32.BF16 R24, R156.reuse, R208, R24 ;  /* 0x000000d09c18723c */ /* 0x040fe20000041818 */
[----:B------:R-:W5:Y:S07]  /*4cc0*/  LDL.64 R208, [R1+0x8] ;  /* 0x0000080001d07983 */ /* 0x000f6e0000100a00 */
[-C--:B------:R-:W-:Y:S08]  /*4cd0*/  HMMA.16816.F32.BF16 R76, R156, R210.reuse, R76 ;  /* 0x000000d29c4c723c */ /* 0x080ff0000004184c */
[----:B------:R-:W-:Y:S01]  /*4ce0*/  HMMA.16816.F32.BF16 R80, R148, R210, R80 ;  /* 0x000000d29450723c */ /* 0x000fe20000041850 */
[----:B------:R-:W3:Y:S07]  /*4cf0*/  LDSM.16.MT88.4 R148, [R2+0x5880] ;  /* 0x005880000294783b */ /* 0x000eee0000004200 */
[-C--:B-1----:R-:W-:Y:S08]  /*4d00*/  HMMA.16816.F32.BF16 R4, R140, R212.reuse, R4 ;  /* 0x000000d48c04723c */ /* 0x082ff00000041804 */
[C---:B------:R-:W-:Y:S08]  /*4d10*/  HMMA.16816.F32.BF16 R8, R216.reuse, R212, R8 ;  /* 0x000000d4d808723c */ /* 0x040ff00000041808 */
[-C--:B------:R-:W-:Y:S08]  /*4d20*/  HMMA.16816.F32.BF16 R12, R216, R214.reuse, R12 ;  /* 0x000000d6d80c723c */ /* 0x080ff0000004180c */
[C---:B------:R-:W-:Y:S08]  /*4d30*/  HMMA.16816.F32.BF16 R16, R140.reuse, R214, R16 ;  /* 0x000000d68c10723c */ /* 0x040ff00000041810 */
[-C--:B--2---:R-:W-:Y:S08]  /*4d40*/  HMMA.16816.F32.BF16 R20, R140, R132.reuse, R20 ;  /* 0x000000848c14723c */ /* 0x084ff00000041814 */
[C---:B------:R-:W-:Y:S08]  /*4d50*/  HMMA.16816.F32.BF16 R24, R216.reuse, R132, R24 ;  /* 0x00000084d818723c */ /* 0x040ff00000041818 */
[-C--:B------:R-:W-:Y:S08]  /*4d60*/  HMMA.16816.F32.BF16 R76, R216, R134.reuse, R76 ;  /* 0x00000086d84c723c */ /* 0x080ff0000004184c */
[----:B------:R-:W-:Y:S01]  /*4d70*/  HMMA.16816.F32.BF16 R80, R140, R134, R80 ;  /* 0x000000868c50723c */ /* 0x000fe20000041850 */
[----:B------:R-:W-:Y:S07]  /*4d80*/  LDSM.16.MT88.4 R140, [R232+0x18080] ;  /* 0x01808000e88c783b */ /* 0x000fee0000004200 */
[-C--:B----4-:R-:W-:Y:S08]  /*4d90*/  HMMA.16816.F32.BF16 R4, R136, R144.reuse, R4 ;  /* 0x000000908804723c */ /* 0x090ff00000041804 */
[C---:B---3--:R-:W-:Y:S08]  /*4da0*/  HMMA.16816.F32.BF16 R8, R152.reuse, R144, R8 ;  /* 0x000000909808723c */ /* 0x048ff00000041808 */
[-C--:B------:R-:W-:Y:S08]  /*4db0*/  HMMA.16816.F32.BF16 R12, R152, R146.reuse, R12 ;  /* 0x00000092980c723c */ /* 0x080ff0000004180c */
[C---:B------:R-:W-:Y:S08]  /*4dc0*/  HMMA.16816.F32.BF16 R16, R136.reuse, R146, R16 ;  /* 0x000000928810723c */ /* 0x040ff00000041810 */
[-C--:B------:R-:W-:Y:S08]  /*4dd0*/  HMMA.16816.F32.BF16 R20, R136, R148.reuse, R20 ;  /* 0x000000948814723c */ /* 0x080ff00000041814 */
[C---:B------:R-:W-:Y:S08]  /*4de0*/  HMMA.16816.F32.BF16 R24, R152.reuse, R148, R24 ;  /* 0x000000949818723c */ /* 0x040ff00000041818 */
[-C--:B------:R-:W-:Y:S08]  /*4df0*/  HMMA.16816.F32.BF16 R76, R152, R150.reuse, R76 ;  /* 0x00000096984c723c */ /* 0x080ff0000004184c */
[----:B------:R-:W-:Y:S04]  /*4e00*/  HMMA.16816.F32.BF16 R80, R136, R150, R80 ;  /* 0x000000968850723c */ /* 0x000fe80000041850 */
[----:B-----5:R-:W-:Y:S01]  /*4e10*/  IADD3 R2, P1, R208, UR10, RZ ;  /* 0x0000000ad0027c10 */ /* 0x020fe2000ff3e0ff */
        /* <DEDUP_REMOVED lines=109> */
.L_x_54:
[----:B-1-34-:R-:W1:Y:S01]  /*54f0*/  S2R R0, SR_CTAID.Y ;  /* 0x0000000000007919 */ /* 0x01ae620000002600 */
[----:B------:R-:W2:Y:S01]  /*5500*/  S2UR UR6, SR_CTAID.X ;  /* 0x00000000000679c3 */ /* 0x000ea20000002500 */
[----:B------:R-:W-:Y:S01]  /*5510*/  MOV R2, c[0x0][0x338] ;  /* 0x0000ce0000027a02 */ /* 0x000fe20000000f00 */
[----:B------:R-:W-:Y:S01]  /*5520*/  USHF.R.S32.HI UR4, URZ, 0x1f, UR16 ;  /* 0x0000001f3f047899 */ /* 0x000fe20008011410 */
[----:B------:R-:W-:Y:S01]  /*5530*/  BAR.SYNC.DEFER_BLOCKING 0x1, 0x100 ;  /* 0x0044000000007b1d */ /* 0x000fe20000010000 */
[----:B------:R-:W-:Y:S01]  /*5540*/  FMUL.FTZ R84, R84, c[0x0][0x298] ;  /* 0x0000a60054547a20 */ /* 0x000fe20000410000 */
[----:B------:R-:W-:-:S13]  /*5550*/  ISETP.NE.AND P0, PT, R2, 0x1, PT ;  /* 0x000000010200780c */ /* 0x000fda0003f05270 */
[----:B-1----:R-:W-:Y:S01]  /*5560*/  @P0 IMAD.HI.U32 R3, R0, c[0x0][0x33c], RZ ;  /* 0x0000cf0000030a27 */ /* 0x002fe200078e00ff */
[----:B--2---:R-:W-:Y:S01]  /*5570*/  UIMAD UR6, UR6, 0x3000, URZ ;  /* 0x00003000060678a4 */ /* 0x004fe2000f8e023f */
[----:B------:R-:W-:Y:S02]  /*5580*/  SHF.R.S32.HI R7, RZ, 0x1f, R0 ;  /* 0x0000001fff077819 */ /* 0x000fe40000011400 */
[----:B------:R-:W-:Y:S01]  /*5590*/  MOV R6, R0 ;  /* 0x0000000000067202 */ /* 0x000fe20000000f00 */
[----:B------:R-:W-:Y:S01]  /*55a0*/  USHF.R.S32.HI UR10, URZ, 0x1f, UR6 ;  /* 0x0000001f3f0a7899 */ /* 0x000fe20008011406 */
[----:B------:R-:W-:Y:S02]  /*55b0*/  @P0 SHF.R.U32.HI R3, RZ, c[0x0][0x340], R3 ;  /* 0x0000d000ff030a19 */ /* 0x000fe40000011603 */
[C---:B------:R-:W-:Y:S01]  /*55c0*/  IADD3 R4, P1, R240.reuse, UR6, RZ ;  /* 0x00000006f0047c10 */ /* 0x040fe2000ff3e0ff */
[----:B------:R-:W-:Y:S01]  /*55d0*/  ULDC.64 UR6, c[0x0][0x330] ;  /* 0x0000cc0000067ab9 */ /* 0x000fe20000000a00 */
[----:B------:R-:W-:Y:S01]  /*55e0*/  @P0 SHF.R.S32.HI R2, RZ, 0x1f, R3 ;  /* 0x0000001fff020819 */ /* 0x000fe20000011403 */
[----:B------:R-:W-:Y:S01]  /*55f0*/  UIMAD UR6, UR4, UR6, URZ ;  /* 0x00000006040672a4 */ /* 0x000fe2000f8e023f */
[----:B------:R-:W-:-:S02]  /*5600*/  LEA.HI.X.SX32 R5, R240, UR10, 0x1, P1 ;  /* 0x0000000af0057c11 */ /* 0x000fc400088f0eff */
[----:B------:R-:W-:Y:S01]  /*5610*/  @P0 MOV R7, R2 ;  /* 0x0000000200070202 */ /* 0x000fe20000000f00 */
[----:B------:R-:W-:Y:S01]  /*5620*/  UIMAD UR10, UR16, UR7, UR6 ;  /* 0x00000007100a72a4 */ /* 0x000fe2000f8e0206 */
[----:B------:R-:W-:Y:S02]  /*5630*/  @P0 MOV R6, R3 ;  /* 0x0000000300060202 */ /* 0x000fe40000000f00 */
[----:B------:R-:W-:Y:S01]  /*5640*/  MOV R3, UR16 ;  /* 0x0000001000037c02 */ /* 0x000fe20008000f00 */
[C---:B------:R-:W-:Y:S01]  /*5650*/  IMAD R2, R7.reuse, c[0x0][0x328], RZ ;  /* 0x0000ca0007027a24 */ /* 0x040fe200078e02ff */
[----:B------:R-:W-:Y:S01]  /*5660*/  ULDC.64 UR6, c[0x0][0x308] ;  /* 0x0000c20000067ab9 */ /* 0x000fe20000000a00 */
[----:B------:R-:W-:Y:S01]  /*5670*/  IMAD R0, R7, c[0x0][0x300], RZ ;  /* 0x0000c00007007a24 */ /* 0x000fe200078e02ff */
[----:B------:R-:W-:Y:S01]  /*5680*/  UIMAD UR6, UR4, UR6, URZ ;  /* 0x00000006040672a4 */ /* 0x000fe2000f8e023f */
[----:B------:R-:W-:-:S03]  /*5690*/  IMAD.WIDE.U32 R8, R6, c[0x0][0x328], R4 ;  /* 0x0000ca0006087a25 */ /* 0x000fc600078e0004 */
[----:B------:R-:W-:Y:S01]  /*56a0*/  UIMAD UR6, UR16, UR7, UR6 ;  /* 0x00000007100672a4 */ /* 0x000fe2000f8e0206 */
[C---:B------:R-:W-:Y:S02]  /*56b0*/  IMAD R2, R6.reuse, c[0x0][0x32c], R2 ;  /* 0x0000cb0006027a24 */ /* 0x040fe400078e0202 */
[----:B------:R-:W-:-:S03]  /*56c0*/  IMAD.WIDE.U32 R4, R6, c[0x0][0x300], R4 ;  /* 0x0000c00006047a25 */ /* 0x000fc600078e0004 */
[----:B------:R-:W-:Y:S01]  /*56d0*/  IADD3 R7, R9, R2, RZ ;  /* 0x0000000209077210 */ /* 0x000fe20007ffe0ff */
[----:B------:R-:W-:Y:S01]  /*56e0*/  IMAD R0, R6, c[0x0][0x304], R0 ;  /* 0x0000c10006007a24 */ /* 0x000fe200078e0200 */
[----:B------:R-:W-:Y:S02]  /*56f0*/  MOV R6, R8 ;  /* 0x0000000800067202 */ /* 0x000fe40000000f00 */
[----:B------:R-:W-:Y:S02]  /*5700*/  MOV R2, UR16 ;  /* 0x0000001000027c02 */ /* 0x000fe40008000f00 */
[----:B------:R-:W-:Y:S01]  /*5710*/  IADD3 R5, R5, R0, RZ ;  /* 0x0000000005057210 */ /* 0x000fe20007ffe0ff */
[----:B------:R-:W-:-:S04]  /*5720*/  IMAD.WIDE.U32 R6, R3, c[0x0][0x330], R6 ;  /* 0x0000cc0003067a25 */ /* 0x000fc800078e0006 */
[----:B------:R-:W-:Y:S01]  /*5730*/  IMAD.WIDE.U32 R4, R2, c[0x0][0x308], R4 ;  /* 0x0000c20002047a25 */ /* 0x000fe200078e0004 */
[----:B------:R-:W-:Y:S02]  /*5740*/  IADD3 R0, R7, UR10, RZ ;  /* 0x0000000a07007c10 */ /* 0x000fe4000fffe0ff */
[----:B------:R-:W-:Y:S02]  /*5750*/  LEA R10, P1, R6, c[0x0][0x310], 0x2 ;  /* 0x0000c400060a7a11 */ /* 0x000fe400078210ff */
[----:B------:R-:W-:Y:S02]  /*5760*/  LEA R8, P0, R4, c[0x0][0x2e8], 0x2 ;  /* 0x0000ba0004087a11 */ /* 0x000fe400078010ff */
[----:B------:R-:W-:Y:S02]  /*5770*/  LEA.HI.X R11, R6, c[0x0][0x314], R0, 0x2, P1 ;  /* 0x0000c500060b7a11 */ /* 0x000fe400008f1400 */
[----:B------:R-:W-:-:S03]  /*5780*/  IADD3 R2, R5, UR6, RZ ;  /* 0x0000000605027c10 */ /* 0x000fc6000fffe0ff */
[----:B------:R-:W-:Y:S01]  /*5790*/  RED.E.ADD.F32.FTZ.RN.STRONG.GPU [R10.64], R28 ;  /* 0x0000001c0a00798e */ /* 0x000fe2000c10e792 */
[----:B------:R-:W-:-:S03]  /*57a0*/  LEA.HI.X R9, R4, c[0x0][0x2ec], R2, 0x2, P0 ;  /* 0x0000bb0004097a11 */ /* 0x000fc600000f1402 */
        /* <DEDUP_REMOVED lines=39> */
[----:B------:R-:W-:Y:S01]  /*5a20*/  RED.E.ADD.F32.FTZ.RN.STRONG.GPU [R10.64+0xa000], R68 ;  /* 0x00a000440a00798e */ /* 0x000fe2000c10e792 */
[----:B------:R-:W-:-:S03]  /*5a30*/  FMUL.FTZ R85, R85, c[0x0][0x298] ;  /* 0x0000a60055557a20 */ /* 0x000fc60000410000 */
        /* <DEDUP_REMOVED lines=14> */
[----:B------:R-:W-:Y:S01]  /*5b20*/  RED.E.ADD.F32.FTZ.RN.STRONG.GPU [R8.64], R84 ;  /* 0x000000540800798e */ /* 0x000fe2000c10e792 */
        /* <DEDUP_REMOVED lines=86> */
[----:B------:R-:W-:Y:S05]  /*6090*/  EXIT ;  /* 0x000000000000794d */ /* 0x000fea0003800000 */
.L_x_58:
        /* <DEDUP_REMOVED lines=14> */
.L_x_2287:


//--------------------- .text._ZN7cutlass13device_kernelIN5flash19enable_sm80_to_sm89INS1_16FlashAttnBwdSm80INS1_25CollectiveMainloopBwdSm80ILi2ELi1EN4cute5tupleIJNS5_1CILi64EEENS7_ILi96EEENS7_ILi128EEEEEENS_10bfloat16_tEfNS_4arch4Sm80ELb0ELb0ELb1ELb0ELb1ELb0ELb0ELb0ELi2ELi2ELi2ELi2ELb1EEENS1_24CollectiveEpilogueBwdGQAISB_fSE_Li256ELb0ELb1EEENS1_19SingleTileSchedulerILb0ELb0ELb0ELi96EEEEEEEEEvNT_6ParamsE --------------------------
	.section	.text._ZN7cutlass13device_kernelIN5flash19enable_sm80_to_sm89INS1_16FlashAttnBwdSm80INS1_25CollectiveMainloopBwdSm80ILi2ELi1EN4cute5tupleIJNS5_1CILi64EEENS7_ILi96EEENS7_ILi128EEEEEENS_10bfloat16_tEfNS_4arch4Sm80ELb0ELb0ELb1ELb0ELb1ELb0ELb0ELb0ELi2ELi2ELi2ELi2ELb1EEENS1_24CollectiveEpilogueBwdGQAISB_fSE_Li256ELb0ELb1EEENS1_19SingleTileSchedulerILb0ELb0ELb0ELi96EEEEEEEEEvNT_6ParamsE,"ax",@progbits
	.sectioninfo	@"SHI_REGISTERS=255"
	.align	128
.text._ZN7cutlass13device_kernelIN5flash19enable_sm80_to_sm89INS1_16FlashAttnBwdSm80INS1_25CollectiveMainloopBwdSm80ILi2ELi1EN4cute5tupleIJNS5_1CILi64EEENS7_ILi96EEENS7_ILi128EEEEEENS_10bfloat16_tEfNS_4arch4Sm80ELb0ELb0ELb1ELb0ELb1ELb0ELb0ELb0ELi2ELi2ELi2ELi2ELb1EEENS1_24CollectiveEpilogueBwdGQAISB_fSE_Li256ELb0ELb1EEENS1_19SingleTileSchedulerILb0ELb0ELb0ELi96EEEEEEEEEvNT_6ParamsE:
        .type           _ZN7cutlass13device_kernelIN5flash19enable_sm80_to_sm89INS1_16FlashAttnBwdSm80INS1_25CollectiveMainloopBwdSm80ILi2ELi1EN4cute5tupleIJNS5_1CILi64EEENS7_ILi96EEENS7_ILi128EEEEEENS_10bfloat16_tEfNS_4arch4Sm80ELb0ELb0ELb1ELb0ELb1ELb0ELb0ELb0ELi2ELi2ELi2ELi2ELb1EEENS1_24CollectiveEpilogueBwdGQAISB_fSE_Li256ELb0ELb1EEENS1_19SingleTileSchedulerILb0ELb0ELb0ELi96EEEEEEEEEvNT_6ParamsE,@function
        .size           _ZN7cutlass13device_kernelIN5flash19enable_sm80_to_sm89INS1_16FlashAttnBwdSm80INS1_25CollectiveMainloopBwdSm80ILi2ELi1EN4cute5tupleIJNS5_1CILi64EEENS7_ILi96EEENS7_ILi128EEEEEENS_10bfloat16_tEfNS_4arch4Sm80ELb0ELb0ELb1ELb0ELb1ELb0ELb0ELb0ELi2ELi2ELi2ELi2ELb1EEENS1_24CollectiveEpilogueBwdGQAISB_fSE_Li256ELb0ELb1EEENS1_19SingleTileSchedulerILb0ELb0ELb0ELi96EEEEEEEEEvNT_6ParamsE,(.L_x_2288 - _ZN7cutlass13device_kernelIN5flash19enable_sm80_to_sm89INS1_16FlashAttnBwdSm80INS1_25CollectiveMainloopBwdSm80ILi2ELi1EN4cute5tupleIJNS5_1CILi64EEENS7_ILi96EEENS7_ILi128EEEEEENS_10bfloat16_tEfNS_4arch4Sm80ELb0ELb0ELb1ELb0ELb1ELb0ELb0ELb0ELi2ELi2ELi2ELi2ELb1EEENS1_24CollectiveEpilogueBwdGQAISB_fSE_Li256ELb0ELb1EEENS1_19SingleTileSchedulerILb0ELb0ELb0ELi96EEEEEEEEEvNT_6ParamsE)
        .other          _ZN7cutlass13device_kernelIN5flash19enable_sm80_to_sm89INS1_16FlashAttnBwdSm80INS1_25CollectiveMainloopBwdSm80ILi2ELi1EN4cute5tupleIJNS5_1CILi64EEENS7_ILi96EEENS7_ILi128EEEEEENS_10bfloat16_tEfNS_4arch4Sm80ELb0ELb0ELb1ELb0ELb1ELb0ELb0ELb0ELi2ELi2ELi2ELi2ELb1EEENS1_24CollectiveEpilogueBwdGQAISB_fSE_Li256ELb0ELb1EEENS1_19SingleTileSchedulerILb0ELb0ELb0ELi96EEEEEEEEEvNT_6ParamsE,@"STO_CUDA_ENTRY STV_DEFAULT"
_ZN7cutlass13device_kernelIN5flash19enable_sm80_to_sm89INS1_16FlashAttnBwdSm80INS1_25CollectiveMainloopBwdSm80ILi2ELi1EN4cute5tupleIJNS5_1CILi64EEENS7_ILi96EEENS7_ILi128EEEEEENS_10bfloat16_tEfNS_4arch4Sm80ELb0ELb0ELb1ELb0ELb1ELb0ELb0ELb0ELi2ELi2ELi2ELi2ELb1EEENS1_24CollectiveEpilogueBwdGQAISB_fSE_Li256ELb0ELb1EEENS1_19SingleTileSchedulerILb0ELb0ELb0ELi96EEEEEEEEEvNT_6ParamsE:
        /* <DEDUP_REMOVED lines=22> */
[----:B------:R-:W-:Y:S01]  /*0160*/  ULDC UR18, c[0x0][0x168] ;  /* 0x00005a0000127ab9 */ /* 0x000fe20000000800 */
        /* <DEDUP_REMOVED lines=36> */
[----:B------:R-:W-:Y:S01]  /*03b0*/  UISETP.GE.AND UP0, UPT, UR18, 0x1, UPT ;  /* 0x000000011200788c */ /* 0x000fe2000bf06270 */
        /* <DEDUP_REMOVED lines=38> */
[----:B------:R-:W-:Y:S01]  /*0620*/  CS2R R102, SRZ ;  /* 0x0000000000667805 */ /* 0x000fe2000001ff00 */
[----:B------:R-:W-:Y:S01]  /*0630*/  CS2R R100, SRZ ;  /* 0x0000000000647805 */ /* 0x000fe2000001ff00 */
[----:B------:R-:W-:Y:S01]  /*0640*/  IMAD.SHL.U32 R236, R244, 0x40, RZ ;  /* 0x00000040f4ec7824 */ /* 0x000fe200078e00ff */
[----:B------:R-:W-:Y:S01]  /*0650*/  CS2R R106, SRZ ;  /* 0x00000000006a7805 */ /* 0x000fe2000001ff00 */
        /* <DEDUP_REMOVED lines=70> */
[----:B------:R-:W-:Y:S01]  /*0ac0*/  CS2R R42, SRZ ;  /* 0x00000000002a7805 */ /* 0x000fe2000001ff00 */
[----:B------:R-:W-:Y:S01]  /*0ad0*/  IADD3.X R25, R19, UR7, RZ, P0, !PT ;  /* 0x0000000713197c10 */ /* 0x000fe200087fe4ff */
[----:B------:R-:W-:Y:S01]  /*0ae0*/  CS2R R40, SRZ ;  /* 0x0000000000287805 */ /* 0x000fe2000001ff00 */
        /* <DEDUP_REMOVED lines=71> */
[----:B------:R-:W-:Y:S01]  /*0f60*/  USHF.L.U32 UR17, UR4, 0x6, URZ ;  /* 0x0000000604117899 */ /* 0x000fe2000800063f */
[----:B------:R-:W-:Y:S01]  /*0f70*/  IMAD.U32 R9, RZ, RZ, UR8 ;  /* 0x00000008ff097e24 */ /* 0x000fe2000f8e00ff */
[----:B------:R1:W-:Y:S01]  /*0f80*/  LDGSTS.E.BYPASS.LTC128B.128 [R236+0x2080], [R18.64], !P6 ;  /* 0x0208000012ec7fae */ /* 0x0003e2000f101d4c */
[----:B------:R-:W-:-:S02]  /*0f90*/  USHF.L.U64.HI UR16, UR4, UR16, UR5 ;  /* 0x0000001004107299 */ /* 0x000fc40008010205 */
[----:B------:R-:W-:Y:S01]  /*0fa0*/  IMAD.WIDE.U32 R22, R9, c[0x0][0x218], R22 ;  /* 0x0000860009167a25 */ /* 0x000fe200078e0016 */
[----:B------:R1:W-:Y:S01]  /*0fb0*/  LDGSTS.E.BYPASS.LTC128B.128 [R236+0x5080], [R18.64+0x80], !P4 ;  /* 0x0508008012ec7fae */ /* 0x0003e2000e101d4c */
[----:B--2---:R-:W-:Y:S01]  /*0fc0*/  IADD3 R16, -R244, c[0x0][0x168], RZ ;  /* 0x00005a00f4107a10 */ /* 0x004fe20007ffe1ff */
[----:B------:R-:W-:Y:S01]  /*0fd0*/  ULDC.64 UR4, c[0x0][0x218] ;  /* 0x0000860000047ab9 */ /* 0x000fe20000000a00 */
[----:B------:R-:W-:Y:S01]  /*0fe0*/  ISETP.GT.AND P4, PT, R240, 0xf, PT ;  /* 0x0000000ff000780c */ /* 0x000fe20003f84270 */
[----:B------:R-:W0:Y:S01]  /*0ff0*/  LDGDEPBAR ;  /* 0x00000000000079af */ /* 0x000e220000000000 */
[C---:B------:R-:W-:Y:S01]  /*1000*/  ISETP.LT.OR P2, PT, R16.reuse, 0x1, !P0 ;  /* 0x000000011000780c */ /* 0x040fe20004741670 */
[----:B------:R-:W-:Y:S01]  /*1010*/  IMAD.U32 R9, RZ, RZ, UR17 ;  /* 0x00000011ff097e24 */ /* 0x000fe2000f8e00ff */
[C---:B------:R-:W-:Y:S01]  /*1020*/  ISETP.LT.OR P1, PT, R16.reuse, 0x1, !P3 ;  /* 0x000000011000780c */ /* 0x040fe20005f21670 */
[----:B------:R-:W-:Y:S01]  /*1030*/  UIMAD UR4, UR6, UR4, URZ ;  /* 0x00000004060472a4 */ /* 0x000fe2000f8e023f */
[C---:B------:R-:W-:Y:S01]  /*1040*/  ISETP.LT.OR P5, PT, R16.reuse, 0x21, !P0 ;  /* 0x000000211000780c */ /* 0x040fe200047a1670 */
[----:B------:R-:W-:Y:S01]  /*1050*/  IMAD.SHL.U32 R17, R5, 0x8, RZ ;  /* 0x0000000805117824 */ /* 0x000fe200078e00ff */
[----:B------:R-:W-:Y:S01]  /*1060*/  ISETP.LT.OR P6, PT, R16, 0x21, !P3 ;  /* 0x000000211000780c */ /* 0x000fe20005fc1670 */
[----:B------:R-:W-:Y:S01]  /*1070*/  UIMAD UR4, UR8, UR5, UR4 ;  /* 0x00000005080472a4 */ /* 0x000fe2000f8e0204 */
[----:B------:R-:W-:-:S02]  /*1080*/  LEA R28, P3, R22, c[0x0][0x1f0], 0x1 ;  /* 0x00007c00161c7a11 */ /* 0x000fc400078608ff */
        /* <DEDUP_REMOVED lines=149> */
[----:B------:R-:W-:Y:S01]  /*19e0*/  IMAD R6, R6, c[0x0][0x238], RZ ;  /* 0x00008e0006067a24 */ /* 0x000fe200078e02ff */
[----:B------:R-:W-:Y:S01]  /*19f0*/  SHF.R.S32.HI R0, RZ, 0x1f, R5 ;  /* 0x0000001fff007819 */ /* 0x000fe20000011405 */
[----:B------:R-:W-:Y:S01]  /*1a00*/  IMAD.SHL.U32 R251, R251, 0x2, RZ ;  /* 0x00000002fbfb7824 */ /* 0x000fe200078e00ff */
[----:B------:R-:W-:Y:S01]  /*1a10*/  LOP3.LUT P0, RZ, R8, 0x1, RZ, 0xc0, !PT ;  /* 0x0000000108ff7812 */ /* 0x000fe2000780c0ff */
[----:B------:R-:W-:Y:S01]  /*1a20*/  IMAD R6, R7, c[0x0][0x23c], R6 ;  /* 0x00008f0007067a24 */ /* 0x000fe200078e0206 */
[----:B------:R-:W-:Y:S01]  /*1a30*/  LEA.HI R0, R0, R5, RZ, 0x2 ;  /* 0x0000000500007211 */ /* 0x000fe200078f10ff */
[----:B------:R-:W-:Y:S01]  /*1a40*/  IMAD.IADD R9, R3, 0x1, -R9 ;  /* 0x0000000103097824 */ /* 0x000fe200078e0a09 */
[--C-:B------:R-:W-:Y:S01]  /*1a50*/  SHF.R.S32.HI R241, RZ, 0x1f, R240.reuse ;  /* 0x0000001ffff17819 */ /* 0x100fe200000114f0 */
[----:B------:R-:W-:Y:S01]  /*1a60*/  IMAD.MOV.U32 R3, RZ, RZ, -0x60 ;  /* 0xffffffa0ff037424 */ /* 0x000fe200078e00ff */
[----:B------:R-:W-:Y:S01]  /*1a70*/  LOP3.LUT R0, R0, 0xfffffffc, RZ, 0xc0, !PT ;  /* 0xfffffffc00007812 */ /* 0x000fe200078ec0ff */
[----:B------:R-:W-:Y:S01]  /*1a80*/  ULDC.64 UR4, c[0x0][0x240] ;  /* 0x0000900000047ab9 */ /* 0x000fe20000000a00 */
[----:B------:R-:W-:Y:S01]  /*1a90*/  IADD3 R248, R251, 0x126c0, RZ ;  /* 0x000126c0fbf87810 */ /* 0x000fe20007ffe0ff */
[----:B------:R-:W-:Y:S01]  /*1aa0*/  IMAD.WIDE.U32 R10, R7, c[0x0][0x238], R240 ;  /* 0x00008e00070a7a25 */ /* 0x000fe200078e00f0 */
[----:B------:R-:W-:Y:S01]  /*1ab0*/  IADD3 R5, R5, -R0, RZ ;  /* 0x8000000005057210 */ /* 0x000fe20007ffe0ff */
[----:B------:R-:W-:Y:S01]  /*1ac0*/  UIMAD UR4, UR6, UR4, URZ ;  /* 0x00000004060472a4 */ /* 0x000fe2000f8e023f */
[----:B------:R-:W-:Y:S01]  /*1ad0*/  IADD3 R0, R251, 0x12480, RZ ;  /* 0x00012480fb007810 */ /* 0x000fe20007ffe0ff */
[----:B------:R-:W-:Y:S01]  /*1ae0*/  IMAD.IADD R7, R11, 0x1, R6 ;  /* 0x000000010b077824 */ /* 0x000fe200078e0206 */
[----:B------:R-:W-:Y:S01]  /*1af0*/  MOV R6, R10 ;  /* 0x0000000a00067202 */ /* 0x000fe20000000f00 */
[----:B------:R-:W-:Y:S01]  /*1b00*/  IMAD.MOV.U32 R229, RZ, RZ, 0x10 ;  /* 0x00000010ffe57424 */ /* 0x000fe200078e00ff */
[----:B------:R-:W-:Y:S01]  /*1b10*/  @P0 IADD3 R248, R0, 0x1c0, RZ ;  /* 0x000001c000f80810 */ /* 0x000fe20007ffe0ff */
[----:B------:R-:W-:Y:S01]  /*1b20*/  IMAD.U32 R0, RZ, RZ, UR8 ;  /* 0x00000008ff007e24 */ /* 0x000fe2000f8e00ff */
[C---:B------:R-:W-:Y:S01]  /*1b30*/  LOP3.LUT P0, RZ, R2.reuse, 0x4, RZ, 0xc0, !PT ;  /* 0x0000000402ff7812 */ /* 0x040fe2000780c0ff */
[----:B------:R-:W-:Y:S01]  /*1b40*/  UIADD3 UR18, UR18, 0x3f, URZ ;  /* 0x0000003f12127890 */ /* 0x000fe2000fffe03f */
[----:B------:R-:W-:Y:S01]  /*1b50*/  LOP3.LUT P1, RZ, R2, 0x2, RZ, 0xc0, !PT ;  /* 0x0000000202ff7812 */ /* 0x000fe2000782c0ff */
[----:B------:R-:W-:Y:S01]  /*1b60*/  IMAD.WIDE.U32 R12, R0, c[0x0][0x240], R6 ;  /* 0x00009000000c7a25 */ /* 0x000fe200078e0006 */
[----:B------:R-:W-:Y:S01]  /*1b70*/  UIMAD UR9, UR8, UR5, UR4 ;  /* 0x00000005080972a4 */ /* 0x000fe2000f8e0204 */
[----:B------:R-:W-:Y:S01]  /*1b80*/  SHF.L.U32 R228, R235, 0x1, RZ ;  /* 0x00000001ebe47819 */ /* 0x000fe200000006ff */
[----:B------:R-:W-:Y:S01]  /*1b90*/  USHF.R.S32.HI UR10, URZ, 0x1f, UR18 ;  /* 0x0000001f3f0a7899 */ /* 0x000fe20008011412 */
[----:B------:R-:W-:Y:S01]  /*1ba0*/  IMAD.MOV.U32 R0, RZ, RZ, 0x20 ;  /* 0x00000020ff007424 */ /* 0x000fe200078e00ff */
[----:B------:R1:W-:Y:S01]  /*1bb0*/  STL.64 [R1+0x8], R12 ;  /* 0x0000080c01007387 */ /* 0x0003e20000100a00 */
[----:B------:R-:W-:Y:S01]  /*1bc0*/  IMAD R3, R4, R3, c[0x0][0x198] ;  /* 0x0000660004037624 */ /* 0x000fe200078e0203 */
[----:B------:R-:W-:Y:S01]  /*1bd0*/  SEL R229, R229, 0xfffffff0, !P1 ;  /* 0xfffffff0e5e57807 */ /* 0x000fe20004800000 */
[----:B------:R-:W-:Y:S01]  /*1be0*/  ULEA.HI UR18, UR10, UR18, URZ, 0x6 ;  /* 0x000000120a127291 */ /* 0x000fe2000f8f303f */
[C---:B------:R-:W-:Y:S01]  /*1bf0*/  SEL R227, R0.reuse, 0xffffffe0, !P0 ;  /* 0xffffffe000e37807 */ /* 0x040fe20004000000 */
[----:B------:R-:W-:Y:S01]  /*1c00*/  IMAD R3, R5, -0x8, R3 ;  /* 0xfffffff805037824 */ /* 0x000fe200078e0203 */
[----:B------:R-:W-:Y:S01]  /*1c10*/  SEL R0, R0, 0xffffffe0, !P1 ;  /* 0xffffffe000007807 */ /* 0x000fe20004800000 */
[----:B------:R-:W-:Y:S01]  /*1c20*/  IMAD.IADD R220, R220, 0x1, R222 ;  /* 0x00000001dcdc7824 */ /* 0x000fe200078e02de */
[----:B------:R-:W-:Y:S01]  /*1c30*/  LEA R231, R231, 0x15480, 0x1 ;  /* 0x00015480e7e77811 */ /* 0x000fe200078e08ff */
[----:B------:R-:W-:Y:S01]  /*1c40*/  IMAD.IADD R224, R235, 0x1, R227 ;  /* 0x00000001ebe07824 */ /* 0x000fe200078e02e3 */
[----:B------:R-:W-:Y:S01]  /*1c50*/  CS2R R130, SRZ ;  /* 0x0000000000827805 */ /* 0x000fe2000001ff00 */
[----:B------:R-:W-:Y:S01]  /*1c60*/  IMAD R249, R9, -0x2, R3 ;  /* 0xfffffffe09f97824 */ /* 0x000fe200078e0203 */
        /* <DEDUP_REMOVED lines=49> */
[----:B------:R-:W-:Y:S01]  /*1f80*/  IMAD.IADD R0, R228, 0x1, R0 ;  /* 0x00000001e4007824 */ /* 0x000fe200078e0200 */
[----:B------:R-:W-:Y:S01]  /*1f90*/  IADD3 R252, R13, UR9, RZ ;  /* 0x000000090dfc7c10 */ /* 0x000fe2000fffe0ff */
[----:B------:R-:W-:Y:S01]  /*1fa0*/  IMAD.IADD R225, R235, 0x1, R229 ;  /* 0x00000001ebe17824 */ /* 0x000fe200078e02e5 */
[C---:B------:R-:W-:Y:S01]  /*1fb0*/  IADD3 R226, R229.reuse, R227, RZ ;  /* 0x000000e3e5e27210 */ /* 0x040fe20007ffe0ff */
[----:B------:R-:W-:Y:S01]  /*1fc0*/  ULDC UR7, c[0x0][0x278] ;  /* 0x00009e0000077ab9 */ /* 0x000fe20000000800 */
[----:B------:R-:W-:Y:S01]  /*1fd0*/  IADD3 R223, R229, R224, RZ ;  /* 0x000000e0e5df7210 */ /* 0x000fe20007ffe0ff */
[----:B------:R-:W-:-:S02]  /*1fe0*/  ULDC UR5, c[0x0][0x290] ;  /* 0x0000a40000057ab9 */ /* 0x000fc40000000800 */
[----:B------:R-:W-:Y:S02]  /*1ff0*/  UMOV UR4, URZ ;  /* 0x0000003f00047c82 */ /* 0x000fe40008000000 */
[----:B------:R-:W-:Y:S02]  /*2000*/  UMOV UR19, 0x1 ;  /* 0x0000000100137882 */ /* 0x000fe40000000000 */
[----:B------:R-:W-:Y:S02]  /*2010*/  UMOV UR11, URZ ;  /* 0x0000003f000b7c82 */ /* 0x000fe40008000000 */
[----:B------:R-:W-:Y:S02]  /*2020*/  UIMAD UR7, UR8, UR7, URZ ;  /* 0x00000007080772a4 */ /* 0x000fe4000f8e023f */
[----:B------:R-:W-:Y:S02]  /*2030*/  UIMAD UR5, UR8, UR5, URZ ;  /* 0x00000005080572a4 */ /* 0x000fe4000f8e023f */
[----:B------:R-:W-:-:S02]  /*2040*/  USHF.R.S32.HI UR18, URZ, 0x6, UR18 ;  /* 0x000000063f127899 */ /* 0x000fc40008011412 */
[----:B-1----:R-:W-:Y:S02]  /*2050*/  ULDC UR10, c[0x0][0x168] ;  /* 0x00005a00000a7ab9 */ /* 0x002fe40000000800 */
.L_x_62:
        /* <DEDUP_REMOVED lines=231> */
.L_x_60:
        /* <DEDUP_REMOVED lines=425> */
.L_x_61:
        /* <DEDUP_REMOVED lines=185> */
.L_x_59:
[----:B-1-34-:R-:W1:Y:S01]  /*54f0*/  S2UR UR11, SR_CTAID.Y ;  /* 0x00000000000b79c3 */ /* 0x01ae620000002600 */
[----:B------:R-:W-:Y:S01]  /*5500*/  ULDC.64 UR16, c[0x0][0x338] ;  /* 0x0000ce0000107ab9 */ /* 0x000fe20000000a00 */
[----:B------:R-:W-:Y:S01]  /*5510*/  ISETP.NE.AND P1, PT, R240, RZ, PT ;  /* 0x000000fff000720c */ /* 0x000fe20003f25270 */
[----:B------:R-:W-:Y:S01]  /*5520*/  UISETP.NE.AND UP0, UPT, UR16, 0x1, UPT ;  /* 0x000000011000788c */ /* 0x000fe2000bf05270 */
[----:B------:R-:W-:Y:S01]  /*5530*/  BSSY B0, `(.L_x_63) ;  /* 0x0000055000007945 */ /* 0x000fe20003800000 */
[----:B------:R-:W-:Y:S01]  /*5540*/  ULDC UR9, c[0x0][0x340] ;  /* 0x0000d00000097ab9 */ /* 0x000fe20000000800 */
[----:B------:R-:W-:Y:S01]  /*5550*/  FMUL.FTZ R84, R84, c[0x0][0x298] ;  /* 0x0000a60054547a20 */ /* 0x000fe20000410000 */
[----:B------:R-:W-:Y:S01]  /*5560*/  ULDC UR4, c[0x0][0x358] ;  /* 0x0000d60000047ab9 */ /* 0x000fe20000000800 */
[----:B------:R-:W2:Y:S01]  /*5570*/  S2UR UR8, SR_CTAID.X ;  /* 0x00000000000879c3 */ /* 0x000ea20000002500 */
[----:B------:R-:W-:Y:S01]  /*5580*/  ULDC UR5, c[0x0][0x2f4] ;  /* 0x0000bd0000057ab9 */ /* 0x000fe20000000800 */
[----:B------:R-:W-:-:S02]  /*5590*/  FMUL.FTZ R85, R85, c[0x0][0x298] ;  /* 0x0000a60055557a20 */ /* 0x000fc40000410000 */
[----:B------:R-:W-:Y:S02]  /*55a0*/  FMUL.FTZ R86, R86, c[0x0][0x298] ;  /* 0x0000a60056567a20 */ /* 0x000fe40000410000 */
[----:B------:R-:W-:Y:S02]  /*55b0*/  FMUL.FTZ R87, R87, c[0x0][0x298] ;  /* 0x0000a60057577a20 */ /* 0x000fe40000410000 */
[----:B------:R-:W3:Y:S01]  /*55c0*/  S2UR UR7, SR_CTAID.Z ;  /* 0x00000000000779c3 */ /* 0x000ee20000002700 */
[----:B------:R-:W-:Y:S02]  /*55d0*/  FMUL.FTZ R88, R88, c[0x0][0x298] ;  /* 0x0000a60058587a20 */ /* 0x000fe40000410000 */
[----:B------:R-:W-:Y:S02]  /*55e0*/  FMUL.FTZ R89, R89, c[0x0][0x298] ;  /* 0x0000a60059597a20 */ /* 0x000fe40000410000 */
[----:B------:R-:W-:Y:S02]  /*55f0*/  FMUL.FTZ R90, R90, c[0x0][0x298] ;  /* 0x0000a6005a5a7a20 */ /* 0x000fe40000410000 */
[----:B------:R-:W-:Y:S01]  /*5600*/  FMUL.FTZ R91, R91, c[0x0][0x298] ;  /* 0x0000a6005b5b7a20 */ /* 0x000fe20000410000 */
[----:B-1----:R-:W-:Y:S01]  /*5610*/  UIMAD.WIDE.U32 UR18, UR11, UR17, URZ ;  /* 0x000000110b1272a5 */ /* 0x002fe2000f8e003f */
[----:B------:R-:W-:Y:S01]  /*5620*/  FMUL.FTZ R92, R92, c[0x0][0x298] ;  /* 0x0000a6005c5c7a20 */ /* 0x000fe20000410000 */
[----:B------:R-:W-:Y:S01]  /*5630*/  USHF.R.S32.HI UR15, URZ, 0x1f, UR11 ;  /* 0x0000001f3f0f7899 */ /* 0x000fe2000801140b */
[----:B------:R-:W-:Y:S01]  /*5640*/  FMUL.FTZ R93, R93, c[0x0][0x298] ;  /* 0x0000a6005d5d7a20 */ /* 0x000fe20000410000 */
[----:B------:R-:W-:Y:S01]  /*5650*/  UMOV UR17, UR11 ;  /* 0x0000000b00117c82 */ /* 0x000fe20008000000 */
[----:B------:R-:W-:Y:S01]  /*5660*/  FMUL.FTZ R94, R94, c[0x0][0x298] ;  /* 0x0000a6005e5e7a20 */ /* 0x000fe20000410000 */
[----:B------:R-:W-:Y:S01]  /*5670*/  @UP0 USHF.R.U32.HI UR17, URZ, UR9, UR19 ;  /* 0x000000093f110299 */ /* 0x000fe20008011613 */
[----:B------:R-:W-:Y:S01]  /*5680*/  FMUL.FTZ R95, R95, c[0x0][0x298] ;  /* 0x0000a6005f5f7a20 */ /* 0x000fe20000410000 */
[----:B--2---:R-:W-:Y:S01]  /*5690*/  UIMAD UR9, UR8, UR4, URZ ;  /* 0x00000004080972a4 */ /* 0x004fe2000f8e023f */
[----:B------:R-:W-:Y:S01]  /*56a0*/  FMUL.FTZ R104, R104, c[0x0][0x298] ;  /* 0x0000a60068687a20 */ /* 0x000fe20000410000 */
[----:B------:R-:W-:Y:S01]  /*56b0*/  @UP0 USHF.R.S32.HI UR4, URZ, 0x1f, UR17 ;  /* 0x0000001f3f040899 */ /* 0x000fe20008011411 */
[----:B------:R-:W-:Y:S01]  /*56c0*/  FMUL.FTZ R105, R105, c[0x0][0x298] ;  /* 0x0000a60069697a20 */ /* 0x000fe20000410000 */
[----:B------:R-:W-:Y:S01]  /*56d0*/  UMOV UR14, UR11 ;  /* 0x0000000b000e7c82 */ /* 0x000fe20008000000 */
[----:B------:R-:W-:Y:S01]  /*56e0*/  FMUL.FTZ R106, R106, c[0x0][0x298] ;  /* 0x0000a6006a6a7a20 */ /* 0x000fe20000410000 */
[----:B------:R-:W-:Y:S01]  /*56f0*/  @UP0 UMOV UR14, UR17 ;  /* 0x00000011000e0c82 */ /* 0x000fe20008000000 */
[----:B------:R-:W-:Y:S01]  /*5700*/  FMUL.FTZ R107, R107, c[0x0][0x298] ;  /* 0x0000a6006b6b7a20 */ /* 0x000fe20000410000 */
[----:B---3--:R-:W-:Y:S01]  /*5710*/  UIMAD UR10, UR7, UR5, URZ ;  /* 0x00000005070a72a4 */ /* 0x008fe2000f8e023f */
[----:B------:R-:W-:Y:S01]  /*5720*/  FMUL.FTZ R100, R100, c[0x0][0x298] ;  /* 0x0000a60064647a20 */ /* 0x000fe20000410000 */
[----:B------:R-:W-:Y:S01]  /*5730*/  UIMAD UR5, UR9, UR5, URZ ;  /* 0x00000005090572a4 */ /* 0x000fe2000f8e023f */
[----:B------:R-:W-:Y:S01]  /*5740*/  FMUL.FTZ R101, R101, c[0x0][0x298] ;  /* 0x0000a60065657a20 */ /* 0x000fe20000410000 */
[----:B------:R-:W-:Y:S01]  /*5750*/  USHF.R.S32.HI UR18, URZ, 0x1f, UR10 ;  /* 0x0000001f3f127899 */ /* 0x000fe2000801140a */
[----:B------:R-:W-:Y:S01]  /*5760*/  FMUL.FTZ R102, R102, c[0x0][0x298] ;  /* 0x0000a60066667a20 */ /* 0x000fe20000410000 */
[----:B------:R-:W-:Y:S01]  /*5770*/  @UP0 UMOV UR15, UR4 ;  /* 0x00000004000f0c82 */ /* 0x000fe20008000000 */
[----:B------:R-:W-:Y:S01]  /*5780*/  FMUL.FTZ R103, R103, c[0x0][0x298] ;  /* 0x0000a60067677a20 */ /* 0x000fe20000410000 */
[----:B------:R-:W-:Y:S01]  /*5790*/  USHF.R.S32.HI UR9, URZ, 0x1f, UR5 ;  /* 0x0000001f3f097899 */ /* 0x000fe20008011405 */
[----:B------:R-:W-:Y:S01]  /*57a0*/  FMUL.FTZ R96, R96, c[0x0][0x298] ;  /* 0x0000a60060607a20 */ /* 0x000fe20000410000 */
[----:B------:R-:W-:Y:S01]  /*57b0*/  UIADD3 UR10, UP1, UP0, UR5, UR14, UR10 ;  /* 0x0000000e050a7290 */ /* 0x000fe2000f83e00a */
[----:B------:R-:W-:Y:S01]  /*57c0*/  FMUL.FTZ R97, R97, c[0x0][0x298] ;  /* 0x0000a60061617a20 */ /* 0x000fe20000410000 */
[----:B------:R-:W-:Y:S01]  /*57d0*/  UIADD3 UR17, -UR17, URZ, URZ ;  /* 0x0000003f11117290 */ /* 0x000fe2000fffe13f */
[----:B------:R-:W-:Y:S01]  /*57e0*/  FMUL.FTZ R98, R98, c[0x0][0x298] ;  /* 0x0000a60062627a20 */ /* 0x000fe20000410000 */
[----:B------:R-:W-:Y:S01]  /*57f0*/  UIADD3.X UR18, UR9, UR15, UR18, UP1, UP0 ;  /* 0x0000000f09127290 */ /* 0x000fe20008fe0412 */
[----:B------:R-:W-:Y:S01]  /*5800*/  FMUL.FTZ R99, R99, c[0x0][0x298] ;  /* 0x0000a60063637a20 */ /* 0x000fe20000410000 */
[----:B------:R-:W-:Y:S01]  /*5810*/  USHF.L.U32 UR9, UR10, 0x2, URZ ;  /* 0x000000020a097899 */ /* 0x000fe2000800063f */
[----:B------:R-:W-:Y:S01]  /*5820*/  FMUL.FTZ R108, R108, c[0x0][0x298] ;  /* 0x0000a6006c6c7a20 */ /* 0x000fe20000410000 */
[----:B------:R-:W-:Y:S01]  /*5830*/  ULDC.64 UR4, c[0x0][0x350] ;  /* 0x0000d40000047ab9 */ /* 0x000fe20000000a00 */
[----:B------:R-:W-:Y:S01]  /*5840*/  FMUL.FTZ R109, R109, c[0x0][0x298] ;  /* 0x0000a6006d6d7a20 */ /* 0x000fe20000410000 */
[----:B------:R-:W-:Y:S01]  /*5850*/  USHF.L.U64.HI UR10, UR10, 0x2, UR18 ;  /* 0x000000020a0a7899 */ /* 0x000fe20008010212 */
[----:B------:R-:W-:Y:S01]  /*5860*/  FMUL.FTZ R110, R110, c[0x0][0x298] ;  /* 0x0000a6006e6e7a20 */ /* 0x000fe20000410000 */
[----:B------:R-:W-:Y:S01]  /*5870*/  UIADD3 UR4, UP0, UR9, UR4, URZ ;  /* 0x0000000409047290 */ /* 0x000fe2000ff1e03f */
[----:B------:R-:W-:Y:S01]  /*5880*/  FMUL.FTZ R111, R111, c[0x0][0x298] ;  /* 0x0000a6006f6f7a20 */ /* 0x000fe20000410000 */
[----:B------:R-:W-:Y:S01]  /*5890*/  UIMAD UR11, UR17, UR16, UR11 ;  /* 0x00000010110b72a4 */ /* 0x000fe2000f8e020b */
[----:B------:R-:W-:Y:S01]  /*58a0*/  FMUL.FTZ R112, R112, c[0x0][0x298] ;  /* 0x0000a60070707a20 */ /* 0x000fe20000410000 */
[----:B------:R-:W-:Y:S01]  /*58b0*/  UIADD3.X UR5, UR10, UR5, URZ, UP0, !UPT ;  /* 0x000000050a057290 */ /* 0x000fe200087fe43f */
[----:B------:R-:W-:Y:S01]  /*58c0*/  FMUL.FTZ R113, R113, c[0x0][0x298] ;  /* 0x0000a60071717a20 */ /* 0x000fe20000410000 */
[----:B------:R-:W-:Y:S01]  /*58d0*/  MOV R2, UR4 ;  /* 0x0000000400027c02 */ /* 0x000fe20008000f00 */
[----:B------:R-:W-:-:S02]  /*58e0*/  FMUL.FTZ R114, R114, c[0x0][0x298] ;  /* 0x0000a60072727a20 */ /* 0x000fc40000410000 */
[----:B------:R-:W-:Y:S01]  /*58f0*/  FMUL.FTZ R115, R115, c[0x0][0x298] ;  /* 0x0000a60073737a20 */ /* 0x000fe20000410000 */
[----:B------:R-:W-:Y:S01]  /*5900*/  MOV R3, UR5 ;  /* 0x0000000500037c02 */ /* 0x000fe20008000f00 */
[----:B------:R-:W-:Y:S02]  /*5910*/  FMUL.FTZ R116, R116, c[0x0][0x298] ;  /* 0x0000a60074747a20 */ /* 0x000fe40000410000 */
[----:B------:R-:W-:Y:S02]  /*5920*/  FMUL.FTZ R117, R117, c[0x0][0x298] ;  /* 0x0000a60075757a20 */ /* 0x000fe40000410000 */
[----:B------:R-:W-:Y:S02]  /*5930*/  FMUL.FTZ R118, R118, c[0x0][0x298] ;  /* 0x0000a60076767a20 */ /* 0x000fe40000410000 */
[----:B------:R-:W-:Y:S02]  /*5940*/  FMUL.FTZ R119, R119, c[0x0][0x298] ;  /* 0x0000a60077777a20 */ /* 0x000fe40000410000 */
[----:B------:R-:W-:-:S02]  /*5950*/  FMUL.FTZ R128, R128, c[0x0][0x298] ;  /* 0x0000a60080807a20 */ /* 0x000fc40000410000 */
[----:B------:R-:W-:Y:S02]  /*5960*/  FMUL.FTZ R129, R129, c[0x0][0x298] ;  /* 0x0000a60081817a20 */ /* 0x000fe40000410000 */
        /* <DEDUP_REMOVED lines=9> */
[----:B------:R-:W-:Y:S01]  /*5a00*/  FMUL.FTZ R123, R123, c[0x0][0x298] ;  /* 0x0000a6007b7b7a20 */ /* 0x000fe20000410000 */
[----:B------:R-:W-:Y:S06]  /*5a10*/  BAR.SYNC.DEFER_BLOCKING 0x1, 0x100 ;  /* 0x0044000000007b1d */ /* 0x000fec0000010000 */
[----:B------:R-:W-:Y:S05]  /*5a20*/  @P1 BRA `(.L_x_64) ;  /* 0x0000005000001947 */ /* 0x000fea0003800000 */
.L_x_65:
[----:B------:R-:W2:Y:S01]  /*5a30*/  LDG.E.STRONG.GPU R0, [R2.64] ;  /* 0x0000000c02007981 */ /* 0x000ea2000c1ef900 */
[----:B------:R-:W-:Y:S01]  /*5a40*/  YIELD ;  /* 0x0000000000007946 */ /* 0x000fe20003800000 */
[----:B--2---:R-:W-:Y:S01]  /*5a50*/  ISETP.NE.AND P0, PT, R0, UR11, PT ;  /* 0x0000000b00007c0c */ /* 0x004fe2000bf05270 */
[----:B------:R-:W-:-:S12]  /*5a60*/  CCTL.IVALL ;  /* 0x00000000ff00798f */ /* 0x000fd80002000000 */
[----:B------:R-:W-:Y:S05]  /*5a70*/  @P0 BRA `(.L_x_65) ;  /* 0xffffffb000000947 */ /* 0x000fea000383ffff */
.L_x_64:
[----:B------:R-:W-:Y:S05]  /*5a80*/  BSYNC B0 ;  /* 0x0000000000007941 */ /* 0x000fea0003800000 */
.L_x_63:
[----:B------:R-:W-:Y:S01]  /*5a90*/  MOV R5, 0xffffffff ;  /* 0xffffffff00057802 */ /* 0x000fe20000000f00 */
[----:B------:R-:W-:Y:S05]  /*5aa0*/  BRA.CONV ~URZ, `(.L_x_66) ;  /* 0x000000237f007947 */ /* 0x000fea000b800000 */
[----:B------:R-:W-:Y:S02]  /*5ab0*/  MOV R4, 0x5ad0 ;  /* 0x00005ad000047802 */ /* 0x000fe40000000f00 */
[----:B------:R-:W-:Y:S05]  /*5ac0*/  CALL.REL.NOINC `($__internal_0_$__cuda_sm70_warpsync) ;  /* 0x00000b2000007944 */ /* 0x000fea0003c00000 */
.L_x_66:
[----:B------:R-:W-:Y:S01]  /*5ad0*/  UIMAD UR4, UR8, 0x3000, URZ ;  /* 0x00003000080478a4 */ /* 0x000fe2000f8e023f */
[----:B------:R-:W1:Y:S01]  /*5ae0*/  S2R R0, SR_CTAID.Z ;  /* 0x0000000000007919 */ /* 0x000e620000002700 */
[----:B------:R-:W-:Y:S01]  /*5af0*/  IMAD.U32 R8, RZ, RZ, UR14 ;  /* 0x0000000eff087e24 */ /* 0x000fe2000f8e00ff */
[----:B------:R-:W-:-:S06]  /*5b00*/  NOP ;  /* 0x0000000000007918 */ /* 0x000fcc0000000000 */
[----:B------:R-:W-:Y:S01]  /*5b10*/  USHF.R.S32.HI UR16, URZ, 0x1f, UR4 ;  /* 0x0000001f3f107899 */ /* 0x000fe20008011404 */
[C---:B------:R-:W-:Y:S01]  /*5b20*/  IADD3 R6, P0, R240.reuse, UR4, RZ ;  /* 0x00000004f0067c10 */ /* 0x040fe2000ff1e0ff */
[----:B------:R-:W-:Y:S01]  /*5b30*/  IMAD.U32 R9, RZ, RZ, UR15 ;  /* 0x0000000fff097e24 */ /* 0x000fe2000f8e00ff */
[----:B------:R-:W-:Y:S02]  /*5b40*/  ULDC.64 UR4, c[0x0][0x328] ;  /* 0x0000ca0000047ab9 */ /* 0x000fe40000000a00 */
[----:B------:R-:W-:Y:S01]  /*5b50*/  UIMAD UR4, UR15, UR4, URZ ;  /* 0x000000040f0472a4 */ /* 0x000fe2000f8e023f */
[----:B------:R-:W-:-:S03]  /*5b60*/  LEA.HI.X.SX32 R7, R240, UR16, 0x1, P0 ;  /* 0x00000010f0077c11 */ /* 0x000fc600080f0eff */
[----:B------:R-:W-:Y:S02]  /*5b70*/  UIMAD UR16, UR14, UR5, UR4 ;  /* 0x000000050e1072a4 */ /* 0x000fe4000f8e0204 */
[----:B------:R-:W-:Y:S01]  /*5b80*/  IMAD.WIDE.U32 R8, R8, c[0x0][0x328], R6 ;  /* 0x0000ca0008087a25 */ /* 0x000fe200078e0006 */
[----:B------:R-:W-:Y:S02]  /*5b90*/  ULDC.64 UR4, c[0x0][0x330] ;  /* 0x0000cc0000047ab9 */ /* 0x000fe40000000a00 */
[----:B------:R-:W-:Y:S02]  /*5ba0*/  UIMAD UR4, UR6, UR4, URZ ;  /* 0x00000004060472a4 */ /* 0x000fe4000f8e023f */
[----:B------:R-:W-:Y:S02]  /*5bb0*/  IADD3 R9, R9, UR16, RZ ;  /* 0x0000001009097c10 */ /* 0x000fe4000fffe0ff */
[----:B------:R-:W-:-:S03]  /*5bc0*/  UIMAD UR4, UR7, UR5, UR4 ;  /* 0x00000005070472a4 */ /* 0x000fc6000f8e0204 */
[----:B-1----:R-:W-:-:S05]  /*5bd0*/  IMAD.WIDE.U32 R8, R0, c[0x0][0x330], R8 ;  /* 0x0000cc0000087a25 */ /* 0x002fca00078e0008 */
[----:B------:R-:W-:Y:S02]  /*5be0*/  IADD3 R4, R9, UR4, RZ ;  /* 0x0000000409047c10 */ /* 0x000fe4000fffe0ff */
[----:B------:R-:W-:-:S04]  /*5bf0*/  LEA R10, P0, R8, c[0x0][0x310], 0x2 ;  /* 0x0000c400080a7a11 */ /* 0x000fc800078010ff */
[----:B------:R-:W-:-:S05]  /*5c00*/  LEA.HI.X R11, R8, c[0x0][0x314], R4, 0x2, P0 ;  /* 0x0000c500080b7a11 */ /* 0x000fca00000f1404 */
[----:B------:R1:W-:Y:S04]  /*5c10*/  RED.E.ADD.F32.FTZ.RN.STRONG.GPU [R10.64], R28 ;  /* 0x0000001c0a00798e */ /* 0x0003e8000c10e78c */
[----:B------:R1:W-:Y:S04]  /*5c20*/  RED.E.ADD.F32.FTZ.RN.STRONG.GPU [R10.64+0x400], R29 ;  /* 0x0004001d0a00798e */ /* 0x0003e8000c10e78c */
        /* <DEDUP_REMOVED lines=45> */
[----:B------:R1:W-:Y:S01]  /*5f00*/  RED.E.ADD.F32.FTZ.RN.STRONG.GPU [R10.64+0xbc00], R67 ;  /* 0x00bc00430a00798e */ /* 0x0003e2000c10e78c */
[----:B------:R-:W-:Y:S05]  /*5f10*/  BRA.CONV ~URZ, `(.L_x_67) ;  /* 0x000000237f007947 */ /* 0x000fea000b800000 */
[----:B------:R-:W-:Y:S02]  /*5f20*/  MOV R4, 0x5f40 ;  /* 0x00005f4000047802 */ /* 0x000fe40000000f00 */
[----:B-1----:R-:W-:Y:S05]  /*5f30*/  CALL.REL.NOINC `($__internal_0_$__cuda_sm70_warpsync) ;  /* 0x000006b000007944 */ /* 0x002fea0003c00000 */
.L_x_67:
[----:B------:R-:W-:-:S06]  /*5f40*/  NOP ;  /* 0x0000000000007918 */ /* 0x000fcc0000000000 */
[----:B------:R-:W-:Y:S01]  /*5f50*/  BSSY B0, `(.L_x_68) ;  /* 0x000000b000007945 */ /* 0x000fe20003800000 */
[----:B------:R-:W-:Y:S05]  /*5f60*/  @P1 BRA `(.L_x_69) ;  /* 0x0000009000001947 */ /* 0x000fea0003800000 */
[----:B------:R-:W-:Y:S01]  /*5f70*/  @!PT LDS RZ, [RZ] ;  /* 0x00000000fffff984 */ /* 0x000fe20000000800 */
[----:B------:R-:W-:Y:S01]  /*5f80*/  @!PT LDS RZ, [RZ] ;  /* 0x00000000fffff984 */ /* 0x000fe20000000800 */
[----:B------:R-:W-:Y:S01]  /*5f90*/  @!PT LDS RZ, [RZ] ;  /* 0x00000000fffff984 */ /* 0x000fe20000000800 */
[----:B------:R-:W-:Y:S01]  /*5fa0*/  @!PT LDS RZ, [RZ] ;  /* 0x00000000fffff984 */ /* 0x000fe20000000800 */
[----:B------:R-:W-:Y:S06]  /*5fb0*/  MEMBAR.ALL.GPU ;  /* 0x0000000000007992 */ /* 0x000fec000000a000 */
[----:B------:R-:W-:Y:S01]  /*5fc0*/  MOV R4, 0x1 ;  /* 0x0000000100047802 */ /* 0x000fe20000000f00 */
[----:B------:R-:W-:-:S00]  /*5fd0*/  ERRBAR ;  /* 0x00000000000079ab */ /* 0x000fc00000000000 */
[----:B012345:R-:W-:-:S05]  /*5fe0*/  CCTL.IVALL ;  /* 0x00000000ff00798f */ /* 0x03ffca0002000000 */
[----:B------:R2:W-:Y:S02]  /*5ff0*/  RED.E.ADD.S32.STRONG.GPU [R2.64], R4 ;  /* 0x000000040200798e */ /* 0x0005e4000c10e38c */
.L_x_69:
[----:B------:R-:W-:Y:S05]  /*6000*/  BSYNC B0 ;  /* 0x0000000000007941 */ /* 0x000fea0003800000 */
.L_x_68:
[----:B------:R-:W-:Y:S01]  /*6010*/  ULDC.64 UR4, c[0x0][0x348] ;  /* 0x0000d20000047ab9 */ /* 0x000fe20000000a00 */
[----:B------:R-:W-:Y:S01]  /*6020*/  BSSY B0, `(.L_x_70) ;  /* 0x000000b000007945 */ /* 0x000fe20003800000 */
[----:B------:R-:W-:-:S04]  /*6030*/  UIADD3 UR4, UP0, UR9, UR4, URZ ;  /* 0x0000000409047290 */ /* 0x000fc8000ff1e03f */
[----:B------:R-:W-:Y:S02]  /*6040*/  UIADD3.X UR5, UR10, UR5, URZ, UP0, !UPT ;  /* 0x000000050a057290 */ /* 0x000fe400087fe43f */
[----:B--2---:R-:W-:-:S04]  /*6050*/  MOV R2, UR4 ;  /* 0x0000000400027c02 */ /* 0x004fc80008000f00 */
[----:B------:R-:W-:Y:S01]  /*6060*/  MOV R3, UR5 ;  /* 0x0000000500037c02 */ /* 0x000fe20008000f00 */
[----:B------:R-:W-:Y:S05]  /*6070*/  @P1 BRA `(.L_x_71) ;  /* 0x0000005000001947 */ /* 0x000fea0003800000 */
.L_x_72:
[----:B------:R-:W2:Y:S01]  /*6080*/  LDG.E.STRONG.GPU R4, [R2.64] ;  /* 0x0000000c02047981 */ /* 0x000ea2000c1ef900 */
[----:B------:R-:W-:Y:S01]  /*6090*/  YIELD ;  /* 0x0000000000007946 */ /* 0x000fe20003800000 */
[----:B--2---:R-:W-:Y:S01]  /*60a0*/  ISETP.NE.AND P0, PT, R4, UR11, PT ;  /* 0x0000000b04007c0c */ /* 0x004fe2000bf05270 */
[----:B------:R-:W-:-:S12]  /*60b0*/  CCTL.IVALL ;  /* 0x00000000ff00798f */ /* 0x000fd80002000000 */
[----:B------:R-:W-:Y:S05]  /*60c0*/  @P0 BRA `(.L_x_72) ;  /* 0xffffffb000000947 */ /* 0x000fea000383ffff */
.L_x_71:
[----:B------:R-:W-:Y:S05]  /*60d0*/  BSYNC B0 ;  /* 0x0000000000007941 */ /* 0x000fea0003800000 */
.L_x_70:
[----:B------:R-:W-:Y:S05]  /*60e0*/  BRA.CONV ~URZ, `(.L_x_73) ;  /* 0x000000237f007947 */ /* 0x000fea000b800000 */
[----:B------:R-:W-:Y:S02]  /*60f0*/  MOV R4, 0x6110 ;  /* 0x0000611000047802 */ /* 0x000fe40000000f00 */
[----:B-1----:R-:W-:Y:S05]  /*6100*/  CALL.REL.NOINC `($__internal_0_$__cuda_sm70_warpsync) ;  /* 0x000004e000007944 */ /* 0x002fea0003c00000 */
.L_x_73:
[----:B------:R-:W-:Y:S01]  /*6110*/  ULDC.64 UR4, c[0x0][0x300] ;  /* 0x0000c00000047ab9 */ /* 0x000fe20000000a00 */
[----:B------:R-:W-:Y:S01]  /*6120*/  IMAD.U32 R8, RZ, RZ, UR14 ;  /* 0x0000000eff087e24 */ /* 0x000fe2000f8e00ff */
[----:B------:R-:W-:Y:S01]  /*6130*/  UIMAD UR4, UR15, UR4, URZ ;  /* 0x000000040f0472a4 */ /* 0x000fe2000f8e023f */
[----:B------:R-:W-:Y:S02]  /*6140*/  IMAD.U32 R9, RZ, RZ, UR15 ;  /* 0x0000000fff097e24 */ /* 0x000fe4000f8e00ff */
[----:B------:R-:W-:Y:S01]  /*6150*/  IMAD.WIDE.U32 R6, R8, c[0x0][0x300], R6 ;  /* 0x0000c00008067a25 */ /* 0x000fe200078e0006 */
[----:B------:R-:W-:-:S03]  /*6160*/  UIMAD UR16, UR14, UR5, UR4 ;  /* 0x000000050e1072a4 */ /* 0x000fc6000f8e0204 */
[----:B------:R-:W-:Y:S02]  /*6170*/  ULDC.64 UR4, c[0x0][0x308] ;  /* 0x0000c20000047ab9 */ /* 0x000fe40000000a00 */
[----:B------:R-:W-:Y:S01]  /*6180*/  UIMAD UR4, UR6, UR4, URZ ;  /* 0x00000004060472a4 */ /* 0x000fe2000f8e023f */
[----:B------:R-:W-:-:S03]  /*6190*/  IADD3 R7, R7, UR16, RZ ;  /* 0x0000001007077c10 */ /* 0x000fc6000fffe0ff */
[----:B------:R-:W-:Y:S02]  /*61a0*/  UIMAD UR4, UR7, UR5, UR4 ;  /* 0x00000005070472a4 */ /* 0x000fe4000f8e0204 */
[----:B------:R-:W-:-:S05]  /*61b0*/  IMAD.WIDE.U32 R6, R0, c[0x0][0x308], R6 ;  /* 0x0000c20000067a25 */ /* 0x000fca00078e0006 */
[----:B------:R-:W-:Y:S02]  /*61c0*/  IADD3 R0, R7, UR4, RZ ;  /* 0x0000000407007c10 */ /* 0x000fe4000fffe0ff */
[----:B------:R-:W-:-:S04]  /*61d0*/  LEA R8, P0, R6, c[0x0][0x2e8], 0x2 ;  /* 0x0000ba0006087a11 */ /* 0x000fc800078010ff */
[----:B------:R-:W-:Y:S01]  /*61e0*/  LEA.HI.X R9, R6, c[0x0][0x2ec], R0, 0x2, P0 ;  /* 0x0000bb0006097a11 */ /* 0x000fe200000f1400 */
[----:B------:R-:W-:-:S06]  /*61f0*/  NOP ;  /* 0x0000000000007918 */ /* 0x000fcc0000000000 */
        /* <DEDUP_REMOVED lines=50> */
[----:B-12---:R-:W-:Y:S05]  /*6520*/  CALL.REL.NOINC `($__internal_0_$__cuda_sm70_warpsync) ;  /* 0x000000c000007944 */ /* 0x006fea0003c00000 */
.L_x_74:
[----:B------:R-:W-:-:S06]  /*6530*/  NOP ;  /* 0x0000000000007918 */ /* 0x000fcc0000000000 */
[----:B------:R-:W-:Y:S05]  /*6540*/  @P1 EXIT ;  /* 0x000000000000194d */ /* 0x000fea0003800000 */
        /* <DEDUP_REMOVED lines=8> */
[----:B------:R-:W-:Y:S01]  /*65d0*/  RED.E.ADD.S32.STRONG.GPU [R2.64], R0 ;  /* 0x000000000200798e */ /* 0x000fe2000c10e38c */
[----:B------:R-:W-:Y:S05]  /*65e0*/  EXIT ;  /* 0x000000000000794d */ /* 0x000fea0003800000 */
        .weak           $__internal_0_$__cuda_sm70_warpsync
        .type           $__internal_0_$__cuda_sm70_warpsync,@function
        .size           $__internal_0_$__cuda_sm70_warpsync,(.L_x_2288 - $__internal_0_$__cuda_sm70_warpsync)
$__internal_0_$__cuda_sm70_warpsync:
[----:B------:R-:W-:Y:S01]  /*65f0*/  MOV R8, R4 ;  /* 0x0000000400087202 */ /* 0x000fe20000000f00 */
[----:B------:R-:W-:Y:S04]  /*6600*/  WARPSYNC R5 ;  /* 0x0000000500007348 */ /* 0x000fe80003800000 */
[----:B------:R-:W-:-:S04]  /*6610*/  MOV R9, 0x0 ;  /* 0x0000000000097802 */ /* 0x000fc80000000f00 */
[----:B------:R-:W-:Y:S05]  /*6620*/  RET.REL.NODEC R8 `(_ZN7cutlass13device_kernelIN5flash19enable_sm80_to_sm89INS1_16FlashAttnBwdSm80INS1_25CollectiveMainloopBwdSm80ILi2ELi1EN4cute5tupleIJNS5_1CILi64EEENS7_ILi96EEENS7_ILi128EEEEEENS_10bfloat16_tEfNS_4arch4Sm80ELb0ELb0ELb1ELb0ELb1ELb0ELb0ELb0ELi2ELi2ELi2ELi2ELb1EEENS1_24CollectiveEpilogueBwdGQAISB_fSE_Li256ELb0ELb1EEENS1_19SingleTileSchedulerILb0ELb0ELb0ELi96EEEEEEEEEvNT_6ParamsE) ;  /* 0xffff99d008007950 */ /* 0x000fea0003c3ffff */
.L_x_75:
        /* <DEDUP_REMOVED lines=13> */
.L_x_2288:


//--------------------- .text._ZN7cutlass13device_kernelIN5flash19enable_sm80_to_sm89INS1_16FlashAttnBwdSm80INS1_25CollectiveMainloopBwdSm80ILi2ELi1EN4cute5tupleIJNS5_1CILi64EEENS7_ILi96EEENS7_ILi128EEEEEENS_10bfloat16_tEfNS_4arch4Sm80ELb0ELb0ELb1ELb1ELb0ELb0ELb0ELb0ELi2ELi2ELi2ELi2ELb1EEENS1_21CollectiveEpilogueBwdISB_SC_SE_Li256ELb1ELb0ELi4EEENS1_19SingleTileSchedulerILb1ELb0ELb0ELi96EEEEEEEEEvNT_6ParamsE --------------------------
	.section	.text._ZN7cutlass13device_kernelIN5flash19enable_sm80_to_sm89INS1_16FlashAttnBwdSm80INS1_25CollectiveMainloopBwdSm80ILi2ELi1EN4cute5tupleIJNS5_1CILi64EEENS7_ILi96EEENS7_ILi128EEEEEENS_10bfloat16_tEfNS_4arch4Sm80ELb0ELb0ELb1ELb1ELb0ELb0ELb0ELb0ELi2ELi2ELi2ELi2ELb1EEENS1_21CollectiveEpilogueBwdISB_SC_SE_Li256ELb1ELb0ELi4EEENS1_19SingleTileSchedulerILb1ELb0ELb0ELi96EEEEEEEEEvNT_6ParamsE,"ax",@progbits
	.sectioninfo	@"SHI_REGISTERS=254"
	.align	128
.text._ZN7cutlass13device_kernelIN5flash19enable_sm80_to_sm89INS1_16FlashAttnBwdSm80INS1_25CollectiveMainloopBwdSm80ILi2ELi1EN4cute5tupleIJNS5_1CILi64EEENS7_ILi96EEENS7_ILi128EEEEEENS_10bfloat16_tEfNS_4arch4Sm80ELb0ELb0ELb1ELb1ELb0ELb0ELb0ELb0ELi2ELi2ELi2ELi2ELb1EEENS1_21CollectiveEpilogueBwdISB_SC_SE_Li256ELb1ELb0ELi4EEENS1_19SingleTileSchedulerILb1ELb0ELb0ELi96EEEEEEEEEvNT_6ParamsE:
        .type           _ZN7cutlass13device_kernelIN5flash19enable_sm80_to_sm89INS1_16FlashAttnBwdSm80INS1_25CollectiveMainloopBwdSm80ILi2ELi1EN4cute5tupleIJNS5_1CILi64EEENS7_ILi96EEENS7_ILi128EEEEEENS_10bfloat16_tEfNS_4arch4Sm80ELb0ELb0ELb1ELb1ELb0ELb0ELb0ELb0ELi2ELi2ELi2ELi2ELb1EEENS1_21CollectiveEpilogueBwdISB_SC_SE_Li256ELb1ELb0ELi4EEENS1_19SingleTileSchedulerILb1ELb0ELb0ELi96EEEEEEEEEvNT_6ParamsE,@function
        .size           _ZN7cutlass13device_kernelIN5flash19enable_sm80_to_sm89INS1_16FlashAttnBwdSm80INS1_25CollectiveMainloopBwdSm80ILi2ELi1EN4cute5tupleIJNS5_1CILi64EEENS7_ILi96EEENS7_ILi128EEEEEENS_10bfloat16_tEfNS_4arch4Sm80ELb0ELb0ELb1ELb1ELb0ELb0ELb0ELb0ELi2ELi2ELi2ELi2ELb1EEENS1_21CollectiveEpilogueBwdISB_SC_SE_Li256ELb1ELb0ELi4EEENS1_19SingleTileSchedulerILb1ELb0ELb0ELi96EEEEEEEEEvNT_6ParamsE,(.L_x_2290 - _ZN7cutlass13device_kernelIN5flash19enable_sm80_to_sm89INS1_16FlashAttnBwdSm80INS1_25CollectiveMainloopBwdSm80ILi2ELi1EN4cute5tupleIJNS5_1CILi64EEENS7_ILi96EEENS7_ILi128EEEEEENS_10bfloat16_tEfNS_4arch4Sm80ELb0ELb0ELb1ELb1ELb0ELb0ELb0ELb0ELi2ELi2ELi2ELi2ELb1EEENS1_21CollectiveEpilogueBwdISB_SC_SE_Li256ELb1ELb0ELi4EEENS1_19SingleTileSchedulerILb1ELb0ELb0ELi96EEEEEEEEEvNT_6ParamsE)
        .other          _ZN7cutlass13device_kernelIN5flash19enable_sm80_to_sm89INS1_16FlashAttnBwdSm80INS1_25CollectiveMainloopBwdSm80ILi2ELi1EN4cute5tupleIJNS5_1CILi64EEENS7_ILi96EEENS7_ILi128EEEEEENS_10bfloat16_tEfNS_4arch4Sm80ELb0ELb0ELb1ELb1ELb0ELb0ELb0ELb0ELi2ELi2ELi2ELi2ELb1EEENS1_21CollectiveEpilogueBwdISB_SC_SE_Li256ELb1ELb0ELi4EEENS1_19SingleTileSchedulerILb1ELb0ELb0ELi96EEEEEEEEEvNT_6ParamsE,@"STO_CUDA_ENTRY STV_DEFAULT"
_ZN7cutlass13device_kernelIN5flash19enable_sm80_to_sm89INS1_16FlashAttnBwdSm80INS1_25CollectiveMainloopBwdSm80ILi2ELi1EN4cute5tupleIJNS5_1CILi64EEENS7_ILi96EEENS7_ILi128EEEEEENS_10bfloat16_tEfNS_4arch4Sm80ELb0ELb0ELb1ELb1ELb0ELb0ELb0ELb0ELi2ELi2ELi2ELi2ELb1EEENS1_21CollectiveEpilogueBwdISB_SC_SE_Li256ELb1ELb0ELi4EEENS1_19SingleTileSchedulerILb1ELb0ELb0ELi96EEEEEEEEEvNT_6ParamsE:
[----:B------:R-:W-:Y:S02]  /*0000*/  MOV R1, c[0x0][0x28] ;  /* 0x00000a0000017a02 */ /* 0x000fe40000000f00 */
[----:B------:R-:W1:Y:S01]  /*0010*/  S2R R232, SR_TID.X ;  /* 0x0000000000e87919 */ /* 0x000e620000002100 */
[----:B------:R-:W-:Y:S01]  /*0020*/  IMAD.MOV.U32 R9, RZ, RZ, 0x4 ;  /* 0x00000004ff097424 */ /* 0x000fe200078e00ff */
[----:B------:R-:W-:Y:S01]  /*0030*/  ULDC.64 UR14, c[0x0][0x118] ;  /* 0x00004600000e7ab9 */ /* 0x000fe20000000a00 */
[----:B------:R-:W-:Y:S01]  /*0040*/  IADD3 R1, R1, -0x8, RZ ;  /* 0xfffffff801017810 */ /* 0x000fe20007ffe0ff */
[----:B------:R-:W2:Y:S04]  /*0050*/  S2R R235, SR_CTAID.Z ;  /* 0x0000000000eb7919 */ /* 0x000ea80000002700 */
[----:B------:R-:W3:Y:S04]  /*0060*/  S2R R2, SR_CTAID.X ;  /* 0x0000000000027919 */ /* 0x000ee80000002500 */
[----:B------:R-:W4:Y:S01]  /*0070*/  S2R R0, SR_CTAID.Y ;  /* 0x0000000000007919 */ /* 0x000f220000002600 */
[----:B-1----:R-:W-:Y:S01]  /*0080*/  SHF.R.U32.HI R3, RZ, 0x5, R232 ;  /* 0x00000005ff037819 */ /* 0x002fe200000116e8 */
[----:B--2---:R-:W-:-:S05]  /*0090*/  IMAD.WIDE R4, R235, R9, c[0x0][0x3c0] ;  /* 0x0000f000eb047625 */ /* 0x004fca00078e0209 */
[----:B------:R-:W1:Y:S02]  /*00a0*/  SHFL.IDX PT, R3, R3, RZ, 0x1f ;  /* 0x00001fff03037589 */ /* 0x000e6400000e0000 */
[----:B-1----:R-:W-:-:S13]  /*00b0*/  ISETP.NE.AND P0, PT, R3, RZ, PT ;  /* 0x000000ff0300720c */ /* 0x002fda0003f05270 */
[----:B------:R-:W-:Y:S05]  /*00c0*/  @!P0 BRA `(.L_x_76) ;  /* 0x0000012000008947 */ /* 0x000fea0003800000 */
[----:B---34-:R-:W-:-:S04]  /*00d0*/  ISETP.NE.U32.AND P0, PT, RZ, c[0x0][0x3c0], PT ;  /* 0x0000f000ff007a0c */ /* 0x018fc80003f05070 */
[----:B------:R-:W-:-:S13]  /*00e0*/  ISETP.NE.AND.EX P0, PT, RZ, c[0x0][0x3c4], PT, P0 ;  /* 0x0000f100ff007a0c */ /* 0x000fda0003f05300 */
[----:B------:R-:W-:Y:S05]  /*00f0*/  @!P0 BRA `(.L_x_77) ;  /* 0x0000002000008947 */ /* 0x000fea0003800000 */
[----:B------:R1:W5:Y:S01]  /*0100*/  LDG.E R4, [R4.64] ;  /* 0x0000000e04047981 */ /* 0x000362000c1e1900 */
[----:B------:R-:W-:Y:S05]  /*0110*/  BRA `(.L_x_78) ;  /* 0x0000009000007947 */ /* 0x000fea0003800000 */
.L_x_77:
[----:B------:R-:W-:-:S04]  /*0120*/  ISETP.NE.U32.AND P0, PT, RZ, c[0x0][0x3b8], PT ;  /* 0x0000ee00ff007a0c */ /* 0x000fc80003f05070 */
[----:B------:R-:W-:-:S13]  /*0130*/  ISETP.NE.AND.EX P0, PT, RZ, c[0x0][0x3bc], PT, P0 ;  /* 0x0000ef00ff007a0c */ /* 0x000fda0003f05300 */
[----:B------:R-:W-:Y:S05]  /*0140*/  @!P0 BRA `(.L_x_79) ;  /* 0x0000005000008947 */ /* 0x000fea0003800000 */
[----:B------:R-:W-:-:S05]  /*0150*/  IMAD.WIDE R6, R235, R9, c[0x0][0x3b8] ;  /* 0x0000ee00eb067625 */ /* 0x000fca00078e0209 */
[----:B------:R-:W2:Y:S04]  /*0160*/  LDG.E R4, [R6.64] ;  /* 0x0000000e06047981 */ /* 0x000ea8000c1e1900 */
[----:B------:R-:W2:Y:S02]  /*0170*/  LDG.E R3, [R6.64+0x4] ;  /* 0x0000040e06037981 */ /* 0x000ea4000c1e1900 */
[----:B--2---:R-:W-:Y:S01]  /*0180*/  IADD3 R4, -R4, R3, RZ ;  /* 0x0000000304047210 */ /* 0x004fe20007ffe1ff */
[----:B------:R-:W-:Y:S05]  /*0190*/  BRA `(.L_x_78) ;  /* 0x0000001000007947 */ /* 0x000fea0003800000 */
.L_x_79:
[----:B------:R-:W-:Y:S02]  /*01a0*/  MOV R4, c[0x0][0x3a4] ;  /* 0x0000e90000047a02 */ /* 0x000fe40000000f00 */
.L_x_78:
[----:B------:R-:W-:-:S05]  /*01b0*/  IMAD R3, R2, 0x60, RZ ;  /* 0x0000006002037824 */ /* 0x000fca00078e02ff */
[----:B-----5:R-:W-:-:S04]  /*01c0*/  ISETP.GE.AND P0, PT, R3, R4, PT ;  /* 0x000000040300720c */ /* 0x020fc80003f06270 */
[----:B------:R-:W-:Y:S01]  /*01d0*/  SEL R235, R235, 0xffffffff, !P0 ;  /* 0xffffffffebeb7807 */ /* 0x000fe20004000000 */
[----:B------:R-:W-:Y:S05]  /*01e0*/  BRA `(.L_x_80) ;  /* 0x0000011000007947 */ /* 0x000fea0003800000 */
.L_x_76:
[----:B---34-:R-:W-:-:S04]  /*01f0*/  ISETP.NE.U32.AND P0, PT, RZ, c[0x0][0x3c0], PT ;  /* 0x0000f000ff007a0c */ /* 0x018fc80003f05070 */
[----:B------:R-:W-:-:S13]  /*0200*/  ISETP.NE.AND.EX P0, PT, RZ, c[0x0][0x3c4], PT, P0 ;  /* 0x0000f100ff007a0c */ /* 0x000fda0003f05300 */
[----:B------:R-:W-:Y:S05]  /*0210*/  @!P0 BRA `(.L_x_81) ;  /* 0x0000002000008947 */ /* 0x000fea0003800000 */
[----:B------:R1:W5:Y:S01]  /*0220*/  LDG.E R4, [R4.64] ;  /* 0x0000000e04047981 */ /* 0x000362000c1e1900 */
[----:B------:R-:W-:Y:S05]  /*0230*/  BRA `(.L_x_82) ;  /* 0x0000009000007947 */ /* 0x000fea0003800000 */
.L_x_81:
        /* <DEDUP_REMOVED lines=8> */
.L_x_83:
[----:B------:R-:W-:Y:S02]  /*02c0*/  MOV R4, c[0x0][0x3a4] ;  /* 0x0000e90000047a02 */ /* 0x000fe40000000f00 */
.L_x_82:
[----:B------:R-:W-:-:S05]  /*02d0*/  IMAD R3, R2, 0x60, RZ ;  /* 0x0000006002037824 */ /* 0x000fca00078e02ff */
[----:B-----5:R-:W-:-:S04]  /*02e0*/  ISETP.GE.AND P0, PT, R3, R4, PT ;  /* 0x000000040300720c */ /* 0x020fc80003f06270 */
[----:B------:R-:W-:-:S04]  /*02f0*/  SEL R235, R235, 0xffffffff, !P0 ;  /* 0xffffffffebeb7807 */ /* 0x000fc80004000000 */
.L_x_80:
[----:B------:R-:W-:-:S13]  /*0300*/  ISETP.GE.AND P0, PT, R235, RZ, PT ;  /* 0x000000ffeb00720c */ /* 0x000fda0003f06270 */
[----:B------:R-:W-:Y:S05]  /*0310*/  @!P0 EXIT ;  /* 0x000000000000894d */ /* 0x000fea0003800000 */
[----:B------:R-:W-:Y:S01]  /*0320*/  ISETP.NE.U32.AND P0, PT, RZ, c[0x0][0x2d8], PT ;  /* 0x0000b600ff007a0c */ /* 0x000fe20003f05070 */
[----:B------:R-:W-:Y:S01]  /*0330*/  IMAD.WIDE R12, R235, R9, c[0x0][0x2c8] ;  /* 0x0000b200eb0c7625 */ /* 0x000fe200078e0209 */
[----:B------:R-:W-:Y:S02]  /*0340*/  ISETP.NE.U32.AND P2, PT, RZ, c[0x0][0x2c8], PT ;  /* 0x0000b200ff007a0c */ /* 0x000fe40003f45070 */
[----:B------:R-:W-:Y:S02]  /*0350*/  ISETP.NE.AND.EX P0, PT, RZ, c[0x0][0x2dc], PT, P0 ;  /* 0x0000b700ff007a0c */ /* 0x000fe40003f05300 */
[----:B------:R-:W-:Y:S02]  /*0360*/  ISETP.NE.AND.EX P2, PT, RZ, c[0x0][0x2cc], PT, P2 ;  /* 0x0000b300ff007a0c */ /* 0x000fe40003f45320 */
[----:B------:R-:W-:-:S09]  /*0370*/  ISETP.NE.U32.AND P3, PT, RZ, c[0x0][0x2d0], PT ;  /* 0x0000b400ff007a0c */ /* 0x000fd20003f65070 */
[----:B------:R-:W-:Y:S02]  /*0380*/  @P0 IMAD.WIDE R6, R235, R9, c[0x0][0x2d8] ;  /* 0x0000b600eb060625 */ /* 0x000fe400078e0209 */
[----:B-1----:R-:W2:Y:S04]  /*0390*/  @P2 LDG.E R5, [R12.64] ;  /* 0x0000000e0c052981 */ /* 0x002ea8000c1e1900 */
[----:B------:R-:W3:Y:S01]  /*03a0*/  @P0 LDG.E R6, [R6.64] ;  /* 0x0000000e06060981 */ /* 0x000ee2000c1e1900 */
[----:B------:R-:W-:Y:S01]  /*03b0*/  ISETP.NE.AND.EX P3, PT, RZ, c[0x0][0x2d4], PT, P3 ;  /* 0x0000b500ff007a0c */ /* 0x000fe20003f65330 */
[----:B------:R-:W-:Y:S02]  /*03c0*/  IMAD.MOV.U32 R3, RZ, RZ, RZ ;  /* 0x000000ffff037224 */ /* 0x000fe400078e00ff */
[----:B------:R-:W-:-:S02]  /*03d0*/  IMAD.MOV.U32 R4, RZ, RZ, RZ ;  /* 0x000000ffff047224 */ /* 0x000fc400078e00ff */
[----:B------:R-:W-:Y:S02]  /*03e0*/  IMAD.WIDE R10, R235, R9, c[0x0][0x2d0] ;  /* 0x0000b400eb0a7625 */ /* 0x000fe400078e0209 */
[----:B------:R1:W5:Y:S06]  /*03f0*/  @P2 LDG.E R3, [R12.64] ;  /* 0x0000000e0c032981 */ /* 0x00036c000c1e1900 */
[----:B------:R1:W5:Y:S01]  /*0400*/  @P3 LDG.E R4, [R10.64] ;  /* 0x0000000e0a043981 */ /* 0x000362000c1e1900 */
[----:B------:R-:W-:-:S04]  /*0410*/  ULDC UR12, c[0x0][0x168] ;  /* 0x00005a00000c7ab9 */ /* 0x000fc80000000800 */
[----:B---3--:R2:W3:Y:S02]  /*0420*/  @P0 R2UR UR12, R6 ;  /* 0x00000000060c03c2 */ /* 0x0084e400000e0000 */
[----:B--2---:R-:W-:-:S05]  /*0430*/  @P2 IMAD R6, R235, 0x40, R5 ;  /* 0x00000040eb062824 */ /* 0x004fca00078e0205 */
[----:B------:R-:W-:-:S04]  /*0440*/  @P2 SHF.R.S32.HI R5, RZ, 0x1f, R6 ;  /* 0x0000001fff052819 */ /* 0x000fc80000011406 */
[----:B------:R-:W-:Y:S01]  /*0450*/  @P2 LEA.HI R5, R5, R6, RZ, 0x6 ;  /* 0x0000000605052211 */ /* 0x000fe200078f30ff */
[----:B------:R-:W-:-:S03]  /*0460*/  IMAD.MOV.U32 R6, RZ, RZ, RZ ;  /* 0x000000ffff067224 */ /* 0x000fc600078e00ff */
[----:B------:R-:W-:Y:S01]  /*0470*/  @P2 LOP3.LUT R6, R5, 0xffffffc0, RZ, 0xc0, !PT ;  /* 0xffffffc005062812 */ /* 0x000fe200078ec0ff */
[----:B------:R-:W-:Y:S01]  /*0480*/  IMAD.MOV.U32 R5, RZ, RZ, c[0x0][0x198] ;  /* 0x00006600ff057624 */ /* 0x000fe200078e00ff */
[----:B---3--:R-:W-:Y:S05]  /*0490*/  @P0 BRA `(.L_x_84) ;  /* 0x0000006000000947 */ /* 0x008fea0003800000 */
[----:B-1----:R-:W-:Y:S05]  /*04a0*/  @!P2 BRA `(.L_x_84) ;  /* 0x000000500000a947 */ /* 0x002fea0003800000 */
[----:B------:R-:W2:Y:S04]  /*04b0*/  LDG.E R8, [R12.64] ;  /* 0x0000000e0c087981 */ /* 0x000ea8000c1e1900 */
[----:B------:R-:W3:Y:S01]  /*04c0*/  LDG.E R7, [R12.64+0x4] ;  /* 0x0000040e0c077981 */ /* 0x000ee2000c1e1900 */
[----:B--2---:R-:W1:Y:S08]  /*04d0*/  R2UR UR12, R8 ;  /* 0x00000000080c73c2 */ /* 0x004e7000000e0000 */
[----:B---3--:R-:W1:Y:S02]  /*04e0*/  R2UR UR4, R7 ;  /* 0x00000000070473c2 */ /* 0x008e6400000e0000 */
[----:B-1----:R-:W-:-:S06]  /*04f0*/  UIADD3 UR12, -UR12, UR4, URZ ;  /* 0x000000040c0c7290 */ /* 0x002fcc000fffe13f */
.L_x_84:
[----:B-1----:R-:W-:-:S04]  /*0500*/  ISETP.NE.U32.AND P0, PT, RZ, c[0x0][0x2e0], PT ;  /* 0x0000b800ff007a0c */ /* 0x002fc80003f05070 */
[----:B------:R-:W-:-:S13]  /*0510*/  ISETP.NE.AND.EX P0, PT, RZ, c[0x0][0x2e4], PT, P0 ;  /* 0x0000b900ff007a0c */ /* 0x000fda0003f05300 */
[----:B------:R-:W-:Y:S05]  /*0520*/  @!P0 BRA `(.L_x_85) ;  /* 0x0000003000008947 */ /* 0x000fea0003800000 */
[----:B------:R-:W-:-:S05]  /*0530*/  IMAD.WIDE R8, R235, R9, c[0x0][0x2e0] ;  /* 0x0000b800eb087625 */ /* 0x000fca00078e0209 */
[----:B------:R1:W5:Y:S01]  /*0540*/  LDG.E R5, [R8.64] ;  /* 0x0000000e08057981 */ /* 0x000362000c1e1900 */
[----:B------:R-:W-:Y:S05]  /*0550*/  BRA `(.L_x_86) ;  /* 0x0000004000007947 */ /* 0x000fea0003800000 */
.L_x_85:
[----:B------:R-:W-:Y:S05]  /*0560*/  @!P3 BRA `(.L_x_86) ;  /* 0x000000300000b947 */ /* 0x000fea0003800000 */
[----:B------:R1:W2:Y:S04]  /*0570*/  LDG.E R5, [R10.64] ;  /* 0x0000000e0a057981 */ /* 0x0002a8000c1e1900 */
[----:B-1----:R-:W2:Y:S02]  /*0580*/  LDG.E R10, [R10.64+0x4] ;  /* 0x0000040e0a0a7981 */ /* 0x002ea4000c1e1900 */
[----:B--2---:R-:W-:Y:S02]  /*0590*/  IADD3 R5, -R5, R10, RZ ;  /* 0x0000000a05057210 */ /* 0x004fe40007ffe1ff */
.L_x_86:
[----:B------:R-:W-:Y:S01]  /*05a0*/  UISETP.GE.AND UP0, UPT, UR12, 0x1, UPT ;  /* 0x000000010c00788c */ /* 0x000fe2000bf06270 */
[----:B------:R-:W-:Y:S01]  /*05b0*/  PLOP3.LUT P0, PT, PT, PT, PT, 0x80, 0x0 ;  /* 0x000000000000781c */ /* 0x000fe20003f0f070 */
[----:B------:R-:W-:Y:S01]  /*05c0*/  CS2R R122, SRZ ;  /* 0x00000000007a7805 */ /* 0x000fe2000001ff00 */
[----:B------:R-:W-:Y:S01]  /*05d0*/  CS2R R120, SRZ ;  /* 0x0000000000787805 */ /* 0x000fe2000001ff00 */
[----:B------:R-:W-:Y:S01]  /*05e0*/  CS2R R126, SRZ ;  /* 0x00000000007e7805 */ /* 0x000fe2000001ff00 */
[----:B------:R-:W-:Y:S01]  /*05f0*/  CS2R R124, SRZ ;  /* 0x00000000007c7805 */ /* 0x000fe2000001ff00 */
[----:B------:R-:W-:Y:S01]  /*0600*/  PLOP3.LUT P1, PT, PT, PT, UP0, 0x80, 0x0 ;  /* 0x000000000000781c */ /* 0x000fe20003f2f008 */
        /* <DEDUP_REMOVED lines=44> */
[----:B------:R-:W-:Y:S05]  /*08d0*/  @!P1 BRA `(.L_x_87) ;  /* 0x0000532000009947 */ /* 0x000fea0003800000 */
[----:B------:R-:W-:Y:S01]  /*08e0*/  IMAD.MOV.U32 R7, RZ, RZ, c[0x0][0x248] ;  /* 0x00009200ff077624 */ /* 0x000fe200078e00ff */
[----:B------:R-:W-:Y:S01]  /*08f0*/  SHF.R.S32.HI R11, RZ, 0x1f, R232 ;  /* 0x0000001fff0b7819 */ /* 0x000fe200000114e8 */
[----:B-1----:R-:W-:Y:S01]  /*0900*/  IMAD.SHL.U32 R8, R232, 0x4, RZ ;  /* 0x00000004e8087824 */ /* 0x002fe200078e00ff */
[----:B------:R-:W-:Y:S01]  /*0910*/  SEL R17, R235, RZ, !P3 ;  /* 0x000000ffeb117207 */ /* 0x000fe20005800000 */
[----:B------:R-:W-:Y:S01]  /*0920*/  IMAD.SHL.U32 R9, R6, 0x80, RZ ;  /* 0x0000008006097824 */ /* 0x000fe200078e00ff */
[----:B------:R-:W-:Y:S01]  /*0930*/  ISETP.NE.AND P1, PT, R7, 0x1, PT ;  /* 0x000000010700780c */ /* 0x000fe20003f25270 */
[----:B------:R-:W-:Y:S01]  /*0940*/  IMAD.MOV.U32 R12, RZ, RZ, R0 ;  /* 0x000000ffff0c7224 */ /* 0x000fe200078e0000 */
[----:B------:R-:W-:Y:S01]  /*0950*/  SHF.R.S32.HI R7, RZ, 0x1f, R6 ;  /* 0x0000001fff077819 */ /* 0x000fe20000011406 */
[----:B-----5:R-:W-:Y:S01]  /*0960*/  IMAD R237, R2, -0x60, R5 ;  /* 0xffffffa002ed7824 */ /* 0x020fe200078e0205 */
[C---:B------:R-:W-:Y:S01]  /*0970*/  IADD3 R14, P0, R8.reuse, R6, RZ ;  /* 0x00000006080e7210 */ /* 0x040fe20007f1e0ff */
[----:B------:R-:W-:Y:S01]  /*0980*/  ULDC.64 UR4, c[0x0][0x1d8] ;  /* 0x0000760000047ab9 */ /* 0x000fe20000000a00 */
[----:B------:R-:W-:Y:S01]  /*0990*/  SHF.R.S32.HI R6, RZ, 0x1f, R232 ;  /* 0x0000001fff067819 */ /* 0x000fe200000114e8 */
[----:B------:R-:W-:Y:S01]  /*09a0*/  USHF.L.U32 UR7, UR4, 0x6, URZ ;  /* 0x0000000604077899 */ /* 0x000fe2000800063f */
[----:B------:R-:W-:Y:S01]  /*09b0*/  LEA.HI.X.SX32 R15, R8, R7, 0x1, P0 ;  /* 0x00000007080f7211 */ /* 0x000fe200000f0eff */
[----:B------:R-:W-:Y:S01]  /*09c0*/  UMOV UR6, 0x6 ;  /* 0x0000000600067882 */ /* 0x000fe20000000000 */
[C---:B------:R-:W-:Y:S01]  /*09d0*/  IADD3 R20, P0, R9.reuse, R232, RZ ;  /* 0x000000e809147210 */ /* 0x040fe20007f1e0ff */
[----:B------:R-:W-:Y:S01]  /*09e0*/  USHF.L.U64.HI UR5, UR4, UR6, UR5 ;  /* 0x0000000604057299 */ /* 0x000fe20008010205 */
[----:B------:R-:W-:Y:S01]  /*09f0*/  SHF.R.S32.HI R8, RZ, 0x1f, R0 ;  /* 0x0000001fff087819 */ /* 0x000fe20000011400 */
[----:B------:R-:W-:Y:S01]  /*0a00*/  @P1 IMAD.HI.U32 R7, R0, c[0x0][0x24c], RZ ;  /* 0x0000930000071a27 */ /* 0x000fe200078e00ff */
[----:B------:R-:W-:Y:S01]  /*0a10*/  LEA.HI.X.SX32 R21, R9, R6, 0x1, P0 ;  /* 0x0000000609157211 */ /* 0x000fe200000f0eff */
[----:B------:R-:W-:Y:S01]  /*0a20*/  ULDC.64 UR8, c[0x0][0x178] ;  /* 0x00005e0000087ab9 */ /* 0x000fe20000000a00 */
[----:B------:R-:W-:Y:S01]  /*0a30*/  LEA.HI R6, R11, R232, RZ, 0x3 ;  /* 0x000000e80b067211 */ /* 0x000fe200078f18ff */
[----:B------:R-:W-:Y:S01]  /*0a40*/  IMAD R36, R8, c[0x0][0x288], RZ ;  /* 0x0000a20008247a24 */ /* 0x000fe200078e02ff */
[----:B------:R-:W-:Y:S01]  /*0a50*/  @P1 SHF.R.U32.HI R12, RZ, c[0x0][0x250], R7 ;  /* 0x00009400ff0c1a19 */ /* 0x000fe20000011607 */
[----:B------:R-:W-:Y:S01]  /*0a60*/  IMAD.WIDE.U32 R22, R0, c[0x0][0x270], R14 ;  /* 0x00009c0000167a25 */ /* 0x000fe200078e000e */
[----:B------:R-:W-:Y:S01]  /*0a70*/  LOP3.LUT R7, R6, 0xfffffff8, RZ, 0xc0, !PT ;  /* 0xfffffff806077812 */ /* 0x000fe200078ec0ff */
[----:B------:R-:W-:Y:S01]  /*0a80*/  USHF.L.U32 UR10, UR8, 0x6, URZ ;  /* 0x00000006080a7899 */ /* 0x000fe2000800063f */
[----:B------:R-:W-:Y:S01]  /*0a90*/  SHF.R.S32.HI R234, RZ, 0x3, R6 ;  /* 0x00000003ffea7819 */ /* 0x000fe20000011406 */
[----:B------:R-:W-:Y:S01]  /*0aa0*/  IMAD R40, R8, c[0x0][0x270], RZ ;  /* 0x00009c0008287a24 */ /* 0x000fe200078e02ff */
[----:B------:R-:W-:Y:S01]  /*0ab0*/  SHF.R.S32.HI R16, RZ, 0x1f, R12 ;  /* 0x0000001fff107819 */ /* 0x000fe2000001140c */
[----:B------:R-:W-:Y:S01]  /*0ac0*/  IMAD.IADD R7, R232, 0x1, -R7 ;  /* 0x00000001e8077824 */ /* 0x000fe200078e0a07 */
[----:B------:R-:W-:Y:S01]  /*0ad0*/  SHF.R.S32.HI R9, RZ, 0x1f, R234 ;  /* 0x0000001fff097819 */ /* 0x000fe200000114ea */
[----:B------:R-:W-:Y:S01]  /*0ae0*/  IMAD R36, R0, c[0x0][0x28c], R36 ;  /* 0x0000a30000247a24 */ /* 0x000fe200078e0224 */
[----:B------:R-:W-:Y:S01]  /*0af0*/  IADD3 R10, P1, R234, R3, RZ ;  /* 0x00000003ea0a7210 */ /* 0x000fe20007f3e0ff */
[----:B------:R-:W-:Y:S01]  /*0b00*/  IMAD.WIDE.U32 R14, R0, c[0x0][0x288], R14 ;  /* 0x0000a200000e7a25 */ /* 0x000fe200078e000e */
[----:B------:R-:W-:Y:S01]  /*0b10*/  IADD3 R30, P0, R234, R4, RZ ;  /* 0x00000004ea1e7210 */ /* 0x000fe20007f1e0ff */
[----:B------:R-:W-:Y:S01]  /*0b20*/  USHF.L.U64.HI UR9, UR8, UR6, UR9 ;  /* 0x0000000608097299 */ /* 0x000fe20008010209 */
[-C--:B------:R-:W-:Y:S01]  /*0b30*/  LEA.HI.X.SX32 R24, R3, R9.reuse, 0x1, P1 ;  /* 0x0000000903187211 */ /* 0x080fe200008f0eff */
[----:B------:R-:W-:Y:S01]  /*0b40*/  IMAD.SHL.U32 R18, R7, 0x8, RZ ;  /* 0x0000000807127824 */ /* 0x000fe200078e00ff */
[----:B------:R-:W-:Y:S01]  /*0b50*/  LEA.HI.X.SX32 R31, R4, R9, 0x1, P0 ;  /* 0x00000009041f7211 */ /* 0x000fe200000f0eff */
[----:B------:R-:W-:Y:S01]  /*0b60*/  IMAD.SHL.U32 R233, R234, 0x40, RZ ;  /* 0x00000040eae97824 */ /* 0x000fe200078e00ff */
[----:B------:R-:W-:Y:S01]  /*0b70*/  LEA.HI R9, R11, R232, RZ, 0x6 ;  /* 0x000000e80b097211 */ /* 0x000fe200078f30ff */
[----:B------:R-:W-:Y:S01]  /*0b80*/  IMAD R40, R0, c[0x0][0x274], R40 ;  /* 0x00009d0000287a24 */ /* 0x000fe200078e0228 */
[----:B------:R-:W-:Y:S01]  /*0b90*/  SHF.R.S32.HI R19, RZ, 0x1f, R18 ;  /* 0x0000001fff137819 */ /* 0x000fe20000011412 */
[----:B------:R-:W-:Y:S01]  /*0ba0*/  IMAD.IADD R37, R15, 0x1, R36 ;  /* 0x000000010f257824 */ /* 0x000fe200078e0224 */
[----:B------:R-:W-:Y:S01]  /*0bb0*/  SHF.R.S32.HI R9, RZ, 0x6, R9 ;  /* 0x00000006ff097819 */ /* 0x000fe20000011409 */
[----:B------:R-:W-:Y:S01]  /*0bc0*/  IMAD.MOV.U32 R36, RZ, RZ, R14 ;  /* 0x000000ffff247224 */ /* 0x000fe200078e000e */
[----:B------:R-:W-:Y:S01]  /*0bd0*/  SHF.R.S32.HI R14, RZ, 0x1f, R235 ;  /* 0x0000001fff0e7819 */ /* 0x000fe200000114eb */
[----:B------:R-:W-:Y:S01]  /*0be0*/  IMAD R26, R16, c[0x0][0x1e0], RZ ;  /* 0x00007800101a7a24 */ /* 0x000fe200078e02ff */
[----:B------:R-:W-:Y:S01]  /*0bf0*/  LOP3.LUT R233, R233, 0x1c0, RZ, 0xc0, !PT ;  /* 0x000001c0e9e97812 */ /* 0x000fe200078ec0ff */
[----:B------:R-:W-:Y:S01]  /*0c00*/  IMAD.IADD R3, R5, 0x1, -R234 ;  /* 0x0000000105037824 */ /* 0x000fe200078e0aea */
[----:B------:R-:W-:Y:S01]  /*0c10*/  SEL R15, R14, RZ, !P3 ;  /* 0x000000ff0e0f7207 */ /* 0x000fe20005800000 */
[----:B------:R-:W-:Y:S01]  /*0c20*/  IMAD.IADD R41, R23, 0x1, R40 ;  /* 0x0000000117297824 */ /* 0x000fe200078e0228 */
[----:B------:R-:W-:Y:S01]  /*0c30*/  ISETP.GE.AND P4, PT, R18, c[0x0][0x1cc], PT ;  /* 0x0000730012007a0c */ /* 0x000fe20003f86270 */
[----:B------:R-:W-:Y:S01]  /*0c40*/  IMAD.SHL.U32 R229, R7, 0x40, RZ ;  /* 0x0000004007e57824 */ /* 0x000fe200078e00ff */
[----:B------:R-:W-:Y:S01]  /*0c50*/  SEL R14, R14, RZ, !P2 ;  /* 0x000000ff0e0e7207 */ /* 0x000fe20005000000 */
[----:B------:R-:W-:Y:S01]  /*0c60*/  IMAD.MOV.U32 R40, RZ, RZ, R22 ;  /* 0x000000ffff287224 */ /* 0x000fe200078e0016 */
[----:B------:R-:W-:Y:S01]  /*0c70*/  SEL R13, R235, RZ, !P2 ;  /* 0x000000ffeb0d7207 */ /* 0x000fe20005000000 */
[C---:B------:R-:W-:Y:S01]  /*0c80*/  IMAD R26, R12.reuse, c[0x0][0x1e4], R26 ;  /* 0x000079000c1a7a24 */ /* 0x040fe200078e021a */
[----:B------:R-:W-:Y:S01]  /*0c90*/  LOP3.LUT R229, R229, 0x1c0, RZ, 0xc0, !PT ;  /* 0x000001c0e5e57812 */ /* 0x000fe200078ec0ff */
[----:B------:R-:W-:Y:S01]  /*0ca0*/  IMAD.WIDE.U32 R22, R12, c[0x0][0x1e0], R18 ;  /* 0x000078000c167a25 */ /* 0x000fe200078e0012 */
[----:B------:R-:W-:Y:S01]  /*0cb0*/  LOP3.LUT R236, R236, 0xfffffffe, RZ, 0xc0, !PT ;  /* 0xfffffffeecec7812 */ /* 0x000fe200078ec0ff */
[----:B------:R-:W-:Y:S01]  /*0cc0*/  CS2R R130, SRZ ;  /* 0x0000000000827805 */ /* 0x000fe2000001ff00 */
[----:B------:R-:W-:Y:S01]  /*0cd0*/  CS2R R128, SRZ ;  /* 0x0000000000807805 */ /* 0x000fe2000001ff00 */
[C---:B------:R-:W-:Y:S01]  /*0ce0*/  IMAD R3, R2.reuse, -0x60, R3 ;  /* 0xffffffa002037824 */ /* 0x040fe200078e0203 */
[----:B------:R-:W-:Y:S01]  /*0cf0*/  CS2R R126, SRZ ;  /* 0x00000000007e7805 */ /* 0x000fe2000001ff00 */
[----:B------:R-:W-:Y:S01]  /*0d00*/  IMAD.WIDE R30, R2, 0x60, R30 ;  /* 0x00000060021e7825 */ /* 0x000fe200078e021e */
[----:B------:R-:W-:Y:S01]  /*0d10*/  LOP3.LUT R2, R233, 0x38, R18, 0xf8, !PT ;  /* 0x00000038e9027812 */ /* 0x000fe200078ef812 */
[----:B------:R-:W-:Y:S01]  /*0d20*/  CS2R R124, SRZ ;  /* 0x00000000007c7805 */ /* 0x000fe2000001ff00 */
[----:B------:R-:W-:Y:S01]  /*0d30*/  SHF.R.U32.HI R233, RZ, 0x3, R233 ;  /* 0x00000003ffe97819 */ /* 0x000fe200000116e9 */
[----:B------:R-:W-:Y:S01]  /*0d40*/  IMAD.SHL.U32 R4, R9, 0x200, RZ ;  /* 0x0000020009047824 */ /* 0x000fe200078e00ff */
[----:B------:R-:W-:Y:S01]  /*0d50*/  ISETP.LT.OR P3, PT, R3, 0x1, P4 ;  /* 0x000000010300780c */ /* 0x000fe20002761670 */
[----:B------:R-:W-:Y:S01]  /*0d60*/  IMAD.IADD R27, R23, 0x1, R26 ;  /* 0x00000001171b7824 */ /* 0x000fe200078e021a */
[----:B------:R-:W-:Y:S01]  /*0d70*/  CS2R R122, SRZ ;  /* 0x00000000007a7805 */ /* 0x000fe2000001ff00 */
[----:B------:R-:W-:Y:S01]  /*0d80*/  IMAD.MOV.U32 R26, RZ, RZ, R22 ;  /* 0x000000ffff1a7224 */ /* 0x000fe200078e0016 */
[C---:B------:R-:W-:Y:S01]  /*0d90*/  LOP3.LUT R233, R4.reuse, R2, R233, 0xf6, !PT ;  /* 0x0000000204e97212 */ /* 0x040fe200078ef6e9 */
[----:B------:R-:W-:Y:S01]  /*0da0*/  IMAD R38, R15, c[0x0][0x1e8], RZ ;  /* 0x00007a000f267a24 */ /* 0x000fe200078e02ff */
[----:B------:R-:W-:Y:S01]  /*0db0*/  LOP3.LUT R2, R229, 0x8, R6, 0xf8, !PT ;  /* 0x00000008e5027812 */ /* 0x000fe200078ef806 */
[C---:B------:R-:W-:Y:S01]  /*0dc0*/  IMAD.WIDE.U32 R26, R17.reuse, c[0x0][0x1e8], R26 ;  /* 0x00007a00111a7a25 */ /* 0x040fe200078e001a */
[----:B------:R-:W-:Y:S01]  /*0dd0*/  SHF.R.U32.HI R229, RZ, 0x3, R229 ;  /* 0x00000003ffe57819 */ /* 0x000fe200000116e5 */
[----:B------:R-:W-:Y:S01]  /*0de0*/  CS2R R120, SRZ ;  /* 0x0000000000787805 */ /* 0x000fe2000001ff00 */
[----:B------:R-:W-:Y:S01]  /*0df0*/  CS2R R118, SRZ ;  /* 0x0000000000767805 */ /* 0x000fe2000001ff00 */
[----:B------:R-:W-:Y:S01]  /*0e00*/  IMAD R38, R17, c[0x0][0x1ec], R38 ;  /* 0x00007b0011267a24 */ /* 0x000fe200078e0226 */
[----:B------:R-:W-:Y:S01]  /*0e10*/  LOP3.LUT R229, R4, R2, R229, 0xf6, !PT ;  /* 0x0000000204e57212 */ /* 0x000fe200078ef6e5 */
[C---:B------:R-:W-:Y:S01]  /*0e20*/  IMAD R5, R24.reuse, c[0x0][0x178], RZ ;  /* 0x00005e0018057a24 */ /* 0x040fe200078e02ff */
[----:B------:R-:W-:Y:S01]  /*0e30*/  CS2R R116, SRZ ;  /* 0x0000000000747805 */ /* 0x000fe2000001ff00 */
[----:B------:R-:W-:Y:S01]  /*0e40*/  IMAD.IADD R39, R27, 0x1, R38 ;  /* 0x000000011b277824 */ /* 0x000fe200078e0226 */
[----:B------:R-:W-:Y:S01]  /*0e50*/  CS2R R114, SRZ ;  /* 0x0000000000727805 */ /* 0x000fe2000001ff00 */
[----:B------:R-:W-:Y:S01]  /*0e60*/  IMAD R4, R24, c[0x0][0x208], RZ ;  /* 0x0000820018047a24 */ /* 0x000fe200078e02ff */
[----:B------:R-:W-:Y:S01]  /*0e70*/  CS2R R112, SRZ ;  /* 0x0000000000707805 */ /* 0x000fe2000001ff00 */
[----:B------:R-:W-:Y:S01]  /*0e80*/  IMAD.MOV.U32 R38, RZ, RZ, R26 ;  /* 0x000000ffff267224 */ /* 0x000fe200078e001a */
[----:B------:R-:W-:Y:S01]  /*0e90*/  CS2R R110, SRZ ;  /* 0x00000000006e7805 */ /* 0x000fe2000001ff00 */
[----:B------:R-:W-:Y:S01]  /*0ea0*/  IMAD R2, R16, c[0x0][0x1b0], RZ ;  /* 0x00006c0010027a24 */ /* 0x000fe200078e02ff */
[----:B------:R-:W-:Y:S01]  /*0eb0*/  IADD3 R16, R18, 0x40, RZ ;  /* 0x0000004012107810 */ /* 0x000fe20007ffe0ff */
[----:B------:R-:W-:Y:S01]  /*0ec0*/  IMAD R24, R31, c[0x0][0x1d8], RZ ;  /* 0x000076001f187a24 */ /* 0x000fe200078e02ff */
[----:B------:R-:W-:Y:S01]  /*0ed0*/  CS2R R108, SRZ ;  /* 0x00000000006c7805 */ /* 0x000fe2000001ff00 */
[----:B------:R-:W-:Y:S01]  /*0ee0*/  IMAD.WIDE.U32 R38, R30, c[0x0][0x1d8], R38 ;  /* 0x000076001e267a25 */ /* 0x000fe200078e0026 */
[----:B------:R-:W-:Y:S01]  /*0ef0*/  ISETP.GE.AND P5, PT, R16, c[0x0][0x1cc], PT ;  /* 0x0000730010007a0c */ /* 0x000fe20003fa6270 */
[----:B------:R-:W-:Y:S01]  /*0f00*/  CS2R R106, SRZ ;  /* 0x00000000006a7805 */ /* 0x000fe2000001ff00 */
[----:B------:R-:W-:Y:S01]  /*0f10*/  CS2R R104, SRZ ;  /* 0x0000000000687805 */ /* 0x000fe2000001ff00 */
[----:B------:R-:W-:Y:S01]  /*0f20*/  IMAD R24, R30, c[0x0][0x1dc], R24 ;  /* 0x000077001e187a24 */ /* 0x000fe200078e0218 */
[----:B------:R-:W-:Y:S01]  /*0f30*/  ISETP.LT.OR P2, PT, R3, 0x1, P5 ;  /* 0x000000010300780c */ /* 0x000fe20002f41670 */
[----:B------:R-:W-:Y:S01]  /*0f40*/  IMAD R22, R14, c[0x0][0x290], RZ ;  /* 0x0000a4000e167a24 */ /* 0x000fe200078e02ff */
[----:B------:R-:W-:Y:S01]  /*0f50*/  LEA R26, P0, R38, c[0x0][0x1c0], 0x1 ;  /* 0x00007000261a7a11 */ /* 0x000fe200078008ff */
[----:B------:R-:W-:Y:S01]  /*0f60*/  IMAD.IADD R24, R39, 0x1, R24 ;  /* 0x0000000127187824 */ /* 0x000fe200078e0218 */
[----:B------:R-:W-:Y:S01]  /*0f70*/  ISETP.LT.OR P6, PT, R3, 0x21, P5 ;  /* 0x000000210300780c */ /* 0x000fe20002fc1670 */
[----:B------:R-:W-:Y:S01]  /*0f80*/  IMAD R23, R14, c[0x0][0x278], RZ ;  /* 0x00009e000e177a24 */ /* 0x000fe200078e02ff */
[----:B------:R-:W-:Y:S01]  /*0f90*/  CS2R R102, SRZ ;  /* 0x0000000000667805 */ /* 0x000fe2000001ff00 */
[C---:B------:R-:W-:Y:S01]  /*0fa0*/  IMAD R22, R13.reuse, c[0x0][0x294], R22 ;  /* 0x0000a5000d167a24 */ /* 0x040fe200078e0216 */
[----:B------:R-:W-:Y:S01]  /*0fb0*/  LEA.HI.X R27, R38, c[0x0][0x1c4], R24, 0x1, P0 ;  /* 0x00007100261b7a11 */ /* 0x000fe200000f0c18 */
[----:B------:R-:W-:Y:S01]  /*0fc0*/  IMAD.WIDE.U32 R36, R13, c[0x0][0x290], R36 ;  /* 0x0000a4000d247a25 */ /* 0x000fe200078e0024 */
[----:B------:R-:W-:Y:S01]  /*0fd0*/  CS2R R100, SRZ ;  /* 0x0000000000647805 */ /* 0x000fe2000001ff00 */
[----:B------:R-:W-:Y:S01]  /*0fe0*/  CS2R R98, SRZ ;  /* 0x0000000000627805 */ /* 0x000fe2000001ff00 */
[----:B------:R-:W-:Y:S01]  /*0ff0*/  CS2R R96, SRZ ;  /* 0x0000000000607805 */ /* 0x000fe2000001ff00 */
[----:B------:R-:W-:Y:S01]  /*1000*/  IMAD.SHL.U32 R233, R233, 0x2, RZ ;  /* 0x00000002e9e97824 */ /* 0x000fe200078e00ff */
[----:B------:R-:W-:Y:S01]  /*1010*/  LEA R238, P0, R36, c[0x0][0x280], 0x2 ;  /* 0x0000a00024ee7a11 */ /* 0x000fe200078010ff */
[C---:B------:R-:W-:Y:S01]  /*1020*/  IMAD R23, R13.reuse, c[0x0][0x27c], R23 ;  /* 0x00009f000d177a24 */ /* 0x040fe200078e0217 */
[----:B------:R-:W-:Y:S01]  /*1030*/  CS2R R94, SRZ ;  /* 0x00000000005e7805 */ /* 0x000fe2000001ff00 */
[----:B------:R-:W-:Y:S01]  /*1040*/  IMAD.WIDE.U32 R40, R13, c[0x0][0x278], R40 ;  /* 0x00009e000d287a25 */ /* 0x000fe200078e0028 */
[----:B------:R-:W-:Y:S01]  /*1050*/  @!PT LDS RZ, [RZ] ;  /* 0x00000000fffff984 */ /* 0x000fe20000000800 */
[----:B------:R-:W-:Y:S01]  /*1060*/  @!PT LDS RZ, [RZ] ;  /* 0x00000000fffff984 */ /* 0x000fe20000000800 */
[----:B------:R-:W-:Y:S01]  /*1070*/  @!PT LDS RZ, [RZ] ;  /* 0x00000000fffff984 */ /* 0x000fe20000000800 */
[----:B------:R1:W-:Y:S01]  /*1080*/  LDGSTS.E.BYPASS.LTC128B.128 [R233+0x6080], [R26.64], !P3 ;  /* 0x060800001ae97fae */ /* 0x0003e2000d901d4e */
[----:B------:R-:W-:Y:S01]  /*1090*/  ISETP.LT.OR P3, PT, R3, 0x21, P4 ;  /* 0x000000210300780c */ /* 0x000fe20002761670 */
[----:B------:R-:W-:Y:S01]  /*10a0*/  CS2R R92, SRZ ;  /* 0x00000000005c7805 */ /* 0x000fe2000001ff00 */
[----:B------:R-:W-:Y:S01]  /*10b0*/  IMAD.IADD R22, R37, 0x1, R22 ;  /* 0x0000000125167824 */ /* 0x000fe200078e0216 */
[----:B------:R-:W-:Y:S01]  /*10c0*/  LEA R240, P1, R40, c[0x0][0x258], 0x2 ;  /* 0x0000960028f07a11 */ /* 0x000fe200078210ff */
[----:B------:R-:W-:Y:S01]  /*10d0*/  IMAD.IADD R23, R41, 0x1, R23 ;  /* 0x0000000129177824 */ /* 0x000fe200078e0217 */
[----:B------:R1:W-:Y:S01]  /*10e0*/  LDGSTS.E.BYPASS.LTC128B.128 [R233+0x9080], [R26.64+0x80], !P2 ;  /* 0x090800801ae97fae */ /* 0x0003e2000d101d4e */
[----:B------:R-:W-:Y:S01]  /*10f0*/  IMAD R5, R10, c[0x0][0x17c], R5 ;  /* 0x00005f000a057a24 */ /* 0x000fe200078e0205 */
[----:B------:R-:W-:Y:S01]  /*1100*/  LEA.HI.X R239, R36, c[0x0][0x284], R22, 0x2, P0 ;  /* 0x0000a10024ef7a11 */ /* 0x000fe200000f1416 */
[----:B------:R-:W-:Y:S01]  /*1110*/  IMAD R4, R10, c[0x0][0x20c], R4 ;  /* 0x000083000a047a24 */ /* 0x000fe200078e0204 */
[----:B------:R-:W-:Y:S01]  /*1120*/  IADD3 R22, P2, R26, UR7, RZ ;  /* 0x000000071a167c10 */ /* 0x000fe2000ff5e0ff */
[----:B------:R-:W-:Y:S01]  /*1130*/  IMAD.WIDE.U32 R28, R10, c[0x0][0x178], R18 ;  /* 0x00005e000a1c7a25 */ /* 0x000fe200078e0012 */
[----:B------:R-:W-:Y:S01]  /*1140*/  LEA.HI.X R241, R40, c[0x0][0x25c], R23, 0x2, P1 ;  /* 0x0000970028f17a11 */ /* 0x000fe200008f1417 */
[----:B------:R-:W-:Y:S01]  /*1150*/  CS2R R90, SRZ ;  /* 0x00000000005a7805 */ /* 0x000fe2000001ff00 */
[----:B------:R-:W-:Y:S01]  /*1160*/  IADD3.X R23, R27, UR5, RZ, P2, !PT ;  /* 0x000000051b177c10 */ /* 0x000fe200097fe4ff */
[----:B------:R-:W-:Y:S01]  /*1170*/  IMAD.WIDE.U32 R32, R10, c[0x0][0x208], R18 ;  /* 0x000082000a207a25 */ /* 0x000fe200078e0012 */
[----:B------:R-:W-:Y:S01]  /*1180*/  CS2R R88, SRZ ;  /* 0x0000000000587805 */ /* 0x000fe2000001ff00 */
[----:B------:R-:W-:Y:S01]  /*1190*/  CS2R R86, SRZ ;  /* 0x0000000000567805 */ /* 0x000fe2000001ff00 */
[----:B------:R-:W-:Y:S01]  /*11a0*/  CS2R R84, SRZ ;  /* 0x0000000000547805 */ /* 0x000fe2000001ff00 */
[----:B------:R-:W-:Y:S01]  /*11b0*/  IMAD.U32 R10, RZ, RZ, UR7 ;  /* 0x00000007ff0a7e24 */ /* 0x000fe2000f8e00ff */
[----:B------:R2:W-:Y:S01]  /*11c0*/  LDGSTS.E.BYPASS.LTC128B.128 [R233+0x7080], [R22.64], !P3 ;  /* 0x0708000016e97fae */ /* 0x0005e2000d901d4e */
[----:B------:R-:W-:Y:S01]  /*11d0*/  ISETP.LT.OR P3, PT, R3, 0x41, P4 ;  /* 0x000000410300780c */ /* 0x000fe20002761670 */
[C---:B------:R-:W-:Y:S01]  /*11e0*/  IMAD R2, R12.reuse, c[0x0][0x1b4], R2 ;  /* 0x00006d000c027a24 */ /* 0x040fe200078e0202 */
[----:B------:R-:W-:Y:S01]  /*11f0*/  CS2R R74, SRZ ;  /* 0x00000000004a7805 */ /* 0x000fe2000001ff00 */
[----:B------:R-:W-:Y:S01]  /*1200*/  IMAD.WIDE.U32 R34, R12, c[0x0][0x1b0], R18 ;  /* 0x00006c000c227a25 */ /* 0x000fe200078e0012 */
[----:B------:R-:W-:Y:S01]  /*1210*/  CS2R R72, SRZ ;  /* 0x0000000000487805 */ /* 0x000fe2000001ff00 */
[----:B------:R-:W-:Y:S01]  /*1220*/  CS2R R70, SRZ ;  /* 0x0000000000467805 */ /* 0x000fe2000001ff00 */
[----:B------:R-:W-:Y:S01]  /*1230*/  CS2R R68, SRZ ;  /* 0x0000000000447805 */ /* 0x000fe2000001ff00 */
[----:B------:R-:W-:Y:S01]  /*1240*/  IMAD.IADD R25, R35, 0x1, R2 ;  /* 0x0000000123197824 */ /* 0x000fe200078e0202 */
[----:B------:R-:W-:Y:S01]  /*1250*/  CS2R R66, SRZ ;  /* 0x0000000000427805 */ /* 0x000fe2000001ff00 */
[----:B------:R-:W-:Y:S01]  /*1260*/  IMAD R15, R15, c[0x0][0x1b8], RZ ;  /* 0x00006e000f0f7a24 */ /* 0x000fe200078e02ff */
[----:B------:R-:W-:Y:S01]  /*1270*/  CS2R R64, SRZ ;  /* 0x0000000000407805 */ /* 0x000fe2000001ff00 */
[----:B------:R-:W-:Y:S01]  /*1280*/  IMAD.MOV.U32 R24, RZ, RZ, R34 ;  /* 0x000000ffff187224 */ /* 0x000fe200078e0022 */
[----:B-1----:R-:W-:Y:S01]  /*1290*/  IADD3 R26, P1, P0, R10, 0x80, R26 ;  /* 0x000000800a1a7810 */ /* 0x002fe2000783e01a */
[C---:B------:R-:W-:Y:S01]  /*12a0*/  IMAD R15, R17.reuse, c[0x0][0x1bc], R15 ;  /* 0x00006f00110f7a24 */ /* 0x040fe200078e020f */
[----:B------:R-:W-:Y:S01]  /*12b0*/  CS2R R62, SRZ ;  /* 0x00000000003e7805 */ /* 0x000fe2000001ff00 */
[----:B------:R-:W-:Y:S01]  /*12c0*/  IMAD.WIDE.U32 R24, R17, c[0x0][0x1b8], R24 ;  /* 0x00006e0011187a25 */ /* 0x000fe200078e0018 */
[----:B------:R-:W-:Y:S01]  /*12d0*/  IADD3.X R27, RZ, UR5, R27, P1, P0 ;  /* 0x00000005ff1b7c10 */ /* 0x000fe20008fe041b */
[----:B------:R-:W-:Y:S01]  /*12e0*/  CS2R R60, SRZ ;  /* 0x00000000003c7805 */ /* 0x000fe2000001ff00 */
[----:B------:R-:W-:Y:S01]  /*12f0*/  ISETP.GE.AND P0, PT, R18, c[0x0][0x19c], PT ;  /* 0x0000670012007a0c */ /* 0x000fe20003f06270 */
[----:B------:R-:W-:Y:S01]  /*1300*/  IMAD.IADD R25, R25, 0x1, R15 ;  /* 0x0000000119197824 */ /* 0x000fe200078e020f */
[----:B------:R-:W-:Y:S01]  /*1310*/  ISETP.GE.AND P1, PT, R16, c[0x0][0x19c], PT ;  /* 0x0000670010007a0c */ /* 0x000fe20003f26270 */
[----:B------:R1:W-:Y:S01]  /*1320*/  LDGSTS.E.BYPASS.LTC128B.128 [R233+0xa080], [R26.64], !P6 ;  /* 0x0a0800001ae97fae */ /* 0x0003e2000f101d4e */
[----:B------:R-:W-:Y:S01]  /*1330*/  ISETP.LT.OR P6, PT, R3, 0x21, P0 ;  /* 0x000000210300780c */ /* 0x000fe200007c1670 */
[----:B------:R-:W-:Y:S01]  /*1340*/  IMAD.IADD R29, R29, 0x1, R5 ;  /* 0x000000011d1d7824 */ /* 0x000fe200078e0205 */
[----:B------:R-:W-:Y:S01]  /*1350*/  ISETP.LT.OR P4, PT, R3, 0x1, P0 ;  /* 0x000000010300780c */ /* 0x000fe20000781670 */
[----:B------:R-:W-:Y:S01]  /*1360*/  IMAD.IADD R33, R33, 0x1, R4 ;  /* 0x0000000121217824 */ /* 0x000fe200078e0204 */
[----:B--2---:R-:W-:Y:S01]  /*1370*/  IADD3 R22, P2, R22, UR7, RZ ;  /* 0x0000000716167c10 */ /* 0x004fe2000ff5e0ff */
[C---:B------:R-:W-:Y:S01]  /*1380*/  IMAD R5, R8.reuse, c[0x0][0x180], RZ ;  /* 0x0000600008057a24 */ /* 0x040fe200078e02ff */
[----:B------:R-:W-:Y:S01]  /*1390*/  P2R R10, PR, RZ, 0x40 ;  /* 0x00000040ff0a7803 */ /* 0x000fe20000000000 */
[C---:B------:R-:W-:Y:S01]  /*13a0*/  IMAD R4, R8.reuse, c[0x0][0x210], RZ ;  /* 0x0000840008047a24 */ /* 0x040fe200078e02ff */
[----:B------:R-:W-:Y:S01]  /*13b0*/  IADD3.X R23, R23, UR5, RZ, P2, !PT ;  /* 0x0000000517177c10 */ /* 0x000fe200097fe4ff */
[----:B------:R-:W-:Y:S01]  /*13c0*/  ULDC.64 UR4, c[0x0][0x1a8] ;  /* 0x00006a0000047ab9 */ /* 0x000fe20000000a00 */
[C---:B------:R-:W-:Y:S01]  /*13d0*/  ISETP.LT.OR P6, PT, R3.reuse, 0x41, P0 ;  /* 0x000000410300780c */ /* 0x040fe200007c1670 */
[----:B------:R-:W-:Y:S01]  /*13e0*/  USHF.L.U32 UR7, UR4, 0x6, URZ ;  /* 0x0000000604077899 */ /* 0x000fe2000800063f */
[C---:B------:R-:W-:Y:S01]  /*13f0*/  ISETP.LT.OR P0, PT, R3.reuse, 0x41, P5 ;  /* 0x000000410300780c */ /* 0x040fe20002f01670 */
[----:B------:R2:W-:Y:S01]  /*1400*/  LDGSTS.E.BYPASS.LTC128B.128 [R233+0x8080], [R22.64], !P3 ;  /* 0x0808000016e97fae */ /* 0x0005e2000d901d4e */
[C---:B------:R-:W-:Y:S01]  /*1410*/  ISETP.LT.OR P2, PT, R3.reuse, 0x1, P1 ;  /* 0x000000010300780c */ /* 0x040fe20000f41670 */
[----:B------:R-:W-:Y:S01]  /*1420*/  IMAD R8, R8, c[0x0][0x238], RZ ;  /* 0x00008e0008087a24 */ /* 0x000fe200078e02ff */
[C---:B------:R-:W-:Y:S01]  /*1430*/  ISETP.LT.OR P3, PT, R3.reuse, 0x21, P1 ;  /* 0x000000210300780c */ /* 0x040fe20000f61670 */
[C---:B------:R-:W-:Y:S01]  /*1440*/  IMAD R12, R0.reuse, c[0x0][0x214], R4 ;  /* 0x00008500000c7a24 */ /* 0x040fe200078e0204 */
[----:B------:R-:W-:Y:S01]  /*1450*/  ISETP.LT.OR P5, PT, R3, 0x41, P1 ;  /* 0x000000410300780c */ /* 0x000fe20000fa1670 */
[----:B------:R-:W-:Y:S01]  /*1460*/  IMAD R3, R31, c[0x0][0x1a8], RZ ;  /* 0x00006a001f037a24 */ /* 0x000fe200078e02ff */
[----:B------:R-:W-:Y:S01]  /*1470*/  P2R R2, PR, RZ, 0x40 ;  /* 0x00000040ff027803 */ /* 0x000fe20000000000 */
[----:B------:R-:W-:Y:S01]  /*1480*/  IMAD R5, R0, c[0x0][0x184], R5 ;  /* 0x0000610000057a24 */ /* 0x000fe200078e0205 */
[----:B------:R-:W-:Y:S01]  /*1490*/  ISETP.GE.AND P6, PT, R18, c[0x0][0x16c], PT ;  /* 0x00005b0012007a0c */ /* 0x000fe20003fc6270 */
[C---:B------:R-:W-:Y:S01]  /*14a0*/  IMAD R3, R30.reuse, c[0x0][0x1ac], R3 ;  /* 0x00006b001e037a24 */ /* 0x040fe200078e0203 */
[----:B------:R-:W-:Y:S01]  /*14b0*/  USHF.L.U64.HI UR5, UR4, UR6, UR5 ;  /* 0x0000000604057299 */ /* 0x000fe20008010205 */
[----:B------:R-:W-:Y:S01]  /*14c0*/  IMAD.WIDE.U32 R30, R30, c[0x0][0x1a8], R24 ;  /* 0x00006a001e1e7a25 */ /* 0x000fe200078e0018 */
[----:B------:R2:W-:Y:S01]  /*14d0*/  LDGSTS.E.BYPASS.LTC128B.128 [R233+0xb080], [R22.64+0x80], !P0 ;  /* 0x0b08008016e97fae */ /* 0x0005e2000c101d4e */
[----:B------:R-:W-:Y:S01]  /*14e0*/  UIADD3 UR6, UR12, 0x3f, URZ ;  /* 0x0000003f0c067890 */ /* 0x000fe2000fffe03f */
[----:B------:R-:W-:Y:S01]  /*14f0*/  CS2R R58, SRZ ;  /* 0x00000000003a7805 */ /* 0x000fe2000001ff00 */
[----:B------:R-:W-:Y:S01]  /*1500*/  IMAD.IADD R3, R31, 0x1, R3 ;  /* 0x000000011f037824 */ /* 0x000fe200078e0203 */
[----:B------:R-:W0:Y:S01]  /*1510*/  LDGDEPBAR ;  /* 0x00000000000079af */ /* 0x000e220000000000 */
[C---:B------:R-:W-:Y:S01]  /*1520*/  IMAD.WIDE.U32 R28, R0.reuse, c[0x0][0x180], R28 ;  /* 0x00006000001c7a25 */ /* 0x040fe200078e001c */
[----:B------:R-:W-:Y:S01]  /*1530*/  CS2R R56, SRZ ;  /* 0x0000000000387805 */ /* 0x000fe2000001ff00 */
[----:B------:R-:W-:Y:S01]  /*1540*/  CS2R R54, SRZ ;  /* 0x0000000000367805 */ /* 0x000fe2000001ff00 */
[----:B------:R-:W-:Y:S01]  /*1550*/  CS2R R52, SRZ ;  /* 0x0000000000347805 */ /* 0x000fe2000001ff00 */
[----:B------:R-:W-:Y:S01]  /*1560*/  IMAD R4, R0, c[0x0][0x23c], R8 ;  /* 0x00008f0000047a24 */ /* 0x000fe200078e0208 */
[----:B------:R-:W-:Y:S01]  /*1570*/  @P6 LOP3.LUT R236, R236, 0x1, RZ, 0xfc, !PT ;  /* 0x00000001ecec6812 */ /* 0x000fe200078efcff */
[----:B------:R-:W-:Y:S01]  /*1580*/  IMAD.WIDE.U32 R20, R0, c[0x0][0x238], R20 ;  /* 0x00008e0000147a25 */ /* 0x000fe200078e0014 */
[----:B------:R-:W-:Y:S01]  /*1590*/  IADD3 R8, -R234, UR12, RZ ;  /* 0x0000000cea087c10 */ /* 0x000fe2000fffe1ff */
[----:B------:R-:W-:Y:S01]  /*15a0*/  CS2R R50, SRZ ;  /* 0x0000000000327805 */ /* 0x000fe2000001ff00 */
[----:B------:R-:W-:Y:S01]  /*15b0*/  LOP3.LUT R236, R236, 0xfffffffd, RZ, 0xc0, !PT ;  /* 0xfffffffdecec7812 */ /* 0x000fe200078ec0ff */
[----:B------:R-:W-:Y:S01]  /*15c0*/  IMAD.WIDE.U32 R32, R0, c[0x0][0x210], R32 ;  /* 0x0000840000207a25 */ /* 0x000fe200078e0020 */
[----:B------:R-:W-:Y:S01]  /*15d0*/  CS2R R48, SRZ ;  /* 0x0000000000307805 */ /* 0x000fe2000001ff00 */
[----:B------:R-:W-:Y:S01]  /*15e0*/  CS2R R46, SRZ ;  /* 0x00000000002e7805 */ /* 0x000fe2000001ff00 */
[----:B------:R-:W-:Y:S01]  /*15f0*/  CS2R R44, SRZ ;  /* 0x00000000002c7805 */ /* 0x000fe2000001ff00 */
[----:B------:R-:W-:Y:S01]  /*1600*/  IMAD.U32 R0, RZ, RZ, UR7 ;  /* 0x00000007ff007e24 */ /* 0x000fe2000f8e00ff */
[----:B------:R-:W-:Y:S01]  /*1610*/  CS2R R42, SRZ ;  /* 0x00000000002a7805 */ /* 0x000fe2000001ff00 */
[----:B------:R-:W-:Y:S01]  /*1620*/  IMAD.IADD R29, R29, 0x1, R5 ;  /* 0x000000011d1d7824 */ /* 0x000fe200078e0205 */
[----:B------:R-:W-:Y:S01]  /*1630*/  CS2R R40, SRZ ;  /* 0x0000000000287805 */ /* 0x000fe2000001ff00 */
[----:B------:R-:W-:Y:S01]  /*1640*/  IMAD.IADD R33, R33, 0x1, R12 ;  /* 0x0000000121217824 */ /* 0x000fe200078e020c */
[----:B------:R-:W-:Y:S01]  /*1650*/  CS2R R38, SRZ ;  /* 0x0000000000267805 */ /* 0x000fe2000001ff00 */
[C---:B------:R-:W-:Y:S01]  /*1660*/  IMAD.WIDE.U32 R28, R13.reuse, c[0x0][0x188], R28 ;  /* 0x000062000d1c7a25 */ /* 0x040fe200078e001c */
[----:B------:R-:W-:Y:S01]  /*1670*/  CS2R R36, SRZ ;  /* 0x0000000000247805 */ /* 0x000fe2000001ff00 */
[----:B--2---:R-:W-:Y:S01]  /*1680*/  LEA R22, P0, R30, c[0x0][0x190], 0x1 ;  /* 0x000064001e167a11 */ /* 0x004fe200078008ff */
[----:B------:R-:W-:Y:S01]  /*1690*/  CS2R R34, SRZ ;  /* 0x0000000000227805 */ /* 0x000fe2000001ff00 */
[----:B------:R-:W-:Y:S01]  /*16a0*/  IMAD R5, R14, c[0x0][0x218], RZ ;  /* 0x000086000e057a24 */ /* 0x000fe200078e02ff */
[----:B------:R-:W-:Y:S01]  /*16b0*/  UMOV UR4, URZ ;  /* 0x0000003f00047c82 */ /* 0x000fe20008000000 */
[----:B------:R-:W-:Y:S01]  /*16c0*/  LEA.HI.X R23, R30, c[0x0][0x194], R3, 0x1, P0 ;  /* 0x000065001e177a11 */ /* 0x000fe200000f0c03 */
[----:B------:R-:W-:Y:S01]  /*16d0*/  IMAD R3, R14, c[0x0][0x188], RZ ;  /* 0x000062000e037a24 */ /* 0x000fe200078e02ff */
[----:B------:R-:W-:Y:S01]  /*16e0*/  IADD3 R24, P1, P0, R0, 0x80, R22 ;  /* 0x0000008000187810 */ /* 0x000fe2000783e016 */
[C---:B------:R-:W-:Y:S01]  /*16f0*/  IMAD R5, R13.reuse, c[0x0][0x21c], R5 ;  /* 0x000087000d057a24 */ /* 0x040fe200078e0205 */
[----:B------:R-:W-:Y:S01]  /*1700*/  SEL R0, RZ, 0x1, P6 ;  /* 0x00000001ff007807 */ /* 0x000fe20003000000 */
[----:B------:R2:W-:Y:S01]  /*1710*/  LDGSTS.E.BYPASS.LTC128B.128 [R233+0x80], [R22.64], !P4 ;  /* 0x0008000016e97fae */ /* 0x0005e2000e101d4e */
[----:B------:R-:W-:Y:S01]  /*1720*/  IADD3.X R25, RZ, UR5, R23, P1, P0 ;  /* 0x00000005ff197c10 */ /* 0x000fe20008fe0417 */
[----:B------:R-:W-:Y:S01]  /*1730*/  IMAD R3, R13, c[0x0][0x18c], R3 ;  /* 0x000063000d037a24 */ /* 0x000fe200078e0203 */
[----:B------:R-:W-:Y:S01]  /*1740*/  ISETP.GE.AND P4, PT, R16, c[0x0][0x16c], PT ;  /* 0x00005b0010007a0c */ /* 0x000fe20003f86270 */
[----:B------:R2:W-:Y:S01]  /*1750*/  LDGSTS.E.BYPASS.LTC128B.128 [R233+0x3080], [R22.64+0x80], !P2 ;  /* 0x0308008016e97fae */ /* 0x0005e2000d101d4e */
[----:B------:R-:W-:Y:S01]  /*1760*/  ISETP.NE.AND P2, PT, R2, RZ, PT ;  /* 0x000000ff0200720c */ /* 0x000fe20003f45270 */
[----:B------:R-:W-:Y:S01]  /*1770*/  IMAD.IADD R3, R29, 0x1, R3 ;  /* 0x000000011d037824 */ /* 0x000fe200078e0203 */
[----:B------:R-:W-:Y:S01]  /*1780*/  ISETP.NE.AND P6, PT, R10, RZ, PT ;  /* 0x000000ff0a00720c */ /* 0x000fe20003fc5270 */
[----:B------:R-:W-:Y:S01]  /*1790*/  IMAD.WIDE.U32 R32, R13, c[0x0][0x218], R32 ;  /* 0x000086000d207a25 */ /* 0x000fe200078e0020 */
[----:B------:R-:W-:Y:S01]  /*17a0*/  SEL R2, RZ, 0x2, P4 ;  /* 0x00000002ff027807 */ /* 0x000fe20002000000 */
[----:B------:R-:W-:Y:S01]  /*17b0*/  CS2R R30, SRZ ;  /* 0x00000000001e7805 */ /* 0x000fe2000001ff00 */
[----:B------:R-:W-:Y:S01]  /*17c0*/  UMOV UR11, 0x1 ;  /* 0x00000001000b7882 */ /* 0x000fe20000000000 */
[----:B------:R-:W-:Y:S01]  /*17d0*/  IMAD.IADD R5, R33, 0x1, R5 ;  /* 0x0000000121057824 */ /* 0x000fe200078e0205 */
[----:B------:R-:W-:Y:S01]  /*17e0*/  LEA R242, P1, R32, c[0x0][0x1f0], 0x1 ;  /* 0x00007c0020f27a11 */ /* 0x000fe200078208ff */
[----:B------:R-:W-:-:S02]  /*17f0*/  IMAD.IADD R0, R2, 0x1, R0 ;  /* 0x0000000102007824 */ /* 0x000fc400078e0200 */
[----:B------:R-:W-:Y:S01]  /*1800*/  IMAD.MOV.U32 R216, RZ, RZ, 0x40 ;  /* 0x00000040ffd87424 */ /* 0x000fe200078e00ff */
[----:B------:R-:W-:Y:S01]  /*1810*/  LEA.HI.X R243, R32, c[0x0][0x1f4], R5, 0x1, P1 ;  /* 0x00007d0020f37a11 */ /* 0x000fe200008f0c05 */
[----:B------:R-:W-:Y:S01]  /*1820*/  IMAD.MOV.U32 R206, RZ, RZ, 0x20 ;  /* 0x00000020ffce7424 */ /* 0x000fe200078e00ff */
[----:B------:R-:W-:Y:S01]  /*1830*/  LOP3.LUT P1, RZ, R7, 0x4, RZ, 0xc0, !PT ;  /* 0x0000000407ff7812 */ /* 0x000fe2000782c0ff */
[----:B------:R-:W-:Y:S01]  /*1840*/  IMAD.SHL.U32 R229, R229, 0x2, RZ ;  /* 0x00000002e5e57824 */ /* 0x000fe200078e00ff */
[----:B------:R-:W-:Y:S01]  /*1850*/  @P4 LOP3.LUT R236, R236, 0x2, RZ, 0xfc, !PT ;  /* 0x00000002ecec4812 */ /* 0x000fe200078efcff */
[----:B------:R-:W-:Y:S01]  /*1860*/  IMAD.MOV.U32 R17, RZ, RZ, c[0x0][0x208] ;  /* 0x00008200ff117624 */ /* 0x000fe200078e00ff */
[----:B------:R-:W-:Y:S01]  /*1870*/  SEL R216, R216, 0xffffffc0, !P1 ;  /* 0xffffffc0d8d87807 */ /* 0x000fe20004800000 */
[----:B------:R-:W-:Y:S01]  /*1880*/  IMAD.IADD R21, R21, 0x1, R4 ;  /* 0x0000000115157824 */ /* 0x000fe200078e0204 */
[----:B------:R-:W-:Y:S01]  /*1890*/  LOP3.LUT P4, RZ, R0, 0x2, RZ, 0xc0, !PT ;  /* 0x0000000200ff7812 */ /* 0x000fe2000788c0ff */
[----:B------:R-:W-:Y:S01]  /*18a0*/  IMAD R250, R14, c[0x0][0x240], RZ ;  /* 0x000090000efa7a24 */ /* 0x000fe200078e02ff */
[----:B------:R-:W-:Y:S01]  /*18b0*/  LOP3.LUT R236, R236, 0xfffffffb, RZ, 0xc0, !PT ;  /* 0xfffffffbecec7812 */ /* 0x000fe200078ec0ff */
[----:B------:R-:W-:Y:S01]  /*18c0*/  IMAD.IADD R217, R229, 0x1, R216 ;  /* 0x00000001e5d97824 */ /* 0x000fe200078e02d8 */
[----:B------:R-:W-:Y:S01]  /*18d0*/  CS2R R32, SRZ ;  /* 0x0000000000207805 */ /* 0x000fe2000001ff00 */
[C---:B------:R-:W-:Y:S01]  /*18e0*/  IMAD R250, R13.reuse, c[0x0][0x244], R250 ;  /* 0x000091000dfa7a24 */ /* 0x040fe200078e02fa */
[----:B--2---:R-:W-:Y:S01]  /*18f0*/  IADD3 R22, P0, R22, UR7, RZ ;  /* 0x0000000716167c10 */ /* 0x004fe2000ff1e0ff */
[----:B------:R-:W-:-:S03]  /*1900*/  IMAD.WIDE.U32 R76, R13, c[0x0][0x240], R20 ;  /* 0x000090000d4c7a25 */ /* 0x000fc600078e0014 */
[----:B------:R-:W-:Y:S01]  /*1910*/  IADD3.X R23, R23, UR5, RZ, P0, !PT ;  /* 0x0000000517177c10 */ /* 0x000fe200087fe4ff */
[----:B------:R-:W-:Y:S01]  /*1920*/  IMAD.MOV.U32 R226, RZ, RZ, 0x10 ;  /* 0x00000010ffe27424 */ /* 0x000fe200078e00ff */
[C---:B------:R-:W-:Y:S01]  /*1930*/  LEA R248, P0, R28.reuse, c[0x0][0x160], 0x1 ;  /* 0x000058001cf87a11 */ /* 0x040fe200078008ff */
[----:B------:R1:W-:Y:S01]  /*1940*/  STL.64 [R1], R76 ;  /* 0x0000004c01007387 */ /* 0x0003e20000100a00 */
[----:B------:R-:W-:Y:S02]  /*1950*/  IMAD.MOV.U32 R225, RZ, RZ, 0x10 ;  /* 0x00000010ffe17424 */ /* 0x000fe400078e00ff */
[----:B------:R-:W-:Y:S01]  /*1960*/  LEA.HI.X R249, R28, c[0x0][0x164], R3, 0x1, P0 ;  /* 0x000059001cf97a11 */ /* 0x000fe200000f0c03 */
[----:B------:R2:W-:Y:S01]  /*1970*/  LDGSTS.E.BYPASS.LTC128B.128 [R233+0x1080], [R22.64], !P6 ;  /* 0x0108000016e97fae */ /* 0x0005e2000f101d4e */
[----:B------:R-:W-:Y:S01]  /*1980*/  IADD3 R2, P0, R22, UR7, RZ ;  /* 0x0000000716027c10 */ /* 0x000fe2000ff1e0ff */
[----:B------:R-:W-:Y:S01]  /*1990*/  CS2R R28, SRZ ;  /* 0x00000000001c7805 */ /* 0x000fe2000001ff00 */
[----:B------:R-:W-:Y:S01]  /*19a0*/  ISETP.GE.AND P6, PT, R18, c[0x0][0x1fc], PT ;  /* 0x00007f0012007a0c */ /* 0x000fe20003fc6270 */
[----:B------:R1:W-:Y:S01]  /*19b0*/  LDGSTS.E.BYPASS.LTC128B.128 [R233+0x4080], [R24.64], !P3 ;  /* 0x0408000018e97fae */ /* 0x0003e2000d901d4e */
[----:B------:R-:W-:Y:S01]  /*19c0*/  IADD3.X R3, R23, UR5, RZ, P0, !PT ;  /* 0x0000000517037c10 */ /* 0x000fe200087fe4ff */
[----:B------:R-:W-:Y:S01]  /*19d0*/  USHF.R.S32.HI UR5, URZ, 0x1f, UR6 ;  /* 0x0000001f3f057899 */ /* 0x000fe20008011406 */
[----:B------:R-:W-:Y:S01]  /*19e0*/  LOP3.LUT P0, RZ, R0, 0x1, RZ, 0xc0, !PT ;  /* 0x0000000100ff7812 */ /* 0x000fe2000780c0ff */
[----:B------:R-:W-:Y:S01]  /*19f0*/  IMAD.IADD R250, R77, 0x1, R250 ;  /* 0x000000014dfa7824 */ /* 0x000fe200078e02fa */
[----:B------:R-:W-:Y:S01]  /*1a00*/  LEA.HI R0, R11, R232, RZ, 0x2 ;  /* 0x000000e80b007211 */ /* 0x000fe200078f10ff */
[----:B------:R3:W-:Y:S01]  /*1a10*/  LDGSTS.E.BYPASS.LTC128B.128 [R233+0x2080], [R2.64], !P2 ;  /* 0x0208000002e97fae */ /* 0x0007e2000d101d4e */
[C---:B------:R-:W-:Y:S01]  /*1a20*/  LOP3.LUT P2, RZ, R7.reuse, 0x2, RZ, 0xc0, !PT ;  /* 0x0000000207ff7812 */ /* 0x040fe2000784c0ff */
[----:B------:R-:W-:Y:S01]  /*1a30*/  IMAD.SHL.U32 R7, R7, 0x20, RZ ;  /* 0x0000002007077824 */ /* 0x000fe200078e00ff */
[----:B------:R-:W-:Y:S01]  /*1a40*/  ISETP.LT.OR P3, PT, R8, 0x1, !P0 ;  /* 0x000000010800780c */ /* 0x000fe20004761670 */
[----:B------:R3:W-:Y:S01]  /*1a50*/  LDGSTS.E.BYPASS.LTC128B.128 [R233+0x5080], [R2.64+0x80], !P5 ;  /* 0x0508008002e97fae */ /* 0x0007e2000e901d4e */
[----:B------:R-:W-:Y:S01]  /*1a60*/  SEL R206, R206, 0xffffffe0, !P2 ;  /* 0xffffffe0cece7807 */ /* 0x000fe20005000000 */
[----:B------:R-:W-:Y:S01]  /*1a70*/  ULEA.HI UR5, UR5, UR6, URZ, 0x6 ;  /* 0x0000000605057291 */ /* 0x000fe2000f8f303f */
[C---:B------:R-:W-:Y:S01]  /*1a80*/  ISETP.LT.OR P2, PT, R8.reuse, 0x21, !P0 ;  /* 0x000000210800780c */ /* 0x040fe20004741670 */
[----:B------:R-:W0:Y:S01]  /*1a90*/  LDGDEPBAR ;  /* 0x00000000000079af */ /* 0x000e220000000000 */
[----:B------:R-:W-:Y:S01]  /*1aa0*/  ISETP.LT.OR P0, PT, R8, 0x1, !P4 ;  /* 0x000000010800780c */ /* 0x000fe20006701670 */
[----:B------:R-:W-:Y:S01]  /*1ab0*/  IMAD.IADD R218, R229, 0x1, R206 ;  /* 0x00000001e5da7824 */ /* 0x000fe200078e02ce */
[--C-:B------:R-:W-:Y:S01]  /*1ac0*/  SHF.R.S32.HI R10, RZ, 0x2, R0.reuse ;  /* 0x00000002ff0a7819 */ /* 0x100fe20000011400 */
[----:B------:R-:W-:Y:S01]  /*1ad0*/  IMAD.IADD R206, R206, 0x1, R217 ;  /* 0x00000001cece7824 */ /* 0x000fe200078e02d9 */
[----:B------:R-:W-:Y:S01]  /*1ae0*/  SHF.R.S32.HI R12, RZ, 0x1f, R0 ;  /* 0x0000001fff0c7819 */ /* 0x000fe20000011400 */
[----:B------:R-:W-:Y:S01]  /*1af0*/  IMAD.IADD R216, R216, 0x1, R218 ;  /* 0x00000001d8d87824 */ /* 0x000fe200078e02da */
[----:B------:R-:W-:Y:S01]  /*1b00*/  ISETP.GE.AND P5, PT, R18, c[0x0][0x1fc], PT ;  /* 0x00007f0012007a0c */ /* 0x000fe20003fa6270 */
[----:B------:R-:W-:Y:S01]  /*1b10*/  USHF.R.S32.HI UR8, URZ, 0x6, UR5 ;  /* 0x000000063f087899 */ /* 0x000fe20008011405 */
[----:B--2---:R-:W-:-:S02]  /*1b20*/  IADD3 R22, P1, R248, UR10, RZ ;  /* 0x0000000af8167c10 */ /* 0x004fc4000ff3e0ff */
[----:B------:R-:W-:Y:S01]  /*1b30*/  LEA.HI R12, R12, R10, RZ, 0x3 ;  /* 0x0000000a0c0c7211 */ /* 0x000fe200078f18ff */
[----:B------:R-:W-:Y:S01]  /*1b40*/  UMOV UR5, URZ ;  /* 0x0000003f00057c82 */ /* 0x000fe20008000000 */
[----:B------:R-:W-:Y:S02]  /*1b50*/  IADD3.X R23, R249, UR9, RZ, P1, !PT ;  /* 0x00000009f9177c10 */ /* 0x000fe40008ffe4ff */
[----:B------:R-:W-:Y:S02]  /*1b60*/  LOP3.LUT R12, R12, 0xfffffff8, RZ, 0xc0, !PT ;  /* 0xfffffff80c0c7812 */ /* 0x000fe400078ec0ff */
[----:B------:R-:W-:Y:S02]  /*1b70*/  ISETP.LT.OR P4, PT, R8, 0x21, !P4 ;  /* 0x000000210800780c */ /* 0x000fe40006781670 */
[----:B------:R-:W-:Y:S01]  /*1b80*/  SEL R13, RZ, 0x1, P6 ;  /* 0x00000001ff0d7807 */ /* 0x000fe20003000000 */
[----:B------:R-:W-:Y:S01]  /*1b90*/  IMAD.IADD R10, R10, 0x1, -R12 ;  /* 0x000000010a0a7824 */ /* 0x000fe200078e0a0c */
[----:B------:R-:W-:-:S02]  /*1ba0*/  ISETP.GT.AND P6, PT, R232, 0xf, PT ;  /* 0x0000000fe800780c */ /* 0x000fc40003fc4270 */
[----:B---3--:R-:W-:Y:S01]  /*1bb0*/  LEA.HI R2, R11, R232, RZ, 0x5 ;  /* 0x000000e80b027211 */ /* 0x008fe200078f28ff */
[----:B------:R-:W-:-:S04]  /*1bc0*/  DEPBAR.LE SB0, 0x1 ;  /* 0x000080400000791a */ /* 0x000fc80000000000 */
[----:B------:R-:W-:Y:S01]  /*1bd0*/  BAR.SYNC.DEFER_BLOCKING 0x0 ;  /* 0x0000000000007b1d */ /* 0x000fe20000010000 */
[----:B------:R-:W-:Y:S02]  /*1be0*/  SHF.R.S32.HI R3, RZ, 0x5, R2 ;  /* 0x00000005ff037819 */ /* 0x000fe40000011402 */
[----:B------:R-:W-:Y:S02]  /*1bf0*/  LEA.HI R11, R11, R232, RZ, 0x4 ;  /* 0x000000e80b0b7211 */ /* 0x000fe400078f20ff */
[----:B------:R-:W-:Y:S02]  /*1c00*/  LEA.HI R5, R2, R3, RZ, 0x1 ;  /* 0x0000000302057211 */ /* 0x000fe400078f08ff */
[----:B------:R-:W-:Y:S02]  /*1c10*/  SHF.R.S32.HI R18, RZ, 0x4, R11 ;  /* 0x00000004ff127819 */ /* 0x000fe4000001140b */
[----:B------:R-:W-:Y:S02]  /*1c20*/  LOP3.LUT R5, R5, 0xfffffffe, RZ, 0xc0, !PT ;  /* 0xfffffffe05057812 */ /* 0x000fe400078ec0ff */
[----:B------:R-:W-:-:S02]  /*1c30*/  LEA.HI R12, R11, R18, RZ, 0x1 ;  /* 0x000000120b0c7211 */ /* 0x000fc400078f08ff */
[----:B------:R-:W-:Y:S01]  /*1c40*/  LOP3.LUT R2, R2, 0xffffffe0, RZ, 0xc0, !PT ;  /* 0xffffffe002027812 */ /* 0x000fe200078ec0ff */
[----:B------:R-:W-:Y:S01]  /*1c50*/  IMAD.IADD R3, R3, 0x1, -R5 ;  /* 0x0000000103037824 */ /* 0x000fe200078e0a05 */
[----:B------:R-:W-:Y:S01]  /*1c60*/  LOP3.LUT R12, R12, 0xfffffffe, RZ, 0xc0, !PT ;  /* 0xfffffffe0c0c7812 */ /* 0x000fe200078ec0ff */
[----:B------:R-:W-:Y:S02]  /*1c70*/  IMAD.MOV.U32 R5, RZ, RZ, 0x5 ;  /* 0x00000005ff057424 */ /* 0x000fe400078e00ff */
[----:B------:R-:W-:Y:S02]  /*1c80*/  IMAD.IADD R2, R232, 0x1, -R2 ;  /* 0x00000001e8027824 */ /* 0x000fe400078e0a02 */
[----:B------:R-:W-:Y:S01]  /*1c90*/  IMAD.IADD R12, R18, 0x1, -R12 ;  /* 0x00000001120c7824 */ /* 0x000fe200078e0a0c */
[C---:B------:R-:W-:Y:S01]  /*1ca0*/  SHF.L.U64.HI R5, R17.reuse, R5, c[0x0][0x20c] ;  /* 0x0000830011057619 */ /* 0x040fe20000010205 */
[----:B------:R-:W-:Y:S01]  /*1cb0*/  IMAD.SHL.U32 R17, R17, 0x20, RZ ;  /* 0x0000002011117824 */ /* 0x000fe200078e00ff */
[----:B------:R-:W-:Y:S01]  /*1cc0*/  SHF.R.S32.HI R246, RZ, 0x1f, R2 ;  /* 0x0000001ffff67819 */ /* 0x000fe20000011402 */
[----:B------:R1:W2:Y:S01]  /*1cd0*/  LDSM.16.M88.2 R178, [R206+0x6080] ;  /* 0x00608000ceb2783b */ /* 0x0002a20000000100 */
[----:B------:R-:W-:-:S02]  /*1ce0*/  IMAD.SHL.U32 R230, R12, 0x20, RZ ;  /* 0x000000200ce67824 */ /* 0x000fc400078e00ff */
[C---:B------:R-:W-:Y:S01]  /*1cf0*/  SHF.L.U64.HI R15, R17.reuse, 0x1, R5 ;  /* 0x00000001110f7819 */ /* 0x040fe20000010205 */
[----:B------:R1:W3:Y:S01]  /*1d00*/  LDSM.16.M88.2 R180, [R206+0x7080] ;  /* 0x00708000ceb4783b */ /* 0x0002e20000000100 */
[----:B------:R-:W-:Y:S01]  /*1d10*/  IMAD.SHL.U32 R17, R17, 0x2, RZ ;  /* 0x0000000211117824 */ /* 0x000fe200078e00ff */
[----:B------:R-:W-:Y:S01]  /*1d20*/  SHF.R.S32.HI R5, RZ, 0x1f, R9 ;  /* 0x0000001fff057819 */ /* 0x000fe20000011409 */
[----:B------:R-:W-:Y:S01]  /*1d30*/  IMAD.SHL.U32 R231, R12, 0x8, RZ ;  /* 0x000000080ce77824 */ /* 0x000fe200078e00ff */
[----:B------:R1:W4:Y:S01]  /*1d40*/  LDSM.16.M88.2 R182, [R206+0x8080] ;  /* 0x00808000ceb6783b */ /* 0x0003220000000100 */
[----:B------:R-:W-:Y:S01]  /*1d50*/  LEA.HI R246, R246, R2, RZ, 0x2 ;  /* 0x00000002f6f67211 */ /* 0x000fe200078f10ff */
[----:B------:R-:W-:Y:S01]  /*1d60*/  IMAD.SHL.U32 R227, R3, 0x200, RZ ;  /* 0x0000020003e37824 */ /* 0x000fe200078e00ff */
[----:B------:R-:W-:Y:S01]  /*1d70*/  LEA.HI R5, R5, R9, RZ, 0x2 ;  /* 0x0000000905057211 */ /* 0x000fe200078f10ff */
[----:B------:R1:W1:Y:S01]  /*1d80*/  LDSM.16.M88.2 R202, [R206+0x9080] ;  /* 0x00908000ceca783b */ /* 0x0002620000000100 */
[----:B------:R-:W-:Y:S01]  /*1d90*/  LOP3.LUT R231, R231, 0x8, RZ, 0xc0, !PT ;  /* 0x00000008e7e77812 */ /* 0x000fe200078ec0ff */
[----:B------:R-:W-:Y:S01]  /*1da0*/  IMAD.SHL.U32 R12, R12, 0x100, RZ ;  /* 0x000001000c0c7824 */ /* 0x000fe200078e00ff */
[----:B------:R-:W-:Y:S01]  /*1db0*/  LOP3.LUT R18, R5, 0xfffffffc, RZ, 0xc0, !PT ;  /* 0xfffffffc05127812 */ /* 0x000fe200078ec0ff */
        /* <DEDUP_REMOVED lines=24> */
[----:B------:R1:W-:Y:S01]  /*1f40*/  LDGSTS.E.BYPASS.LTC128B.128 [R233+0x6080], [R248.64], !P3 ;  /* 0x06080000f8e97fae */ /* 0x0003e2000d901d4e */
[----:B------:R-:W-:-:S03]  /*1f50*/  ISETP.LT.OR P3, PT, R8, 0x1, P5 ;  /* 0x000000010800780c */ /* 0x000fc60002f61670 */
[----:B------:R1:W-:Y:S04]  /*1f60*/  LDGSTS.E.BYPASS.LTC128B.128 [R233+0x8080], [R248.64+0x80], !P0 ;  /* 0x08080080f8e97fae */ /* 0x0003e8000c101d4e */
[----:B------:R1:W-:Y:S01]  /*1f70*/  LDGSTS.E.BYPASS.LTC128B.128 [R233+0x7080], [R22.64], !P2 ;  /* 0x0708000016e97fae */ /* 0x0003e2000d101d4e */
[----:B------:R-:W-:-:S04]  /*1f80*/  ISETP.GE.AND P2, PT, R16, c[0x0][0x1fc], PT ;  /* 0x00007f0010007a0c */ /* 0x000fc80003f46270 */
[----:B------:R-:W-:-:S05]  /*1f90*/  SEL R245, RZ, 0xffffffff, P2 ;  /* 0xfffffffffff57807 */ /* 0x000fca0001000000 */
[----:B------:R-:W-:-:S05]  /*1fa0*/  IMAD.SHL.U32 R245, R245, 0x2, RZ ;  /* 0x00000002f5f57824 */ /* 0x000fca00078e00ff */
[----:B------:R-:W-:Y:S01]  /*1fb0*/  LOP3.LUT R245, R245, 0x2, R13, 0xe2, !PT ;  /* 0x00000002f5f57812 */ /* 0x000fe200078ee20d */
[----:B-1----:R-:W-:-:S05]  /*1fc0*/  IMAD.U32 R22, RZ, RZ, UR10 ;  /* 0x0000000aff167e24 */ /* 0x002fca000f8e00ff */
[----:B------:R-:W-:-:S04]  /*1fd0*/  IADD3 R22, P1, P0, R22, 0x80, R248 ;  /* 0x0000008016167810 */ /* 0x000fc8000783e0f8 */
[----:B------:R-:W-:Y:S02]  /*1fe0*/  IADD3.X R23, RZ, UR9, R249, P1, P0 ;  /* 0x00000009ff177c10 */ /* 0x000fe40008fe04f9 */
[----:B------:R-:W-:-:S03]  /*1ff0*/  IADD3 R4, P1, P0, R17, 0x80, R242 ;  /* 0x0000008011047810 */ /* 0x000fc6000783e0f2 */
[----:B------:R1:W-:Y:S01]  /*2000*/  LDGSTS.E.BYPASS.LTC128B.128 [R233+0x9080], [R22.64], !P4 ;  /* 0x0908000016e97fae */ /* 0x0003e2000e101d4e */
[--C-:B------:R-:W-:Y:S02]  /*2010*/  IADD3.X R5, R15, RZ, R243.reuse, P1, P0 ;  /* 0x000000ff0f057210 */ /* 0x100fe40000fe04f3 */
[----:B------:R-:W-:Y:S02]  /*2020*/  IADD3 R14, P1, R17, R242, RZ ;  /* 0x000000f2110e7210 */ /* 0x000fe40007f3e0ff */
[----:B------:R-:W-:Y:S01]  /*2030*/  ISETP.GE.AND P0, PT, R16, c[0x0][0x1fc], PT ;  /* 0x00007f0010007a0c */ /* 0x000fe20003f06270 */
[----:B------:R-:W-:Y:S01]  /*2040*/  IMAD.IADD R16, R9, 0x1, -R18 ;  /* 0x0000000109107824 */ /* 0x000fe200078e0a12 */
[----:B------:R-:W-:Y:S01]  /*2050*/  ISETP.LT.OR P4, PT, R8, 0x21, P5 ;  /* 0x000000210800780c */ /* 0x000fe20002f81670 */
[----:B------:R-:W-:Y:S01]  /*2060*/  IMAD.X R15, R15, 0x1, R243, P1 ;  /* 0x000000010f0f7824 */ /* 0x000fe200008e06f3 */
[----:B------:R-:W-:Y:S01]  /*2070*/  ISETP.GT.AND P1, PT, R232, 0xf, PT ;  /* 0x0000000fe800780c */ /* 0x000fe20003f24270 */
[----:B------:R-:W-:Y:S01]  /*2080*/  IMAD R237, R16, -0x8, R237 ;  /* 0xfffffff810ed7824 */ /* 0x000fe200078e02ed */
[----:B------:R-:W-:Y:S01]  /*2090*/  ISETP.LT.OR P2, PT, R8, 0x21, P0 ;  /* 0x000000210800780c */ /* 0x000fe20000741670 */
[----:B------:R-:W-:-:S02]  /*20a0*/  IMAD.SHL.U32 R16, R9, 0x8, RZ ;  /* 0x0000000809107824 */ /* 0x000fc400078e00ff */
[----:B------:R-:W-:-:S03]  /*20b0*/  IMAD.SHL.U32 R9, R10, 0x20, RZ ;  /* 0x000000200a097824 */ /* 0x000fc600078e00ff */
[----:B------:R-:W-:-:S04]  /*20c0*/  LOP3.LUT R16, R16, 0x18, RZ, 0xc0, !PT ;  /* 0x0000001810107812 */ /* 0x000fc800078ec0ff */
[----:B------:R-:W-:Y:S02]  /*20d0*/  LOP3.LUT R9, R16, 0xe0, R9, 0xf8, !PT ;  /* 0x000000e010097812 */ /* 0x000fe400078ef809 */
[----:B------:R-:W-:Y:S02]  /*20e0*/  @P1 LOP3.LUT R236, R236, 0x4, RZ, 0xfc, !PT ;  /* 0x00000004ecec1812 */ /* 0x000fe400078efcff */
[----:B------:R-:W-:Y:S01]  /*20f0*/  ISETP.LT.OR P1, PT, R8, 0x1, P0 ;  /* 0x000000010800780c */ /* 0x000fe20000721670 */
[----:B------:R-:W-:Y:S01]  /*2100*/  @!P6 IMAD.SHL.U32 R8, R232, 0x10, RZ ;  /* 0x00000010e808e824 */ /* 0x000fe200078e00ff */
[----:B------:R-:W-:Y:S02]  /*2110*/  LOP3.LUT R230, R16, 0x20, R230, 0xf8, !PT ;  /* 0x0000002010e67812 */ /* 0x000fe400078ef8e6 */
[C---:B------:R-:W-:Y:S01]  /*2120*/  LOP3.LUT P0, RZ, R10.reuse, 0x1, RZ, 0xc0, !PT ;  /* 0x000000010aff7812 */ /* 0x040fe2000780c0ff */
[----:B------:R-:W-:Y:S01]  /*2130*/  IMAD.SHL.U32 R10, R10, 0x4, RZ ;  /* 0x000000040a0a7824 */ /* 0x000fe200078e00ff */
[----:B------:R1:W-:Y:S01]  /*2140*/  @!P6 LDGSTS.E.BYPASS.LTC128B.128 [R8+0x12080], [R240.64] ;  /* 0x12080000f008efae */ /* 0x0003e2000b901d4e */
[----:B------:R-:W-:-:S03]  /*2150*/  LOP3.LUT R16, R246, 0xfffffffc, RZ, 0xc0, !PT ;  /* 0xfffffffcf6107812 */ /* 0x000fc600078ec0ff */
[----:B------:R-:W-:Y:S01]  /*2160*/  LOP3.LUT R10, R9, 0x18, R10, 0x78, !PT ;  /* 0x00000018090a7812 */ /* 0x000fe200078e780a */
[----:B------:R-:W0:Y:S01]  /*2170*/  LDGDEPBAR ;  /* 0x00000000000079af */ /* 0x000e220000000000 */
[----:B------:R-:W-:-:S03]  /*2180*/  IMAD.IADD R2, R2, 0x1, -R16 ;  /* 0x0000000102027824 */ /* 0x000fc600078e0a10 */
[----:B------:R2:W-:Y:S01]  /*2190*/  LDGSTS.E.BYPASS.LTC128B.128 [R233+0xe080], [R242.64], !P3 ;  /* 0x0e080000f2e97fae */ /* 0x0005e2000d901d4e */
[----:B------:R-:W-:Y:S01]  /*21a0*/  IMAD R237, R2, -0x2, R237 ;  /* 0xfffffffe02ed7824 */ /* 0x000fe200078e02ed */
[----:B------:R-:W-:Y:S02]  /*21b0*/  ISETP.GE.AND P3, PT, R232, 0x10, PT ;  /* 0x00000010e800780c */ /* 0x000fe40003f66270 */
[----:B------:R2:W-:Y:S04]  /*21c0*/  LDGSTS.E.BYPASS.LTC128B.128 [R233+0x10080], [R242.64+0x80], !P1 ;  /* 0x10080080f2e97fae */ /* 0x0005e8000c901d4e */
[----:B------:R2:W-:Y:S04]  /*21d0*/  LDGSTS.E.BYPASS.LTC128B.128 [R233+0xf080], [R14.64], !P4 ;  /* 0x0f0800000ee97fae */ /* 0x0005e8000e101d4e */
[----:B------:R2:W-:Y:S01]  /*21e0*/  LDGSTS.E.BYPASS.LTC128B.128 [R233+0x11080], [R4.64], !P2 ;  /* 0x1108000004e97fae */ /* 0x0005e2000d101d4e */
[----:B-1----:R-:W-:Y:S01]  /*21f0*/  LOP3.LUT R8, R11, 0xfffffff0, RZ, 0xc0, !PT ;  /* 0xfffffff00b087812 */ /* 0x002fe200078ec0ff */
[----:B------:R-:W-:-:S04]  /*2200*/  IMAD.SHL.U32 R11, R3, 0x10, RZ ;  /* 0x00000010030b7824 */ /* 0x000fc800078e00ff */
[----:B------:R-:W-:Y:S01]  /*2210*/  IMAD.IADD R8, R232, 0x1, -R8 ;  /* 0x00000001e8087824 */ /* 0x000fe200078e0a08 */
[----:B------:R-:W-:Y:S02]  /*2220*/  LEA.HI.SX32 R246, R246, R11, 0x1e ;  /* 0x0000000bf6f67211 */ /* 0x000fe400078ff2ff */
[----:B------:R-:W-:Y:S02]  /*2230*/  LOP3.LUT R11, R11, 0x10, RZ, 0xc0, !PT ;  /* 0x000000100b0b7812 */ /* 0x000fe400078ec0ff */
[----:B------:R-:W-:Y:S02]  /*2240*/  LOP3.LUT P1, RZ, R8, 0x4, RZ, 0xc0, !PT ;  /* 0x0000000408ff7812 */ /* 0x000fe4000782c0ff */
[----:B------:R-:W-:Y:S02]  /*2250*/  LOP3.LUT R9, R11, 0xe0, R7, 0xf8, !PT ;  /* 0x000000e00b097812 */ /* 0x000fe400078ef807 */
[----:B------:R-:W-:Y:S02]  /*2260*/  SHF.R.S32.HI R7, RZ, 0x1f, R8 ;  /* 0x0000001fff077819 */ /* 0x000fe40000011408 */
[----:B------:R-:W-:-:S02]  /*2270*/  LOP3.LUT R11, R0, 0x3ffffffc, RZ, 0xc0, !PT ;  /* 0x3ffffffc000b7812 */ /* 0x000fc400078ec0ff */
[----:B------:R-:W-:Y:S01]  /*2280*/  LEA.HI R0, R7, R8, RZ, 0x3 ;  /* 0x0000000807007211 */ /* 0x000fe200078f18ff */
[----:B------:R-:W-:Y:S01]  /*2290*/  IMAD.SHL.U32 R7, R8, 0x20, RZ ;  /* 0x0000002008077824 */ /* 0x000fe200078e00ff */
[----:B------:R-:W-:Y:S01]  /*22a0*/  LOP3.LUT R9, R9, 0x100, R12, 0xf8, !PT ;  /* 0x0000010009097812 */ /* 0x000fe200078ef80c */
[----:B------:R-:W-:Y:S01]  /*22b0*/  IMAD.IADD R11, R232, 0x1, -R11 ;  /* 0x00000001e80b7824 */ /* 0x000fe200078e0a0b */
[C---:B------:R-:W-:Y:S01]  /*22c0*/  LOP3.LUT R2, R0.reuse, 0xfffffff8, RZ, 0xc0, !PT ;  /* 0xfffffff800027812 */ /* 0x040fe200078ec0ff */
[----:B------:R-:W-:Y:S01]  /*22d0*/  IMAD.SHL.U32 R0, R0, 0x40, RZ ;  /* 0x0000004000007824 */ /* 0x000fe200078e00ff */
[----:B------:R-:W-:Y:S01]  /*22e0*/  LOP3.LUT R7, R231, 0x1e0, R7, 0xf8, !PT ;  /* 0x000001e0e7077812 */ /* 0x000fe200078ef807 */
[----:B------:R-:W-:Y:S01]  /*22f0*/  IMAD R11, R11, 0x2, R227 ;  /* 0x000000020b0b7824 */ /* 0x000fe200078e02e3 */
[C---:B------:R-:W-:Y:S01]  /*2300*/  LOP3.LUT R228, R9.reuse, 0x8, R6, 0xf8, !PT ;  /* 0x0000000809e47812 */ /* 0x040fe200078ef806 */
[----:B------:R-:W-:Y:S01]  /*2310*/  IMAD.IADD R2, R8, 0x1, -R2 ;  /* 0x0000000108027824 */ /* 0x000fe200078e0a02 */
[----:B------:R-:W-:Y:S01]  /*2320*/  LOP3.LUT R0, R0, 0xfffffe00, RZ, 0xc0, !PT ;  /* 0xfffffe0000007812 */ /* 0x000fe200078ec0ff */
[----:B------:R-:W-:Y:S01]  /*2330*/  IMAD.SHL.U32 R8, R8, 0x4, RZ ;  /* 0x0000000408087824 */ /* 0x000fe200078e00ff */
[----:B------:R-:W-:Y:S01]  /*2340*/  LOP3.LUT R9, R9, 0x1c0, RZ, 0xc0, !PT ;  /* 0x000001c009097812 */ /* 0x000fe200078ec0ff */
[----:B------:R-:W-:Y:S01]  /*2350*/  IMAD.IADD R10, R11, 0x1, R10 ;  /* 0x000000010b0a7824 */ /* 0x000fe200078e020a */
[----:B------:R-:W-:Y:S01]  /*2360*/  SEL R226, R226, 0xfffffff0, !P1 ;  /* 0xfffffff0e2e27807 */ /* 0x000fe20004800000 */
[----:B------:R-:W-:Y:S01]  /*2370*/  IMAD R3, R3, 0x400, R0 ;  /* 0x0000040003037824 */ /* 0x000fe200078e0200 */
[----:B------:R-:W-:Y:S01]  /*2380*/  LOP3.LUT R7, R7, 0x38, R8, 0x78, !PT ;  /* 0x0000003807077812 */ /* 0x000fe200078e7808 */
[----:B------:R-:W-:Y:S01]  /*2390*/  IMAD.SHL.U32 R8, R2, 0x40, RZ ;  /* 0x0000004002087824 */ /* 0x000fe200078e00ff */
[----:B------:R-:W-:Y:S01]  /*23a0*/  SHF.R.U32.HI R9, RZ, 0x3, R9 ;  /* 0x00000003ff097819 */ /* 0x000fe20000011609 */
[----:B------:R-:W-:Y:S01]  /*23b0*/  IMAD.SHL.U32 R247, R10, 0x2, RZ ;  /* 0x000000020af77824 */ /* 0x000fe200078e00ff */
[----:B------:R-:W-:-:S02]  /*23c0*/  LOP3.LUT R227, R7, R227, RZ, 0xfc, !PT ;  /* 0x000000e307e37212 */ /* 0x000fc400078efcff */
[----:B------:R-:W-:Y:S02]  /*23d0*/  LOP3.LUT R8, R8, 0x1c0, RZ, 0xc0, !PT ;  /* 0x000001c008087812 */ /* 0x000fe400078ec0ff */
[C---:B------:R-:W-:Y:S02]  /*23e0*/  IADD3 R6, R247.reuse, 0x12480, RZ ;  /* 0x00012480f7067810 */ /* 0x040fe40007ffe0ff */
[--C-:B------:R-:W-:Y:S02]  /*23f0*/  SHF.R.U32.HI R7, RZ, 0x3, R8.reuse ;  /* 0x00000003ff077819 */ /* 0x100fe40000011608 */
[----:B------:R-:W-:Y:S02]  /*2400*/  IADD3 R244, R247, 0x126c0, RZ ;  /* 0x000126c0f7f47810 */ /* 0x000fe40007ffe0ff */
[----:B------:R-:W-:Y:S02]  /*2410*/  LOP3.LUT R230, R7, R230, R8, 0x1e, !PT ;  /* 0x000000e607e67212 */ /* 0x000fe400078e1e08 */
[----:B------:R-:W-:-:S02]  /*2420*/  @P0 IADD3 R244, R6, 0x1c0, RZ ;  /* 0x000001c006f40810 */ /* 0x000fc40007ffe0ff */
[----:B------:R-:W-:Y:S01]  /*2430*/  LOP3.LUT R230, R230, R0, RZ, 0xfc, !PT ;  /* 0x00000000e6e67212 */ /* 0x000fe200078efcff */
[----:B------:R-:W-:Y:S01]  /*2440*/  @!P3 IMAD.SHL.U32 R0, R232, 0x10, RZ ;  /* 0x00000010e800b824 */ /* 0x000fe200078e00ff */
[----:B------:R-:W-:Y:S02]  /*2450*/  LOP3.LUT R231, R7, R8, R231, 0x1e, !PT ;  /* 0x0000000807e77212 */ /* 0x000fe400078e1ee7 */
[C---:B------:R-:W-:Y:S02]  /*2460*/  LOP3.LUT P0, RZ, R2.reuse, 0x4, RZ, 0xc0, !PT ;  /* 0x0000000402ff7812 */ /* 0x040fe4000780c0ff */
[----:B------:R1:W-:Y:S01]  /*2470*/  @!P3 LDGSTS.E.BYPASS.LTC128B.128 [R0+0x12280], [R238.64] ;  /* 0x12280000ee00bfae */ /* 0x0003e2000b901d4e */
[----:B------:R-:W-:Y:S01]  /*2480*/  LOP3.LUT P1, RZ, R2, 0x2, RZ, 0xc0, !PT ;  /* 0x0000000202ff7812 */ /* 0x000fe2000782c0ff */
[----:B------:R-:W-:Y:S01]  /*2490*/  IMAD.IADD R231, R3, 0x1, R231 ;  /* 0x0000000103e77824 */ /* 0x000fe200078e02e7 */
[----:B------:R-:W-:Y:S01]  /*24a0*/  LOP3.LUT R228, R9, R228, RZ, 0x3c, !PT ;  /* 0x000000e409e47212 */ /* 0x000fe200078e3cff */
[----:B------:R-:W0:Y:S01]  /*24b0*/  LDGDEPBAR ;  /* 0x00000000000079af */ /* 0x000e220000000000 */
[----:B------:R-:W-:Y:S01]  /*24c0*/  LEA R227, R227, 0x15480, 0x1 ;  /* 0x00015480e3e37811 */ /* 0x000fe200078e08ff */
[----:B------:R-:W-:Y:S01]  /*24d0*/  IMAD.SHL.U32 R224, R231, 0x2, RZ ;  /* 0x00000002e7e07824 */ /* 0x000fe200078e00ff */
[----:B------:R-:W-:Y:S01]  /*24e0*/  SEL R225, R225, 0xfffffff0, !P1 ;  /* 0xfffffff0e1e17807 */ /* 0x000fe20004800000 */
[----:B------:R-:W0:Y:S01]  /*24f0*/  LDGDEPBAR ;  /* 0x00000000000079af */ /* 0x000e220000000000 */
[----:B------:R-:W-:-:S02]  /*2500*/  IMAD.SHL.U32 R228, R228, 0x2, RZ ;  /* 0x00000002e4e47824 */ /* 0x000fc400078e00ff */
[----:B------:R-:W-:Y:S02]  /*2510*/  IMAD R226, R226, 0x2, R227 ;  /* 0x00000002e2e27824 */ /* 0x000fe400078e02e3 */
[----:B------:R-:W-:Y:S02]  /*2520*/  IMAD.IADD R221, R231, 0x1, R225 ;  /* 0x00000001e7dd7824 */ /* 0x000fe400078e02e1 */
[----:B-1----:R-:W-:-:S05]  /*2530*/  IMAD.MOV.U32 R0, RZ, RZ, 0x20 ;  /* 0x00000020ff007424 */ /* 0x002fca00078e00ff */
[C---:B------:R-:W-:Y:S02]  /*2540*/  SEL R223, R0.reuse, 0xffffffe0, !P0 ;  /* 0xffffffe000df7807 */ /* 0x040fe40004000000 */
[----:B------:R-:W-:-:S03]  /*2550*/  SEL R0, R0, 0xffffffe0, !P1 ;  /* 0xffffffe000007807 */ /* 0x000fc60004800000 */
[--C-:B------:R-:W-:Y:S02]  /*2560*/  IMAD.IADD R220, R231, 0x1, R223.reuse ;  /* 0x00000001e7dc7824 */ /* 0x100fe400078e02df */
[----:B------:R-:W-:Y:S02]  /*2570*/  IMAD.IADD R0, R224, 0x1, R0 ;  /* 0x00000001e0007824 */ /* 0x000fe400078e0200 */
[C---:B------:R-:W-:Y:S02]  /*2580*/  IMAD.IADD R222, R225.reuse, 0x1, R223 ;  /* 0x00000001e1de7824 */ /* 0x040fe400078e02df */
[----:B--234-:R-:W-:Y:S02]  /*2590*/  IMAD.IADD R219, R225, 0x1, R220 ;  /* 0x00000001e1db7824 */ /* 0x01cfe400078e02dc */
.L_x_90:
        /* <DEDUP_REMOVED lines=14> */
[----:B------:R-:W-:Y:S02]  /*2680*/  PLOP3.LUT P1, PT, PT, PT, UP0, 0x80, 0x0 ;  /* 0x000000000000781c */ /* 0x000fe40003f2f008 */
[----:B------:R-:W-:Y:S02]  /*2690*/  SHF.L.U32 R148, R148, 0x1, RZ ;  /* 0x0000000194947819 */ /* 0x000fe400000006ff */
[----:B------:R-:W-:Y:S01]  /*26a0*/  IADD3 R149, R231, R149, RZ ;  /* 0x00000095e7957210 */ /* 0x000fe20007ffe0ff */
[----:B------:R-:W-:Y:S03]  /*26b0*/  LDSM.16.M88.2 R2, [R229+0x80] ;  /* 0x00008000e502783b */ /* 0x000fe60000000100 */
[----:B------:R-:W-:Y:S02]  /*26c0*/  SHF.L.U32 R208, R149, 0x1, RZ ;  /* 0x0000000195d07819 */ /* 0x000fe400000006ff */
[----:B------:R-:W1:Y:S05]  /*26d0*/  LDSM.16.M88.4 R20, [R156+0x6080] ;  /* 0x006080009c14783b */ /* 0x000e6a0000000200 */
        /* <DEDUP_REMOVED lines=15> */
[C---:B------:R-:W-:Y:S08]  /*27d0*/  HMMA.16816.F32.BF16 R16, R20.reuse, R16, RZ ;  /* 0x000000101410723c */ /* 0x040ff000000418ff */
[-C--:B----4-:R-:W-:Y:S08]  /*27e0*/  HMMA.16816.F32.BF16 R20, R20, R76.reuse, RZ ;  /* 0x0000004c1414723c */ /* 0x090ff000000418ff */
[----:B------:R-:W-:Y:S07]  /*27f0*/  HMMA.16816.F32.BF16 R24, R24, R76, RZ ;  /* 0x0000004c1818723c */ /* 0x000fee00000418ff */
        /* <DEDUP_REMOVED lines=59> */
[----:B------:R-:W1:Y:S04]  /*2bb0*/  LDSM.16.M88.2 R80, [R217+0x4080] ;  /* 0x00408000d950783b */ /* 0x000e680000000100 */
[----:B------:R-:W-:Y:S01]  /*2bc0*/  MOV R159, UR4 ;  /* 0x00000004009f7c02 */ /* 0x000fe20008000f00 */
[-C--:B----4-:R-:W-:Y:S05]  /*2bd0*/  HMMA.16816.F32.BF16 R4, R136, R2.reuse, R4 ;  /* 0x000000028804723c */ /* 0x090fea0000041804 */
[----:B------:R-:W-:Y:S03]  /*2be0*/  LEA R159, R159, R246, 0x6 ;  /* 0x000000f69f9f7211 */ /* 0x000fe600078e30ff */
[C---:B------:R-:W-:Y:S01]  /*2bf0*/  HMMA.16816.F32.BF16 R8, R140.reuse, R2, R8 ;  /* 0x000000028c08723c */ /* 0x040fe20000041808 */
[----:B------:R-:W-:Y:S05]  /*2c00*/  LDSM.16.M88.2 R2, [R216+0x4080] ;  /* 0x00408000d802783b */ /* 0x000fea0000000100 */
[----:B------:R-:W-:Y:S02]  /*2c10*/  LDS R214, [R159.X4+0x12080] ;  /* 0x012080009fd67984 */ /* 0x000fe40000004800 */
[-C--:B--2---:R-:W-:Y:S03]  /*2c20*/  HMMA.16816.F32.BF16 R12, R140, R82.reuse, R12 ;  /* 0x000000528c0c723c */ /* 0x084fe6000004180c */
[----:B------:R-:W-:Y:S05]  /*2c30*/  LDS R213, [R159.X4+0x120a0] ;  /* 0x0120a0009fd57984 */ /* 0x000fea0000004800 */
[C---:B------:R-:W-:Y:S08]  /*2c40*/  HMMA.16816.F32.BF16 R16, R136.reuse, R82, R16 ;  /* 0x000000528810723c */ /* 0x040ff00000041810 */
[-C--:B---3--:R-:W-:Y:S01]  /*2c50*/  HMMA.16816.F32.BF16 R20, R136, R132.reuse, R20 ;  /* 0x000000848814723c */ /* 0x088fe20000041814 */
[----:B------:R-:W2:Y:S05]  /*2c60*/  LDSM.16.M88.4 R136, [R208+0x9080] ;  /* 0x00908000d088783b */ /* 0x000eaa0000000200 */
[----:B------:R-:W-:Y:S02]  /*2c70*/  LDS R208, [R159.X4+0x12100] ;  /* 0x012100009fd07984 */ /* 0x000fe40000004800 */
[----:B------:R-:W-:Y:S03]  /*2c80*/  HMMA.16816.F32.BF16 R24, R140, R132, R24 ;  /* 0x000000848c18723c */ /* 0x000fe60000041818 */
[----:B------:R-:W-:Y:S05]  /*2c90*/  LDS R159, [R159.X4+0x12120] ;  /* 0x012120009f9f7984 */ /* 0x000fea0000004800 */
        /* <DEDUP_REMOVED lines=68> */
[C---:B---34-:R-:W-:Y:S01]  /*30e0*/  LOP3.LUT P6, RZ, R236.reuse, 0x1, RZ, 0xc0, !PT ;  /* 0x00000001ecff7812 */ /* 0x058fe200078cc0ff */
[----:B------:R-:W-:Y:S01]  /*30f0*/  USHF.R.S32.HI UR13, URZ, 0x1f, UR16 ;  /* 0x0000001f3f0d7899 */ /* 0x000fe20008011410 */
[----:B------:R-:W-:Y:S01]  /*3100*/  IMAD.U32 R8, RZ, RZ, UR10 ;  /* 0x0000000aff087e24 */ /* 0x000fe2000f8e00ff */
[----:B------:R-:W-:Y:S01]  /*3110*/  ULDC.64 UR6, c[0x0][0x178] ;  /* 0x00005e0000067ab9 */ /* 0x000fe20000000a00 */
[----:B------:R-:W-:Y:S01]  /*3120*/  LOP3.LUT P5, RZ, R236, 0x2, RZ, 0xc0, !PT ;  /* 0x00000002ecff7812 */ /* 0x000fe200078ac0ff */
[----:B------:R-:W-:Y:S01]  /*3130*/  UIMAD UR13, UR13, UR6, URZ ;  /* 0x000000060d0d72a4 */ /* 0x000fe2000f8e023f */
[----:B------:R-:W-:Y:S01]  /*3140*/  IMAD.U32 R6, RZ, RZ, UR11 ;  /* 0x0000000bff067e24 */ /* 0x000fe2000f8e00ff */
[----:B------:R-:W-:Y:S02]  /*3150*/  UIMAD.WIDE.U32 UR18, UR16, UR6, URZ ;  /* 0x00000006101272a5 */ /* 0x000fe4000f8e003f */
[----:B------:R-:W-:Y:S02]  /*3160*/  UIMAD UR13, UR16, UR7, UR13 ;  /* 0x00000007100d72a4 */ /* 0x000fe4000f8e020d */
[----:B------:R-:W-:Y:S02]  /*3170*/  UIMAD UR16, UR16, -0x40, UR12 ;  /* 0xffffffc0101078a4 */ /* 0x000fe4000f8e020c */
[----:B------:R-:W-:Y:S01]  /*3180*/  UIADD3 UR13, UR19, UR13, URZ ;  /* 0x0000000d130d7290 */ /* 0x000fe2000fffe03f */
[----:B------:R-:W-:Y:S02]  /*3190*/  IMAD.U32 R12, RZ, RZ, UR18 ;  /* 0x00000012ff0c7e24 */ /* 0x000fe4000f8e00ff */
[----:B------:R-:W-:Y:S01]  /*31a0*/  IMAD.U32 R5, RZ, RZ, UR18 ;  /* 0x00000012ff057e24 */ /* 0x000fe2000f8e00ff */
[----:B------:R-:W-:Y:S02]  /*31b0*/  IADD3 R2, -R234, UR16, RZ ;  /* 0x00000010ea027c10 */ /* 0x000fe4000fffe1ff */
[----:B------:R-:W-:Y:S01]  /*31c0*/  IMAD.U32 R4, RZ, RZ, UR13 ;  /* 0x0000000dff047e24 */ /* 0x000fe2000f8e00ff */
[----:B------:R-:W-:Y:S02]  /*31d0*/  LEA R12, P1, R12, R248, 0x7 ;  /* 0x000000f80c0c7211 */ /* 0x000fe400078238ff */
[----:B------:R-:W-:Y:S02]  /*31e0*/  ISETP.LT.OR P4, PT, R2, 0x1, P6 ;  /* 0x000000010200780c */ /* 0x000fe40003781670 */
[----:B------:R-:W-:Y:S01]  /*31f0*/  LEA.HI.X R13, R5, R249, R4, 0x7, P1 ;  /* 0x000000f9050d7211 */ /* 0x000fe200008f3c04 */
[----:B------:R-:W-:Y:S01]  /*3200*/  IMAD.SHL.U32 R5, R232, 0x4, RZ ;  /* 0x00000004e8057824 */ /* 0x000fe200078e00ff */
[----:B------:R-:W-:Y:S02]  /*3210*/  IADD3 R4, R233, 0x6080, RZ ;  /* 0x00006080e9047810 */ /* 0x000fe40007ffe0ff */
[----:B------:R-:W-:Y:S02]  /*3220*/  IADD3 R8, P2, P1, R8, 0x80, R12 ;  /* 0x0000008008087810 */ /* 0x000fe4000795e00c */
[----:B------:R-:W-:Y:S01]  /*3230*/  ISETP.LT.OR P3, PT, R2, 0x1, P5 ;  /* 0x000000010200780c */ /* 0x000fe20002f61670 */
[----:B------:R-:W-:Y:S01]  /*3240*/  IMAD R6, R6, 0x4000, R4 ;  /* 0x0000400006067824 */ /* 0x000fe200078e0204 */
[----:B------:R-:W-:Y:S01]  /*3250*/  IADD3.X R9, RZ, UR9, R13, P2, P1 ;  /* 0x00000009ff097c10 */ /* 0x000fe200097e240d */
[----:B------:R-:W-:Y:S01]  /*3260*/  IMAD.U32 R4, RZ, RZ, UR5 ;  /* 0x00000005ff047e24 */ /* 0x000fe2000f8e00ff */
[----:B------:R-:W-:Y:S02]  /*3270*/  IADD3 R10, P1, R12, UR10, RZ ;  /* 0x0000000a0c0a7c10 */ /* 0x000fe4000ff3e0ff */
[----:B------:R-:W-:Y:S01]  /*3280*/  @!PT LDS RZ, [RZ] ;  /* 0x00000000fffff984 */ /* 0x000fe20000000800 */
[----:B------:R-:W-:Y:S01]  /*3290*/  @!PT LDS RZ, [RZ] ;  /* 0x00000000fffff984 */ /* 0x000fe20000000800 */
[----:B------:R-:W-:Y:S01]  /*32a0*/  @!PT LDS RZ, [RZ] ;  /* 0x00000000fffff984 */ /* 0x000fe20000000800 */
[----:B------:R3:W-:Y:S01]  /*32b0*/  LDGSTS.E.BYPASS.LTC128B.128 [R6], [R12.64], !P4 ;  /* 0x000000000c067fae */ /* 0x0007e2000e101d4e */
[C---:B------:R-:W-:Y:S02]  /*32c0*/  ISETP.LT.OR P2, PT, R2.reuse, 0x21, P6 ;  /* 0x000000210200780c */ /* 0x040fe40003741670 */
[----:B------:R-:W-:Y:S02]  /*32d0*/  IADD3.X R11, R13, UR9, RZ, P1, !PT ;  /* 0x000000090d0b7c10 */ /* 0x000fe40008ffe4ff */
[----:B------:R-:W-:Y:S01]  /*32e0*/  ISETP.LT.OR P1, PT, R2, 0x21, P5 ;  /* 0x000000210200780c */ /* 0x000fe20002f21670 */
[----:B------:R-:W-:Y:S01]  /*32f0*/  IMAD.U32 R2, RZ, RZ, UR11 ;  /* 0x0000000bff027e24 */ /* 0x000fe2000f8e00ff */
[----:B------:R3:W-:Y:S01]  /*3300*/  LDGSTS.E.BYPASS.LTC128B.128 [R6+0x2000], [R12.64+0x80], !P3 ;  /* 0x020000800c067fae */ /* 0x0007e2000d901d4e */
[----:B------:R-:W-:Y:S06]  /*3310*/  ISETP.GT.AND P5, PT, R232, 0xf, PT ;  /* 0x0000000fe800780c */ /* 0x000fec0003fa4270 */
[----:B------:R3:W-:Y:S06]  /*3320*/  LDGSTS.E.BYPASS.LTC128B.128 [R6+0x1000], [R10.64], !P2 ;  /* 0x010000000a067fae */ /* 0x0007ec000d101d4e */
[----:B------:R3:W-:Y:S01]  /*3330*/  LDGSTS.E.BYPASS.LTC128B.128 [R6+0x3000], [R8.64], !P1 ;  /* 0x0300000008067fae */ /* 0x0007e2000c901d4e */
[----:B------:R-:W-:Y:S01]  /*3340*/  @!P5 IMAD R2, R2, 0x40, R5 ;  /* 0x000000400202d824 */ /* 0x000fe200078e0205 */
[----:B------:R-:W-:Y:S03]  /*3350*/  @!P5 LEA R4, R4, 0x40, 0x6 ;  /* 0x000000400404d811 */ /* 0x000fe600078e30ff */
[----:B------:R-:W-:Y:S02]  /*3360*/  @!P5 IMAD.SHL.U32 R2, R2, 0x4, RZ ;  /* 0x000000040202d824 */ /* 0x000fe400078e00ff */
[----:B------:R-:W-:Y:S05]  /*3370*/  @!P5 IMAD.WIDE R4, R4, 0x4, R240 ;  /* 0x000000040404d825 */ /* 0x000fea00078e02f0 */
[----:B------:R3:W-:Y:S02]  /*3380*/  @!P5 LDGSTS.E.BYPASS.LTC128B.128 [R2+0x12080], [R4.64] ;  /* 0x120800000402dfae */ /* 0x0007e4000b901d4e */
.L_x_88:
[-C--:B-1-34-:R-:W-:Y:S01]  /*3390*/  HMMA.16816.F32.BF16 R4, R20, R160.reuse, RZ ;  /* 0x000000a01404723c */ /* 0x09afe200000418ff */
[----:B------:R-:W0:Y:S01]  /*33a0*/  LDGDEPBAR ;  /* 0x00000000000079af */ /* 0x000e220000000000 */
[----:B------:R-:W-:Y:S01]  /*33b0*/  UIADD3 UR13, UR5, 0x1, URZ ;  /* 0x00000001050d7890 */ /* 0x000fe2000fffe03f */
[C---:B------:R-:W-:Y:S02]  /*33c0*/  ISETP.GT.AND P1, PT, R237.reuse, 0x41, PT ;  /* 0x00000041ed00780c */ /* 0x040fe40003f24270 */
[----:B------:R-:W-:Y:S02]  /*33d0*/  MOV R136, 0x40 ;  /* 0x0000004000887802 */ /* 0x000fe40000000f00 */
[C---:B------:R-:W-:Y:S01]  /*33e0*/  ISETP.GT.AND P6, PT, R237.reuse, RZ, PT ;  /* 0x000000ffed00720c */ /* 0x040fe20003fc4270 */
[C---:B------:R-:W-:Y:S02]  /*33f0*/  HMMA.16816.F32.BF16 R8, R76.reuse, R160, RZ ;  /* 0x000000a04c08723c */ /* 0x040fe400000418ff */
[C---:B------:R-:W-:Y:S02]  /*3400*/  ISETP.GT.AND P5, PT, R237.reuse, 0x1, PT ;  /* 0x00000001ed00780c */ /* 0x040fe40003fa4270 */
[----:B------:R-:W-:Y:S02]  /*3410*/  SEL R136, R136, 0xffffffc0, !P0 ;  /* 0xffffffc088887807 */ /* 0x000fe40004000000 */
[C---:B------:R-:W-:Y:S01]  /*3420*/  FSEL R251, R146.reuse, -INF , P6 ;  /* 0xff80000092fb7808 */ /* 0x040fe20003000000 */
[----:B------:R-:W-:Y:S01]  /*3430*/  FFMA.FTZ R146, -R146, R146, 1 ;  /* 0x3f80000092927423 */ /* 0x000fe20000010192 */
[-C--:B------:R-:W-:Y:S01]  /*3440*/  HMMA.16816.F32.BF16 R12, R76, R162.reuse, RZ ;  /* 0x000000a24c0c723c */ /* 0x080fe200000418ff */
[----:B------:R-:W-:Y:S02]  /*3450*/  IADD3 R2, R224, R136, RZ ;  /* 0x00000088e0027210 */ /* 0x000fe40007ffe0ff */
[----:B------:R-:W-:Y:S01]  /*3460*/  ISETP.GT.AND P4, PT, R237, 0x20, PT ;  /* 0x00000020ed00780c */ /* 0x000fe20003f84270 */
[--C-:B------:R-:W-:Y:S01]  /*3470*/  FFMA.FTZ R251, R251, c[0x0][0x29c], -R159.reuse ;  /* 0x0000a700fbfb7a23 */ /* 0x100fe2000001089f */
[----:B------:R-:W-:Y:S02]  /*3480*/  IADD3 R136, R136, R0, RZ ;  /* 0x0000000088887210 */ /* 0x000fe40007ffe0ff */
[----:B------:R-:W-:Y:S01]  /*3490*/  FSEL R215, R147, -INF , P5 ;  /* 0xff80000093d77808 */ /* 0x000fe20002800000 */
[C---:B--2---:R-:W-:Y:S02]  /*34a0*/  HMMA.16816.F32.BF16 R16, R20.reuse, R162, RZ ;  /* 0x000000a21410723c */ /* 0x044fe400000418ff */
[----:B------:R-:W-:Y:S01]  /*34b0*/  MUFU.EX2 R251, R251 ;  /* 0x000000fb00fb7308 */ /* 0x000fe20000000800 */
[----:B------:R-:W-:Y:S01]  /*34c0*/  ISETP.GT.AND P3, PT, R237, 0x21, PT ;  /* 0x00000021ed00780c */ /* 0x000fe20003f64270 */
[----:B------:R-:W-:Y:S01]  /*34d0*/  FFMA.FTZ R147, -R147, R147, 1 ;  /* 0x3f80000093937423 */ /* 0x000fe20000010193 */
[----:B------:R-:W-:Y:S01]  /*34e0*/  ISETP.GT.AND P2, PT, R237, 0x40, PT ;  /* 0x00000040ed00780c */ /* 0x000fe20003f44270 */
[----:B------:R-:W-:Y:S02]  /*34f0*/  FFMA.FTZ R215, R215, c[0x0][0x29c], -R159 ;  /* 0x0000a700d7d77a23 */ /* 0x000fe4000001089f */
[-C--:B------:R-:W-:Y:S04]  /*3500*/  HMMA.16816.F32.BF16 R20, R20, R164.reuse, RZ ;  /* 0x000000a41414723c */ /* 0x080fe800000418ff */
[----:B------:R-:W-:Y:S04]  /*3510*/  MUFU.EX2 R215, R215 ;  /* 0x000000d700d77308 */ /* 0x000fe80000000800 */
[----:B------:R-:W-:Y:S01]  /*3520*/  HMMA.16816.F32.BF16 R24, R76, R164, RZ ;  /* 0x000000a44c18723c */ /* 0x000fe200000418ff */
[----:B------:R-:W1:Y:S07]  /*3530*/  LDSM.16.M88.4 R76, [R2+0xe080] ;  /* 0x00e08000024c783b */ /* 0x000e6e0000000200 */
        /* <DEDUP_REMOVED lines=37> */
[----:B------:R1:W3:Y:S07]  /*3790*/  LDSM.16.M88.4 R76, [R2+0x11080] ;  /* 0x01108000024c783b */ /* 0x0002ee0000000200 */
[----:B------:R-:W-:Y:S01]  /*37a0*/  HMMA.16816.F32.BF16 R24, R80, R194, R24 ;  /* 0x000000c25018723c */ /* 0x000fe20000041818 */
[----:B------:R-:W4:Y:S07]  /*37b0*/  LDSM.16.M88.4 R80, [R136+0x10080] ;  /* 0x010080008850783b */ /* 0x000f2e0000000200 */
[-C--:B--2---:R-:W-:Y:S01]  /*37c0*/  HMMA.16816.F32.BF16 R4, R132, R196.reuse, R4 ;  /* 0x000000c48404723c */ /* 0x084fe20000041804 */
[----:B------:R-:W2:Y:S04]  /*37d0*/  LDSM.16.M88.4 R136, [R136+0x11080] ;  /* 0x011080008888783b */ /* 0x000ea80000000200 */
[C---:B-1----:R-:W-:Y:S01]  /*37e0*/  FSEL R2, R155.reuse, -INF , P2 ;  /* 0xff8000009b027808 */ /* 0x042fe20001000000 */
[----:B------:R-:W-:Y:S06]  /*37f0*/  FFMA.FTZ R155, -R155, R155, 1 ;  /* 0x3f8000009b9b7423 */ /* 0x000fec000001019b */
[----:B------:R-:W-:Y:S06]  /*3800*/  FFMA.FTZ R2, R2, c[0x0][0x29c], -R214 ;  /* 0x0000a70002027a23 */ /* 0x000fec00000108d6 */
[----:B------:R-:W-:Y:S01]  /*3810*/  MUFU.EX2 R2, R2 ;  /* 0x0000000200027308 */ /* 0x000fe20000000800 */
[C---:B---3--:R-:W-:Y:S08]  /*3820*/  HMMA.16816.F32.BF16 R8, R76.reuse, R196, R8 ;  /* 0x000000c44c08723c */ /* 0x048ff00000041808 */
        /* <DEDUP_REMOVED lines=8> */
[C---:B------:R-:W-:Y:S01]  /*38b0*/  FSEL R76, R152.reuse, -INF , P3 ;  /* 0xff800000984c7808 */ /* 0x040fe20001800000 */
[-C--:B----4-:R-:W-:Y:S05]  /*38c0*/  HMMA.16816.F32.BF16 R4, R80, R202.reuse, R4 ;  /* 0x000000ca5004723c */ /* 0x090fea0000041804 */
[----:B------:R-:W-:Y:S01]  /*38d0*/  FFMA.FTZ R152, -R152, R152, 1 ;  /* 0x3f80000098987423 */ /* 0x000fe20000010198 */
[C---:B------:R-:W-:Y:S01]  /*38e0*/  FSEL R135, R148.reuse, -INF , P4 ;  /* 0xff80000094877808 */ /* 0x040fe20002000000 */
[----:B------:R-:W-:Y:S01]  /*38f0*/  FFMA.FTZ R148, -R148, R148, 1 ;  /* 0x3f80000094947423 */ /* 0x000fe20000010194 */
[C---:B--2---:R-:W-:Y:S04]  /*3900*/  HMMA.16816.F32.BF16 R8, R136.reuse, R202, R8 ;  /* 0x000000ca8808723c */ /* 0x044fe80000041808 */
[----:B------:R-:W-:Y:S01]  /*3910*/  FFMA.FTZ R135, R135, c[0x0][0x29c], -R208 ;  /* 0x0000a70087877a23 */ /* 0x000fe200000108d0 */
[----:B------:R-:W-:Y:S01]  /*3920*/  FSEL R79, R140, -INF , P6 ;  /* 0xff8000008c4f7808 */ /* 0x000fe20003000000 */
[--C-:B------:R-:W-:Y:S01]  /*3930*/  FFMA.FTZ R76, R76, c[0x0][0x29c], -R214.reuse ;  /* 0x0000a7004c4c7a23 */ /* 0x100fe200000108d6 */
[----:B------:R-:W-:Y:S01]  /*3940*/  FSEL R78, R141, -INF , P5 ;  /* 0xff8000008d4e7808 */ /* 0x000fe20002800000 */
[-C--:B------:R-:W-:Y:S02]  /*3950*/  HMMA.16816.F32.BF16 R12, R136, R204.reuse, R12 ;  /* 0x000000cc880c723c */ /* 0x080fe4000004180c */
[----:B------:R-:W-:Y:S02]  /*3960*/  MUFU.EX2 R135, R135 ;  /* 0x0000008700877308 */ /* 0x000fe40000000800 */
[--C-:B------:R-:W-:Y:S01]  /*3970*/  FFMA.FTZ R79, R79, c[0x0][0x29c], -R214.reuse ;  /* 0x0000a7004f4f7a23 */ /* 0x100fe200000108d6 */
[----:B------:R-:W-:Y:S01]  /*3980*/  FSEL R77, R151, -INF , P4 ;  /* 0xff800000974d7808 */ /* 0x000fe20002000000 */
[----:B------:R-:W-:Y:S01]  /*3990*/  FFMA.FTZ R141, -R141, R141, 1 ;  /* 0x3f8000008d8d7423 */ /* 0x000fe2000001018d */
[----:B------:R-:W-:Y:S01]  /*39a0*/  FSEL R134, R3, -INF , P3 ;  /* 0xff80000003867808 */ /* 0x000fe20001800000 */
[C---:B------:R-:W-:Y:S04]  /*39b0*/  HMMA.16816.F32.BF16 R16, R80.reuse, R204, R16 ;  /* 0x000000cc5010723c */ /* 0x040fe80000041810 */
[----:B------:R-:W-:Y:S01]  /*39c0*/  MUFU.EX2 R79, R79 ;  /* 0x0000004f004f7308 */ /* 0x000fe20000000800 */
[----:B------:R-:W-:Y:S02]  /*39d0*/  FFMA.FTZ R77, R77, c[0x0][0x29c], -R214 ;  /* 0x0000a7004d4d7a23 */ /* 0x000fe400000108d6 */
[----:B------:R-:W-:Y:S01]  /*39e0*/  FFMA.FTZ R134, R134, c[0x0][0x29c], -R208 ;  /* 0x0000a70086867a23 */ /* 0x000fe200000108d0 */
[-C--:B------:R-:W-:Y:S04]  /*39f0*/  HMMA.16816.F32.BF16 R20, R80, R206.reuse, R20 ;  /* 0x000000ce5014723c */ /* 0x080fe80000041814 */
[----:B------:R-:W-:Y:S02]  /*3a00*/  FFMA.FTZ R3, -R3, R3, 1 ;  /* 0x3f80000003037423 */ /* 0x000fe40000010103 */
        /* <DEDUP_REMOVED lines=9> */
[----:B------:R-:W-:Y:S02]  /*3aa0*/  MUFU.EX2 R76, R76 ;  /* 0x0000004c004c7308 */ /* 0x000fe40000000800 */
        /* <DEDUP_REMOVED lines=8> */
[----:B------:R-:W2:Y:S01]  /*3b30*/  MUFU.EX2 R78, R78 ;  /* 0x0000004e004e7308 */ /* 0x000ea20000000800 */
[----:B------:R-:W-:Y:S01]  /*3b40*/  FFMA.FTZ R213, R133, c[0x0][0x29c], -R213 ;  /* 0x0000a70085d57a23 */ /* 0x000fe200000108d5 */
[----:B------:R-:W-:Y:S01]  /*3b50*/  FSEL R133, R209, -INF , P2 ;  /* 0xff800000d1857808 */ /* 0x000fe20001000000 */
[--C-:B------:R-:W-:Y:S01]  /*3b60*/  FFMA.FTZ R137, R137, c[0x0][0x29c], -R208.reuse ;  /* 0x0000a70089897a23 */ /* 0x100fe200000108d0 */
[----:B------:R-:W-:Y:S01]  /*3b70*/  FSEL R139, R149, -INF , P4 ;  /* 0xff800000958b7808 */ /* 0x000fe20002000000 */
[--C-:B------:R-:W-:Y:S02]  /*3b80*/  FFMA.FTZ R136, R136, c[0x0][0x29c], -R208.reuse ;  /* 0x0000a70088887a23 */ /* 0x100fe400000108d0 */
[--C-:B------:R-:W-:Y:S02]  /*3b90*/  FFMA.FTZ R133, R133, c[0x0][0x29c], -R208.reuse ;  /* 0x0000a70085857a23 */ /* 0x100fe400000108d0 */
[----:B------:R-:W-:Y:S01]  /*3ba0*/  FFMA.FTZ R208, R138, c[0x0][0x29c], -R208 ;  /* 0x0000a7008ad07a23 */ /* 0x000fe200000108d0 */
[----:B------:R-:W3:Y:S01]  /*3bb0*/  MUFU.EX2 R132, R132 ;  /* 0x0000008400847308 */ /* 0x000ee20000000800 */
[----:B------:R-:W4:Y:S01]  /*3bc0*/  LDS R138, [R246.X4+0x12280] ;  /* 0x01228000f68a7984 */ /* 0x000f220000004800 */
[----:B------:R-:W-:Y:S02]  /*3bd0*/  FFMA.FTZ R142, -R142, R142, 1 ;  /* 0x3f8000008e8e7423 */ /* 0x000fe4000001018e */
[----:B------:R-:W-:Y:S02]  /*3be0*/  FFMA.FTZ R140, -R140, R140, 1 ;  /* 0x3f8000008c8c7423 */ /* 0x000fe4000001018c */
[--C-:B------:R-:W-:Y:S02]  /*3bf0*/  FFMA.FTZ R139, R139, c[0x0][0x29c], -R159.reuse ;  /* 0x0000a7008b8b7a23 */ /* 0x100fe4000001089f */
[----:B------:R-:W-:Y:S02]  /*3c00*/  FFMA.FTZ R144, -R144, R144, 1 ;  /* 0x3f80000090907423 */ /* 0x000fe40000010190 */
[----:B------:R-:W5:Y:S01]  /*3c10*/  MUFU.EX2 R83, R83 ;  /* 0x0000005300537308 */ /* 0x000f620000000800 */
        /* <DEDUP_REMOVED lines=8> */
[----:B------:R-:W-:Y:S05]  /*3ca0*/  FFMA.FTZ R210, -R210, R210, 1 ;  /* 0x3f800000d2d27423 */ /* 0x000fea00000101d2 */
[----:B------:R-:W-:Y:S10]  /*3cb0*/  MUFU.EX2 R137, R137 ;  /* 0x0000008900897308 */ /* 0x000ff40000000800 */
[----:B------:R-:W-:Y:S01]  /*3cc0*/  MUFU.EX2 R81, R81 ;  /* 0x0000005100517308 */ /* 0x000fe20000000800 */
[--C-:B----4-:R-:W-:Y:S02]  /*3cd0*/  FADD.FTZ R16, R16, -R138.reuse ;  /* 0x8000008a10107221 */ /* 0x110fe40000010000 */
[--C-:B------:R-:W-:Y:S02]  /*3ce0*/  FADD.FTZ R4, R4, -R138.reuse ;  /* 0x8000008a04047221 */ /* 0x100fe40000010000 */
[----:B-1----:R-:W-:Y:S02]  /*3cf0*/  FMUL.FTZ R16, R77, R16 ;  /* 0x000000104d107220 */ /* 0x002fe40000410000 */
[--C-:B------:R-:W-:Y:S02]  /*3d00*/  FADD.FTZ R21, R21, -R138.reuse ;  /* 0x8000008a15157221 */ /* 0x100fe40000010000 */
[--C-:B------:R-:W-:Y:S01]  /*3d10*/  FADD.FTZ R5, R5, -R138.reuse ;  /* 0x8000008a05057221 */ /* 0x100fe20000010000 */
[----:B------:R-:W1:Y:S01]  /*3d20*/  MUFU.EX2 R82, R82 ;  /* 0x0000005200527308 */ /* 0x000e620000000800 */
[--C-:B------:R-:W-:Y:S02]  /*3d30*/  FADD.FTZ R17, R17, -R138.reuse ;  /* 0x8000008a11117221 */ /* 0x100fe40000010000 */
[----:B------:R-:W-:Y:S02]  /*3d40*/  FADD.FTZ R20, R20, -R138 ;  /* 0x8000008a14147221 */ /* 0x000fe40000010000 */
[----:B------:R-:W-:Y:S01]  /*3d50*/  FFMA.FTZ R138, -R151, R151, 1 ;  /* 0x3f800000978a7423 */ /* 0x000fe20000010197 */
[----:B------:R-:W-:Y:S01]  /*3d60*/  FSEL R151, R211, -INF , P2 ;  /* 0xff800000d3977808 */ /* 0x000fe20001000000 */
[----:B------:R-:W-:Y:S02]  /*3d70*/  FMUL.FTZ R4, R79, R4 ;  /* 0x000000044f047220 */ /* 0x000fe40000410000 */
[----:B------:R-:W-:Y:S01]  /*3d80*/  FMUL.FTZ R138, R16, R138 ;  /* 0x0000008a108a7220 */ /* 0x000fe20000410000 */
[----:B------:R-:W-:Y:S01]  /*3d90*/  MUFU.EX2 R134, R134 ;  /* 0x0000008600867308 */ /* 0x000fe20000000800 */
[----:B------:R-:W4:Y:S01]  /*3da0*/  LDS R16, [R246.X4+0x122a0] ;  /* 0x0122a000f6107984 */ /* 0x000f220000004800 */
[C---:B--2---:R-:W-:Y:S01]  /*3db0*/  FMUL.FTZ R5, R78.reuse, R5 ;  /* 0x000000054e057220 */ /* 0x044fe20000410000 */
[----:B------:R-:W-:Y:S01]  /*3dc0*/  F2FP.BF16.PACK_AB R78, R78, R79 ;  /* 0x0000004f4e4e723e */ /* 0x000fe200000010ff */
[----:B------:R-:W-:Y:S01]  /*3dd0*/  FMUL.FTZ R4, R4, R140 ;  /* 0x0000008c04047220 */ /* 0x000fe20000410000 */
[----:B------:R-:W-:Y:S01]  /*3de0*/  FSEL R140, R150, -INF , P3 ;  /* 0xff800000968c7808 */ /* 0x000fe20001800000 */
[----:B------:R-:W-:Y:S01]  /*3df0*/  FMUL.FTZ R5, R5, R141 ;  /* 0x0000008d05057220 */ /* 0x000fe20000410000 */
[----:B------:R-:W-:Y:S01]  /*3e00*/  FSEL R141, R212, -INF , P1 ;  /* 0xff800000d48d7808 */ /* 0x000fe20000800000 */
[C---:B------:R-:W-:Y:S01]  /*3e10*/  FMUL.FTZ R17, R76.reuse, R17 ;  /* 0x000000114c117220 */ /* 0x040fe20000410000 */
[----:B------:R-:W-:Y:S01]  /*3e20*/  F2FP.BF16.PACK_AB R76, R76, R77 ;  /* 0x0000004d4c4c723e */ /* 0x000fe200000010ff */
[--C-:B------:R-:W-:Y:S01]  /*3e30*/  FFMA.FTZ R140, R140, c[0x0][0x29c], -R159.reuse ;  /* 0x0000a7008c8c7a23 */ /* 0x100fe2000001089f */
[----:B------:R-:W-:Y:S01]  /*3e40*/  F2FP.BF16.PACK_AB R4, R5, R4 ;  /* 0x000000040504723e */ /* 0x000fe200000010ff */
[----:B------:R-:W-:Y:S01]  /*3e50*/  MUFU.EX2 R139, R139 ;  /* 0x0000008b008b7308 */ /* 0x000fe20000000800 */
[----:B------:R-:W2:Y:S01]  /*3e60*/  LDS R5, [R246.X4+0x12320] ;  /* 0x01232000f6057984 */ /* 0x000ea20000004800 */
[----:B------:R-:W-:Y:S01]  /*3e70*/  FMUL.FTZ R20, R2, R20 ;  /* 0x0000001402147220 */ /* 0x000fe20000410000 */
[----:B------:R-:W-:Y:S01]  /*3e80*/  PLOP3.LUT P1, PT, PT, PT, UP0, 0x80, 0x0 ;  /* 0x000000000000781c */ /* 0x000fe20003f2f008 */
[--C-:B------:R-:W-:Y:S02]  /*3e90*/  FFMA.FTZ R151, R151, c[0x0][0x29c], -R159.reuse ;  /* 0x0000a70097977a23 */ /* 0x100fe4000001089f */
[----:B------:R-:W-:Y:S02]  /*3ea0*/  FFMA.FTZ R159, R141, c[0x0][0x29c], -R159 ;  /* 0x0000a7008d9f7a23 */ /* 0x000fe4000001089f */
[----:B------:R-:W-:Y:S02]  /*3eb0*/  FMUL.FTZ R17, R17, R152 ;  /* 0x0000009811117220 */ /* 0x000fe40000410000 */
[----:B------:R-:W-:Y:S01]  /*3ec0*/  MUFU.EX2 R140, R140 ;  /* 0x0000008c008c7308 */ /* 0x000fe20000000800 */
[----:B------:R-:W-:Y:S02]  /*3ed0*/  FFMA.FTZ R150, -R150, R150, 1 ;  /* 0x3f80000096967423 */ /* 0x000fe40000010196 */
[----:B------:R-:W-:Y:S01]  /*3ee0*/  F2FP.BF16.PACK_AB R17, R17, R138 ;  /* 0x0000008a1111723e */ /* 0x000fe200000010ff */
[----:B------:R-:W-:Y:S02]  /*3ef0*/  FMUL.FTZ R20, R20, R155 ;  /* 0x0000009b14147220 */ /* 0x000fe40000410000 */
[----:B------:R-:W-:Y:S02]  /*3f00*/  FFMA.FTZ R211, -R211, R211, 1 ;  /* 0x3f800000d3d37423 */ /* 0x000fe400000101d3 */
[----:B------:R-:W-:Y:S02]  /*3f10*/  FFMA.FTZ R212, -R212, R212, 1 ;  /* 0x3f800000d4d47423 */ /* 0x000fe400000101d4 */
[----:B------:R-:W1:Y:S01]  /*3f20*/  MUFU.EX2 R214, R214 ;  /* 0x000000d600d67308 */ /* 0x000e620000000800 */
[--C-:B----4-:R-:W-:Y:S09]  /*3f30*/  FADD.FTZ R6, R6, -R16.reuse ;  /* 0x8000001006067221 */ /* 0x110ff20000010000 */
[----:B------:R-:W-:Y:S01]  /*3f40*/  MUFU.EX2 R213, R213 ;  /* 0x000000d500d57308 */ /* 0x000fe20000000800 */
[--C-:B------:R-:W-:Y:S02]  /*3f50*/  FADD.FTZ R7, R7, -R16.reuse ;  /* 0x8000001007077221 */ /* 0x100fe40000010000 */
[----:B---3--:R-:W-:Y:S02]  /*3f60*/  FMUL.FTZ R6, R132, R6 ;  /* 0x0000000684067220 */ /* 0x008fe40000410000 */
[C---:B-----5:R-:W-:Y:S01]  /*3f70*/  FMUL.FTZ R7, R83.reuse, R7 ;  /* 0x0000000753077220 */ /* 0x060fe20000410000 */
[----:B------:R-:W-:Y:S01]  /*3f80*/  F2FP.BF16.PACK_AB R83, R83, R132 ;  /* 0x000000845353723e */ /* 0x000fe200000010ff */
[----:B------:R-:W-:Y:S02]  /*3f90*/  FMUL.FTZ R142, R6, R142 ;  /* 0x0000008e068e7220 */ /* 0x000fe40000410000 */
[----:B------:R-:W3:Y:S01]  /*3fa0*/  LDS R6, [R246.X4+0x12300] ;  /* 0x01230000f6067984 */ /* 0x000ee20000004800 */
[--C-:B------:R-:W-:Y:S01]  /*3fb0*/  FADD.FTZ R18, R18, -R16.reuse ;  /* 0x8000001012127221 */ /* 0x100fe20000010000 */
[----:B------:R-:W4:Y:S01]  /*3fc0*/  MUFU.EX2 R80, R80 ;  /* 0x0000005000507308 */ /* 0x000f220000000800 */
[--C-:B------:R-:W-:Y:S01]  /*3fd0*/  FADD.FTZ R22, R22, -R16.reuse ;  /* 0x8000001016167221 */ /* 0x100fe20000010000 */
[----:B------:R-:W-:Y:S01]  /*3fe0*/  STS [R247+0x12480], R78 ;  /* 0x0124804ef7007388 */ /* 0x000fe20000000800 */
[----:B-1----:R-:W-:Y:S01]  /*3ff0*/  FMUL.FTZ R18, R82, R18 ;  /* 0x0000001252127220 */ /* 0x002fe20000410000 */
[----:B------:R-:W-:Y:S01]  /*4000*/  F2FP.BF16.PACK_AB R82, R81, R82 ;  /* 0x000000525152723e */ /* 0x000fe200000010ff */
[----:B------:R-:W-:Y:S01]  /*4010*/  FMUL.FTZ R7, R7, R143 ;  /* 0x0000008f07077220 */ /* 0x000fe20000410000 */
[----:B------:R-:W-:Y:S01]  /*4020*/  STS [R244], R83 ;  /* 0x00000053f4007388 */ /* 0x000fe20000000800 */
[----:B------:R-:W-:Y:S01]  /*4030*/  F2FP.BF16.PACK_AB R2, R214, R2 ;  /* 0x00000002d602723e */ /* 0x000fe200000010ff */
[--C-:B--2---:R-:W-:Y:S02]  /*4040*/  FADD.FTZ R10, R10, -R5.reuse ;  /* 0x800000050a0a7221 */ /* 0x104fe40000010000 */
[----:B------:R-:W-:Y:S01]  /*4050*/  MUFU.EX2 R208, R208 ;  /* 0x000000d000d07308 */ /* 0x000fe20000000800 */
[--C-:B------:R-:W-:Y:S01]  /*4060*/  FADD.FTZ R11, R11, -R5.reuse ;  /* 0x800000050b0b7221 */ /* 0x100fe20000010000 */
[----:B------:R-:W-:Y:S01]  /*4070*/  F2FP.BF16.PACK_AB R7, R7, R142 ;  /* 0x0000008e0707723e */ /* 0x000fe200000010ff */
[----:B------:R-:W-:Y:S02]  /*4080*/  FMUL.FTZ R10, R251, R10 ;  /* 0x0000000afb0a7220 */ /* 0x000fe40000410000 */
[----:B------:R-:W-:Y:S02]  /*4090*/  FMUL.FTZ R11, R215, R11 ;  /* 0x0000000bd70b7220 */ /* 0x000fe40000410000 */
[----:B------:R-:W-:Y:S02]  /*40a0*/  FADD.FTZ R19, R19, -R16 ;  /* 0x8000001013137221 */ /* 0x000fe40000010000 */
[----:B------:R-:W-:Y:S01]  /*40b0*/  FMUL.FTZ R10, R10, R146 ;  /* 0x000000920a0a7220 */ /* 0x000fe20000410000 */
[----:B------:R-:W1:Y:S01]  /*40c0*/  MUFU.EX2 R133, R133 ;  /* 0x0000008500857308 */ /* 0x000e620000000800 */
[----:B------:R-:W-:Y:S02]  /*40d0*/  FMUL.FTZ R11, R11, R147 ;  /* 0x000000930b0b7220 */ /* 0x000fe40000410000 */
[----:B------:R-:W-:Y:S02]  /*40e0*/  FMUL.FTZ R19, R81, R19 ;  /* 0x0000001351137220 */ /* 0x000fe40000410000 */
[----:B----4-:R-:W-:Y:S01]  /*40f0*/  FMUL.FTZ R22, R80, R22 ;  /* 0x0000001650167220 */ /* 0x010fe20000410000 */
[----:B------:R-:W-:Y:S01]  /*4100*/  F2FP.BF16.PACK_AB R80, R213, R80 ;  /* 0x00000050d550723e */ /* 0x000fe200000010ff */
[----:B------:R-:W-:Y:S01]  /*4110*/  FMUL.FTZ R18, R18, R153 ;  /* 0x0000009912127220 */ /* 0x000fe20000410000 */
[----:B------:R-:W-:Y:S01]  /*4120*/  F2FP.BF16.PACK_AB R10, R11, R10 ;  /* 0x0000000a0b0a723e */ /* 0x000fe200000010ff */
[----:B------:R-:W-:Y:S01]  /*4130*/  FMUL.FTZ R19, R19, R154 ;  /* 0x0000009a13137220 */ /* 0x000fe20000410000 */
[----:B------:R-:W2:Y:S01]  /*4140*/  MUFU.EX2 R151, R151 ;  /* 0x0000009700977308 */ /* 0x000ea20000000800 */
[--C-:B------:R-:W-:Y:S02]  /*4150*/  FADD.FTZ R14, R14, -R5.reuse ;  /* 0x800000050e0e7221 */ /* 0x100fe40000010000 */
[--C-:B------:R-:W-:Y:S01]  /*4160*/  FADD.FTZ R15, R15, -R5.reuse ;  /* 0x800000050f0f7221 */ /* 0x100fe20000010000 */
[----:B------:R-:W-:Y:S01]  /*4170*/  F2FP.BF16.PACK_AB R18, R19, R18 ;  /* 0x000000121312723e */ /* 0x000fe200000010ff */
[----:B------:R-:W-:Y:S02]  /*4180*/  FMUL.FTZ R14, R139, R14 ;  /* 0x0000000e8b0e7220 */ /* 0x000fe40000410000 */
[----:B------:R-:W-:Y:S02]  /*4190*/  FMUL.FTZ R15, R140, R15 ;  /* 0x0000000f8c0f7220 */ /* 0x000fe40000410000 */
[--C-:B---3--:R-:W-:Y:S01]  /*41a0*/  FADD.FTZ R8, R8, -R6.reuse ;  /* 0x8000000608087221 */ /* 0x108fe20000010000 */
[----:B------:R-:W3:Y:S01]  /*41b0*/  MUFU.EX2 R159, R159 ;  /* 0x0000009f009f7308 */ /* 0x000ee20000000800 */
[--C-:B------:R-:W-:Y:S02]  /*41c0*/  FADD.FTZ R9, R9, -R6.reuse ;  /* 0x8000000609097221 */ /* 0x100fe40000010000 */
[----:B------:R-:W-:Y:S01]  /*41d0*/  FMUL.FTZ R8, R137, R8 ;  /* 0x0000000889087220 */ /* 0x000fe20000410000 */
[----:B------:R-:W-:Y:S01]  /*41e0*/  F2FP.BF16.PACK_AB R137, R136, R137 ;  /* 0x000000898889723e */ /* 0x000fe200000010ff */
[--C-:B------:R-:W-:Y:S02]  /*41f0*/  FADD.FTZ R12, R12, -R6.reuse ;  /* 0x800000060c0c7221 */ /* 0x100fe40000010000 */
[--C-:B------:R-:W-:Y:S02]  /*4200*/  FADD.FTZ R13, R13, -R6.reuse ;  /* 0x800000060d0d7221 */ /* 0x100fe40000010000 */
[--C-:B------:R-:W-:Y:S01]  /*4210*/  FADD.FTZ R24, R24, -R6.reuse ;  /* 0x8000000618187221 */ /* 0x100fe20000010000 */
[----:B------:R-:W-:Y:S01]  /*4220*/  STS [R247+0x12c80], R137 ;  /* 0x012c8089f7007388 */ /* 0x000fe20000000800 */
[----:B------:R-:W-:Y:S01]  /*4230*/  FADD.FTZ R25, R25, -R6 ;  /* 0x8000000619197221 */ /* 0x000fe20000010000 */
[----:B------:R-:W-:Y:S01]  /*4240*/  F2FP.BF16.PACK_AB R6, R215, R251 ;  /* 0x000000fbd706723e */ /* 0x000fe200000010ff */
[----:B------:R-:W-:Y:S02]  /*4250*/  FMUL.FTZ R9, R136, R9 ;  /* 0x0000000988097220 */ /* 0x000fe40000410000 */
[----:B------:R-:W-:Y:S02]  /*4260*/  FMUL.FTZ R8, R8, R144 ;  /* 0x0000009008087220 */ /* 0x000fe40000410000 */
[----:B------:R-:W-:Y:S01]  /*4270*/  STS [R244+0x800], R6 ;  /* 0x00080006f4007388 */ /* 0x000fe20000000800 */
[----:B------:R-:W-:Y:S02]  /*4280*/  FMUL.FTZ R9, R9, R145 ;  /* 0x0000009109097220 */ /* 0x000fe40000410000 */
[----:B------:R-:W-:Y:S01]  /*4290*/  FMUL.FTZ R12, R135, R12 ;  /* 0x0000000c870c7220 */ /* 0x000fe20000410000 */
[----:B------:R-:W-:Y:S01]  /*42a0*/  STS [R247+0x13480], R76 ;  /* 0x0134804cf7007388 */ /* 0x000fe20000000800 */
[----:B------:R-:W-:Y:S01]  /*42b0*/  F2FP.BF16.PACK_AB R135, R134, R135 ;  /* 0x000000878687723e */ /* 0x000fe200000010ff */
[----:B-1----:R-:W-:Y:S01]  /*42c0*/  FMUL.FTZ R24, R133, R24 ;  /* 0x0000001885187220 */ /* 0x002fe20000410000 */
[----:B------:R-:W-:Y:S01]  /*42d0*/  F2FP.BF16.PACK_AB R8, R9, R8 ;  /* 0x000000080908723e */ /* 0x000fe200000010ff */
        /* <DEDUP_REMOVED lines=9> */
[----:B------:R-:W-:Y:S01]  /*4370*/  FADD.FTZ R23, R23, -R16 ;  /* 0x8000001017177221 */ /* 0x000fe20000010000 */
[----:B------:R3:W-:Y:S01]  /*4380*/  STS [R247+0x14480], R2 ;  /* 0x01448002f7007388 */ /* 0x0007e20000000800 */
[----:B------:R-:W-:Y:S01]  /*4390*/  FMUL.FTZ R14, R14, R149 ;  /* 0x000000950e0e7220 */ /* 0x000fe20000410000 */
[----:B------:R-:W-:Y:S01]  /*43a0*/  F2FP.BF16.PACK_AB R3, R3, R12 ;  /* 0x0000000c0303723e */ /* 0x000fe200000010ff */
[----:B------:R-:W-:Y:S01]  /*43b0*/  FMUL.FTZ R15, R15, R150 ;  /* 0x000000960f0f7220 */ /* 0x000fe20000410000 */
[----:B------:R-:W-:Y:S01]  /*43c0*/  STS [R244+0x2000], R80 ;  /* 0x00200050f4007388 */ /* 0x000fe20000000800 */
[----:B------:R-:W-:Y:S02]  /*43d0*/  FMUL.FTZ R21, R21, R156 ;  /* 0x0000009c15157220 */ /* 0x000fe40000410000 */
[----:B------:R-:W-:Y:S01]  /*43e0*/  FMUL.FTZ R23, R213, R23 ;  /* 0x00000017d5177220 */ /* 0x000fe20000410000 */
[----:B------:R-:W-:Y:S01]  /*43f0*/  STS [R247+0x14c80], R133 ;  /* 0x014c8085f7007388 */ /* 0x000fe20000000800 */
[----:B------:R-:W-:Y:S01]  /*4400*/  F2FP.BF16.PACK_AB R14, R15, R14 ;  /* 0x0000000e0f0e723e */ /* 0x000fe200000010ff */
[----:B------:R-:W-:Y:S01]  /*4410*/  FMUL.FTZ R22, R22, R157 ;  /* 0x0000009d16167220 */ /* 0x000fe20000410000 */
[----:B------:R-:W-:Y:S01]  /*4420*/  F2FP.BF16.PACK_AB R20, R21, R20 ;  /* 0x000000141514723e */ /* 0x000fe200000010ff */
[----:B------:R-:W-:Y:S02]  /*4430*/  FMUL.FTZ R23, R23, R158 ;  /* 0x0000009e17177220 */ /* 0x000fe40000410000 */
[----:B------:R-:W-:Y:S02]  /*4440*/  FMUL.FTZ R25, R208, R25 ;  /* 0x00000019d0197220 */ /* 0x000fe40000410000 */
[--C-:B------:R-:W-:Y:S01]  /*4450*/  FADD.FTZ R26, R26, -R5.reuse ;  /* 0x800000051a1a7221 */ /* 0x100fe20000010000 */
[----:B------:R-:W-:Y:S01]  /*4460*/  F2FP.BF16.PACK_AB R22, R23, R22 ;  /* 0x000000161716723e */ /* 0x000fe200000010ff */
[----:B------:R-:W-:Y:S02]  /*4470*/  FADD.FTZ R27, R27, -R5 ;  /* 0x800000051b1b7221 */ /* 0x000fe40000010000 */
[----:B------:R-:W-:Y:S02]  /*4480*/  FMUL.FTZ R24, R24, R209 ;  /* 0x000000d118187220 */ /* 0x000fe40000410000 */
[----:B------:R-:W-:Y:S02]  /*4490*/  FMUL.FTZ R25, R25, R210 ;  /* 0x000000d219197220 */ /* 0x000fe40000410000 */
[----:B--2---:R-:W-:Y:S01]  /*44a0*/  FMUL.FTZ R26, R151, R26 ;  /* 0x0000001a971a7220 */ /* 0x004fe20000410000 */
[C---:B---3--:R-:W-:Y:S01]  /*44b0*/  F2FP.BF16.PACK_AB R2, R159.reuse, R151 ;  /* 0x000000979f02723e */ /* 0x048fe200000010ff */
[----:B------:R-:W-:Y:S01]  /*44c0*/  FMUL.FTZ R27, R159, R27 ;  /* 0x0000001b9f1b7220 */ /* 0x000fe20000410000 */
[----:B------:R-:W-:Y:S01]  /*44d0*/  F2FP.BF16.PACK_AB R24, R25, R24 ;  /* 0x000000181918723e */ /* 0x000fe200000010ff */
[----:B------:R-:W-:Y:S02]  /*44e0*/  FMUL.FTZ R26, R26, R211 ;  /* 0x000000d31a1a7220 */ /* 0x000fe40000410000 */
[----:B------:R1:W-:Y:S01]  /*44f0*/  STS [R244+0x2800], R2 ;  /* 0x00280002f4007388 */ /* 0x0003e20000000800 */
[----:B------:R-:W-:Y:S03]  /*4500*/  FMUL.FTZ R27, R27, R212 ;  /* 0x000000d41b1b7220 */ /* 0x000fe60000410000 */
[----:B------:R-:W-:Y:S02]  /*4510*/  BAR.SYNC.DEFER_BLOCKING 0x0 ;  /* 0x0000000000007b1d */ /* 0x000fe40000010000 */
[----:B------:R-:W-:Y:S02]  /*4520*/  F2FP.BF16.PACK_AB R26, R27, R26 ;  /* 0x0000001a1b1a723e */ /* 0x000fe400000010ff */
[----:B-1----:R-:W-:Y:S04]  /*4530*/  SHF.L.U32 R2, R230, 0x1, RZ ;  /* 0x00000001e6027819 */ /* 0x002fe800000006ff */
        /* <DEDUP_REMOVED lines=91> */
[----:B------:R-:W-:Y:S01]  /*4af0*/  USHF.R.S32.HI UR16, URZ, 0x1f, UR13 ;  /* 0x0000001f3f107899 */ /* 0x000fe2000801140d */
[----:B------:R-:W-:Y:S01]  /*4b00*/  ISETP.GT.AND P6, PT, R232, 0xf, PT ;  /* 0x0000000fe800780c */ /* 0x000fe20003fc4270 */
[----:B------:R-:W-:Y:S01]  /*4b10*/  ULDC.64 UR6, c[0x0][0x208] ;  /* 0x0000820000067ab9 */ /* 0x000fe20000000a00 */
[----:B------:R-:W-:Y:S01]  /*4b20*/  IMAD.MOV.U32 R7, RZ, RZ, c[0x0][0x208] ;  /* 0x00008200ff077624 */ /* 0x000fe200078e00ff */
[----:B------:R-:W-:Y:S01]  /*4b30*/  UIMAD UR16, UR16, UR6, URZ ;  /* 0x00000006101072a4 */ /* 0x000fe2000f8e023f */
[----:B------:R-:W-:Y:S01]  /*4b40*/  IMAD.MOV.U32 R6, RZ, RZ, 0x6 ;  /* 0x00000006ff067424 */ /* 0x000fe200078e00ff */
[----:B------:R-:W-:Y:S02]  /*4b50*/  UIMAD.WIDE.U32 UR18, UR13, UR6, URZ ;  /* 0x000000060d1272a5 */ /* 0x000fe4000f8e003f */
[----:B------:R-:W-:Y:S02]  /*4b60*/  UIMAD UR16, UR13, UR7, UR16 ;  /* 0x000000070d1072a4 */ /* 0x000fe4000f8e0210 */
[----:B------:R-:W-:Y:S01]  /*4b70*/  USHF.L.U32 UR6, UR13, 0x6, URZ ;  /* 0x000000060d067899 */ /* 0x000fe2000800063f */
[C---:B------:R-:W-:Y:S01]  /*4b80*/  SHF.L.U64.HI R6, R7.reuse, R6, c[0x0][0x20c] ;  /* 0x0000830007067619 */ /* 0x040fe20000010206 */
[----:B------:R-:W-:Y:S01]  /*4b90*/  UIADD3 UR16, UR19, UR16, URZ ;  /* 0x0000001013107290 */ /* 0x000fe2000fffe03f */
[----:B------:R-:W-:Y:S02]  /*4ba0*/  IMAD.U32 R3, RZ, RZ, UR18 ;  /* 0x00000012ff037e24 */ /* 0x000fe4000f8e00ff */
[----:B------:R-:W-:Y:S02]  /*4bb0*/  IMAD.U32 R4, RZ, RZ, UR18 ;  /* 0x00000012ff047e24 */ /* 0x000fe4000f8e00ff */
[----:B------:R-:W-:Y:S01]  /*4bc0*/  IMAD.SHL.U32 R7, R7, 0x40, RZ ;  /* 0x0000004007077824 */ /* 0x000fe200078e00ff */
[----:B------:R-:W-:Y:S01]  /*4bd0*/  LEA R8, P1, R3, R242, 0x7 ;  /* 0x000000f203087211 */ /* 0x000fe200078238ff */
[----:B------:R-:W-:Y:S02]  /*4be0*/  IMAD.U32 R3, RZ, RZ, UR16 ;  /* 0x00000010ff037e24 */ /* 0x000fe4000f8e00ff */
[----:B------:R-:W-:Y:S03]  /*4bf0*/  IMAD.U32 R5, RZ, RZ, UR6 ;  /* 0x00000006ff057e24 */ /* 0x000fe6000f8e00ff */
[----:B------:R-:W-:Y:S01]  /*4c00*/  LEA.HI.X R9, R4, R243, R3, 0x7, P1 ;  /* 0x000000f304097211 */ /* 0x000fe200008f3c03 */
[----:B------:R-:W-:Y:S01]  /*4c10*/  IMAD.U32 R3, RZ, RZ, UR6 ;  /* 0x00000006ff037e24 */ /* 0x000fe2000f8e00ff */
[C---:B------:R-:W-:Y:S01]  /*4c20*/  IADD3 R10, P2, P1, R7.reuse, 0x80, R8 ;  /* 0x00000080070a7810 */ /* 0x040fe2000795e008 */
[----:B------:R-:W-:Y:S01]  /*4c30*/  @!P6 IMAD.SHL.U32 R4, R232, 0x10, RZ ;  /* 0x00000010e804e824 */ /* 0x000fe200078e00ff */
[----:B------:R-:W-:Y:S02]  /*4c40*/  IADD3 R5, -R234, UR12, -R5 ;  /* 0x0000000cea057c10 */ /* 0x000fe4000fffe905 */
[C-C-:B------:R-:W-:Y:S02]  /*4c50*/  IADD3.X R11, R6.reuse, RZ, R9.reuse, P2, P1 ;  /* 0x000000ff060b7210 */ /* 0x140fe400017e2409 */
[----:B------:R-:W-:Y:S02]  /*4c60*/  IADD3 R12, P1, R7, R8, RZ ;  /* 0x00000008070c7210 */ /* 0x000fe40007f3e0ff */
[----:B------:R-:W-:Y:S03]  /*4c70*/  ISETP.LT.OR P2, PT, R5, 0x1, !P3 ;  /* 0x000000010500780c */ /* 0x000fe60005f41670 */
[----:B------:R-:W-:Y:S01]  /*4c80*/  IMAD.X R13, R6, 0x1, R9, P1 ;  /* 0x00000001060d7824 */ /* 0x000fe200008e0609 */
[----:B------:R-:W-:Y:S01]  /*4c90*/  LOP3.LUT P1, RZ, R245, 0x2, RZ, 0xc0, !PT ;  /* 0x00000002f5ff7812 */ /* 0x000fe2000782c0ff */
[----:B------:R-:W-:Y:S03]  /*4ca0*/  @!P6 IMAD.WIDE R6, R3, 0x4, R238 ;  /* 0x000000040306e825 */ /* 0x000fe600078e02ee */
        /* <DEDUP_REMOVED lines=11> */
.L_x_89:
[-C--:B-12-4-:R-:W-:Y:S01]  /*4d60*/  HMMA.16816.F32.BF16 R4, R80, R16.reuse, RZ ;  /* 0x000000105004723c */ /* 0x096fe200000418ff */
[----:B------:R-:W-:Y:S01]  /*4d70*/  LDSM.16.MT88.4 R140, [R2+0x1080] ;  /* 0x00108000028c783b */ /* 0x000fe20000004200 */
[----:B------:R-:W-:Y:S02]  /*4d80*/  USHF.L.U32 UR5, UR5, 0xd, URZ ;  /* 0x0000000d05057899 */ /* 0x000fe4000800063f */
[----:B------:R-:W-:Y:S01]  /*4d90*/  UISETP.GE.AND UP0, UPT, UR13, UR8, UPT ;  /* 0x000000080d00728c */ /* 0x000fe2000bf06270 */
[----:B------:R-:W-:Y:S01]  /*4da0*/  LDSM.16.M88.4 R144, [R227+0x1800] ;  /* 0x00180000e390783b */ /* 0x000fe20000000200 */
[----:B------:R-:W-:Y:S02]  /*4db0*/  UISETP.GE.AND UP1, UPT, UR11, 0x1, UPT ;  /* 0x000000010b00788c */ /* 0x000fe4000bf26270 */
[C---:B------:R-:W-:Y:S01]  /*4dc0*/  HMMA.16816.F32.BF16 R8, R132.reuse, R16, RZ ;  /* 0x000000108408723c */ /* 0x040fe200000418ff */
[----:B------:R-:W-:Y:S01]  /*4dd0*/  LDSM.16.M88.4 R148, [R226+0x1000] ;  /* 0x00100000e294783b */ /* 0x000fe20000000200 */
[----:B------:R-:W-:Y:S02]  /*4de0*/  UIADD3 UR6, UR4, 0x1, URZ ;  /* 0x0000000104067890 */ /* 0x000fe4000fffe03f */
[----:B------:R-:W-:Y:S01]  /*4df0*/  IMAD.U32 R3, RZ, RZ, UR5 ;  /* 0x00000005ff037e24 */ /* 0x000fe2000f8e00ff */
[----:B------:R-:W0:Y:S01]  /*4e00*/  LDGDEPBAR ;  /* 0x00000000000079af */ /* 0x000e220000000000 */
[----:B------:R-:W-:Y:S02]  /*4e10*/  UISETP.GE.AND UP2, UPT, UR4, 0x1, UPT ;  /* 0x000000010400788c */ /* 0x000fe4000bf46270 */
[-C--:B------:R-:W-:Y:S08]  /*4e20*/  HMMA.16816.F32.BF16 R12, R132, R18.reuse, RZ ;  /* 0x00000012840c723c */ /* 0x080ff000000418ff */
        /* <DEDUP_REMOVED lines=18> */
[----:B------:R-:W-:Y:S03]  /*4f50*/  LDSM.16.M88.4 R212, [R227+0x2800] ;  /* 0x00280000e3d4783b */ /* 0x000fe60000000200 */
[-C--:B-1----:R-:W-:Y:S08]  /*4f60*/  HMMA.16816.F32.BF16 R4, R132, R140.reuse, R4 ;  /* 0x0000008c8404723c */ /* 0x082ff00000041804 */
[C---:B------:R-:W-:Y:S08]  /*4f70*/  HMMA.16816.F32.BF16 R8, R144.reuse, R140, R8 ;  /* 0x0000008c9008723c */ /* 0x040ff00000041808 */
[-C--:B------:R-:W-:Y:S08]  /*4f80*/  HMMA.16816.F32.BF16 R12, R144, R142.reuse, R12 ;  /* 0x0000008e900c723c */ /* 0x080ff0000004180c */
[C---:B------:R-:W-:Y:S01]  /*4f90*/  HMMA.16816.F32.BF16 R16, R132.reuse, R142, R16 ;  /* 0x0000008e8410723c */ /* 0x040fe20000041810 */
[----:B------:R-:W-:Y:S07]  /*4fa0*/  LDSM.16.M88.4 R140, [R227+0x2000] ;  /* 0x00200000e38c783b */ /* 0x000fee0000000200 */
[-C--:B--2---:R-:W-:Y:S08]  /*4fb0*/  HMMA.16816.F32.BF16 R20, R132, R136.reuse, R20 ;  /* 0x000000888414723c */ /* 0x084ff00000041814 */
[C---:B------:R-:W-:Y:S08]  /*4fc0*/  HMMA.16816.F32.BF16 R24, R144.reuse, R136, R24 ;  /* 0x000000889018723c */ /* 0x040ff00000041818 */
[-C--:B------:R-:W-:Y:S01]  /*4fd0*/  HMMA.16816.F32.BF16 R76, R144, R138.reuse, R76 ;  /* 0x0000008a904c723c */ /* 0x080fe2000004184c */
[----:B------:R-:W1:Y:S07]  /*4fe0*/  LDSM.16.MT88.4 R144, [R2+0x2080] ;  /* 0x002080000290783b */ /* 0x000e6e0000004200 */
[----:B------:R-:W-:Y:S01]  /*4ff0*/  HMMA.16816.F32.BF16 R80, R132, R138, R80 ;  /* 0x0000008a8450723c */ /* 0x000fe20000041850 */
[----:B------:R-:W2:Y:S04]  /*5000*/  LDSM.16.MT88.4 R132, [R2+0x5080] ;  /* 0x005080000284783b */ /* 0x000ea80000004200 */
[----:B------:R-:W-:Y:S03]  /*5010*/  LDSM.16.M88.4 R136, [R226+0x2000] ;  /* 0x00200000e288783b */ /* 0x000fe60000000200 */
[-C--:B---3--:R-:W-:Y:S08]  /*5020*/  HMMA.16816.F32.BF16 R4, R148, R152.reuse, R4 ;  /* 0x000000989404723c */ /* 0x088ff00000041804 */
[C---:B------:R-:W-:Y:S08]  /*5030*/  HMMA.16816.F32.BF16 R8, R156.reuse, R152, R8 ;  /* 0x000000989c08723c */ /* 0x040ff00000041808 */
[-C--:B------:R-:W-:Y:S08]  /*5040*/  HMMA.16816.F32.BF16 R12, R156, R154.reuse, R12 ;  /* 0x0000009a9c0c723c */ /* 0x080ff0000004180c */
[C---:B------:R-:W-:Y:S01]  /*5050*/  HMMA.16816.F32.BF16 R16, R148.reuse, R154, R16 ;  /* 0x0000009a9410723c */ /* 0x040fe20000041810 */
[----:B------:R-:W3:Y:S07]  /*5060*/  LDSM.16.MT88.4 R152, [R2+0x2880] ;  /* 0x002880000298783b */ /* 0x000eee0000004200 */
[-C--:B------:R-:W-:Y:S08]  /*5070*/  HMMA.16816.F32.BF16 R20, R148, R208.reuse, R20 ;  /* 0x000000d09414723c */ /* 0x080ff00000041814 */
[C---:B------:R-:W-:Y:S01]  /*5080*/  HMMA.16816.F32.BF16 R24, R156.reuse, R208, R24 ;  /* 0x000000d09c18723c */ /* 0x040fe20000041818 */
[----:B------:R-:W4:Y:S07]  /*5090*/  LDL.64 R208, [R1] ;  /* 0x0000000001d07983 */ /* 0x000f2e0000100a00 */
[-C--:B------:R-:W-:Y:S01]  /*50a0*/  HMMA.16816.F32.BF16 R76, R156, R210.reuse, R76 ;  /* 0x000000d29c4c723c */ /* 0x080fe2000004184c */
[----:B------:R-:W5:Y:S07]  /*50b0*/  LDSM.16.M88.4 R156, [R226+0x2800] ;  /* 0x00280000e29c783b */ /* 0x000f6e0000000200 */
        /* <DEDUP_REMOVED lines=11> */
[-C--:B---3--:R-:W-:Y:S08]  /*5170*/  HMMA.16816.F32.BF16 R4, R136, R152.reuse, R4 ;  /* 0x000000988804723c */ /* 0x088ff00000041804 */
[C---:B-----5:R-:W-:Y:S08]  /*5180*/  HMMA.16816.F32.BF16 R8, R156.reuse, R152, R8 ;  /* 0x000000989c08723c */ /* 0x060ff00000041808 */
[-C--:B------:R-:W-:Y:S08]  /*5190*/  HMMA.16816.F32.BF16 R12, R156, R154.reuse, R12 ;  /* 0x0000009a9c0c723c */ /* 0x080ff0000004180c */
[C---:B------:R-:W-:Y:S08]  /*51a0*/  HMMA.16816.F32.BF16 R16, R136.reuse, R154, R16 ;  /* 0x0000009a8810723c */ /* 0x040ff00000041810 */
[-C--:B------:R-:W-:Y:S08]  /*51b0*/  HMMA.16816.F32.BF16 R20, R136, R148.reuse, R20 ;  /* 0x000000948814723c */ /* 0x080ff00000041814 */
[C---:B------:R-:W-:Y:S08]  /*51c0*/  HMMA.16816.F32.BF16 R24, R156.reuse, R148, R24 ;  /* 0x000000949c18723c */ /* 0x040ff00000041818 */
[-C--:B------:R-:W-:Y:S08]  /*51d0*/  HMMA.16816.F32.BF16 R76, R156, R150.reuse, R76 ;  /* 0x000000969c4c723c */ /* 0x080ff0000004184c */
[----:B------:R-:W-:Y:S04]  /*51e0*/  HMMA.16816.F32.BF16 R80, R136, R150, R80 ;  /* 0x000000968850723c */ /* 0x000fe80000041850 */
[----:B----4-:R-:W-:Y:S01]  /*51f0*/  IADD3 R2, P1, R208, UR5, RZ ;  /* 0x00000005d0027c10 */ /* 0x010fe2000ff3e0ff */
[----:B------:R-:W-:Y:S03]  /*5200*/  UIADD3 UR5, UR11, 0x1, URZ ;  /* 0x000000010b057890 */ /* 0x000fe6000fffe03f */
[----:B------:R-:W-:Y:S01]  /*5210*/  LEA.HI.X.SX32 R3, R3, R250, 0x1, P1 ;  /* 0x000000fa03037211 */ /* 0x000fe200008f0eff */
[----:B------:R-:W-:Y:S03]  /*5220*/  USEL UR11, UR5, URZ, !UP1 ;  /* 0x0000003f050b7287 */ /* 0x000fe6000c800000 */
[C---:B------:R-:W-:Y:S01]  /*5230*/  LEA R132, P1, R2.reuse, c[0x0][0x220], 0x2 ;  /* 0x0000880002847a11 */ /* 0x040fe200078210ff */
[----:B------:R-:W-:Y:S03]  /*5240*/  UMOV UR5, UR13 ;  /* 0x0000000d00057c82 */ /* 0x000fe60008000000 */
        /* <DEDUP_REMOVED lines=106> */
[----:B------:R-:W-:Y:S01]  /*58f0*/  FMUL.FTZ R84, R84, c[0x0][0x298] ;  /* 0x0000a60054547a20 */ /* 0x000fe20000410000 */
[----:B------:R-:W-:Y:S01]  /*5900*/  PLOP3.LUT P0, PT, PT, PT, PT, 0x8, 0x0 ;  /* 0x000000000000781c */ /* 0x000fe20003f0e170 */
        /* <DEDUP_REMOVED lines=47> */
.L_x_87:
[----:B------:R-:W-:Y:S05]  /*5c00*/  @P0 BRA `(.L_x_91) ;  /* 0x0000182000000947 */ /* 0x000fea0003800000 */
[----:B------:R-:W-:Y:S01]  /*5c10*/  SHF.R.S32.HI R0, RZ, 0x1f, R232 ;  /* 0x0000001fff007819 */ /* 0x000fe200000114e8 */
[----:B------:R-:W-:Y:S01]  /*5c20*/  BAR.SYNC.DEFER_BLOCKING 0x1, 0x100 ;  /* 0x0044000000007b1d */ /* 0x000fe20000010000 */
[----:B------:R-:W-:Y:S02]  /*5c30*/  F2FP.BF16.PACK_AB R28, R29, R28 ;  /* 0x0000001c1d1c723e */ /* 0x000fe400000010ff */
[----:B------:R-:W-:-:S02]  /*5c40*/  LEA.HI R2, R0, R232, RZ, 0x2 ;  /* 0x000000e800027211 */ /* 0x000fc400078f10ff */
[----:B-----5:R-:W-:Y:S02]  /*5c50*/  LEA.HI R5, R0, R232, RZ, 0x5 ;  /* 0x000000e800057211 */ /* 0x020fe400078f28ff */
[--C-:B------:R-:W-:Y:S02]  /*5c60*/  SHF.R.S32.HI R4, RZ, 0x2, R2.reuse ;  /* 0x00000002ff047819 */ /* 0x100fe40000011402 */
[----:B------:R-:W-:Y:S02]  /*5c70*/  SHF.R.S32.HI R3, RZ, 0x1f, R2 ;  /* 0x0000001fff037819 */ /* 0x000fe40000011402 */
[----:B------:R-:W-:Y:S02]  /*5c80*/  SHF.R.S32.HI R6, RZ, 0x5, R5 ;  /* 0x00000005ff067819 */ /* 0x000fe40000011405 */
[----:B------:R-:W-:Y:S02]  /*5c90*/  LEA.HI R3, R3, R4, RZ, 0x3 ;  /* 0x0000000403037211 */ /* 0x000fe400078f18ff */
[----:B------:R-:W-:-:S02]  /*5ca0*/  LEA.HI R5, R5, R6, RZ, 0x1 ;  /* 0x0000000605057211 */ /* 0x000fc400078f08ff */
[----:B------:R-:W-:Y:S02]  /*5cb0*/  LOP3.LUT R3, R3, 0xfffffff8, RZ, 0xc0, !PT ;  /* 0xfffffff803037812 */ /* 0x000fe400078ec0ff */
[----:B------:R-:W-:Y:S02]  /*5cc0*/  LOP3.LUT R2, R2, 0x3ffffffc, RZ, 0xc0, !PT ;  /* 0x3ffffffc02027812 */ /* 0x000fe400078ec0ff */
[----:B------:R-:W-:Y:S01]  /*5cd0*/  LOP3.LUT R5, R5, 0x1ffffe, RZ, 0xc0, !PT ;  /* 0x001ffffe05057812 */ /* 0x000fe200078ec0ff */
[----:B------:R-:W-:Y:S01]  /*5ce0*/  IMAD.IADD R3, R4, 0x1, -R3 ;  /* 0x0000000104037824 */ /* 0x000fe200078e0a03 */
[----:B------:R-:W-:Y:S01]  /*5cf0*/  LEA.HI R4, R0, R232, RZ, 0x6 ;  /* 0x000000e800047211 */ /* 0x000fe200078f30ff */
[----:B------:R-:W-:Y:S01]  /*5d00*/  IMAD.IADD R2, R232, 0x1, -R2 ;  /* 0x00000001e8027824 */ /* 0x000fe200078e0a02 */
[----:B------:R-:W-:Y:S01]  /*5d10*/  F2FP.BF16.PACK_AB R30, R31, R30 ;  /* 0x0000001e1f1e723e */ /* 0x000fe200000010ff */
[C---:B------:R-:W-:Y:S01]  /*5d20*/  IMAD.SHL.U32 R7, R3.reuse, 0x40, RZ ;  /* 0x0000004003077824 */ /* 0x040fe200078e00ff */
[----:B------:R-:W-:Y:S01]  /*5d30*/  SHF.R.U32.HI R4, RZ, 0x3, R4 ;  /* 0x00000003ff047819 */ /* 0x000fe20000011604 */
[----:B------:R-:W-:Y:S01]  /*5d40*/  IMAD.IADD R5, R6, 0x1, -R5 ;  /* 0x0000000106057824 */ /* 0x000fe200078e0a05 */
[----:B------:R-:W-:-:S02]  /*5d50*/  LOP3.LUT P0, RZ, R3, 0x4, RZ, 0xc0, !PT ;  /* 0x0000000403ff7812 */ /* 0x000fc4000780c0ff */
[----:B------:R-:W-:Y:S01]  /*5d60*/  LOP3.LUT R7, R7, 0x1c0, RZ, 0xc0, !PT ;  /* 0x000001c007077812 */ /* 0x000fe200078ec0ff */
[----:B------:R-:W-:Y:S01]  /*5d70*/  IMAD R2, R5, 0x200, R2 ;  /* 0x0000020005027824 */ /* 0x000fe200078e0202 */
[----:B------:R-:W-:Y:S02]  /*5d80*/  F2FP.BF16.PACK_AB R48, R49, R48 ;  /* 0x000000303130723e */ /* 0x000fe400000010ff */
[----:B------:R-:W-:Y:S02]  /*5d90*/  LOP3.LUT R4, R7, 0x18, R4, 0xf8, !PT ;  /* 0x0000001807047812 */ /* 0x000fe400078ef804 */
[----:B------:R-:W-:Y:S02]  /*5da0*/  SHF.R.U32.HI R7, RZ, 0x3, R7 ;  /* 0x00000003ff077819 */ /* 0x000fe40000011607 */
[----:B------:R-:W-:Y:S02]  /*5db0*/  F2FP.BF16.PACK_AB R50, R51, R50 ;  /* 0x000000323332723e */ /* 0x000fe400000010ff */
[----:B------:R-:W-:-:S02]  /*5dc0*/  LOP3.LUT R4, R4, R7, RZ, 0x3c, !PT ;  /* 0x0000000704047212 */ /* 0x000fc400078e3cff */
[----:B------:R-:W-:Y:S02]  /*5dd0*/  F2FP.BF16.PACK_AB R32, R33, R32 ;  /* 0x000000202120723e */ /* 0x000fe400000010ff */
[----:B------:R-:W-:Y:S01]  /*5de0*/  F2FP.BF16.PACK_AB R34, R35, R34 ;  /* 0x000000222322723e */ /* 0x000fe200000010ff */
[----:B------:R-:W-:Y:S01]  /*5df0*/  IMAD.U32 R2, R2, 0x2, R4 ;  /* 0x0000000202027824 */ /* 0x000fe200078e0004 */
[----:B------:R-:W-:Y:S01]  /*5e00*/  F2FP.BF16.PACK_AB R44, R45, R44 ;  /* 0x0000002c2d2c723e */ /* 0x000fe200000010ff */
[----:B------:R-:W-:Y:S01]  /*5e10*/  IMAD.MOV.U32 R4, RZ, RZ, 0x4 ;  /* 0x00000004ff047424 */ /* 0x000fe200078e00ff */
[----:B------:R-:W-:Y:S01]  /*5e20*/  F2FP.BF16.PACK_AB R46, R47, R46 ;  /* 0x0000002e2f2e723e */ /* 0x000fe200000010ff */
[----:B------:R-:W-:Y:S01]  /*5e30*/  IMAD.SHL.U32 R2, R2, 0x2, RZ ;  /* 0x0000000202027824 */ /* 0x000fe200078e00ff */
[----:B------:R-:W-:Y:S01]  /*5e40*/  F2FP.BF16.PACK_AB R36, R37, R36 ;  /* 0x000000242524723e */ /* 0x000fe200000010ff */
[----:B------:R-:W-:Y:S01]  /*5e50*/  IMAD.WIDE R6, R235, R4, c[0x0][0x358] ;  /* 0x0000d600eb067625 */ /* 0x000fe200078e0204 */
[----:B------:R-:W-:-:S02]  /*5e60*/  F2FP.BF16.PACK_AB R38, R39, R38 ;  /* 0x000000262726723e */ /* 0x000fc400000010ff */
[C---:B------:R-:W-:Y:S01]  /*5e70*/  IADD3 R3, R2.reuse, 0x40, RZ ;  /* 0x0000004002037810 */ /* 0x040fe20007ffe0ff */
[----:B------:R-:W-:Y:S01]  /*5e80*/  STS [R2+0x6080], R28 ;  /* 0x0060801c02007388 */ /* 0x000fe20000000800 */
[----:B------:R-:W-:Y:S02]  /*5e90*/  @P0 IADD3 R3, R2, -0x40, RZ ;  /* 0xffffffc002030810 */ /* 0x000fe40007ffe0ff */
[----:B------:R-:W-:Y:S01]  /*5ea0*/  F2FP.BF16.PACK_AB R40, R41, R40 ;  /* 0x000000282928723e */ /* 0x000fe200000010ff */
[----:B------:R-:W-:Y:S01]  /*5eb0*/  STS [R2+0x6480], R30 ;  /* 0x0064801e02007388 */ /* 0x000fe20000000800 */
[----:B------:R-:W-:Y:S02]  /*5ec0*/  F2FP.BF16.PACK_AB R42, R43, R42 ;  /* 0x0000002a2b2a723e */ /* 0x000fe400000010ff */
[----:B------:R-:W-:Y:S01]  /*5ed0*/  F2FP.BF16.PACK_AB R52, R53, R52 ;  /* 0x000000343534723e */ /* 0x000fe200000010ff */
[----:B------:R-:W-:Y:S01]  /*5ee0*/  STS [R3+0x6080], R48 ;  /* 0x0060803003007388 */ /* 0x000fe20000000800 */
[----:B------:R-:W-:-:S02]  /*5ef0*/  F2FP.BF16.PACK_AB R54, R55, R54 ;  /* 0x000000363736723e */ /* 0x000fc400000010ff */
[----:B------:R-:W-:Y:S01]  /*5f00*/  F2FP.BF16.PACK_AB R72, R73, R72 ;  /* 0x000000484948723e */ /* 0x000fe200000010ff */
[----:B------:R-:W-:Y:S01]  /*5f10*/  STS [R3+0x6480], R50 ;  /* 0x0064803203007388 */ /* 0x000fe20000000800 */
[----:B------:R-:W-:Y:S02]  /*5f20*/  F2FP.BF16.PACK_AB R74, R75, R74 ;  /* 0x0000004a4b4a723e */ /* 0x000fe400000010ff */
        /* <DEDUP_REMOVED lines=25> */
[----:B------:R2:W-:Y:S01]  /*60c0*/  STS [R2+0x9080], R52 ;  /* 0x0090803402007388 */ /* 0x0005e20000000800 */
        /* <DEDUP_REMOVED lines=22> */
[----:B------:R-:W-:Y:S01]  /*6230*/  ISETP.NE.U32.AND P0, PT, RZ, c[0x0][0x358], PT ;  /* 0x0000d600ff007a0c */ /* 0x000fe20003f05070 */
[----:B------:R-:W-:Y:S03]  /*6240*/  STS [R2+0xb080], R60 ;  /* 0x00b0803c02007388 */ /* 0x000fe60000000800 */
[----:B------:R-:W-:Y:S01]  /*6250*/  ISETP.NE.AND.EX P1, PT, RZ, c[0x0][0x35c], PT, P0 ;  /* 0x0000d700ff007a0c */ /* 0x000fe20003f25300 */
[----:B------:R-:W-:Y:S01]  /*6260*/  STS [R2+0xb480], R62 ;  /* 0x00b4803e02007388 */ /* 0x000fe20000000800 */
[----:B------:R-:W-:-:S03]  /*6270*/  ISETP.NE.U32.AND P0, PT, RZ, c[0x0][0x360], PT ;  /* 0x0000d800ff007a0c */ /* 0x000fc60003f05070 */
[----:B------:R-:W-:Y:S01]  /*6280*/  STS [R3+0xb080], R64 ;  /* 0x00b0804003007388 */ /* 0x000fe20000000800 */
[----:B------:R-:W-:-:S03]  /*6290*/  ISETP.NE.AND.EX P0, PT, RZ, c[0x0][0x364], PT, P0 ;  /* 0x0000d900ff007a0c */ /* 0x000fc60003f05300 */
        /* <DEDUP_REMOVED lines=23> */
[----:B------:R4:W-:Y:S04]  /*6410*/  STS [R3+0x5080], R120 ;  /* 0x0050807803007388 */ /* 0x0009e80000000800 */
[----:B------:R4:W-:Y:S04]  /*6420*/  STS [R3+0x5480], R122 ;  /* 0x0054807a03007388 */ /* 0x0009e80000000800 */
[----:B------:R-:W-:Y:S01]  /*6430*/  BAR.SYNC.DEFER_BLOCKING 0x1, 0x100 ;  /* 0x0044000000007b1d */ /* 0x000fe20000010000 */
[----:B--2---:R-:W-:-:S02]  /*6440*/  IMAD.MOV.U32 R52, RZ, RZ, c[0x0][0x2f0] ;  /* 0x0000bc00ff347624 */ /* 0x004fc400078e00ff */
[----:B------:R-:W-:-:S03]  /*6450*/  @P0 IMAD.WIDE R4, R235, R4, c[0x0][0x360] ;  /* 0x0000d800eb040625 */ /* 0x000fc600078e0204 */
[----:B---3--:R-:W2:Y:S04]  /*6460*/  @P1 LDG.E R2, [R6.64] ;  /* 0x0000000e06021981 */ /* 0x008ea8000c1e1900 */
[----:B------:R4:W5:Y:S01]  /*6470*/  @P0 LDG.E R52, [R4.64] ;  /* 0x0000000e04340981 */ /* 0x000962000c1e1900 */
[----:B------:R-:W-:Y:S02]  /*6480*/  CS2R R54, SRZ ;  /* 0x0000000000367805 */ /* 0x000fe4000001ff00 */
[--C-:B--2---:R-:W-:Y:S01]  /*6490*/  @P1 SHF.R.S32.HI R55, RZ, 0x1f, R2.reuse ;  /* 0x0000001fff371819 */ /* 0x104fe20000011402 */
[----:B------:R-:W-:Y:S01]  /*64a0*/  @P1 IMAD.MOV.U32 R54, RZ, RZ, R2 ;  /* 0x000000ffff361224 */ /* 0x000fe200078e0002 */
[----:B------:R-:W-:Y:S05]  /*64b0*/  @P0 BRA `(.L_x_92) ;  /* 0x0000004000000947 */ /* 0x000fea0003800000 */
[----:B----4-:R-:W-:Y:S05]  /*64c0*/  @!P1 BRA `(.L_x_92) ;  /* 0x0000003000009947 */ /* 0x010fea0003800000 */
[----:B-----5:R2:W3:Y:S04]  /*64d0*/  LDG.E R52, [R6.64] ;  /* 0x0000000e06347981 */ /* 0x0204e8000c1e1900 */
[----:B--2---:R-:W3:Y:S02]  /*64e0*/  LDG.E R6, [R6.64+0x4] ;  /* 0x0000040e06067981 */ /* 0x004ee4000c1e1900 */
[----:B---3--:R-:W-:-:S02]  /*64f0*/  IADD3 R52, -R52, R6, RZ ;  /* 0x0000000634347210 */ /* 0x008fc40007ffe1ff */
.L_x_92:
[CC--:B----4-:R-:W-:Y:S01]  /*6500*/  LEA.HI R2, R0.reuse, R232.reuse, RZ, 0x4 ;  /* 0x000000e800027211 */ /* 0x0d0fe200078f20ff */
[----:B------:R-:W2:Y:S01]  /*6510*/  S2R R48, SR_CTAID.X ;  /* 0x0000000000307919 */ /* 0x000ea20000002500 */
[----:B------:R-:W-:Y:S01]  /*6520*/  LEA.HI R0, R0, R232, RZ, 0x7 ;  /* 0x000000e800007211 */ /* 0x000fe200078f38ff */
[----:B------:R-:W-:Y:S01]  /*6530*/  BSSY B0, `(.L_x_93) ;  /* 0x000003c000007945 */ /* 0x000fe20003800000 */
[----:B------:R-:W-:-:S02]  /*6540*/  LOP3.LUT R56, R2, 0xfffffff0, RZ, 0xc0, !PT ;  /* 0xfffffff002387812 */ /* 0x000fc400078ec0ff */
[----:B------:R-:W-:Y:S01]  /*6550*/  SHF.R.S32.HI R2, RZ, 0x4, R2 ;  /* 0x00000004ff027819 */ /* 0x000fe20000011402 */
[----:B------:R-:W-:Y:S01]  /*6560*/  IMAD.SHL.U32 R0, R0, 0x4, RZ ;  /* 0x0000000400007824 */ /* 0x000fe200078e00ff */
[----:B------:R-:W-:Y:S01]  /*6570*/  SHF.R.S32.HI R53, RZ, 0x1f, R235 ;  /* 0x0000001fff357819 */ /* 0x000fe200000114eb */
[----:B------:R-:W-:Y:S01]  /*6580*/  IMAD.IADD R56, R232, 0x1, -R56 ;  /* 0x00000001e8387824 */ /* 0x000fe200078e0a38 */
[C---:B------:R-:W-:Y:S01]  /*6590*/  IADD3 R60, P0, R2.reuse, R54, RZ ;  /* 0x00000036023c7210 */ /* 0x040fe20007f1e0ff */
[----:B------:R-:W-:Y:S01]  /*65a0*/  IMAD.SHL.U32 R3, R2, 0x40, RZ ;  /* 0x0000004002037824 */ /* 0x000fe200078e00ff */
[----:B------:R-:W-:Y:S02]  /*65b0*/  LOP3.LUT R0, R0, 0xfffffe00, RZ, 0xc0, !PT ;  /* 0xfffffe0000007812 */ /* 0x000fe400078ec0ff */
[----:B------:R-:W-:Y:S02]  /*65c0*/  SHF.R.S32.HI R5, RZ, 0x1f, R56 ;  /* 0x0000001fff057819 */ /* 0x000fe40000011438 */
[----:B------:R-:W-:-:S02]  /*65d0*/  LOP3.LUT R3, R3, 0x1c0, RZ, 0xc0, !PT ;  /* 0x000001c003037812 */ /* 0x000fc400078ec0ff */
[----:B------:R-:W-:Y:S01]  /*65e0*/  LEA.HI R5, R5, R56, RZ, 0x3 ;  /* 0x0000003805057211 */ /* 0x000fe200078f18ff */
[----:B------:R-:W-:Y:S01]  /*65f0*/  IMAD.SHL.U32 R56, R56, 0x8, RZ ;  /* 0x0000000838387824 */ /* 0x000fe200078e00ff */
[----:B------:R-:W-:Y:S02]  /*6600*/  LEA.HI.X.SX32 R61, R2, R55, 0x1, P0 ;  /* 0x00000037023d7211 */ /* 0x000fe400000f0eff */
[----:B------:R-:W-:Y:S02]  /*6610*/  SHF.R.S32.HI R5, RZ, 0x3, R5 ;  /* 0x00000003ff057819 */ /* 0x000fe40000011405 */
[----:B------:R-:W-:Y:S01]  /*6620*/  LOP3.LUT R4, R3, 0x38, R56, 0xf8, !PT ;  /* 0x0000003803047812 */ /* 0x000fe200078ef838 */
[C---:B--2--5:R-:W-:Y:S01]  /*6630*/  IMAD R52, R48.reuse, -0x60, R52 ;  /* 0xffffffa030347824 */ /* 0x064fe200078e0234 */
[----:B------:R-:W-:Y:S01]  /*6640*/  SHF.R.U32.HI R3, RZ, 0x3, R3 ;  /* 0x00000003ff037819 */ /* 0x000fe20000011603 */
[----:B------:R-:W-:Y:S01]  /*6650*/  IMAD R0, R5, 0x1800, R0 ;  /* 0x0000180005007824 */ /* 0x000fe200078e0200 */
[----:B------:R-:W-:Y:S01]  /*6660*/  SHF.R.S32.HI R57, RZ, 0x1f, R56 ;  /* 0x0000001fff397819 */ /* 0x000fe20000011438 */
[----:B------:R-:W-:Y:S01]  /*6670*/  IMAD.WIDE R60, R48, 0x60, R60 ;  /* 0x00000060303c7825 */ /* 0x000fe200078e023c */
[----:B------:R-:W-:-:S02]  /*6680*/  LOP3.LUT R4, R4, R3, RZ, 0x3c, !PT ;  /* 0x0000000304047212 */ /* 0x000fc400078e3cff */
[----:B------:R-:W2:Y:S01]  /*6690*/  S2R R3, SR_CTAID.Y ;  /* 0x0000000000037919 */ /* 0x000ea20000002600 */
[----:B------:R-:W-:Y:S02]  /*66a0*/  IMNMX R52, R52, 0x60, PT ;  /* 0x0000006034347817 */ /* 0x000fe40003800200 */
[----:B------:R-:W-:Y:S01]  /*66b0*/  IMAD.IADD R0, R0, 0x1, R4 ;  /* 0x0000000100007824 */ /* 0x000fe200078e0204 */
[----:B------:R-:W-:Y:S02]  /*66c0*/  SEL R53, R53, RZ, !P1 ;  /* 0x000000ff35357207 */ /* 0x000fe40004800000 */
[----:B------:R-:W-:Y:S01]  /*66d0*/  ISETP.GE.AND P6, PT, R2, R52, PT ;  /* 0x000000340200720c */ /* 0x000fe20003fc6270 */
[----:B------:R-:W-:Y:S01]  /*66e0*/  IMAD.SHL.U32 R49, R0, 0x2, RZ ;  /* 0x0000000200317824 */ /* 0x000fe200078e00ff */
[----:B------:R-:W-:Y:S02]  /*66f0*/  SEL R235, R235, RZ, !P1 ;  /* 0x000000ffebeb7207 */ /* 0x000fe40004800000 */
[----:B------:R-:W-:-:S02]  /*6700*/  ISETP.GE.OR P0, PT, R56, c[0x0][0x324], P6 ;  /* 0x0000c90038007a0c */ /* 0x000fc40003706670 */
[----:B------:R3:W4:Y:S04]  /*6710*/  LDS.128 R44, [R49+0x6880] ;  /* 0x00688000312c7984 */ /* 0x0007280000000c00 */
[----:B------:R3:W1:Y:S04]  /*6720*/  LDS.128 R40, [R49+0x7080] ;  /* 0x0070800031287984 */ /* 0x0006680000000c00 */
[----:B------:R3:W1:Y:S04]  /*6730*/  LDS.128 R36, [R49+0x7880] ;  /* 0x0078800031247984 */ /* 0x0006680000000c00 */
[----:B------:R3:W1:Y:S01]  /*6740*/  LDS.128 R32, [R49+0x8080] ;  /* 0x0080800031207984 */ /* 0x0006620000000c00 */
[----:B--2---:R-:W-:Y:S01]  /*6750*/  SHF.R.S32.HI R0, RZ, 0x1f, R3 ;  /* 0x0000001fff007819 */ /* 0x004fe20000011403 */
[----:B------:R-:W-:-:S02]  /*6760*/  IMAD.WIDE.U32 R58, R3, c[0x0][0x338], R56 ;  /* 0x0000ce00033a7a25 */ /* 0x000fc400078e0038 */
[----:B------:R3:W2:Y:S02]  /*6770*/  LDS.128 R28, [R49+0x8880] ;  /* 0x00888000311c7984 */ /* 0x0006a40000000c00 */
[----:B------:R-:W-:Y:S02]  /*6780*/  IMAD R50, R0, c[0x0][0x338], RZ ;  /* 0x0000ce0000327a24 */ /* 0x000fe400078e02ff */
[----:B------:R3:W1:Y:S02]  /*6790*/  LDS.128 R24, [R49+0x80] ;  /* 0x0000800031187984 */ /* 0x0006640000000c00 */
[----:B------:R-:W-:Y:S02]  /*67a0*/  IMAD R50, R3, c[0x0][0x33c], R50 ;  /* 0x0000cf0003327a24 */ /* 0x000fe400078e0232 */
[----:B------:R3:W1:Y:S02]  /*67b0*/  LDS.128 R20, [R49+0x880] ;  /* 0x0008800031147984 */ /* 0x0006640000000c00 */
[----:B------:R-:W-:-:S02]  /*67c0*/  IMAD.IADD R59, R59, 0x1, R50 ;  /* 0x000000013b3b7824 */ /* 0x000fc400078e0232 */
[----:B------:R3:W1:Y:S01]  /*67d0*/  LDS.128 R16, [R49+0x1080] ;  /* 0x0010800031107984 */ /* 0x0006620000000c00 */
[----:B------:R-:W-:Y:S02]  /*67e0*/  IMAD R50, R53, c[0x0][0x340], RZ ;  /* 0x0000d00035327a24 */ /* 0x000fe400078e02ff */
[C---:B------:R-:W-:Y:S01]  /*67f0*/  IMAD.WIDE.U32 R58, R235.reuse, c[0x0][0x340], R58 ;  /* 0x0000d000eb3a7a25 */ /* 0x040fe200078e003a */
[----:B------:R3:W1:Y:S03]  /*6800*/  LDS.128 R12, [R49+0x1880] ;  /* 0x00188000310c7984 */ /* 0x0006660000000c00 */
[----:B------:R-:W-:Y:S01]  /*6810*/  IMAD R50, R235, c[0x0][0x344], R50 ;  /* 0x0000d100eb327a24 */ /* 0x000fe200078e0232 */
[----:B-1----:R3:W1:Y:S03]  /*6820*/  LDS.128 R8, [R49+0x2080] ;  /* 0x0020800031087984 */ /* 0x0026660000000c00 */
[----:B------:R-:W-:Y:S01]  /*6830*/  IMAD.IADD R63, R59, 0x1, R50 ;  /* 0x000000013b3f7824 */ /* 0x000fe200078e0232 */
[----:B------:R3:W1:Y:S01]  /*6840*/  LDS.128 R4, [R49+0x2880] ;  /* 0x0028800031047984 */ /* 0x0006620000000c00 */
[----:B------:R-:W-:Y:S05]  /*6850*/  @P0 BRA `(.L_x_94) ;  /* 0x0000009000000947 */ /* 0x000fea0003800000 */
[----:B---34-:R-:W3:Y:S01]  /*6860*/  LDS.128 R48, [R49+0x6080] ;  /* 0x0060800031307984 */ /* 0x018ee20000000c00 */
[----:B------:R-:W-:Y:S01]  /*6870*/  MOV R62, R58 ;  /* 0x0000003a003e7202 */ /* 0x000fe20000000f00 */
[----:B------:R-:W-:-:S04]  /*6880*/  IMAD R54, R61, c[0x0][0x330], RZ ;  /* 0x0000cc003d367a24 */ /* 0x000fc800078e02ff */
[----:B------:R-:W-:-:S04]  /*6890*/  IMAD.WIDE.U32 R64, R60, c[0x0][0x330], R62 ;  /* 0x0000cc003c407a25 */ /* 0x000fc800078e003e */
[----:B------:R-:W-:Y:S01]  /*68a0*/  IMAD R54, R60, c[0x0][0x334], R54 ;  /* 0x0000cd003c367a24 */ /* 0x000fe200078e0236 */
[----:B------:R-:W-:-:S04]  /*68b0*/  LEA R66, P0, R64, c[0x0][0x318], 0x1 ;  /* 0x0000c60040427a11 */ /* 0x000fc800078008ff */
[----:B------:R-:W-:-:S04]  /*68c0*/  IADD3 R54, R65, R54, RZ ;  /* 0x0000003641367210 */ /* 0x000fc80007ffe0ff */
[----:B------:R-:W-:-:S05]  /*68d0*/  LEA.HI.X R67, R64, c[0x0][0x31c], R54, 0x1, P0 ;  /* 0x0000c70040437a11 */ /* 0x000fca00000f0c36 */
[----:B---3--:R3:W-:Y:S02]  /*68e0*/  STG.E.128 [R66.64], R48 ;  /* 0x0000003042007986 */ /* 0x0087e4000c101d0e */
.L_x_94:
[----:B----4-:R-:W-:Y:S05]  /*68f0*/  BSYNC B0 ;  /* 0x0000000000007941 */ /* 0x010fea0003800000 */
.L_x_93:
[----:B---3--:R-:W-:Y:S01]  /*6900*/  IADD3 R48, R2, 0x10, RZ ;  /* 0x0000001002307810 */ /* 0x008fe20007ffe0ff */
        /* <DEDUP_REMOVED lines=15> */
.L_x_96:
[----:B------:R-:W-:Y:S05]  /*6a00*/  BSYNC B0 ;  /* 0x0000000000007941 */ /* 0x000fea0003800000 */
.L_x_95:
        /* <DEDUP_REMOVED lines=16> */
.L_x_98:
[----:B------:R-:W-:Y:S05]  /*6b10*/  BSYNC B0 ;  /* 0x0000000000007941 */ /* 0x000fea0003800000 */
.L_x_97:
        /* <DEDUP_REMOVED lines=16> */
.L_x_100:
[----:B------:R-:W-:Y:S05]  /*6c20*/  BSYNC B0 ;  /* 0x0000000000007941 */ /* 0x000fea0003800000 */
.L_x_99:
        /* <DEDUP_REMOVED lines=16> */
.L_x_102:
[----:B------:R-:W-:Y:S05]  /*6d30*/  BSYNC B0 ;  /* 0x0000000000007941 */ /* 0x000fea0003800000 */
.L_x_101:
[----:B------:R-:W-:Y:S01]  /*6d40*/  IADD3 R2, R2, 0x50, RZ ;  /* 0x0000005002027810 */ /* 0x000fe20007ffe0ff */
[----:B------:R-:W-:Y:S03]  /*6d50*/  BSSY B0, `(.L_x_103) ;  /* 0x000000f000007945 */ /* 0x000fe60003800000 */
[----:B------:R-:W-:-:S04]  /*6d60*/  ISETP.GE.AND P1, PT, R2, R52, PT ;  /* 0x000000340200720c */ /* 0x000fc80003f26270 */
[----:B------:R-:W-:-:S13]  /*6d70*/  ISETP.GE.OR P0, PT, R56, c[0x0][0x324], P1 ;  /* 0x0000c90038007a0c */ /* 0x000fda0000f06670 */
[----:B------:R-:W-:Y:S05]  /*6d80*/  @P0 BRA `(.L_x_104) ;  /* 0x000000b000000947 */ /* 0x000fea0003800000 */
[----:B---3--:R-:W-:Y:S01]  /*6d90*/  IADD3 R32, P0, R60, 0x50, RZ ;  /* 0x000000503c207810 */ /* 0x008fe20007f1e0ff */
        /* <DEDUP_REMOVED lines=10> */
.L_x_104:
[----:B------:R-:W-:Y:S05]  /*6e40*/  BSYNC B0 ;  /* 0x0000000000007941 */ /* 0x000fea0003800000 */
.L_x_103:
[----:B------:R-:W-:Y:S01]  /*6e50*/  IMAD R0, R0, c[0x0][0x308], RZ ;  /* 0x0000c20000007a24 */ /* 0x000fe200078e02ff */
[----:B------:R-:W-:Y:S01]  /*6e60*/  ISETP.GE.OR P0, PT, R56, c[0x0][0x2f4], P6 ;  /* 0x0000bd0038007a0c */ /* 0x000fe20003706670 */
[C---:B--2---:R-:W-:Y:S01]  /*6e70*/  IMAD.WIDE.U32 R28, R3.reuse, c[0x0][0x308], R56 ;  /* 0x0000c200031c7a25 */ /* 0x044fe200078e0038 */
[----:B------:R-:W-:Y:S03]  /*6e80*/  BSSY B0, `(.L_x_105) ;  /* 0x0000010000007945 */ /* 0x000fe60003800000 */
[----:B------:R-:W-:Y:S02]  /*6e90*/  IMAD R0, R3, c[0x0][0x30c], R0 ;  /* 0x0000c30003007a24 */ /* 0x000fe400078e0200 */
[----:B------:R-:W-:-:S03]  /*6ea0*/  IMAD R53, R53, c[0x0][0x310], RZ ;  /* 0x0000c40035357a24 */ /* 0x000fc600078e02ff */
[----:B------:R-:W-:Y:S01]  /*6eb0*/  IADD3 R29, R29, R0, RZ ;  /* 0x000000001d1d7210 */ /* 0x000fe20007ffe0ff */
[----:B------:R-:W-:-:S04]  /*6ec0*/  IMAD R53, R235, c[0x0][0x314], R53 ;  /* 0x0000c500eb357a24 */ /* 0x000fc800078e0235 */
[----:B------:R-:W-:-:S05]  /*6ed0*/  IMAD.WIDE.U32 R28, R235, c[0x0][0x310], R28 ;  /* 0x0000c400eb1c7a25 */ /* 0x000fca00078e001c */
[----:B------:R-:W-:Y:S01]  /*6ee0*/  IADD3 R31, R29, R53, RZ ;  /* 0x000000351d1f7210 */ /* 0x000fe20007ffe0ff */
[----:B------:R-:W-:Y:S05]  /*6ef0*/  @P0 BRA `(.L_x_106) ;  /* 0x0000008000000947 */ /* 0x000fea0003800000 */
[----:B------:R-:W-:Y:S01]  /*6f00*/  MOV R30, R28 ;  /* 0x0000001c001e7202 */ /* 0x000fe20000000f00 */
[----:B------:R-:W-:-:S04]  /*6f10*/  IMAD R0, R61, c[0x0][0x300], RZ ;  /* 0x0000c0003d007a24 */ /* 0x000fc800078e02ff */
[----:B------:R-:W-:-:S04]  /*6f20*/  IMAD.WIDE.U32 R2, R60, c[0x0][0x300], R30 ;  /* 0x0000c0003c027a25 */ /* 0x000fc800078e001e */
[----:B------:R-:W-:Y:S01]  /*6f30*/  IMAD R0, R60, c[0x0][0x304], R0 ;  /* 0x0000c1003c007a24 */ /* 0x000fe200078e0200 */
[----:B---3--:R-:W-:-:S04]  /*6f40*/  LEA R32, P0, R2, c[0x0][0x2e8], 0x1 ;  /* 0x0000ba0002207a11 */ /* 0x008fc800078008ff */
[----:B------:R-:W-:-:S04]  /*6f50*/  IADD3 R0, R3, R0, RZ ;  /* 0x0000000003007210 */ /* 0x000fc80007ffe0ff */
[----:B------:R-:W-:-:S05]  /*6f60*/  LEA.HI.X R33, R2, c[0x0][0x2ec], R0, 0x1, P0 ;  /* 0x0000bb0002217a11 */ /* 0x000fca00000f0c00 */
[----:B------:R2:W-:Y:S02]  /*6f70*/  STG.E.128 [R32.64], R24 ;  /* 0x0000001820007986 */ /* 0x0005e4000c101d0e */
.L_x_106:
[----:B------:R-:W-:Y:S05]  /*6f80*/  BSYNC B0 ;  /* 0x0000000000007941 */ /* 0x000fea0003800000 */
.L_x_105:
[----:B------:R-:W-:Y:S01]  /*6f90*/  ISETP.GE.OR P0, PT, R56, c[0x0][0x2f4], P5 ;  /* 0x0000bd0038007a0c */ /* 0x000fe20002f06670 */
[----:B------:R-:W-:-:S12]  /*6fa0*/  BSSY B0, `(.L_x_107) ;  /* 0x000000d000007945 */ /* 0x000fd80003800000 */
[----:B------:R-:W-:Y:S05]  /*6fb0*/  @P0 BRA `(.L_x_108) ;  /* 0x000000b000000947 */ /* 0x000fea0003800000 */
[----:B------:R-:W-:Y:S01]  /*6fc0*/  IADD3 R2, P0, R60, 0x10, RZ ;  /* 0x000000103c027810 */ /* 0x000fe20007f1e0ff */
[----:B--2---:R-:W-:Y:S01]  /*6fd0*/  IMAD.MOV.U32 R24, RZ, RZ, R28 ;  /* 0x000000ffff187224 */ /* 0x004fe200078e001c */
        /* <DEDUP_REMOVED lines=9> */
.L_x_108:
[----:B------:R-:W-:Y:S05]  /*7070*/  BSYNC B0 ;  /* 0x0000000000007941 */ /* 0x000fea0003800000 */
.L_x_107:
[----:B------:R-:W-:Y:S01]  /*7080*/  ISETP.GE.OR P0, PT, R56, c[0x0][0x2f4], P4 ;  /* 0x0000bd0038007a0c */ /* 0x000fe20002706670 */
[----:B------:R-:W-:-:S12]  /*7090*/  BSSY B0, `(.L_x_109) ;  /* 0x000000d000007945 */ /* 0x000fd80003800000 */
[----:B------:R-:W-:Y:S05]  /*70a0*/  @P0 BRA `(.L_x_110) ;  /* 0x000000b000000947 */ /* 0x000fea0003800000 */
[----:B--2---:R-:W-:Y:S01]  /*70b0*/  IADD3 R2, P0, R60, 0x20, RZ ;  /* 0x000000203c027810 */ /* 0x004fe20007f1e0ff */
        /* <DEDUP_REMOVED lines=10> */
.L_x_110:
[----:B------:R-:W-:Y:S05]  /*7160*/  BSYNC B0 ;  /* 0x0000000000007941 */ /* 0x000fea0003800000 */
.L_x_109:
        /* <DEDUP_REMOVED lines=14> */
.L_x_112:
[----:B------:R-:W-:Y:S05]  /*7250*/  BSYNC B0 ;  /* 0x0000000000007941 */ /* 0x000fea0003800000 */
.L_x_111:
        /* <DEDUP_REMOVED lines=13> */
[----:B-1----:R1:W-:Y:S02]  /*7330*/  STG.E.128 [R2.64], R8 ;  /* 0x0000000802007986 */ /* 0x0023e4000c101d0e */
.L_x_114:
[----:B------:R-:W-:Y:S05]  /*7340*/  BSYNC B0 ;  /* 0x0000000000007941 */ /* 0x000fea0003800000 */
.L_x_113:
[----:B------:R-:W-:-:S13]  /*7350*/  ISETP.GE.OR P0, PT, R56, c[0x0][0x2f4], P1 ;  /* 0x0000bd0038007a0c */ /* 0x000fda0000f06670 */
[----:B------:R-:W-:Y:S05]  /*7360*/  @P0 EXIT ;  /* 0x000000000000094d */ /* 0x000fea0003800000 */
[----:B------:R-:W-:Y:S01]  /*7370*/  IADD3 R0, P0, R60, 0x50, RZ ;  /* 0x000000503c007810 */ /* 0x000fe20007f1e0ff */
[----:B-12---:R-:W-:Y:S01]  /*7380*/  IMAD.MOV.U32 R2, RZ, RZ, R28 ;  /* 0x000000ffff027224 */ /* 0x006fe200078e001c */
        /* <DEDUP_REMOVED lines=10> */
.L_x_91:
[----:B------:R-:W-:Y:S01]  /*7430*/  ISETP.NE.U32.AND P0, PT, RZ, c[0x0][0x358], PT ;  /* 0x0000d600ff007a0c */ /* 0x000fe20003f05070 */
[----:B-----5:R-:W-:-:S03]  /*7440*/  IMAD.MOV.U32 R4, RZ, RZ, 0x4 ;  /* 0x00000004ff047424 */ /* 0x020fc600078e00ff */
[----:B------:R-:W-:Y:S01]  /*7450*/  ISETP.NE.AND.EX P1, PT, RZ, c[0x0][0x35c], PT, P0 ;  /* 0x0000d700ff007a0c */ /* 0x000fe20003f25300 */
[----:B------:R-:W-:Y:S01]  /*7460*/  IMAD.WIDE R2, R235, R4, c[0x0][0x358] ;  /* 0x0000d600eb027625 */ /* 0x000fe200078e0204 */
[----:B------:R-:W-:-:S04]  /*7470*/  ISETP.NE.U32.AND P0, PT, RZ, c[0x0][0x360], PT ;  /* 0x0000d800ff007a0c */ /* 0x000fc80003f05070 */
[----:B------:R-:W-:Y:S01]  /*7480*/  ISETP.NE.AND.EX P0, PT, RZ, c[0x0][0x364], PT, P0 ;  /* 0x0000d900ff007a0c */ /* 0x000fe20003f05300 */
[----:B------:R-:W-:-:S06]  /*7490*/  IMAD.MOV.U32 R5, RZ, RZ, c[0x0][0x2f0] ;  /* 0x0000bc00ff057624 */ /* 0x000fcc00078e00ff */
[----:B------:R-:W2:Y:S06]  /*74a0*/  @P1 LDG.E R0, [R2.64] ;  /* 0x0000000e02001981 */ /* 0x000eac000c1e1900 */
[----:B------:R-:W-:-:S05]  /*74b0*/  @P0 IMAD.WIDE R6, R235, R4, c[0x0][0x360] ;  /* 0x0000d800eb060625 */ /* 0x000fca00078e0204 */
[----:B------:R3:W5:Y:S01]  /*74c0*/  @P0 LDG.E R5, [R6.64] ;  /* 0x0000000e06050981 */ /* 0x000762000c1e1900 */
[----:B------:R-:W-:Y:S02]  /*74d0*/  CS2R R14, SRZ ;  /* 0x00000000000e7805 */ /* 0x000fe4000001ff00 */
[--C-:B--2---:R-:W-:Y:S01]  /*74e0*/  @P1 SHF.R.S32.HI R15, RZ, 0x1f, R0.reuse ;  /* 0x0000001fff0f1819 */ /* 0x104fe20000011400 */
[----:B------:R-:W-:Y:S01]  /*74f0*/  @P1 IMAD.MOV.U32 R14, RZ, RZ, R0 ;  /* 0x000000ffff0e1224 */ /* 0x000fe200078e0000 */
[----:B------:R-:W-:Y:S05]  /*7500*/  @P0 BRA `(.L_x_115) ;  /* 0x0000004000000947 */ /* 0x000fea0003800000 */
[----:B---3--:R-:W-:Y:S05]  /*7510*/  @!P1 BRA `(.L_x_115) ;  /* 0x0000003000009947 */ /* 0x008fea0003800000 */
[----:B-----5:R2:W3:Y:S04]  /*7520*/  LDG.E R5, [R2.64] ;  /* 0x0000000e02057981 */ /* 0x0204e8000c1e1900 */
[----:B--2---:R-:W3:Y:S02]  /*7530*/  LDG.E R2, [R2.64+0x4] ;  /* 0x0000040e02027981 */ /* 0x004ee4000c1e1900 */
[----:B---3--:R-:W-:-:S02]  /*7540*/  IADD3 R5, -R5, R2, RZ ;  /* 0x0000000205057210 */ /* 0x008fc40007ffe1ff */
.L_x_115:
[----:B---3--:R-:W2:Y:S01]  /*7550*/  S2R R0, SR_CTAID.Y ;  /* 0x0000000000007919 */ /* 0x008ea20000002600 */
[----:B------:R-:W-:Y:S01]  /*7560*/  SHF.R.S32.HI R3, RZ, 0x1f, R232 ;  /* 0x0000001fff037819 */ /* 0x000fe200000114e8 */
[----:B------:R-:W-:Y:S01]  /*7570*/  BSSY B0, `(.L_x_116) ;  /* 0x0000023000007945 */ /* 0x000fe20003800000 */
[----:B------:R-:W-:Y:S01]  /*7580*/  SHF.R.S32.HI R4, RZ, 0x1f, R235 ;  /* 0x0000001fff047819 */ /* 0x000fe200000114eb */
[----:B------:R-:W3:Y:S01]  /*7590*/  S2R R12, SR_CTAID.X ;  /* 0x00000000000c7919 */ /* 0x000ee20000002500 */
[----:B------:R-:W-:-:S02]  /*75a0*/  LEA.HI R3, R3, R232, RZ, 0x4 ;  /* 0x000000e803037211 */ /* 0x000fc400078f20ff */
[----:B------:R-:W-:Y:S02]  /*75b0*/  SEL R4, R4, RZ, !P1 ;  /* 0x000000ff04047207 */ /* 0x000fe40004800000 */
[----:B-1----:R-:W-:Y:S02]  /*75c0*/  LOP3.LUT R8, R3, 0x1ffffff0, RZ, 0xc0, !PT ;  /* 0x1ffffff003087812 */ /* 0x002fe400078ec0ff */
[----:B------:R-:W-:Y:S02]  /*75d0*/  SHF.R.S32.HI R3, RZ, 0x4, R3 ;  /* 0x00000004ff037819 */ /* 0x000fe40000011403 */
[----:B------:R-:W-:Y:S01]  /*75e0*/  SEL R235, R235, RZ, !P1 ;  /* 0x000000ffebeb7207 */ /* 0x000fe20004800000 */
[----:B------:R-:W-:Y:S01]  /*75f0*/  IMAD.IADD R8, R232, 0x1, -R8 ;  /* 0x00000001e8087824 */ /* 0x000fe200078e0a08 */
[----:B------:R-:W-:Y:S01]  /*7600*/  IADD3 R6, P0, R3, R14, RZ ;  /* 0x0000000e03067210 */ /* 0x000fe20007f1e0ff */
[----:B------:R-:W-:Y:S02]  /*7610*/  IMAD R14, R4, c[0x0][0x310], RZ ;  /* 0x0000c400040e7a24 */ /* 0x000fe400078e02ff */
[----:B------:R-:W-:-:S02]  /*7620*/  IMAD.SHL.U32 R8, R8, 0x8, RZ ;  /* 0x0000000808087824 */ /* 0x000fc400078e00ff */
[----:B------:R-:W-:-:S03]  /*7630*/  IMAD R14, R235, c[0x0][0x314], R14 ;  /* 0x0000c500eb0e7a24 */ /* 0x000fc600078e020e */
[----:B------:R-:W-:Y:S02]  /*7640*/  SHF.R.S32.HI R9, RZ, 0x1f, R8 ;  /* 0x0000001fff097819 */ /* 0x000fe40000011408 */
[----:B--2---:R-:W-:Y:S01]  /*7650*/  SHF.R.S32.HI R2, RZ, 0x1f, R0 ;  /* 0x0000001fff027819 */ /* 0x004fe20000011400 */
[----:B---3-5:R-:W-:-:S04]  /*7660*/  IMAD R5, R12, -0x60, R5 ;  /* 0xffffffa00c057824 */ /* 0x028fc800078e0205 */
[----:B------:R-:W-:Y:S02]  /*7670*/  IMAD R7, R2, c[0x0][0x308], RZ ;  /* 0x0000c20002077a24 */ /* 0x000fe400078e02ff */
[----:B------:R-:W-:Y:S01]  /*7680*/  IMAD.WIDE.U32 R10, R0, c[0x0][0x308], R8 ;  /* 0x0000c200000a7a25 */ /* 0x000fe200078e0008 */
[----:B------:R-:W-:-:S03]  /*7690*/  ISETP.GE.AND P6, PT, R3, R5, PT ;  /* 0x000000050300720c */ /* 0x000fc60003fc6270 */
[----:B------:R-:W-:-:S04]  /*76a0*/  IMAD R7, R0, c[0x0][0x30c], R7 ;  /* 0x0000c30000077a24 */ /* 0x000fc800078e0207 */
[----:B------:R-:W-:Y:S01]  /*76b0*/  IMAD.IADD R11, R7, 0x1, R11 ;  /* 0x00000001070b7824 */ /* 0x000fe200078e020b */
[----:B------:R-:W-:Y:S02]  /*76c0*/  LEA.HI.X.SX32 R7, R3, R15, 0x1, P0 ;  /* 0x0000000f03077211 */ /* 0x000fe400000f0eff */
[----:B------:R-:W-:Y:S01]  /*76d0*/  ISETP.GE.OR P0, PT, R8, c[0x0][0x2f4], P6 ;  /* 0x0000bd0008007a0c */ /* 0x000fe20003706670 */
[----:B------:R-:W-:-:S04]  /*76e0*/  IMAD.WIDE.U32 R10, R235, c[0x0][0x310], R10 ;  /* 0x0000c400eb0a7a25 */ /* 0x000fc800078e000a */
[----:B------:R-:W-:-:S04]  /*76f0*/  IMAD.WIDE R12, R12, 0x60, R6 ;  /* 0x000000600c0c7825 */ /* 0x000fc800078e0206 */
[----:B------:R-:W-:-:S04]  /*7700*/  IMAD.IADD R15, R11, 0x1, R14 ;  /* 0x000000010b0f7824 */ /* 0x000fc800078e020e */
        /* <DEDUP_REMOVED lines=8> */
[----:B------:R1:W-:Y:S02]  /*7790*/  STG.E.128 [R18.64], RZ ;  /* 0x000000ff12007986 */ /* 0x0003e4000c101d0e */
.L_x_117:
[----:B------:R-:W-:Y:S05]  /*77a0*/  BSYNC B0 ;  /* 0x0000000000007941 */ /* 0x000fea0003800000 */
.L_x_116:
        /* <DEDUP_REMOVED lines=11> */
[----:B-1----:R-:W-:-:S03]  /*7860*/  LEA R18, P0, R16, c[0x0][0x2e8], 0x1 ;  /* 0x0000ba0010127a11 */ /* 0x002fc600078008ff */
[----:B------:R-:W-:-:S05]  /*7870*/  IMAD R6, R7, c[0x0][0x304], R6 ;  /* 0x0000c10007067a24 */ /* 0x000fca00078e0206 */
[----:B------:R-:W-:-:S04]  /*7880*/  IADD3 R6, R17, R6, RZ ;  /* 0x0000000611067210 */ /* 0x000fc80007ffe0ff */
[----:B------:R-:W-:-:S05]  /*7890*/  LEA.HI.X R19, R16, c[0x0][0x2ec], R6, 0x1, P0 ;  /* 0x0000bb0010137a11 */ /* 0x000fca00000f0c06 */
[----:B------:R1:W-:Y:S02]  /*78a0*/  STG.E.128 [R18.64], RZ ;  /* 0x000000ff12007986 */ /* 0x0003e4000c101d0e */
.L_x_119:
[----:B------:R-:W-:Y:S05]  /*78b0*/  BSYNC B0 ;  /* 0x0000000000007941 */ /* 0x000fea0003800000 */
.L_x_118:
        /* <DEDUP_REMOVED lines=16> */
.L_x_121:
[----:B------:R-:W-:Y:S05]  /*79c0*/  BSYNC B0 ;  /* 0x0000000000007941 */ /* 0x000fea0003800000 */
.L_x_120:
        /* <DEDUP_REMOVED lines=16> */
.L_x_123:
[----:B------:R-:W-:Y:S05]  /*7ad0*/  BSYNC B0 ;  /* 0x0000000000007941 */ /* 0x000fea0003800000 */
.L_x_122:
        /* <DEDUP_REMOVED lines=16> */
.L_x_125:
[----:B------:R-:W-:Y:S05]  /*7be0*/  BSYNC B0 ;  /* 0x0000000000007941 */ /* 0x000fea0003800000 */
.L_x_124:
        /* <DEDUP_REMOVED lines=15> */
[----:B------:R2:W-:Y:S02]  /*7ce0*/  STG.E.128 [R10.64], RZ ;  /* 0x000000ff0a007986 */ /* 0x0005e4000c101d0e */
.L_x_127:
[----:B------:R-:W-:Y:S05]  /*7cf0*/  BSYNC B0 ;  /* 0x0000000000007941 */ /* 0x000fea0003800000 */
.L_x_126:
[----:B------:R-:W-:Y:S01]  /*7d00*/  IMAD R2, R2, c[0x0][0x338], RZ ;  /* 0x0000ce0002027a24 */ /* 0x000fe200078e02ff */
[----:B------:R-:W-:Y:S01]  /*7d10*/  ISETP.GE.OR P0, PT, R8, c[0x0][0x324], P6 ;  /* 0x0000c90008007a0c */ /* 0x000fe20003706670 */
[C---:B--2---:R-:W-:Y:S01]  /*7d20*/  IMAD.WIDE.U32 R10, R0.reuse, c[0x0][0x338], R8 ;  /* 0x0000ce00000a7a25 */ /* 0x044fe200078e0008 */
[----:B------:R-:W-:Y:S03]  /*7d30*/  BSSY B0, `(.L_x_128) ;  /* 0x0000011000007945 */ /* 0x000fe60003800000 */
[----:B------:R-:W-:Y:S02]  /*7d40*/  IMAD R2, R0, c[0x0][0x33c], R2 ;  /* 0x0000cf0000027a24 */ /* 0x000fe400078e0202 */
[----:B------:R-:W-:-:S03]  /*7d50*/  IMAD R6, R4, c[0x0][0x340], RZ ;  /* 0x0000d00004067a24 */ /* 0x000fc600078e02ff */
[----:B------:R-:W-:Y:S01]  /*7d60*/  IADD3 R3, R2, R11, RZ ;  /* 0x0000000b02037210 */ /* 0x000fe20007ffe0ff */
[----:B------:R-:W-:Y:S01]  /*7d70*/  IMAD R6, R235, c[0x0][0x344], R6 ;  /* 0x0000d100eb067a24 */ /* 0x000fe200078e0206 */
[----:B------:R-:W-:-:S05]  /*7d80*/  MOV R2, R10 ;  /* 0x0000000a00027202 */ /* 0x000fca0000000f00 */
[----:B------:R-:W-:-:S05]  /*7d90*/  IMAD.WIDE.U32 R4, R235, c[0x0][0x340], R2 ;  /* 0x0000d000eb047a25 */ /* 0x000fca00078e0002 */
[----:B------:R-:W-:Y:S01]  /*7da0*/  IADD3 R7, R5, R6, RZ ;  /* 0x0000000605077210 */ /* 0x000fe20007ffe0ff */
        /* <DEDUP_REMOVED lines=9> */
.L_x_129:
[----:B------:R-:W-:Y:S05]  /*7e40*/  BSYNC B0 ;  /* 0x0000000000007941 */ /* 0x000fea0003800000 */
.L_x_128:
        /* <DEDUP_REMOVED lines=13> */
[----:B------:R2:W-:Y:S02]  /*7f20*/  STG.E.128 [R2.64], RZ ;  /* 0x000000ff02007986 */ /* 0x0005e4000c101d0e */
.L_x_131:
[----:B------:R-:W-:Y:S05]  /*7f30*/  BSYNC B0 ;  /* 0x0000000000007941 */ /* 0x000fea0003800000 */
.L_x_130:
        /* <DEDUP_REMOVED lines=14> */
.L_x_133:
[----:B------:R-:W-:Y:S05]  /*8020*/  BSYNC B0 ;  /* 0x0000000000007941 */ /* 0x000fea0003800000 */
.L_x_132:
        /* <DEDUP_REMOVED lines=14> */
.L_x_135:
[----:B------:R-:W-:Y:S05]  /*8110*/  BSYNC B0 ;  /* 0x0000000000007941 */ /* 0x000fea0003800000 */
.L_x_134:
        /* <DEDUP_REMOVED lines=14> */
.L_x_137:
[----:B------:R-:W-:Y:S05]  /*8200*/  BSYNC B0 ;  /* 0x0000000000007941 */ /* 0x000fea0003800000 */
.L_x_136:
[----:B------:R-:W-:-:S13]  /*8210*/  ISETP.GE.OR P0, PT, R8, c[0x0][0x324], P1 ;  /* 0x0000c90008007a0c */ /* 0x000fda0000f06670 */
[----:B------:R-:W-:Y:S05]  /*8220*/  @P0 EXIT ;  /* 0x000000000000094d */ /* 0x000fea0003800000 */
[----:B------:R-:W-:Y:S01]  /*8230*/  IADD3 R0, P0, R12, 0x50, RZ ;  /* 0x000000500c007810 */ /* 0x000fe20007f1e0ff */
[----:B--2---:R-:W-:Y:S01]  /*8240*/  IMAD.MOV.U32 R2, RZ, RZ, R4 ;  /* 0x000000ffff027224 */ /* 0x004fe200078e0004 */
        /* <DEDUP_REMOVED lines=8> */
[----:B------:R-:W-:Y:S01]  /*82d0*/  STG.E.128 [R4.64], RZ ;  /* 0x000000ff04007986 */ /* 0x000fe2000c101d0e */
[----:B------:R-:W-:Y:S05]  /*82e0*/  EXIT ;  /* 0x000000000000794d */ /* 0x000fea0003800000 */
.L_x_138:
        /* <DEDUP_REMOVED lines=9> */
.L_x_2290:


//--------------------- .text._ZN7cutlass13device_kernelIN5flash19enable_sm80_to_sm89INS1_16FlashAttnBwdSm80INS1_25CollectiveMainloopBwdSm80ILi2ELi1EN4cute5tupleIJNS5_1CILi64EEENS7_ILi96EEENS7_ILi128EEEEEENS_10bfloat16_tEfNS_4arch4Sm80ELb0ELb0ELb1ELb1ELb1ELb0ELb0ELb0ELi2ELi2ELi2ELi2ELb1EEENS1_21CollectiveEpilogueBwdISB_SC_SE_Li256ELb1ELb0ELi4EEENS1_19SingleTileSchedulerILb1ELb0ELb0ELi96EEEEEEEEEvNT_6ParamsE --------------------------
	.section	.text._ZN7cutlass13device_kernelIN5flash19enable_sm80_to_sm89INS1_16FlashAttnBwdSm80INS1_25CollectiveMainloopBwdSm80ILi2ELi1EN4cute5tupleIJNS5_1CILi64EEENS7_ILi96EEENS7_ILi128EEEEEENS_10bfloat16_tEfNS_4arch4Sm80ELb0ELb0ELb1ELb1ELb1ELb0ELb0ELb0ELi2ELi2ELi2ELi2ELb1EEENS1_21CollectiveEpilogueBwdISB_SC_SE_Li256ELb1ELb0ELi4EEENS1_19SingleTileSchedulerILb1ELb0ELb0ELi96EEEEEEEEEvNT_6ParamsE,"ax",@progbits
	.sectioninfo	@"SHI_REGISTERS=254"
	.align	128
.text._ZN7cutlass13device_kernelIN5flash19enable_sm80_to_sm89INS1_16FlashAttnBwdSm80INS1_25CollectiveMainloopBwdSm80ILi2ELi1EN4cute5tupleIJNS5_1CILi64EEENS7_ILi96EEENS7_ILi128EEEEEENS_10bfloat16_tEfNS_4arch4Sm80ELb0ELb0ELb1ELb1ELb1ELb0ELb0ELb0ELi2ELi2ELi2ELi2ELb1EEENS1_21CollectiveEpilogueBwdISB_SC_SE_Li256ELb1ELb0ELi4EEENS1_19SingleTileSchedulerILb1ELb0ELb0ELi96EEEEEEEEEvNT_6ParamsE:
        .type           _ZN7cutlass13device_kernelIN5flash19enable_sm80_to_sm89INS1_16FlashAttnBwdSm80INS1_25CollectiveMainloopBwdSm80ILi2ELi1EN4cute5tupleIJNS5_1CILi64EEENS7_ILi96EEENS7_ILi128EEEEEENS_10bfloat16_tEfNS_4arch4Sm80ELb0ELb0ELb1ELb1ELb1ELb0ELb0ELb0ELi2ELi2ELi2ELi2ELb1EEENS1_21CollectiveEpilogueBwdISB_SC_SE_Li256ELb1ELb0ELi4EEENS1_19SingleTileSchedulerILb1ELb0ELb0ELi96EEEEEEEEEvNT_6ParamsE,@function
        .size           _ZN7cutlass13device_kernelIN5flash19enable_sm80_to_sm89INS1_16FlashAttnBwdSm80INS1_25CollectiveMainloopBwdSm80ILi2ELi1EN4cute5tupleIJNS5_1CILi64EEENS7_ILi96EEENS7_ILi128EEEEEENS_10bfloat16_tEfNS_4arch4Sm80ELb0ELb0ELb1ELb1ELb1ELb0ELb0ELb0ELi2ELi2ELi2ELi2ELb1EEENS1_21CollectiveEpilogueBwdISB_SC_SE_Li256ELb1ELb0ELi4EEENS1_19SingleTileSchedulerILb1ELb0ELb0ELi96EEEEEEEEEvNT_6ParamsE,(.L_x_2291 - _ZN7cutlass13device_kernelIN5flash19enable_sm80_to_sm89INS1_16FlashAttnBwdSm80INS1_25CollectiveMainloopBwdSm80ILi2ELi1EN4cute5tupleIJNS5_1CILi64EEENS7_ILi96EEENS7_ILi128EEEEEENS_10bfloat16_tEfNS_4arch4Sm80ELb0ELb0ELb1ELb1ELb1ELb0ELb0ELb0ELi2ELi2ELi2ELi2ELb1EEENS1_21CollectiveEpilogueBwdISB_SC_SE_Li256ELb1ELb0ELi4EEENS1_19SingleTileSchedulerILb1ELb0ELb0ELi96EEEEEEEEEvNT_6ParamsE)
        .other          _ZN7cutlass13device_kernelIN5flash19enable_sm80_to_sm89INS1_16FlashAttnBwdSm80INS1_25CollectiveMainloopBwdSm80ILi2ELi1EN4cute5tupleIJNS5_1CILi64EEENS7_ILi96EEENS7_ILi128EEEEEENS_10bfloat16_tEfNS_4arch4Sm80ELb0ELb0ELb1ELb1ELb1ELb0ELb0ELb0ELi2ELi2ELi2ELi2ELb1EEENS1_21CollectiveEpilogueBwdISB_SC_SE_Li256ELb1ELb0ELi4EEENS1_19SingleTileSchedulerILb1ELb0ELb0ELi96EEEEEEEEEvNT_6ParamsE,@"STO_CUDA_ENTRY STV_DEFAULT"
_ZN7cutlass13device_kernelIN5flash19enable_sm80_to_sm89INS1_16FlashAttnBwdSm80INS1_25CollectiveMainloopBwdSm80ILi2ELi1EN4cute5tupleIJNS5_1CILi64EEENS7_ILi96EEENS7_ILi128EEEEEENS_10bfloat16_tEfNS_4arch4Sm80ELb0ELb0ELb1ELb1ELb1ELb0ELb0ELb0ELi2ELi2ELi2ELi2ELb1EEENS1_21CollectiveEpilogueBwdISB_SC_SE_Li256ELb1ELb0ELi4EEENS1_19SingleTileSchedulerILb1ELb0ELb0ELi96EEEEEEEEEvNT_6ParamsE:
        /* <DEDUP_REMOVED lines=18> */
.L_x_140:
        /* <DEDUP_REMOVED lines=8> */
.L_x_142:
[----:B------:R-:W-:Y:S02]  /*01a0*/  MOV R4, c[0x0][0x3a4] ;  /* 0x0000e90000047a02 */ /* 0x000fe40000000f00 */
.L_x_141:
[----:B------:R-:W-:-:S05]  /*01b0*/  IMAD R3, R2, 0x60, RZ ;  /* 0x0000006002037824 */ /* 0x000fca00078e02ff */
[----:B-----5:R-:W-:-:S04]  /*01c0*/  ISETP.GE.AND P0, PT, R3, R4, PT ;  /* 0x000000040300720c */ /* 0x020fc80003f06270 */
[----:B------:R-:W-:Y:S01]  /*01d0*/  SEL R235, R235, 0xffffffff, !P0 ;  /* 0xffffffffebeb7807 */ /* 0x000fe20004000000 */
[----:B------:R-:W-:Y:S05]  /*01e0*/  BRA `(.L_x_143) ;  /* 0x0000011000007947 */ /* 0x000fea0003800000 */
.L_x_139:
[----:B---34-:R-:W-:-:S04]  /*01f0*/  ISETP.NE.U32.AND P0, PT, RZ, c[0x0][0x3c0], PT ;  /* 0x0000f000ff007a0c */ /* 0x018fc80003f05070 */
[----:B------:R-:W-:-:S13]  /*0200*/  ISETP.NE.AND.EX P0, PT, RZ, c[0x0][0x3c4], PT, P0 ;  /* 0x0000f100ff007a0c */ /* 0x000fda0003f05300 */
[----:B------:R-:W-:Y:S05]  /*0210*/  @!P0 BRA `(.L_x_144) ;  /* 0x0000002000008947 */ /* 0x000fea0003800000 */
[----:B------:R1:W5:Y:S01]  /*0220*/  LDG.E R4, [R4.64] ;  /* 0x0000000e04047981 */ /* 0x000362000c1e1900 */
[----:B------:R-:W-:Y:S05]  /*0230*/  BRA `(.L_x_145) ;  /* 0x0000009000007947 */ /* 0x000fea0003800000 */
.L_x_144:
        /* <DEDUP_REMOVED lines=8> */
.L_x_146:
[----:B------:R-:W-:Y:S02]  /*02c0*/  MOV R4, c[0x0][0x3a4] ;  /* 0x0000e90000047a02 */ /* 0x000fe40000000f00 */
.L_x_145:
[----:B------:R-:W-:-:S05]  /*02d0*/  IMAD R3, R2, 0x60, RZ ;  /* 0x0000006002037824 */ /* 0x000fca00078e02ff */
[----:B-----5:R-:W-:-:S04]  /*02e0*/  ISETP.GE.AND P0, PT, R3, R4, PT ;  /* 0x000000040300720c */ /* 0x020fc80003f06270 */
[----:B------:R-:W-:-:S04]  /*02f0*/  SEL R235, R235, 0xffffffff, !P0 ;  /* 0xffffffffebeb7807 */ /* 0x000fc80004000000 */
.L_x_143:
        /* <DEDUP_REMOVED lines=32> */
.L_x_147:
[----:B-1----:R-:W-:-:S04]  /*0500*/  ISETP.NE.U32.AND P0, PT, RZ, c[0x0][0x2e0], PT ;  /* 0x0000b800ff007a0c */ /* 0x002fc80003f05070 */
[----:B------:R-:W-:-:S13]  /*0510*/  ISETP.NE.AND.EX P0, PT, RZ, c[0x0][0x2e4], PT, P0 ;  /* 0x0000b900ff007a0c */ /* 0x000fda0003f05300 */
[----:B------:R-:W-:Y:S05]  /*0520*/  @!P0 BRA `(.L_x_148) ;  /* 0x0000003000008947 */ /* 0x000fea0003800000 */
[----:B------:R-:W-:-:S05]  /*0530*/  IMAD.WIDE R8, R235, R9, c[0x0][0x2e0] ;  /* 0x0000b800eb087625 */ /* 0x000fca00078e0209 */
[----:B------:R1:W5:Y:S01]  /*0540*/  LDG.E R5, [R8.64] ;  /* 0x0000000e08057981 */ /* 0x000362000c1e1900 */
[----:B------:R-:W-:Y:S05]  /*0550*/  BRA `(.L_x_149) ;  /* 0x0000004000007947 */ /* 0x000fea0003800000 */
.L_x_148:
[----:B------:R-:W-:Y:S05]  /*0560*/  @!P3 BRA `(.L_x_149) ;  /* 0x000000300000b947 */ /* 0x000fea0003800000 */
[----:B------:R1:W2:Y:S04]  /*0570*/  LDG.E R5, [R10.64] ;  /* 0x0000000e0a057981 */ /* 0x0002a8000c1e1900 */
[----:B-1----:R-:W2:Y:S02]  /*0580*/  LDG.E R10, [R10.64+0x4] ;  /* 0x0000040e0a0a7981 */ /* 0x002ea4000c1e1900 */
[----:B--2---:R-:W-:Y:S02]  /*0590*/  IADD3 R5, -R5, R10, RZ ;  /* 0x0000000a05057210 */ /* 0x004fe40007ffe1ff */
.L_x_149:
        /* <DEDUP_REMOVED lines=512> */
.L_x_153:
        /* <DEDUP_REMOVED lines=223> */
.L_x_151:
        /* <DEDUP_REMOVED lines=413> */
.L_x_152:
        /* <DEDUP_REMOVED lines=234> */
.L_x_150:
        /* <DEDUP_REMOVED lines=144> */
.L_x_155:
        /* <DEDUP_REMOVED lines=63> */
.L_x_157:
[----:B----4-:R-:W-:Y:S05]  /*68f0*/  BSYNC B0 ;  /* 0x0000000000007941 */ /* 0x010fea0003800000 */
.L_x_156:
        /* <DEDUP_REMOVED lines=16> */
.L_x_159:
[----:B------:R-:W-:Y:S05]  /*6a00*/  BSYNC B0 ;  /* 0x0000000000007941 */ /* 0x000fea0003800000 */
.L_x_158:
        /* <DEDUP_REMOVED lines=16> */
.L_x_161:
[----:B------:R-:W-:Y:S05]  /*6b10*/  BSYNC B0 ;  /* 0x0000000000007941 */ /* 0x000fea0003800000 */
.L_x_160:
        /* <DEDUP_REMOVED lines=16> */
.L_x_163:
[----:B------:R-:W-:Y:S05]  /*6c20*/  BSYNC B0 ;  /* 0x0000000000007941 */ /* 0x000fea0003800000 */
.L_x_162:
        /* <DEDUP_REMOVED lines=16> */
.L_x_165:
[----:B------:R-:W-:Y:S05]  /*6d30*/  BSYNC B0 ;  /* 0x0000000000007941 */ /* 0x000fea0003800000 */
.L_x_164:
        /* <DEDUP_REMOVED lines=16> */
.L_x_167:
[----:B------:R-:W-:Y:S05]  /*6e40*/  BSYNC B0 ;  /* 0x0000000000007941 */ /* 0x000fea0003800000 */
.L_x_166:
        /* <DEDUP_REMOVED lines=19> */
.L_x_169:
[----:B------:R-:W-:Y:S05]  /*6f80*/  BSYNC B0 ;  /* 0x0000000000007941 */ /* 0x000fea0003800000 */
.L_x_168:
        /* <DEDUP_REMOVED lines=14> */
.L_x_171:
[----:B------:R-:W-:Y:S05]  /*7070*/  BSYNC B0 ;  /* 0x0000000000007941 */ /* 0x000fea0003800000 */
.L_x_170:
        /* <DEDUP_REMOVED lines=14> */
.L_x_173:
[----:B------:R-:W-:Y:S05]  /*7160*/  BSYNC B0 ;  /* 0x0000000000007941 */ /* 0x000fea0003800000 */
.L_x_172:
        /* <DEDUP_REMOVED lines=14> */
.L_x_175:
[----:B------:R-:W-:Y:S05]  /*7250*/  BSYNC B0 ;  /* 0x0000000000007941 */ /* 0x000fea0003800000 */
.L_x_174:
        /* <DEDUP_REMOVED lines=14> */
.L_x_177:
[----:B------:R-:W-:Y:S05]  /*7340*/  BSYNC B0 ;  /* 0x0000000000007941 */ /* 0x000fea0003800000 */
.L_x_176:
        /* <DEDUP_REMOVED lines=14> */
.L_x_154:
        /* <DEDUP_REMOVED lines=18> */
.L_x_178:
        /* <DEDUP_REMOVED lines=37> */
.L_x_180:
[----:B------:R-:W-:Y:S05]  /*77a0*/  BSYNC B0 ;  /* 0x0000000000007941 */ /* 0x000fea0003800000 */
.L_x_179:
        /* <DEDUP_REMOVED lines=16> */
.L_x_182:
[----:B------:R-:W-:Y:S05]  /*78b0*/  BSYNC B0 ;  /* 0x0000000000007941 */ /* 0x000fea0003800000 */
.L_x_181:
        /* <DEDUP_REMOVED lines=16> */
.L_x_184:
[----:B------:R-:W-:Y:S05]  /*79c0*/  BSYNC B0 ;  /* 0x0000000000007941 */ /* 0x000fea0003800000 */
.L_x_183:
        /* <DEDUP_REMOVED lines=16> */
.L_x_186:
[----:B------:R-:W-:Y:S05]  /*7ad0*/  BSYNC B0 ;  /* 0x0000000000007941 */ /* 0x000fea0003800000 */
.L_x_185:
        /* <DEDUP_REMOVED lines=16> */
.L_x_188:
[----:B------:R-:W-:Y:S05]  /*7be0*/  BSYNC B0 ;  /* 0x0000000000007941 */ /* 0x000fea0003800000 */
.L_x_187:
        /* <DEDUP_REMOVED lines=16> */
.L_x_190:
[----:B------:R-:W-:Y:S05]  /*7cf0*/  BSYNC B0 ;  /* 0x0000000000007941 */ /* 0x000fea0003800000 */
.L_x_189:
        /* <DEDUP_REMOVED lines=20> */
.L_x_192:
[----:B------:R-:W-:Y:S05]  /*7e40*/  BSYNC B0 ;  /* 0x0000000000007941 */ /* 0x000fea0003800000 */
.L_x_191:
        /* <DEDUP_REMOVED lines=14> */
.L_x_194:
[----:B------:R-:W-:Y:S05]  /*7f30*/  BSYNC B0 ;  /* 0x0000000000007941 */ /* 0x000fea0003800000 */
.L_x_193:
        /* <DEDUP_REMOVED lines=14> */
.L_x_196:
[----:B------:R-:W-:Y:S05]  /*8020*/  BSYNC B0 ;  /* 0x0000000000007941 */ /* 0x000fea0003800000 */
.L_x_195:
        /* <DEDUP_REMOVED lines=14> */
.L_x_198:
[----:B------:R-:W-:Y:S05]  /*8110*/  BSYNC B0 ;  /* 0x0000000000007941 */ /* 0x000fea0003800000 */
.L_x_197:
        /* <DEDUP_REMOVED lines=14> */
.L_x_200:
[----:B------:R-:W-:Y:S05]  /*8200*/  BSYNC B0 ;  /* 0x0000000000007941 */ /* 0x000fea0003800000 */
.L_x_199:
        /* <DEDUP_REMOVED lines=14> */
.L_x_201:
        /* <DEDUP_REMOVED lines=9> */
.L_x_2291:


//--------------------- .text._ZN7cutlass13device_kernelIN5flash19enable_sm80_to_sm89INS1_16FlashAttnBwdSm80INS1_25CollectiveMainloopBwdSm80ILi2ELi1EN4cute5tupleIJNS5_1CILi64EEENS7_ILi96EEENS7_ILi128EEEEEENS_10bfloat16_tEfNS_4arch4Sm80ELb0ELb0ELb1ELb1ELb0ELb0ELb0ELb0ELi2ELi2ELi2ELi2ELb1EEENS1_24CollectiveEpilogueBwdGQAISB_fSE_Li256ELb1ELb0EEENS1_19SingleTileSchedulerILb1ELb0ELb0ELi96EEEEEEEEEvNT_6ParamsE --------------------------
	.section	.text._ZN7cutlass13device_kernelIN5flash19enable_sm80_to_sm89INS1_16FlashAttnBwdSm80INS1_25CollectiveMainloopBwdSm80ILi2ELi1EN4cute5tupleIJNS5_1CILi64EEENS7_ILi96EEENS7_ILi128EEEEEENS_10bfloat16_tEfNS_4arch4Sm80ELb0ELb0ELb1ELb1ELb0ELb0ELb0ELb0ELi2ELi2ELi2ELi2ELb1EEENS1_24CollectiveEpilogueBwdGQAISB_fSE_Li256ELb1ELb0EEENS1_19SingleTileSchedulerILb1ELb0ELb0ELi96EEEEEEEEEvNT_6ParamsE,"ax",@progbits
	.sectioninfo	@"SHI_REGISTERS=254"
	.align	128
.text._ZN7cutlass13device_kernelIN5flash19enable_sm80_to_sm89INS1_16FlashAttnBwdSm80INS1_25CollectiveMainloopBwdSm80ILi2ELi1EN4cute5tupleIJNS5_1CILi64EEENS7_ILi96EEENS7_ILi128EEEEEENS_10bfloat16_tEfNS_4arch4Sm80ELb0ELb0ELb1ELb1ELb0ELb0ELb0ELb0ELi2ELi2ELi2ELi2ELb1EEENS1_24CollectiveEpilogueBwdGQAISB_fSE_Li256ELb1ELb0EEENS1_19SingleTileSchedulerILb1ELb0ELb0ELi96EEEEEEEEEvNT_6ParamsE:
        .type           _ZN7cutlass13device_kernelIN5flash19enable_sm80_to_sm89INS1_16FlashAttnBwdSm80INS1_25CollectiveMainloopBwdSm80ILi2ELi1EN4cute5tupleIJNS5_1CILi64EEENS7_ILi96EEENS7_ILi128EEEEEENS_10bfloat16_tEfNS_4arch4Sm80ELb0ELb0ELb1ELb1ELb0ELb0ELb0ELb0ELi2ELi2ELi2ELi2ELb1EEENS1_24CollectiveEpilogueBwdGQAISB_fSE_Li256ELb1ELb0EEENS1_19SingleTileSchedulerILb1ELb0ELb0ELi96EEEEEEEEEvNT_6ParamsE,@function
        .size           _ZN7cutlass13device_kernelIN5flash19enable_sm80_to_sm89INS1_16FlashAttnBwdSm80INS1_25CollectiveMainloopBwdSm80ILi2ELi1EN4cute5tupleIJNS5_1CILi64EEENS7_ILi96EEENS7_ILi128EEEEEENS_10bfloat16_tEfNS_4arch4Sm80ELb0ELb0ELb1ELb1ELb0ELb0ELb0ELb0ELi2ELi2ELi2ELi2ELb1EEENS1_24CollectiveEpilogueBwdGQAISB_fSE_Li256ELb1ELb0EEENS1_19SingleTileSchedulerILb1ELb0ELb0ELi96EEEEEEEEEvNT_6ParamsE,(.L_x_2292 - _ZN7cutlass13device_kernelIN5flash19enable_sm80_to_sm89INS1_16FlashAttnBwdSm80INS1_25CollectiveMainloopBwdSm80ILi2ELi1EN4cute5tupleIJNS5_1CILi64EEENS7_ILi96EEENS7_ILi128EEEEEENS_10bfloat16_tEfNS_4arch4Sm80ELb0ELb0ELb1ELb1ELb0ELb0ELb0ELb0ELi2ELi2ELi2ELi2ELb1EEENS1_24CollectiveEpilogueBwdGQAISB_fSE_Li256ELb1ELb0EEENS1_19SingleTileSchedulerILb1ELb0ELb0ELi96EEEEEEEEEvNT_6ParamsE)
        .other          _ZN7cutlass13device_kernelIN5flash19enable_sm80_to_sm89INS1_16FlashAttnBwdSm80INS1_25CollectiveMainloopBwdSm80ILi2ELi1EN4cute5tupleIJNS5_1CILi64EEENS7_ILi96EEENS7_ILi128EEEEEENS_10bfloat16_tEfNS_4arch4Sm80ELb0ELb0ELb1ELb1ELb0ELb0ELb0ELb0ELi2ELi2ELi2ELi2ELb1EEENS1_24CollectiveEpilogueBwdGQAISB_fSE_Li256ELb1ELb0EEENS1_19SingleTileSchedulerILb1ELb0ELb0ELi96EEEEEEEEEvNT_6ParamsE,@"STO_CUDA_ENTRY STV_DEFAULT"
_ZN7cutlass13device_kernelIN5flash19enable_sm80_to_sm89INS1_16FlashAttnBwdSm80INS1_25CollectiveMainloopBwdSm80ILi2ELi1EN4cute5tupleIJNS5_1CILi64EEENS7_ILi96EEENS7_ILi128EEEEEENS_10bfloat16_tEfNS_4arch4Sm80ELb0ELb0ELb1ELb1ELb0ELb0ELb0ELb0ELi2ELi2ELi2ELi2ELb1EEENS1_24CollectiveEpilogueBwdGQAISB_fSE_Li256ELb1ELb0EEENS1_19SingleTileSchedulerILb1ELb0ELb0ELi96EEEEEEEEEvNT_6ParamsE:
        /* <DEDUP_REMOVED lines=18> */
.L_x_203:
        /* <DEDUP_REMOVED lines=8> */
.L_x_205:
[----:B------:R-:W-:Y:S02]  /*01a0*/  MOV R4, c[0x0][0x3ac] ;  /* 0x0000eb0000047a02 */ /* 0x000fe40000000f00 */
.L_x_204:
[----:B------:R-:W-:-:S05]  /*01b0*/  IMAD R3, R2, 0x60, RZ ;  /* 0x0000006002037824 */ /* 0x000fca00078e02ff */
[----:B-----5:R-:W-:-:S04]  /*01c0*/  ISETP.GE.AND P0, PT, R3, R4, PT ;  /* 0x000000040300720c */ /* 0x020fc80003f06270 */
[----:B------:R-:W-:Y:S01]  /*01d0*/  SEL R235, R235, 0xffffffff, !P0 ;  /* 0xffffffffebeb7807 */ /* 0x000fe20004000000 */
[----:B------:R-:W-:Y:S05]  /*01e0*/  BRA `(.L_x_206) ;  /* 0x0000011000007947 */ /* 0x000fea0003800000 */
.L_x_202:
[----:B---34-:R-:W-:-:S04]  /*01f0*/  ISETP.NE.U32.AND P0, PT, RZ, c[0x0][0x3c8], PT ;  /* 0x0000f200ff007a0c */ /* 0x018fc80003f05070 */
[----:B------:R-:W-:-:S13]  /*0200*/  ISETP.NE.AND.EX P0, PT, RZ, c[0x0][0x3cc], PT, P0 ;  /* 0x0000f300ff007a0c */ /* 0x000fda0003f05300 */
[----:B------:R-:W-:Y:S05]  /*0210*/  @!P0 BRA `(.L_x_207) ;  /* 0x0000002000008947 */ /* 0x000fea0003800000 */
[----:B------:R1:W5:Y:S01]  /*0220*/  LDG.E R4, [R4.64] ;  /* 0x0000000e04047981 */ /* 0x000362000c1e1900 */
[----:B------:R-:W-:Y:S05]  /*0230*/  BRA `(.L_x_208) ;  /* 0x0000009000007947 */ /* 0x000fea0003800000 */
.L_x_207:
        /* <DEDUP_REMOVED lines=8> */
.L_x_209:
[----:B------:R-:W-:Y:S02]  /*02c0*/  MOV R4, c[0x0][0x3ac] ;  /* 0x0000eb0000047a02 */ /* 0x000fe40000000f00 */
.L_x_208:
[----:B------:R-:W-:-:S05]  /*02d0*/  IMAD R3, R2, 0x60, RZ ;  /* 0x0000006002037824 */ /* 0x000fca00078e02ff */
[----:B-----5:R-:W-:-:S04]  /*02e0*/  ISETP.GE.AND P0, PT, R3, R4, PT ;  /* 0x000000040300720c */ /* 0x020fc80003f06270 */
[----:B------:R-:W-:-:S04]  /*02f0*/  SEL R235, R235, 0xffffffff, !P0 ;  /* 0xffffffffebeb7807 */ /* 0x000fc80004000000 */
.L_x_206:
        /* <DEDUP_REMOVED lines=8> */
[CC--:B-1----:R-:W-:Y:S01]  /*0380*/  @P0 IMAD.WIDE R4, R235.reuse, R11.reuse, c[0x0][0x2d8] ;  /* 0x0000b600eb040625 */ /* 0x0c2fe200078e020b */
[----:B------:R-:W-:Y:S01]  /*0390*/  ISETP.NE.AND.EX P3, PT, RZ, c[0x0][0x2d4], PT, P3 ;  /* 0x0000b500ff007a0c */ /* 0x000fe20003f65330 */
[----:B------:R-:W2:Y:S04]  /*03a0*/  @P2 LDG.E R3, [R14.64] ;  /* 0x0000000e0e032981 */ /* 0x000ea8000c1e1900 */
[----:B------:R1:W3:Y:S01]  /*03b0*/  @P0 LDG.E R4, [R4.64] ;  /* 0x0000000e04040981 */ /* 0x0002e2000c1e1900 */
[----:B------:R-:W-:-:S03]  /*03c0*/  IMAD.WIDE R12, R235, R11, c[0x0][0x2d0] ;  /* 0x0000b400eb0c7625 */ /* 0x000fc600078e020b */
[----:B------:R-:W4:Y:S04]  /*03d0*/  @P2 LDG.E R10, [R14.64] ;  /* 0x0000000e0e0a2981 */ /* 0x000f28000c1e1900 */
[----:B-1----:R-:W5:Y:S01]  /*03e0*/  @P3 LDG.E R5, [R12.64] ;  /* 0x0000000e0c053981 */ /* 0x002f62000c1e1900 */
[----:B------:R-:W-:Y:S01]  /*03f0*/  ULDC UR12, c[0x0][0x168] ;  /* 0x00005a00000c7ab9 */ /* 0x000fe20000000800 */
[----:B------:R-:W-:Y:S01]  /*0400*/  CS2R R6, SRZ ;  /* 0x0000000000067805 */ /* 0x000fe2000001ff00 */
[----:B------:R-:W-:Y:S02]  /*0410*/  CS2R R8, SRZ ;  /* 0x0000000000087805 */ /* 0x000fe4000001ff00 */
[----:B---3--:R2:W1:Y:S01]  /*0420*/  @P0 R2UR UR12, R4 ;  /* 0x00000000040c03c2 */ /* 0x00846200000e0000 */
[--C-:B----4-:R-:W-:Y:S01]  /*0430*/  @P2 SHF.R.S32.HI R7, RZ, 0x1f, R10.reuse ;  /* 0x0000001fff072819 */ /* 0x110fe2000001140a */
[----:B------:R-:W-:-:S02]  /*0440*/  @P2 IMAD.MOV.U32 R6, RZ, RZ, R10 ;  /* 0x000000ffff062224 */ /* 0x000fc400078e000a */
[----:B--2---:R-:W-:-:S05]  /*0450*/  @P2 IMAD R4, R235, 0x40, R3 ;  /* 0x00000040eb042824 */ /* 0x004fca00078e0203 */
[----:B------:R-:W-:-:S04]  /*0460*/  @P2 SHF.R.S32.HI R3, RZ, 0x1f, R4 ;  /* 0x0000001fff032819 */ /* 0x000fc80000011404 */
[----:B------:R-:W-:Y:S01]  /*0470*/  @P2 LEA.HI R3, R3, R4, RZ, 0x6 ;  /* 0x0000000403032211 */ /* 0x000fe200078f30ff */
[----:B------:R-:W-:Y:S01]  /*0480*/  IMAD.MOV.U32 R4, RZ, RZ, RZ ;  /* 0x000000ffff047224 */ /* 0x000fe200078e00ff */
[--C-:B-----5:R-:W-:Y:S01]  /*0490*/  @P3 SHF.R.S32.HI R9, RZ, 0x1f, R5.reuse ;  /* 0x0000001fff093819 */ /* 0x120fe20000011405 */
[----:B------:R-:W-:Y:S01]  /*04a0*/  @P3 IMAD.MOV.U32 R8, RZ, RZ, R5 ;  /* 0x000000ffff083224 */ /* 0x000fe200078e0005 */
[----:B------:R-:W-:Y:S01]  /*04b0*/  @P2 LOP3.LUT R4, R3, 0xffffffc0, RZ, 0xc0, !PT ;  /* 0xffffffc003042812 */ /* 0x000fe200078ec0ff */
[----:B------:R-:W-:Y:S01]  /*04c0*/  IMAD.MOV.U32 R3, RZ, RZ, c[0x0][0x198] ;  /* 0x00006600ff037624 */ /* 0x000fe200078e00ff */
[----:B-1----:R-:W-:Y:S05]  /*04d0*/  @P0 BRA `(.L_x_210) ;  /* 0x0000006000000947 */ /* 0x002fea0003800000 */
[----:B------:R-:W-:Y:S05]  /*04e0*/  @!P2 BRA `(.L_x_210) ;  /* 0x000000500000a947 */ /* 0x000fea0003800000 */
[----:B------:R-:W2:Y:S04]  /*04f0*/  LDG.E R10, [R14.64] ;  /* 0x0000000e0e0a7981 */ /* 0x000ea8000c1e1900 */
[----:B------:R-:W3:Y:S01]  /*0500*/  LDG.E R5, [R14.64+0x4] ;  /* 0x0000040e0e057981 */ /* 0x000ee2000c1e1900 */
[----:B--2---:R-:W1:Y:S08]  /*0510*/  R2UR UR12, R10 ;  /* 0x000000000a0c73c2 */ /* 0x004e7000000e0000 */
[----:B---3--:R-:W1:Y:S02]  /*0520*/  R2UR UR4, R5 ;  /* 0x00000000050473c2 */ /* 0x008e6400000e0000 */
[----:B-1----:R-:W-:-:S06]  /*0530*/  UIADD3 UR12, -UR12, UR4, URZ ;  /* 0x000000040c0c7290 */ /* 0x002fcc000fffe13f */
.L_x_210:
[----:B------:R-:W-:-:S04]  /*0540*/  ISETP.NE.U32.AND P0, PT, RZ, c[0x0][0x2e0], PT ;  /* 0x0000b800ff007a0c */ /* 0x000fc80003f05070 */
[----:B------:R-:W-:-:S13]  /*0550*/  ISETP.NE.AND.EX P0, PT, RZ, c[0x0][0x2e4], PT, P0 ;  /* 0x0000b900ff007a0c */ /* 0x000fda0003f05300 */
[----:B------:R-:W-:Y:S05]  /*0560*/  @!P0 BRA `(.L_x_211) ;  /* 0x0000003000008947 */ /* 0x000fea0003800000 */
[----:B------:R-:W-:-:S05]  /*0570*/  IMAD.WIDE R10, R235, R11, c[0x0][0x2e0] ;  /* 0x0000b800eb0a7625 */ /* 0x000fca00078e020b */
[----:B------:R1:W5:Y:S01]  /*0580*/  LDG.E R3, [R10.64] ;  /* 0x0000000e0a037981 */ /* 0x000362000c1e1900 */
[----:B------:R-:W-:Y:S05]  /*0590*/  BRA `(.L_x_212) ;  /* 0x0000004000007947 */ /* 0x000fea0003800000 */
.L_x_211:
[----:B------:R-:W-:Y:S05]  /*05a0*/  @!P3 BRA `(.L_x_212) ;  /* 0x000000300000b947 */ /* 0x000fea0003800000 */
[----:B------:R1:W2:Y:S04]  /*05b0*/  LDG.E R3, [R12.64] ;  /* 0x0000000e0c037981 */ /* 0x0002a8000c1e1900 */
[----:B-1----:R-:W2:Y:S02]  /*05c0*/  LDG.E R12, [R12.64+0x4] ;  /* 0x0000040e0c0c7981 */ /* 0x002ea4000c1e1900 */
[----:B--2---:R-:W-:Y:S02]  /*05d0*/  IADD3 R3, -R3, R12, RZ ;  /* 0x0000000c03037210 */ /* 0x004fe40007ffe1ff */
.L_x_212:
        /* <DEDUP_REMOVED lines=53> */
[--C-:B-1----:R-:W-:Y:S01]  /*0930*/  SHF.R.S32.HI R11, RZ, 0x1f, R232.reuse ;  /* 0x0000001fff0b7819 */ /* 0x102fe200000114e8 */
[----:B------:R-:W-:Y:S01]  /*0940*/  IMAD.SHL.U32 R10, R232, 0x4, RZ ;  /* 0x00000004e80a7824 */ /* 0x000fe200078e00ff */
[----:B------:R-:W-:Y:S01]  /*0950*/  SHF.R.S32.HI R13, RZ, 0x1f, R232 ;  /* 0x0000001fff0d7819 */ /* 0x000fe200000114e8 */
[----:B------:R-:W-:Y:S01]  /*0960*/  IMAD.SHL.U32 R16, R4, 0x80, RZ ;  /* 0x0000008004107824 */ /* 0x000fe200078e00ff */
[----:B------:R-:W-:Y:S01]  /*0970*/  ISETP.NE.AND P1, PT, R5, 0x1, PT ;  /* 0x000000010500780c */ /* 0x000fe20003f25270 */
[----:B------:R-:W-:Y:S01]  /*0980*/  IMAD.MOV.U32 R12, RZ, RZ, R0 ;  /* 0x000000ffff0c7224 */ /* 0x000fe200078e0000 */
[----:B------:R-:W-:Y:S01]  /*0990*/  SHF.R.S32.HI R5, RZ, 0x1f, R4 ;  /* 0x0000001fff057819 */ /* 0x000fe20000011404 */
[----:B-----5:R-:W-:Y:S01]  /*09a0*/  IMAD R237, R2, -0x60, R3 ;  /* 0xffffffa002ed7824 */ /* 0x020fe200078e0203 */
[C---:B------:R-:W-:Y:S01]  /*09b0*/  IADD3 R14, P0, R10.reuse, R4, RZ ;  /* 0x000000040a0e7210 */ /* 0x040fe20007f1e0ff */
[----:B------:R-:W-:Y:S01]  /*09c0*/  ULDC.64 UR4, c[0x0][0x1d8] ;  /* 0x0000760000047ab9 */ /* 0x000fe20000000a00 */
[-C--:B------:R-:W-:Y:S01]  /*09d0*/  LEA.HI R4, R11, R232.reuse, RZ, 0x3 ;  /* 0x000000e80b047211 */ /* 0x080fe200078f18ff */
[----:B------:R-:W-:Y:S01]  /*09e0*/  USHF.L.U32 UR7, UR4, 0x6, URZ ;  /* 0x0000000604077899 */ /* 0x000fe2000800063f */
[----:B------:R-:W-:Y:S01]  /*09f0*/  LEA.HI.X.SX32 R15, R10, R5, 0x1, P0 ;  /* 0x000000050a0f7211 */ /* 0x000fe200000f0eff */
[----:B------:R-:W-:Y:S01]  /*0a00*/  UMOV UR6, 0x6 ;  /* 0x0000000600067882 */ /* 0x000fe20000000000 */
[----:B------:R-:W-:Y:S01]  /*0a10*/  IADD3 R18, P0, R16, R232, RZ ;  /* 0x000000e810127210 */ /* 0x000fe20007f1e0ff */
[----:B------:R-:W-:Y:S01]  /*0a20*/  USHF.L.U64.HI UR5, UR4, UR6, UR5 ;  /* 0x0000000604057299 */ /* 0x000fe20008010205 */
[----:B------:R-:W-:Y:S01]  /*0a30*/  SHF.R.S32.HI R234, RZ, 0x3, R4 ;  /* 0x00000003ffea7819 */ /* 0x000fe20000011404 */
[----:B------:R-:W-:Y:S01]  /*0a40*/  @P1 IMAD.HI.U32 R5, R0, c[0x0][0x24c], RZ ;  /* 0x0000930000051a27 */ /* 0x000fe200078e00ff */
[----:B------:R-:W-:Y:S01]  /*0a50*/  LEA.HI.X.SX32 R19, R16, R13, 0x1, P0 ;  /* 0x0000000d10137211 */ /* 0x000fe200000f0eff */
[----:B------:R-:W-:Y:S01]  /*0a60*/  ULDC.64 UR8, c[0x0][0x178] ;  /* 0x00005e0000087ab9 */ /* 0x000fe20000000a00 */
[----:B------:R-:W-:Y:S01]  /*0a70*/  SHF.R.S32.HI R13, RZ, 0x1f, R234 ;  /* 0x0000001fff0d7819 */ /* 0x000fe200000114ea */
[----:B------:R-:W-:Y:S01]  /*0a80*/  IMAD.WIDE.U32 R16, R0, c[0x0][0x270], R14 ;  /* 0x00009c0000107a25 */ /* 0x000fe200078e000e */
[----:B------:R-:W-:Y:S01]  /*0a90*/  @P1 SHF.R.U32.HI R12, RZ, c[0x0][0x250], R5 ;  /* 0x00009400ff0c1a19 */ /* 0x000fe20000011605 */
[----:B------:R-:W-:Y:S01]  /*0aa0*/  USHF.L.U32 UR10, UR8, 0x6, URZ ;  /* 0x00000006080a7899 */ /* 0x000fe2000800063f */
[----:B------:R-:W-:Y:S01]  /*0ab0*/  IADD3 R6, P0, R234, R6, RZ ;  /* 0x00000006ea067210 */ /* 0x000fe20007f1e0ff */
[----:B------:R-:W-:Y:S01]  /*0ac0*/  IMAD.WIDE.U32 R14, R0, c[0x0][0x288], R14 ;  /* 0x0000a200000e7a25 */ /* 0x000fe200078e000e */
[----:B------:R-:W-:Y:S01]  /*0ad0*/  LOP3.LUT R5, R4, 0xfffffff8, RZ, 0xc0, !PT ;  /* 0xfffffff804057812 */ /* 0x000fe200078ec0ff */
[----:B------:R-:W-:Y:S01]  /*0ae0*/  USHF.L.U64.HI UR9, UR8, UR6, UR9 ;  /* 0x0000000608097299 */ /* 0x000fe20008010209 */
[----:B------:R-:W-:Y:S01]  /*0af0*/  SHF.R.S32.HI R10, RZ, 0x1f, R0 ;  /* 0x0000001fff0a7819 */ /* 0x000fe20000011400 */
[----:B------:R-:W-:Y:S01]  /*0b00*/  IMAD.X R7, R13, 0x1, R7, P0 ;  /* 0x000000010d077824 */ /* 0x000fe200000e0607 */
[----:B------:R-:W-:Y:S01]  /*0b10*/  IADD3 R30, P0, R234, R8, RZ ;  /* 0x00000008ea1e7210 */ /* 0x000fe20007f1e0ff */
[----:B------:R-:W-:Y:S01]  /*0b20*/  IMAD.IADD R5, R232, 0x1, -R5 ;  /* 0x00000001e8057824 */ /* 0x000fe200078e0a05 */
[----:B------:R-:W-:Y:S01]  /*0b30*/  SHF.R.S32.HI R8, RZ, 0x1f, R12 ;  /* 0x0000001fff087819 */ /* 0x000fe2000001140c */
[----:B------:R-:W-:Y:S01]  /*0b40*/  IMAD R36, R10, c[0x0][0x288], RZ ;  /* 0x0000a2000a247a24 */ /* 0x000fe200078e02ff */
[----:B------:R-:W-:Y:S01]  /*0b50*/  LOP3.LUT R236, R236, 0xfffffffe, RZ, 0xc0, !PT ;  /* 0xfffffffeecec7812 */ /* 0x000fe200078ec0ff */
[----:B------:R-:W-:Y:S01]  /*0b60*/  IMAD R40, R10, c[0x0][0x270], RZ ;  /* 0x00009c000a287a24 */ /* 0x000fe200078e02ff */
[----:B------:R-:W-:Y:S01]  /*0b70*/  CS2R R130, SRZ ;  /* 0x0000000000827805 */ /* 0x000fe2000001ff00 */
[----:B------:R-:W-:Y:S01]  /*0b80*/  IMAD.SHL.U32 R20, R5, 0x8, RZ ;  /* 0x0000000805147824 */ /* 0x000fe200078e00ff */
[----:B------:R-:W-:Y:S01]  /*0b90*/  CS2R R128, SRZ ;  /* 0x0000000000807805 */ /* 0x000fe2000001ff00 */
[----:B------:R-:W-:Y:S01]  /*0ba0*/  IMAD R36, R0, c[0x0][0x28c], R36 ;  /* 0x0000a30000247a24 */ /* 0x000fe200078e0224 */
[----:B------:R-:W-:Y:S01]  /*0bb0*/  CS2R R126, SRZ ;  /* 0x00000000007e7805 */ /* 0x000fe2000001ff00 */
[----:B------:R-:W-:Y:S01]  /*0bc0*/  IMAD.X R31, R13, 0x1, R9, P0 ;  /* 0x000000010d1f7824 */ /* 0x000fe200000e0609 */
[----:B------:R-:W-:Y:S01]  /*0bd0*/  SHF.R.S32.HI R21, RZ, 0x1f, R20 ;  /* 0x0000001fff157819 */ /* 0x000fe20000011414 */
[----:B------:R-:W-:Y:S01]  /*0be0*/  IMAD.IADD R9, R3, 0x1, -R234 ;  /* 0x0000000103097824 */ /* 0x000fe200078e0aea */
[----:B------:R-:W-:Y:S01]  /*0bf0*/  ISETP.GE.AND P4, PT, R20, c[0x0][0x1cc], PT ;  /* 0x0000730014007a0c */ /* 0x000fe20003f86270 */
[----:B------:R-:W-:Y:S01]  /*0c00*/  IMAD R40, R0, c[0x0][0x274], R40 ;  /* 0x00009d0000287a24 */ /* 0x000fe200078e0228 */
[----:B------:R-:W-:Y:S01]  /*0c10*/  SEL R13, R235, RZ, !P2 ;  /* 0x000000ffeb0d7207 */ /* 0x000fe20005000000 */
[----:B------:R-:W-:Y:S01]  /*0c20*/  IMAD.IADD R37, R15, 0x1, R36 ;  /* 0x000000010f257824 */ /* 0x000fe200078e0224 */
[----:B------:R-:W-:Y:S01]  /*0c30*/  CS2R R124, SRZ ;  /* 0x00000000007c7805 */ /* 0x000fe2000001ff00 */
[----:B------:R-:W-:Y:S01]  /*0c40*/  IMAD R24, R8, c[0x0][0x1e0], RZ ;  /* 0x0000780008187a24 */ /* 0x000fe200078e02ff */
[----:B------:R-:W-:Y:S01]  /*0c50*/  CS2R R122, SRZ ;  /* 0x00000000007a7805 */ /* 0x000fe2000001ff00 */
[----:B------:R-:W-:Y:S01]  /*0c60*/  IMAD.MOV.U32 R36, RZ, RZ, R14 ;  /* 0x000000ffff247224 */ /* 0x000fe200078e000e */
[----:B------:R-:W-:Y:S01]  /*0c70*/  SHF.R.S32.HI R14, RZ, 0x1f, R235 ;  /* 0x0000001fff0e7819 */ /* 0x000fe200000114eb */
[----:B------:R-:W-:Y:S01]  /*0c80*/  IMAD R3, R2, -0x60, R9 ;  /* 0xffffffa002037824 */ /* 0x000fe200078e0209 */
[----:B------:R-:W-:Y:S01]  /*0c90*/  LEA.HI R9, R11, R232, RZ, 0x6 ;  /* 0x000000e80b097211 */ /* 0x000fe200078f30ff */
[----:B------:R-:W-:Y:S01]  /*0ca0*/  IMAD.IADD R41, R17, 0x1, R40 ;  /* 0x0000000111297824 */ /* 0x000fe200078e0228 */
[----:B------:R-:W-:Y:S01]  /*0cb0*/  SEL R15, R14, RZ, !P3 ;  /* 0x000000ff0e0f7207 */ /* 0x000fe20005800000 */
[----:B------:R-:W-:Y:S01]  /*0cc0*/  IMAD.SHL.U32 R233, R234, 0x40, RZ ;  /* 0x00000040eae97824 */ /* 0x000fe200078e00ff */
[----:B------:R-:W-:Y:S01]  /*0cd0*/  SHF.R.S32.HI R9, RZ, 0x6, R9 ;  /* 0x00000006ff097819 */ /* 0x000fe20000011409 */
[----:B------:R-:W-:Y:S01]  /*0ce0*/  IMAD.MOV.U32 R40, RZ, RZ, R16 ;  /* 0x000000ffff287224 */ /* 0x000fe200078e0010 */
[----:B------:R-:W-:Y:S01]  /*0cf0*/  SEL R14, R14, RZ, !P2 ;  /* 0x000000ff0e0e7207 */ /* 0x000fe20005000000 */
[C---:B------:R-:W-:Y:S01]  /*0d00*/  IMAD R24, R12.reuse, c[0x0][0x1e4], R24 ;  /* 0x000079000c187a24 */ /* 0x040fe200078e0218 */
[----:B------:R-:W-:Y:S01]  /*0d10*/  LOP3.LUT R233, R233, 0x1c0, RZ, 0xc0, !PT ;  /* 0x000001c0e9e97812 */ /* 0x000fe200078ec0ff */
[----:B------:R-:W-:Y:S01]  /*0d20*/  IMAD.WIDE.U32 R16, R12, c[0x0][0x1e0], R20 ;  /* 0x000078000c107a25 */ /* 0x000fe200078e0014 */
[----:B------:R-:W-:Y:S01]  /*0d30*/  CS2R R120, SRZ ;  /* 0x0000000000787805 */ /* 0x000fe2000001ff00 */
[----:B------:R-:W-:Y:S01]  /*0d40*/  CS2R R118, SRZ ;  /* 0x0000000000767805 */ /* 0x000fe2000001ff00 */
[----:B------:R-:W-:Y:S01]  /*0d50*/  CS2R R116, SRZ ;  /* 0x0000000000747805 */ /* 0x000fe2000001ff00 */
[----:B------:R-:W-:Y:S01]  /*0d60*/  IMAD.IADD R25, R17, 0x1, R24 ;  /* 0x0000000111197824 */ /* 0x000fe200078e0218 */
[----:B------:R-:W-:Y:S01]  /*0d70*/  SEL R17, R235, RZ, !P3 ;  /* 0x000000ffeb117207 */ /* 0x000fe20005800000 */
[----:B------:R-:W-:Y:S01]  /*0d80*/  IMAD.SHL.U32 R229, R5, 0x40, RZ ;  /* 0x0000004005e57824 */ /* 0x000fe200078e00ff */
[----:B------:R-:W-:Y:S01]  /*0d90*/  ISETP.LT.OR P3, PT, R3, 0x1, P4 ;  /* 0x000000010300780c */ /* 0x000fe20002761670 */
[----:B------:R-:W-:Y:S01]  /*0da0*/  IMAD.WIDE R30, R2, 0x60, R30 ;  /* 0x00000060021e7825 */ /* 0x000fe200078e021e */
[----:B------:R-:W-:Y:S01]  /*0db0*/  LOP3.LUT R2, R233, 0x38, R20, 0xf8, !PT ;  /* 0x00000038e9027812 */ /* 0x000fe200078ef814 */
[----:B------:R-:W-:Y:S01]  /*0dc0*/  CS2R R114, SRZ ;  /* 0x0000000000727805 */ /* 0x000fe2000001ff00 */
[----:B------:R-:W-:Y:S01]  /*0dd0*/  SHF.R.U32.HI R233, RZ, 0x3, R233 ;  /* 0x00000003ffe97819 */ /* 0x000fe200000116e9 */
[----:B------:R-:W-:Y:S01]  /*0de0*/  IMAD.MOV.U32 R24, RZ, RZ, R16 ;  /* 0x000000ffff187224 */ /* 0x000fe200078e0010 */
[----:B------:R-:W-:Y:S01]  /*0df0*/  LOP3.LUT R229, R229, 0x1c0, RZ, 0xc0, !PT ;  /* 0x000001c0e5e57812 */ /* 0x000fe200078ec0ff */
[----:B------:R-:W-:Y:S01]  /*0e00*/  IMAD R38, R15, c[0x0][0x1e8], RZ ;  /* 0x00007a000f267a24 */ /* 0x000fe200078e02ff */
[----:B------:R-:W-:Y:S01]  /*0e10*/  CS2R R112, SRZ ;  /* 0x0000000000707805 */ /* 0x000fe2000001ff00 */
[----:B------:R-:W-:Y:S01]  /*0e20*/  IMAD.SHL.U32 R16, R9, 0x200, RZ ;  /* 0x0000020009107824 */ /* 0x000fe200078e00ff */
[----:B------:R-:W-:Y:S01]  /*0e30*/  CS2R R110, SRZ ;  /* 0x00000000006e7805 */ /* 0x000fe2000001ff00 */
[C---:B------:R-:W-:Y:S01]  /*0e40*/  IMAD R38, R17.reuse, c[0x0][0x1ec], R38 ;  /* 0x00007b0011267a24 */ /* 0x040fe200078e0226 */
[----:B------:R-:W-:Y:S01]  /*0e50*/  CS2R R108, SRZ ;  /* 0x00000000006c7805 */ /* 0x000fe2000001ff00 */
[----:B------:R-:W-:Y:S01]  /*0e60*/  IMAD.WIDE.U32 R24, R17, c[0x0][0x1e8], R24 ;  /* 0x00007a0011187a25 */ /* 0x000fe200078e0018 */
[C---:B------:R-:W-:Y:S01]  /*0e70*/  LOP3.LUT R233, R16.reuse, R2, R233, 0xf6, !PT ;  /* 0x0000000210e97212 */ /* 0x040fe200078ef6e9 */
[----:B------:R-:W-:Y:S01]  /*0e80*/  CS2R R106, SRZ ;  /* 0x00000000006a7805 */ /* 0x000fe2000001ff00 */
[----:B------:R-:W-:Y:S01]  /*0e90*/  LOP3.LUT R2, R229, 0x8, R4, 0xf8, !PT ;  /* 0x00000008e5027812 */ /* 0x000fe200078ef804 */
[----:B------:R-:W-:Y:S01]  /*0ea0*/  IMAD.IADD R39, R25, 0x1, R38 ;  /* 0x0000000119277824 */ /* 0x000fe200078e0226 */
[----:B------:R-:W-:Y:S01]  /*0eb0*/  SHF.R.U32.HI R229, RZ, 0x3, R229 ;  /* 0x00000003ffe57819 */ /* 0x000fe200000116e5 */
[----:B------:R-:W-:Y:S01]  /*0ec0*/  IMAD.MOV.U32 R38, RZ, RZ, R24 ;  /* 0x000000ffff267224 */ /* 0x000fe200078e0018 */
[----:B------:R-:W-:Y:S01]  /*0ed0*/  CS2R R104, SRZ ;  /* 0x0000000000687805 */ /* 0x000fe2000001ff00 */
[----:B------:R-:W-:Y:S01]  /*0ee0*/  IMAD R24, R7, c[0x0][0x178], RZ ;  /* 0x00005e0007187a24 */ /* 0x000fe200078e02ff */
[----:B------:R-:W-:Y:S01]  /*0ef0*/  LOP3.LUT R229, R16, R2, R229, 0xf6, !PT ;  /* 0x0000000210e57212 */ /* 0x000fe200078ef6e5 */
[----:B------:R-:W-:Y:S01]  /*0f00*/  IMAD R2, R8, c[0x0][0x1b0], RZ ;  /* 0x00006c0008027a24 */ /* 0x000fe200078e02ff */
[----:B------:R-:W-:Y:S01]  /*0f10*/  IADD3 R16, R20, 0x40, RZ ;  /* 0x0000004014107810 */ /* 0x000fe20007ffe0ff */
[----:B------:R-:W-:Y:S01]  /*0f20*/  IMAD R8, R6, c[0x0][0x17c], R24 ;  /* 0x00005f0006087a24 */ /* 0x000fe200078e0218 */
[----:B------:R-:W-:Y:S01]  /*0f30*/  CS2R R102, SRZ ;  /* 0x0000000000667805 */ /* 0x000fe2000001ff00 */
[----:B------:R-:W-:Y:S01]  /*0f40*/  IMAD R24, R31, c[0x0][0x1d8], RZ ;  /* 0x000076001f187a24 */ /* 0x000fe200078e02ff */
[----:B------:R-:W-:Y:S01]  /*0f50*/  ISETP.GE.AND P5, PT, R16, c[0x0][0x1cc], PT ;  /* 0x0000730010007a0c */ /* 0x000fe20003fa6270 */
[C---:B------:R-:W-:Y:S01]  /*0f60*/  IMAD.WIDE.U32 R38, R30.reuse, c[0x0][0x1d8], R38 ;  /* 0x000076001e267a25 */ /* 0x040fe200078e0026 */
[----:B------:R-:W-:Y:S01]  /*0f70*/  CS2R R100, SRZ ;  /* 0x0000000000647805 */ /* 0x000fe2000001ff00 */
[----:B------:R-:W-:Y:S01]  /*0f80*/  CS2R R98, SRZ ;  /* 0x0000000000627805 */ /* 0x000fe2000001ff00 */
[C---:B------:R-:W-:Y:S01]  /*0f90*/  ISETP.LT.OR P2, PT, R3.reuse, 0x1, P5 ;  /* 0x000000010300780c */ /* 0x040fe20002f41670 */
[----:B------:R-:W-:Y:S01]  /*0fa0*/  IMAD R24, R30, c[0x0][0x1dc], R24 ;  /* 0x000077001e187a24 */ /* 0x000fe200078e0218 */
[----:B------:R-:W-:Y:S01]  /*0fb0*/  LEA R26, P0, R38, c[0x0][0x1c0], 0x1 ;  /* 0x00007000261a7a11 */ /* 0x000fe200078008ff */
[C---:B------:R-:W-:Y:S01]  /*0fc0*/  IMAD R22, R14.reuse, c[0x0][0x290], RZ ;  /* 0x0000a4000e167a24 */ /* 0x040fe200078e02ff */
[----:B------:R-:W-:Y:S01]  /*0fd0*/  ISETP.LT.OR P6, PT, R3, 0x21, P5 ;  /* 0x000000210300780c */ /* 0x000fe20002fc1670 */
[----:B------:R-:W-:Y:S01]  /*0fe0*/  IMAD.IADD R24, R39, 0x1, R24 ;  /* 0x0000000127187824 */ /* 0x000fe200078e0218 */
[----:B------:R-:W-:Y:S01]  /*0ff0*/  CS2R R96, SRZ ;  /* 0x0000000000607805 */ /* 0x000fe2000001ff00 */
        /* <DEDUP_REMOVED lines=21> */
[----:B------:R-:W-:Y:S01]  /*1150*/  IMAD R7, R7, c[0x0][0x208], RZ ;  /* 0x0000820007077a24 */ /* 0x000fe200078e02ff */
[----:B------:R1:W-:Y:S01]  /*1160*/  LDGSTS.E.BYPASS.LTC128B.128 [R233+0x9080], [R26.64+0x80], !P2 ;  /* 0x090800801ae97fae */ /* 0x0003e2000d101d4e */
[----:B------:R-:W-:Y:S01]  /*1170*/  IMAD.IADD R23, R41, 0x1, R23 ;  /* 0x0000000129177824 */ /* 0x000fe200078e0217 */
        /* <DEDUP_REMOVED lines=38> */
[----:B------:R-:W-:Y:S01]  /*13e0*/  IMAD R7, R10, c[0x0][0x180], RZ ;  /* 0x000060000a077a24 */ /* 0x000fe200078e02ff */
[----:B--2---:R-:W-:Y:S01]  /*13f0*/  IADD3 R22, P2, R22, UR7, RZ ;  /* 0x0000000716167c10 */ /* 0x004fe2000ff5e0ff */
[C---:B------:R-:W-:Y:S01]  /*1400*/  IMAD R6, R10.reuse, c[0x0][0x210], RZ ;  /* 0x000084000a067a24 */ /* 0x040fe200078e02ff */
[----:B------:R-:W-:Y:S01]  /*1410*/  P2R R12, PR, RZ, 0x40 ;  /* 0x00000040ff0c7803 */ /* 0x000fe20000000000 */
[----:B------:R-:W-:Y:S01]  /*1420*/  IMAD.IADD R29, R29, 0x1, R8 ;  /* 0x000000011d1d7824 */ /* 0x000fe200078e0208 */
        /* <DEDUP_REMOVED lines=30> */
[----:B------:R-:W-:Y:S01]  /*1610*/  CS2R R42, SRZ ;  /* 0x00000000002a7805 */ /* 0x000fe2000001ff00 */
[----:B------:R-:W-:Y:S01]  /*1620*/  CS2R R40, SRZ ;  /* 0x0000000000287805 */ /* 0x000fe2000001ff00 */
[----:B------:R-:W-:Y:S01]  /*1630*/  LOP3.LUT R236, R236, 0xfffffffd, RZ, 0xc0, !PT ;  /* 0xfffffffdecec7812 */ /* 0x000fe200078ec0ff */
[----:B------:R-:W-:Y:S01]  /*1640*/  IMAD.WIDE.U32 R32, R0, c[0x0][0x210], R32 ;  /* 0x0000840000207a25 */ /* 0x000fe200078e0020 */
[----:B------:R-:W-:Y:S01]  /*1650*/  CS2R R38, SRZ ;  /* 0x0000000000267805 */ /* 0x000fe2000001ff00 */
[----:B------:R-:W-:Y:S01]  /*1660*/  CS2R R36, SRZ ;  /* 0x0000000000247805 */ /* 0x000fe2000001ff00 */
[----:B------:R-:W-:Y:S01]  /*1670*/  CS2R R34, SRZ ;  /* 0x0000000000227805 */ /* 0x000fe2000001ff00 */
[----:B------:R-:W-:Y:S01]  /*1680*/  IMAD.U32 R0, RZ, RZ, UR7 ;  /* 0x00000007ff007e24 */ /* 0x000fe2000f8e00ff */
[----:B------:R-:W-:Y:S01]  /*1690*/  UMOV UR4, URZ ;  /* 0x0000003f00047c82 */ /* 0x000fe20008000000 */
[----:B------:R-:W-:Y:S01]  /*16a0*/  IMAD.IADD R29, R29, 0x1, R7 ;  /* 0x000000011d1d7824 */ /* 0x000fe200078e0207 */
[----:B------:R-:W-:Y:S01]  /*16b0*/  UMOV UR11, 0x1 ;  /* 0x00000001000b7882 */ /* 0x000fe20000000000 */
[----:B------:R-:W-:Y:S01]  /*16c0*/  IMAD.IADD R33, R33, 0x1, R8 ;  /* 0x0000000121217824 */ /* 0x000fe200078e0208 */
[----:B------:R-:W-:Y:S01]  /*16d0*/  IADD3 R8, -R234, UR12, RZ ;  /* 0x0000000cea087c10 */ /* 0x000fe2000fffe1ff */
[----:B------:R-:W-:Y:S01]  /*16e0*/  IMAD.WIDE.U32 R28, R13, c[0x0][0x188], R28 ;  /* 0x000062000d1c7a25 */ /* 0x000fe200078e001c */
[----:B--2---:R-:W-:-:S03]  /*16f0*/  LEA R22, P0, R30, c[0x0][0x190], 0x1 ;  /* 0x000064001e167a11 */ /* 0x004fc600078008ff */
[----:B------:R-:W-:Y:S01]  /*1700*/  IMAD R7, R14, c[0x0][0x218], RZ ;  /* 0x000086000e077a24 */ /* 0x000fe200078e02ff */
        /* <DEDUP_REMOVED lines=15> */
[----:B------:R-:W-:-:S02]  /*1800*/  CS2R R30, SRZ ;  /* 0x00000000001e7805 */ /* 0x000fc4000001ff00 */
[----:B------:R-:W-:Y:S01]  /*1810*/  IMAD.IADD R7, R33, 0x1, R7 ;  /* 0x0000000121077824 */ /* 0x000fe200078e0207 */
[----:B------:R-:W-:Y:S01]  /*1820*/  LEA R242, P1, R32, c[0x0][0x1f0], 0x1 ;  /* 0x00007c0020f27a11 */ /* 0x000fe200078208ff */
[----:B------:R-:W-:Y:S02]  /*1830*/  IMAD.IADD R0, R2, 0x1, R0 ;  /* 0x0000000102007824 */ /* 0x000fe400078e0200 */
        /* <DEDUP_REMOVED lines=218> */
.L_x_216:
        /* <DEDUP_REMOVED lines=223> */
.L_x_214:
        /* <DEDUP_REMOVED lines=413> */
.L_x_215:
        /* <DEDUP_REMOVED lines=234> */
.L_x_213:
[----:B------:R-:W-:Y:S05]  /*5c40*/  @P0 EXIT ;  /* 0x000000000000094d */ /* 0x000fea0003800000 */
[----:B------:R-:W-:-:S04]  /*5c50*/  ISETP.NE.U32.AND P0, PT, RZ, c[0x0][0x360], PT ;  /* 0x0000d800ff007a0c */ /* 0x000fc80003f05070 */
[----:B------:R-:W-:-:S13]  /*5c60*/  ISETP.NE.AND.EX P0, PT, RZ, c[0x0][0x364], PT, P0 ;  /* 0x0000d900ff007a0c */ /* 0x000fda0003f05300 */
[----:B------:R-:W-:-:S04]  /*5c70*/  @P0 IMAD.MOV.U32 R0, RZ, RZ, 0x4 ;  /* 0x00000004ff000424 */ /* 0x000fc800078e00ff */
[----:B-----5:R-:W-:-:S06]  /*5c80*/  @P0 IMAD.WIDE R2, R235, R0, c[0x0][0x360] ;  /* 0x0000d800eb020625 */ /* 0x020fcc00078e0200 */
[----:B------:R-:W2:Y:S01]  /*5c90*/  @P0 LDG.E R2, [R2.64] ;  /* 0x0000000e02020981 */ /* 0x000ea2000c1e1900 */
[----:B------:R-:W3:Y:S01]  /*5ca0*/  S2UR UR5, SR_CTAID.X ;  /* 0x00000000000579c3 */ /* 0x000ee20000002500 */
[----:B------:R-:W-:Y:S02]  /*5cb0*/  IMAD.MOV.U32 R0, RZ, RZ, c[0x0][0x338] ;  /* 0x0000ce00ff007624 */ /* 0x000fe400078e00ff */
[----:B------:R-:W4:Y:S04]  /*5cc0*/  S2R R4, SR_CTAID.Y ;  /* 0x0000000000047919 */ /* 0x000f280000002600 */
[----:B------:R-:W-:Y:S01]  /*5cd0*/  BAR.SYNC.DEFER_BLOCKING 0x1, 0x100 ;  /* 0x0044000000007b1d */ /* 0x000fe20000010000 */
[----:B------:R-:W-:Y:S01]  /*5ce0*/  ISETP.NE.AND P1, PT, R0, 0x1, PT ;  /* 0x000000010000780c */ /* 0x000fe20003f25270 */
[----:B---3--:R-:W-:-:S04]  /*5cf0*/  UIMAD UR5, UR5, 0x3000, URZ ;  /* 0x00003000050578a4 */ /* 0x008fc8000f8e023f */
[----:B------:R-:W-:Y:S01]  /*5d00*/  USHF.R.S32.HI UR4, URZ, 0x1f, UR5 ;  /* 0x0000001f3f047899 */ /* 0x000fe20008011405 */
[----:B--2---:R-:W-:-:S04]  /*5d10*/  @P0 IMAD R2, R235, 0x60, R2 ;  /* 0x00000060eb020824 */ /* 0x004fc800078e0202 */
[----:B------:R-:W-:-:S05]  /*5d20*/  @P0 IMAD.HI R2, R2, 0x2aaaaaab, RZ ;  /* 0x2aaaaaab02020827 */ /* 0x000fca00078e02ff */
[----:B------:R-:W-:-:S04]  /*5d30*/  @P0 SHF.R.U32.HI R0, RZ, 0x1f, R2 ;  /* 0x0000001fff000819 */ /* 0x000fc80000011602 */
[----:B------:R-:W-:-:S05]  /*5d40*/  @P0 LEA.HI.SX32 R0, R2, R0, 0x1c ;  /* 0x0000000002000211 */ /* 0x000fca00078fe2ff */
[----:B------:R-:W-:Y:S02]  /*5d50*/  @P0 IMAD R6, R0, 0x3000, RZ ;  /* 0x0000300000060824 */ /* 0x000fe400078e02ff */
[----:B----4-:R-:W-:-:S03]  /*5d60*/  @P1 IMAD.HI.U32 R0, R4, c[0x0][0x33c], RZ ;  /* 0x0000cf0004001a27 */ /* 0x010fc600078e00ff */
[----:B------:R-:W-:Y:S02]  /*5d70*/  @P0 SHF.R.S32.HI R7, RZ, 0x1f, R6 ;  /* 0x0000001fff070819 */ /* 0x000fe40000011406 */
[----:B------:R-:W-:Y:S01]  /*5d80*/  @!P0 CS2R R6, SRZ ;  /* 0x0000000000068805 */ /* 0x000fe2000001ff00 */
[----:B------:R-:W-:Y:S02]  /*5d90*/  @P1 SHF.R.U32.HI R4, RZ, c[0x0][0x340], R0 ;  /* 0x0000d000ff041a19 */ /* 0x000fe40000011600 */
[----:B------:R-:W-:Y:S02]  /*5da0*/  SHF.R.S32.HI R0, RZ, 0x1f, R232 ;  /* 0x0000001fff007819 */ /* 0x000fe400000114e8 */
[----:B------:R-:W-:Y:S02]  /*5db0*/  SHF.R.S32.HI R2, RZ, 0x1f, R4 ;  /* 0x0000001fff027819 */ /* 0x000fe40000011404 */
[----:B------:R-:W-:-:S03]  /*5dc0*/  IADD3 R232, P2, P1, R6, UR5, R232 ;  /* 0x0000000506e87c10 */ /* 0x000fc6000f95e0e8 */
[C---:B------:R-:W-:Y:S01]  /*5dd0*/  IMAD R3, R2.reuse, c[0x0][0x328], RZ ;  /* 0x0000ca0002037a24 */ /* 0x040fe200078e02ff */
[----:B------:R-:W-:Y:S01]  /*5de0*/  IADD3.X R233, R7, UR4, R0, P2, P1 ;  /* 0x0000000407e97c10 */ /* 0x000fe200097e2400 */
[----:B------:R-:W-:Y:S01]  /*5df0*/  IMAD R2, R2, c[0x0][0x300], RZ ;  /* 0x0000c00002027a24 */ /* 0x000fe200078e02ff */
[----:B------:R-:W-:Y:S01]  /*5e00*/  SHF.R.S32.HI R0, RZ, 0x1f, R235 ;  /* 0x0000001fff007819 */ /* 0x000fe200000114eb */
[C---:B------:R-:W-:Y:S01]  /*5e10*/  IMAD R3, R4.reuse, c[0x0][0x32c], R3 ;  /* 0x0000cb0004037a24 */ /* 0x040fe200078e0203 */
[----:B------:R-:W-:Y:S01]  /*5e20*/  SEL R235, R235, RZ, !P0 ;  /* 0x000000ffebeb7207 */ /* 0x000fe20004000000 */
[----:B------:R-:W-:Y:S01]  /*5e30*/  IMAD R2, R4, c[0x0][0x304], R2 ;  /* 0x0000c10004027a24 */ /* 0x000fe200078e0202 */
[----:B------:R-:W-:Y:S01]  /*5e40*/  SEL R0, R0, RZ, !P0 ;  /* 0x000000ff00007207 */ /* 0x000fe20004000000 */
[----:B------:R-:W-:-:S04]  /*5e50*/  IMAD.WIDE.U32 R6, R4, c[0x0][0x328], R232 ;  /* 0x0000ca0004067a25 */ /* 0x000fc800078e00e8 */
[----:B------:R-:W-:Y:S01]  /*5e60*/  IMAD.WIDE.U32 R4, R4, c[0x0][0x300], R232 ;  /* 0x0000c00004047a25 */ /* 0x000fe200078e00e8 */
[----:B------:R-:W-:-:S03]  /*5e70*/  IADD3 R7, R7, R3, RZ ;  /* 0x0000000307077210 */ /* 0x000fc60007ffe0ff */
[----:B------:R-:W-:Y:S02]  /*5e80*/  IMAD.IADD R5, R5, 0x1, R2 ;  /* 0x0000000105057824 */ /* 0x000fe400078e0202 */
[----:B------:R-:W-:Y:S02]  /*5e90*/  IMAD R2, R0, c[0x0][0x330], RZ ;  /* 0x0000cc0000027a24 */ /* 0x000fe400078e02ff */
[----:B------:R-:W-:-:S04]  /*5ea0*/  IMAD.WIDE.U32 R6, R235, c[0x0][0x330], R6 ;  /* 0x0000cc00eb067a25 */ /* 0x000fc800078e0006 */
[C---:B------:R-:W-:Y:S01]  /*5eb0*/  IMAD R2, R235.reuse, c[0x0][0x334], R2 ;  /* 0x0000cd00eb027a24 */ /* 0x040fe200078e0202 */
[----:B-1----:R-:W-:Y:S01]  /*5ec0*/  LEA R10, P1, R6, c[0x0][0x310], 0x2 ;  /* 0x0000c400060a7a11 */ /* 0x002fe200078210ff */
[----:B------:R-:W-:Y:S02]  /*5ed0*/  IMAD R0, R0, c[0x0][0x308], RZ ;  /* 0x0000c20000007a24 */ /* 0x000fe400078e02ff */
[----:B------:R-:W-:Y:S01]  /*5ee0*/  IMAD.WIDE.U32 R4, R235, c[0x0][0x308], R4 ;  /* 0x0000c200eb047a25 */ /* 0x000fe200078e0004 */
[----:B------:R-:W-:-:S03]  /*5ef0*/  IADD3 R2, R7, R2, RZ ;  /* 0x0000000207027210 */ /* 0x000fc60007ffe0ff */
[----:B------:R-:W-:Y:S01]  /*5f00*/  IMAD R0, R235, c[0x0][0x30c], R0 ;  /* 0x0000c300eb007a24 */ /* 0x000fe200078e0200 */
[----:B------:R-:W-:Y:S02]  /*5f10*/  LEA.HI.X R11, R6, c[0x0][0x314], R2, 0x2, P1 ;  /* 0x0000c500060b7a11 */ /* 0x000fe400008f1402 */
[C---:B------:R-:W-:Y:S02]  /*5f20*/  LEA R8, P0, R4.reuse, c[0x0][0x2e8], 0x2 ;  /* 0x0000ba0004087a11 */ /* 0x040fe400078010ff */
[----:B------:R-:W-:Y:S01]  /*5f30*/  IADD3 R0, R5, R0, RZ ;  /* 0x0000000005007210 */ /* 0x000fe20007ffe0ff */
[----:B------:R-:W-:Y:S03]  /*5f40*/  RED.E.ADD.F32.FTZ.RN.STRONG.GPU [R10.64], R28 ;  /* 0x0000001c0a00798e */ /* 0x000fe6000c10e78e */
[----:B------:R-:W-:Y:S01]  /*5f50*/  LEA.HI.X R9, R4, c[0x0][0x2ec], R0, 0x2, P0 ;  /* 0x0000bb0004097a11 */ /* 0x000fe200000f1400 */
        /* <DEDUP_REMOVED lines=47> */
[----:B------:R-:W-:Y:S04]  /*6250*/  RED.E.ADD.F32.FTZ.RN.STRONG.GPU [R8.64], R84 ;  /* 0x000000540800798e */ /* 0x000fe8000c10e78e */
        /* <DEDUP_REMOVED lines=48> */
.L_x_217:
        /* <DEDUP_REMOVED lines=10> */
.L_x_2292:


//--------------------- .text._ZN7cutlass13device_kernelIN5flash19enable_sm80_to_sm89INS1_16FlashAttnBwdSm80INS1_25CollectiveMainloopBwdSm80ILi2ELi1EN4cute5tupleIJNS5_1CILi64EEENS7_ILi96EEENS7_ILi128EEEEEENS_10bfloat16_tEfNS_4arch4Sm80ELb0ELb0ELb1ELb1ELb1ELb0ELb0ELb0ELi2ELi2ELi2ELi2ELb1EEENS1_24CollectiveEpilogueBwdGQAISB_fSE_Li256ELb1ELb1EEENS1_19SingleTileSchedulerILb1ELb0ELb0ELi96EEEEEEEEEvNT_6ParamsE --------------------------
	.section	.text._ZN7cutlass13device_kernelIN5flash19enable_sm80_to_sm89INS1_16FlashAttnBwdSm80INS1_25CollectiveMainloopBwdSm80ILi2ELi1EN4cute5tupleIJNS5_1CILi64EEENS7_ILi96EEENS7_ILi128EEEEEENS_10bfloat16_tEfNS_4arch4Sm80ELb0ELb0ELb1ELb1ELb1ELb0ELb0ELb0ELi2ELi2ELi2ELi2ELb1EEENS1_24CollectiveEpilogueBwdGQAISB_fSE_Li256ELb1ELb1EEENS1_19SingleTileSchedulerILb1ELb0ELb0ELi96EEEEEEEEEvNT_6ParamsE,"ax",@progbits
	.sectioninfo	@"SHI_REGISTERS=254"
	.align	128
.text._ZN7cutlass13device_kernelIN5flash19enable_sm80_to_sm89INS1_16FlashAttnBwdSm80INS1_25CollectiveMainloopBwdSm80ILi2ELi1EN4cute5tupleIJNS5_1CILi64EEENS7_ILi96EEENS7_ILi128EEEEEENS_10bfloat16_tEfNS_4arch4Sm80ELb0ELb0ELb1ELb1ELb1ELb0ELb0ELb0ELi2ELi2ELi2ELi2ELb1EEENS1_24CollectiveEpilogueBwdGQAISB_fSE_Li256ELb1ELb1EEENS1_19SingleTileSchedulerILb1ELb0ELb0ELi96EEEEEEEEEvNT_6ParamsE:
        .type           _ZN7cutlass13device_kernelIN5flash19enable_sm80_to_sm89INS1_16FlashAttnBwdSm80INS1_25CollectiveMainloopBwdSm80ILi2ELi1EN4cute5tupleIJNS5_1CILi64EEENS7_ILi96EEENS7_ILi128EEEEEENS_10bfloat16_tEfNS_4arch4Sm80ELb0ELb0ELb1ELb1ELb1ELb0ELb0ELb0ELi2ELi2ELi2ELi2ELb1EEENS1_24CollectiveEpilogueBwdGQAISB_fSE_Li256ELb1ELb1EEENS1_19SingleTileSchedulerILb1ELb0ELb0ELi96EEEEEEEEEvNT_6ParamsE,@function
        .size           _ZN7cutlass13device_kernelIN5flash19enable_sm80_to_sm89INS1_16FlashAttnBwdSm80INS1_25CollectiveMainloopBwdSm80ILi2ELi1EN4cute5tupleIJNS5_1CILi64EEENS7_ILi96EEENS7_ILi128EEEEEENS_10bfloat16_tEfNS_4arch4Sm80ELb0ELb0ELb1ELb1ELb1ELb0ELb0ELb0ELi2ELi2ELi2ELi2ELb1EEENS1_24CollectiveEpilogueBwdGQAISB_fSE_Li256ELb1ELb1EEENS1_19SingleTileSchedulerILb1ELb0ELb0ELi96EEEEEEEEEvNT_6ParamsE,(.L_x_2293 - _ZN7cutlass13device_kernelIN5flash19enable_sm80_to_sm89INS1_16FlashAttnBwdSm80INS1_25CollectiveMainloopBwdSm80ILi2ELi1EN4cute5tupleIJNS5_1CILi64EEENS7_ILi96EEENS7_ILi128EEEEEENS_10bfloat16_tEfNS_4arch4Sm80ELb0ELb0ELb1ELb1ELb1ELb0ELb0ELb0ELi2ELi2ELi2ELi2ELb1EEENS1_24CollectiveEpilogueBwdGQAISB_fSE_Li256ELb1ELb1EEENS1_19SingleTileSchedulerILb1ELb0ELb0ELi96EEEEEEEEEvNT_6ParamsE)
        .other          _ZN7cutlass13device_kernelIN5flash19enable_sm80_to_sm89INS1_16FlashAttnBwdSm80INS1_25CollectiveMainloopBwdSm80ILi2ELi1EN4cute5tupleIJNS5_1CILi64EEENS7_ILi96EEENS7_ILi128EEEEEENS_10bfloat16_tEfNS_4arch4Sm80ELb0ELb0ELb1ELb1ELb1ELb0ELb0ELb0ELi2ELi2ELi2ELi2ELb1EEENS1_24CollectiveEpilogueBwdGQAISB_fSE_Li256ELb1ELb1EEENS1_19SingleTileSchedulerILb1ELb0ELb0ELi96EEEEEEEEEvNT_6ParamsE,@"STO_CUDA_ENTRY STV_DEFAULT"
_ZN7cutlass13device_kernelIN5flash19enable_sm80_to_sm89INS1_16FlashAttnBwdSm80INS1_25CollectiveMainloopBwdSm80ILi2ELi1EN4cute5tupleIJNS5_1CILi64EEENS7_ILi96EEENS7_ILi128EEEEEENS_10bfloat16_tEfNS_4arch4Sm80ELb0ELb0ELb1ELb1ELb1ELb0ELb0ELb0ELi2ELi2ELi2ELi2ELb1EEENS1_24CollectiveEpilogueBwdGQAISB_fSE_Li256ELb1ELb1EEENS1_19SingleTileSchedulerILb1ELb0ELb0ELi96EEEEEEEEEvNT_6ParamsE:
        /* <DEDUP_REMOVED lines=18> */
.L_x_219:
        /* <DEDUP_REMOVED lines=8> */
.L_x_221:
[----:B------:R-:W-:Y:S02]  /*01a0*/  MOV R4, c[0x0][0x3ac] ;  /* 0x0000eb0000047a02 */ /* 0x000fe40000000f00 */
.L_x_220:
[----:B------:R-:W-:-:S05]  /*01b0*/  IMAD R3, R2, 0x60, RZ ;  /* 0x0000006002037824 */ /* 0x000fca00078e02ff */
[----:B-----5:R-:W-:-:S04]  /*01c0*/  ISETP.GE.AND P0, PT, R3, R4, PT ;  /* 0x000000040300720c */ /* 0x020fc80003f06270 */
[----:B------:R-:W-:Y:S01]  /*01d0*/  SEL R235, R235, 0xffffffff, !P0 ;  /* 0xffffffffebeb7807 */ /* 0x000fe20004000000 */
[----:B------:R-:W-:Y:S05]  /*01e0*/  BRA `(.L_x_222) ;  /* 0x0000011000007947 */ /* 0x000fea0003800000 */
.L_x_218:
[----:B---34-:R-:W-:-:S04]  /*01f0*/  ISETP.NE.U32.AND P0, PT, RZ, c[0x0][0x3c8], PT ;  /* 0x0000f200ff007a0c */ /* 0x018fc80003f05070 */
[----:B------:R-:W-:-:S13]  /*0200*/  ISETP.NE.AND.EX P0, PT, RZ, c[0x0][0x3cc], PT, P0 ;  /* 0x0000f300ff007a0c */ /* 0x000fda0003f05300 */
[----:B------:R-:W-:Y:S05]  /*0210*/  @!P0 BRA `(.L_x_223) ;  /* 0x0000002000008947 */ /* 0x000fea0003800000 */
[----:B------:R1:W5:Y:S01]  /*0220*/  LDG.E R4, [R4.64] ;  /* 0x0000000e04047981 */ /* 0x000362000c1e1900 */
[----:B------:R-:W-:Y:S05]  /*0230*/  BRA `(.L_x_224) ;  /* 0x0000009000007947 */ /* 0x000fea0003800000 */
.L_x_223:
        /* <DEDUP_REMOVED lines=8> */
.L_x_225:
[----:B------:R-:W-:Y:S02]  /*02c0*/  MOV R4, c[0x0][0x3ac] ;  /* 0x0000eb0000047a02 */ /* 0x000fe40000000f00 */
.L_x_224:
[----:B------:R-:W-:-:S05]  /*02d0*/  IMAD R3, R2, 0x60, RZ ;  /* 0x0000006002037824 */ /* 0x000fca00078e02ff */
[----:B-----5:R-:W-:-:S04]  /*02e0*/  ISETP.GE.AND P0, PT, R3, R4, PT ;  /* 0x000000040300720c */ /* 0x020fc80003f06270 */
[----:B------:R-:W-:-:S04]  /*02f0*/  SEL R235, R235, 0xffffffff, !P0 ;  /* 0xffffffffebeb7807 */ /* 0x000fc80004000000 */
.L_x_222:
        /* <DEDUP_REMOVED lines=36> */
.L_x_226:
[----:B------:R-:W-:-:S04]  /*0540*/  ISETP.NE.U32.AND P0, PT, RZ, c[0x0][0x2e0], PT ;  /* 0x0000b800ff007a0c */ /* 0x000fc80003f05070 */
[----:B------:R-:W-:-:S13]  /*0550*/  ISETP.NE.AND.EX P0, PT, RZ, c[0x0][0x2e4], PT, P0 ;  /* 0x0000b900ff007a0c */ /* 0x000fda0003f05300 */
[----:B------:R-:W-:Y:S05]  /*0560*/  @!P0 BRA `(.L_x_227) ;  /* 0x0000003000008947 */ /* 0x000fea0003800000 */
[----:B------:R-:W-:-:S05]  /*0570*/  IMAD.WIDE R10, R235, R11, c[0x0][0x2e0] ;  /* 0x0000b800eb0a7625 */ /* 0x000fca00078e020b */
[----:B------:R1:W5:Y:S01]  /*0580*/  LDG.E R3, [R10.64] ;  /* 0x0000000e0a037981 */ /* 0x000362000c1e1900 */
[----:B------:R-:W-:Y:S05]  /*0590*/  BRA `(.L_x_228) ;  /* 0x0000004000007947 */ /* 0x000fea0003800000 */
.L_x_227:
[----:B------:R-:W-:Y:S05]  /*05a0*/  @!P3 BRA `(.L_x_228) ;  /* 0x000000300000b947 */ /* 0x000fea0003800000 */
[----:B------:R1:W2:Y:S04]  /*05b0*/  LDG.E R3, [R12.64] ;  /* 0x0000000e0c037981 */ /* 0x0002a8000c1e1900 */
[----:B-1----:R-:W2:Y:S02]  /*05c0*/  LDG.E R12, [R12.64+0x4] ;  /* 0x0000040e0c0c7981 */ /* 0x002ea4000c1e1900 */
[----:B--2---:R-:W-:Y:S02]  /*05d0*/  IADD3 R3, -R3, R12, RZ ;  /* 0x0000000c03037210 */ /* 0x004fe40007ffe1ff */
.L_x_228:
        /* <DEDUP_REMOVED lines=512> */
.L_x_232:
        /* <DEDUP_REMOVED lines=223> */
.L_x_230:
        /* <DEDUP_REMOVED lines=413> */
.L_x_231:
        /* <DEDUP_REMOVED lines=234> */
.L_x_229:
[----:B------:R-:W-:Y:S05]  /*5c40*/  @P0 EXIT ;  /* 0x000000000000094d */ /* 0x000fea0003800000 */
[----:B------:R-:W-:-:S04]  /*5c50*/  ISETP.NE.U32.AND P0, PT, RZ, c[0x0][0x360], PT ;  /* 0x0000d800ff007a0c */ /* 0x000fc80003f05070 */
[----:B------:R-:W-:-:S13]  /*5c60*/  ISETP.NE.AND.EX P0, PT, RZ, c[0x0][0x364], PT, P0 ;  /* 0x0000d900ff007a0c */ /* 0x000fda0003f05300 */
[----:B------:R-:W-:-:S04]  /*5c70*/  @P0 IMAD.MOV.U32 R0, RZ, RZ, 0x4 ;  /* 0x00000004ff000424 */ /* 0x000fc800078e00ff */
[----:B-----5:R-:W-:-:S05]  /*5c80*/  @P0 IMAD.WIDE R2, R235, R0, c[0x0][0x360] ;  /* 0x0000d800eb020625 */ /* 0x020fca00078e0200 */
[----:B------:R2:W3:Y:S01]  /*5c90*/  @P0 LDG.E R0, [R2.64] ;  /* 0x0000000e02000981 */ /* 0x0004e2000c1e1900 */
[----:B------:R-:W4:Y:S01]  /*5ca0*/  S2UR UR6, SR_CTAID.X ;  /* 0x00000000000679c3 */ /* 0x000f220000002500 */
[----:B------:R-:W-:Y:S01]  /*5cb0*/  ULDC UR5, c[0x0][0x358] ;  /* 0x0000d60000057ab9 */ /* 0x000fe20000000800 */
[----:B------:R-:W-:Y:S01]  /*5cc0*/  BSSY B0, `(.L_x_233) ;  /* 0x0000029000007945 */ /* 0x000fe20003800000 */
[----:B------:R-:W-:Y:S01]  /*5cd0*/  ULDC UR4, c[0x0][0x2f4] ;  /* 0x0000bd0000047ab9 */ /* 0x000fe20000000800 */
[----:B--2---:R-:W2:Y:S01]  /*5ce0*/  S2R R2, SR_CTAID.Y ;  /* 0x0000000000027919 */ /* 0x004ea20000002600 */
[----:B------:R-:W-:Y:S01]  /*5cf0*/  IMAD.MOV.U32 R3, RZ, RZ, c[0x0][0x338] ;  /* 0x0000ce00ff037624 */ /* 0x000fe200078e00ff */
[----:B----4-:R-:W-:Y:S02]  /*5d00*/  UIMAD UR5, UR6, UR5, URZ ;  /* 0x00000005060572a4 */ /* 0x010fe4000f8e023f */
[----:B------:R-:W-:Y:S02]  /*5d10*/  BAR.SYNC.DEFER_BLOCKING 0x1, 0x100 ;  /* 0x0044000000007b1d */ /* 0x000fe40000010000 */
[----:B------:R-:W-:Y:S01]  /*5d20*/  ISETP.NE.AND P1, PT, R3, 0x1, PT ;  /* 0x000000010300780c */ /* 0x000fe20003f25270 */
[----:B------:R-:W-:Y:S01]  /*5d30*/  IMAD R3, R235, c[0x0][0x2f4], RZ ;  /* 0x0000bd00eb037a24 */ /* 0x000fe200078e02ff */
[----:B------:R-:W-:-:S04]  /*5d40*/  UIMAD UR5, UR5, UR4, URZ ;  /* 0x00000004050572a4 */ /* 0x000fc8000f8e023f */
[----:B------:R-:W-:-:S07]  /*5d50*/  USHF.R.S32.HI UR4, URZ, 0x1f, UR5 ;  /* 0x0000001f3f047899 */ /* 0x000fce0008011405 */
[----:B--2---:R-:W-:-:S04]  /*5d60*/  @P1 IMAD.HI.U32 R4, R2, c[0x0][0x33c], RZ ;  /* 0x0000cf0002041a27 */ /* 0x004fc800078e00ff */
[----:B------:R-:W-:Y:S01]  /*5d70*/  IMAD.MOV.U32 R8, RZ, RZ, R2 ;  /* 0x000000ffff087224 */ /* 0x000fe200078e0002 */
[----:B------:R-:W-:Y:S02]  /*5d80*/  @P1 SHF.R.U32.HI R8, RZ, c[0x0][0x340], R4 ;  /* 0x0000d000ff081a19 */ /* 0x000fe40000011604 */
[----:B------:R-:W-:Y:S02]  /*5d90*/  SHF.R.S32.HI R4, RZ, 0x1f, R3 ;  /* 0x0000001fff047819 */ /* 0x000fe40000011403 */
[--C-:B------:R-:W-:Y:S01]  /*5da0*/  IADD3 R3, P2, P1, R3, UR5, R8.reuse ;  /* 0x0000000503037c10 */ /* 0x100fe2000f95e008 */
[--C-:B------:R-:W-:Y:S01]  /*5db0*/  IMAD.MOV R6, RZ, RZ, -R8.reuse ;  /* 0x000000ffff067224 */ /* 0x100fe200078e0a08 */
[----:B------:R-:W-:-:S03]  /*5dc0*/  SHF.R.S32.HI R5, RZ, 0x1f, R8 ;  /* 0x0000001fff057819 */ /* 0x000fc60000011408 */
[----:B------:R-:W-:Y:S01]  /*5dd0*/  IMAD R6, R6, c[0x0][0x338], R2 ;  /* 0x0000ce0006067a24 */ /* 0x000fe200078e0202 */
[----:B------:R-:W-:Y:S02]  /*5de0*/  IADD3.X R4, R4, UR4, R5, P2, P1 ;  /* 0x0000000404047c10 */ /* 0x000fe400097e2405 */
[----:B------:R-:W-:Y:S02]  /*5df0*/  ISETP.NE.AND P2, PT, R232, RZ, PT ;  /* 0x000000ffe800720c */ /* 0x000fe40003f45270 */
[C---:B------:R-:W-:Y:S01]  /*5e00*/  SHF.L.U64.HI R4, R3.reuse, 0x2, R4 ;  /* 0x0000000203047819 */ /* 0x040fe20000010204 */
[----:B------:R-:W-:-:S05]  /*5e10*/  IMAD.SHL.U32 R3, R3, 0x4, RZ ;  /* 0x0000000403037824 */ /* 0x000fca00078e00ff */
[----:B-1----:R-:W-:-:S04]  /*5e20*/  IADD3 R10, P1, R3, c[0x0][0x350], RZ ;  /* 0x0000d400030a7a10 */ /* 0x002fc80007f3e0ff */
[----:B------:R-:W-:Y:S01]  /*5e30*/  IADD3.X R11, R4, c[0x0][0x354], RZ, P1, !PT ;  /* 0x0000d500040b7a10 */ /* 0x000fe20000ffe4ff */
[----:B---3--:R-:W-:-:S04]  /*5e40*/  @P0 IMAD R0, R235, 0x60, R0 ;  /* 0x00000060eb000824 */ /* 0x008fc800078e0200 */
[----:B------:R-:W-:-:S05]  /*5e50*/  @P0 IMAD.HI R0, R0, 0x2aaaaaab, RZ ;  /* 0x2aaaaaab00000827 */ /* 0x000fca00078e02ff */
[----:B------:R-:W-:-:S04]  /*5e60*/  @P0 SHF.R.U32.HI R7, RZ, 0x1f, R0 ;  /* 0x0000001fff070819 */ /* 0x000fc80000011600 */
[----:B------:R-:W-:Y:S02]  /*5e70*/  @P0 LEA.HI.SX32 R7, R0, R7, 0x1c ;  /* 0x0000000700070211 */ /* 0x000fe400078fe2ff */
[----:B------:R-:W-:Y:S02]  /*5e80*/  SHF.R.S32.HI R0, RZ, 0x1f, R235 ;  /* 0x0000001fff007819 */ /* 0x000fe400000114eb */
[----:B------:R-:W-:Y:S01]  /*5e90*/  SEL R235, R235, RZ, !P0 ;  /* 0x000000ffebeb7207 */ /* 0x000fe20004000000 */
[----:B------:R-:W-:Y:S01]  /*5ea0*/  @P0 IMAD R7, R7, 0x3000, RZ ;  /* 0x0000300007070824 */ /* 0x000fe200078e02ff */
[----:B------:R-:W-:-:S03]  /*5eb0*/  SEL R0, R0, RZ, !P0 ;  /* 0x000000ff00007207 */ /* 0x000fc60004000000 */
[--C-:B------:R-:W-:Y:S01]  /*5ec0*/  @P0 IMAD.MOV.U32 R12, RZ, RZ, R7.reuse ;  /* 0x000000ffff0c0224 */ /* 0x100fe200078e0007 */
[----:B------:R-:W-:Y:S01]  /*5ed0*/  @P0 SHF.R.S32.HI R13, RZ, 0x1f, R7 ;  /* 0x0000001fff0d0819 */ /* 0x000fe20000011407 */
[----:B------:R-:W-:Y:S01]  /*5ee0*/  @!P0 CS2R R12, SRZ ;  /* 0x00000000000c8805 */ /* 0x000fe2000001ff00 */
[----:B------:R-:W-:Y:S05]  /*5ef0*/  @P2 BRA `(.L_x_234) ;  /* 0x0000005000002947 */ /* 0x000fea0003800000 */
.L_x_235:
[----:B------:R-:W2:Y:S01]  /*5f00*/  LDG.E.STRONG.GPU R2, [R10.64] ;  /* 0x0000000e0a027981 */ /* 0x000ea2000c1ef900 */
[----:B------:R-:W-:Y:S01]  /*5f10*/  YIELD ;  /* 0x0000000000007946 */ /* 0x000fe20003800000 */
[----:B--2---:R-:W-:Y:S01]  /*5f20*/  ISETP.NE.AND P0, PT, R2, R6, PT ;  /* 0x000000060200720c */ /* 0x004fe20003f05270 */
[----:B------:R-:W-:-:S12]  /*5f30*/  CCTL.IVALL ;  /* 0x00000000ff00798f */ /* 0x000fd80002000000 */
[----:B------:R-:W-:Y:S05]  /*5f40*/  @P0 BRA `(.L_x_235) ;  /* 0xffffffb000000947 */ /* 0x000fea000383ffff */
.L_x_234:
[----:B------:R-:W-:Y:S05]  /*5f50*/  BSYNC B0 ;  /* 0x0000000000007941 */ /* 0x000fea0003800000 */
.L_x_233:
[----:B------:R-:W-:Y:S01]  /*5f60*/  MOV R7, 0xffffffff ;  /* 0xffffffff00077802 */ /* 0x000fe20000000f00 */
[----:B------:R-:W-:Y:S05]  /*5f70*/  BRA.CONV ~URZ, `(.L_x_236) ;  /* 0x000000237f007947 */ /* 0x000fea000b800000 */
[----:B------:R-:W-:Y:S02]  /*5f80*/  MOV R2, 0x5fa0 ;  /* 0x00005fa000027802 */ /* 0x000fe40000000f00 */
[----:B------:R-:W-:Y:S05]  /*5f90*/  CALL.REL.NOINC `($__internal_1_$__cuda_sm70_warpsync) ;  /* 0x00000a9000007944 */ /* 0x000fea0003c00000 */
.L_x_236:
[----:B------:R-:W-:Y:S01]  /*5fa0*/  UIMAD UR5, UR6, 0x3000, URZ ;  /* 0x00003000060578a4 */ /* 0x000fe2000f8e023f */
[----:B------:R-:W-:Y:S01]  /*5fb0*/  SHF.R.S32.HI R2, RZ, 0x1f, R232 ;  /* 0x0000001fff027819 */ /* 0x000fe200000114e8 */
[----:B------:R-:W-:Y:S01]  /*5fc0*/  IMAD R9, R5, c[0x0][0x328], RZ ;  /* 0x0000ca0005097a24 */ /* 0x000fe200078e02ff */
[----:B------:R-:W-:-:S06]  /*5fd0*/  NOP ;  /* 0x0000000000007918 */ /* 0x000fcc0000000000 */
[----:B------:R-:W-:Y:S01]  /*5fe0*/  USHF.R.S32.HI UR4, URZ, 0x1f, UR5 ;  /* 0x0000001f3f047899 */ /* 0x000fe20008011405 */
[----:B------:R-:W-:Y:S01]  /*5ff0*/  IADD3 R232, P1, P0, R12, UR5, R232 ;  /* 0x000000050ce87c10 */ /* 0x000fe2000f83e0e8 */
[----:B------:R-:W-:-:S04]  /*6000*/  IMAD R9, R8, c[0x0][0x32c], R9 ;  /* 0x0000cb0008097a24 */ /* 0x000fc800078e0209 */
[----:B------:R-:W-:Y:S01]  /*6010*/  IADD3.X R233, R13, UR4, R2, P1, P0 ;  /* 0x000000040de97c10 */ /* 0x000fe20008fe0402 */
[----:B------:R-:W-:-:S04]  /*6020*/  IMAD R2, R0, c[0x0][0x330], RZ ;  /* 0x0000cc0000027a24 */ /* 0x000fc800078e02ff */
[----:B------:R-:W-:-:S04]  /*6030*/  IMAD.WIDE.U32 R12, R8, c[0x0][0x328], R232 ;  /* 0x0000ca00080c7a25 */ /* 0x000fc800078e00e8 */
[----:B------:R-:W-:Y:S01]  /*6040*/  IMAD R2, R235, c[0x0][0x334], R2 ;  /* 0x0000cd00eb027a24 */ /* 0x000fe200078e0202 */
[----:B------:R-:W-:-:S05]  /*6050*/  IADD3 R13, R13, R9, RZ ;  /* 0x000000090d0d7210 */ /* 0x000fca0007ffe0ff */
[----:B------:R-:W-:-:S05]  /*6060*/  IMAD.WIDE.U32 R12, R235, c[0x0][0x330], R12 ;  /* 0x0000cc00eb0c7a25 */ /* 0x000fca00078e000c */
[----:B------:R-:W-:Y:S02]  /*6070*/  IADD3 R2, R13, R2, RZ ;  /* 0x000000020d027210 */ /* 0x000fe40007ffe0ff */
        /* <DEDUP_REMOVED lines=52> */
[----:B-1----:R-:W-:Y:S05]  /*63c0*/  CALL.REL.NOINC `($__internal_1_$__cuda_sm70_warpsync) ;  /* 0x0000066000007944 */ /* 0x002fea0003c00000 */
.L_x_237:
        /* <DEDUP_REMOVED lines=12> */
.L_x_239:
[----:B------:R-:W-:Y:S05]  /*6490*/  BSYNC B0 ;  /* 0x0000000000007941 */ /* 0x000fea0003800000 */
.L_x_238:
[----:B--2---:R-:W-:Y:S01]  /*64a0*/  IADD3 R10, P0, R3, c[0x0][0x348], RZ ;  /* 0x0000d200030a7a10 */ /* 0x004fe20007f1e0ff */
[----:B------:R-:W-:Y:S03]  /*64b0*/  BSSY B0, `(.L_x_240) ;  /* 0x0000008000007945 */ /* 0x000fe60003800000 */
[----:B------:R-:W-:Y:S01]  /*64c0*/  IADD3.X R11, R4, c[0x0][0x34c], RZ, P0, !PT ;  /* 0x0000d300040b7a10 */ /* 0x000fe200007fe4ff */
[----:B------:R-:W-:Y:S05]  /*64d0*/  @P2 BRA `(.L_x_241) ;  /* 0x0000005000002947 */ /* 0x000fea0003800000 */
.L_x_242:
[----:B------:R-:W2:Y:S01]  /*64e0*/  LDG.E.STRONG.GPU R2, [R10.64] ;  /* 0x0000000e0a027981 */ /* 0x000ea2000c1ef900 */
[----:B------:R-:W-:Y:S01]  /*64f0*/  YIELD ;  /* 0x0000000000007946 */ /* 0x000fe20003800000 */
[----:B--2---:R-:W-:Y:S01]  /*6500*/  ISETP.NE.AND P0, PT, R2, R6, PT ;  /* 0x000000060200720c */ /* 0x004fe20003f05270 */
[----:B------:R-:W-:-:S12]  /*6510*/  CCTL.IVALL ;  /* 0x00000000ff00798f */ /* 0x000fd80002000000 */
[----:B------:R-:W-:Y:S05]  /*6520*/  @P0 BRA `(.L_x_242) ;  /* 0xffffffb000000947 */ /* 0x000fea000383ffff */
.L_x_241:
[----:B------:R-:W-:Y:S05]  /*6530*/  BSYNC B0 ;  /* 0x0000000000007941 */ /* 0x000fea0003800000 */
.L_x_240:
[----:B------:R-:W-:Y:S05]  /*6540*/  BRA.CONV ~URZ, `(.L_x_243) ;  /* 0x000000237f007947 */ /* 0x000fea000b800000 */
[----:B------:R-:W-:Y:S02]  /*6550*/  MOV R2, 0x6570 ;  /* 0x0000657000027802 */ /* 0x000fe40000000f00 */
[----:B-1----:R-:W-:Y:S05]  /*6560*/  CALL.REL.NOINC `($__internal_1_$__cuda_sm70_warpsync) ;  /* 0x000004c000007944 */ /* 0x002fea0003c00000 */
.L_x_243:
[----:B------:R-:W-:Y:S01]  /*6570*/  MOV R2, R232 ;  /* 0x000000e800027202 */ /* 0x000fe20000000f00 */
[----:B------:R-:W-:Y:S01]  /*6580*/  IMAD R5, R5, c[0x0][0x300], RZ ;  /* 0x0000c00005057a24 */ /* 0x000fe200078e02ff */
[----:B------:R-:W-:Y:S01]  /*6590*/  MOV R3, R233 ;  /* 0x000000e900037202 */ /* 0x000fe20000000f00 */
[----:B------:R-:W-:Y:S01]  /*65a0*/  IMAD R0, R0, c[0x0][0x308], RZ ;  /* 0x0000c20000007a24 */ /* 0x000fe200078e02ff */
[----:B------:R-:W-:-:S06]  /*65b0*/  NOP ;  /* 0x0000000000007918 */ /* 0x000fcc0000000000 */
[----:B------:R-:W-:-:S04]  /*65c0*/  IMAD.WIDE.U32 R2, R8, c[0x0][0x300], R2 ;  /* 0x0000c00008027a25 */ /* 0x000fc800078e0002 */
[----:B------:R-:W-:Y:S02]  /*65d0*/  IMAD R5, R8, c[0x0][0x304], R5 ;  /* 0x0000c10008057a24 */ /* 0x000fe400078e0205 */
[----:B------:R-:W-:-:S03]  /*65e0*/  IMAD R0, R235, c[0x0][0x30c], R0 ;  /* 0x0000c300eb007a24 */ /* 0x000fc600078e0200 */
        /* <DEDUP_REMOVED lines=55> */
[----:B-12---:R-:W-:Y:S05]  /*6960*/  CALL.REL.NOINC `($__internal_1_$__cuda_sm70_warpsync) ;  /* 0x000000c000007944 */ /* 0x006fea0003c00000 */
.L_x_244:
        /* <DEDUP_REMOVED lines=12> */
        .weak           $__internal_1_$__cuda_sm70_warpsync
        .type           $__internal_1_$__cuda_sm70_warpsync,@function
        .size           $__internal_1_$__cuda_sm70_warpsync,(.L_x_2293 - $__internal_1_$__cuda_sm70_warpsync)
$__internal_1_$__cuda_sm70_warpsync:
[----:B------:R-:W-:Y:S01]  /*6a30*/  MOV R14, R2 ;  /* 0x00000002000e7202 */ /* 0x000fe20000000f00 */
[----:B------:R-:W-:Y:S04]  /*6a40*/  WARPSYNC R7 ;  /* 0x0000000700007348 */ /* 0x000fe80003800000 */
[----:B------:R-:W-:-:S04]  /*6a50*/  MOV R15, 0x0 ;  /* 0x00000000000f7802 */ /* 0x000fc80000000f00 */
[----:B------:R-:W-:Y:S05]  /*6a60*/  RET.REL.NODEC R14 `(_ZN7cutlass13device_kernelIN5flash19enable_sm80_to_sm89INS1_16FlashAttnBwdSm80INS1_25CollectiveMainloopBwdSm80ILi2ELi1EN4cute5tupleIJNS5_1CILi64EEENS7_ILi96EEENS7_ILi128EEEEEENS_10bfloat16_tEfNS_4arch4Sm80ELb0ELb0ELb1ELb1ELb1ELb0ELb0ELb0ELi2ELi2ELi2ELi2ELb1EEENS1_24CollectiveEpilogueBwdGQAISB_fSE_Li256ELb1ELb1EEENS1_19SingleTileSchedulerILb1ELb0ELb0ELi96EEEEEEEEEvNT_6ParamsE) ;  /* 0xffff95900e007950 */ /* 0x000fea0003c3ffff */
.L_x_245:
        /* <DEDUP_REMOVED lines=9> */
.L_x_2293:


//--------------------- .text._ZN7cutlass13device_kernelIN5flash19enable_sm80_to_sm89INS1_16FlashAttnBwdSm80INS1_25CollectiveMainloopBwdSm80ILi2ELi1EN4cute5tupleIJNS5_1CILi64EEENS7_ILi96EEENS7_ILi128EEEEEENS_10bfloat16_tEfNS_4arch4Sm80ELb0ELb1ELb1ELb0ELb0ELb0ELb0ELb0ELi2ELi2ELi2ELi2ELb1EEENS1_21CollectiveEpilogueBwdISB_SC_SE_Li256ELb0ELb0ELi4EEENS1_19SingleTileSchedulerILb0ELb0ELb0ELi96EEEEEEEEEvNT_6ParamsE --------------------------
	.section	.text._ZN7cutlass13device_kernelIN5flash19enable_sm80_to_sm89INS1_16FlashAttnBwdSm80INS1_25CollectiveMainloopBwdSm80ILi2ELi1EN4cute5tupleIJNS5_1CILi64EEENS7_ILi96EEENS7_ILi128EEEEEENS_10bfloat16_tEfNS_4arch4Sm80ELb0ELb1ELb1ELb0ELb0ELb0ELb0ELb0ELi2ELi2ELi2ELi2ELb1EEENS1_21CollectiveEpilogueBwdISB_SC_SE_Li256ELb0ELb0ELi4EEENS1_19SingleTileSchedulerILb0ELb0ELb0ELi96EEEEEEEEEvNT_6ParamsE,"ax",@progbits
	.sectioninfo	@"SHI_REGISTERS=255"
	.align	128
.text._ZN7cutlass13device_kernelIN5flash19enable_sm80_to_sm89INS1_16FlashAttnBwdSm80INS1_25CollectiveMainloopBwdSm80ILi2ELi1EN4cute5tupleIJNS5_1CILi64EEENS7_ILi96EEENS7_ILi128EEEEEENS_10bfloat16_tEfNS_4arch4Sm80ELb0ELb1ELb1ELb0ELb0ELb0ELb0ELb0ELi2ELi2ELi2ELi2ELb1EEENS1_21CollectiveEpilogueBwdISB_SC_SE_Li256ELb0ELb0ELi4EEENS1_19SingleTileSchedulerILb0ELb0ELb0ELi96EEEEEEEEEvNT_6ParamsE:
        .type           _ZN7cutlass13device_kernelIN5flash19enable_sm80_to_sm89INS1_16FlashAttnBwdSm80INS1_25CollectiveMainloopBwdSm80ILi2ELi1EN4cute5tupleIJNS5_1CILi64EEENS7_ILi96EEENS7_ILi128EEEEEENS_10bfloat16_tEfNS_4arch4Sm80ELb0ELb1ELb1ELb0ELb0ELb0ELb0ELb0ELi2ELi2ELi2ELi2ELb1EEENS1_21CollectiveEpilogueBwdISB_SC_SE_Li256ELb0ELb0ELi4EEENS1_19SingleTileSchedulerILb0ELb0ELb0ELi96EEEEEEEEEvNT_6ParamsE,@function
        .size           _ZN7cutlass13device_kernelIN5flash19enable_sm80_to_sm89INS1_16FlashAttnBwdSm80INS1_25CollectiveMainloopBwdSm80ILi2ELi1EN4cute5tupleIJNS5_1CILi64EEENS7_ILi96EEENS7_ILi128EEEEEENS_10bfloat16_tEfNS_4arch4Sm80ELb0ELb1ELb1ELb0ELb0ELb0ELb0ELb0ELi2ELi2ELi2ELi2ELb1EEENS1_21CollectiveEpilogueBwdISB_SC_SE_Li256ELb0ELb0ELi4EEENS1_19SingleTileSchedulerILb0ELb0ELb0ELi96EEEEEEEEEvNT_6ParamsE,(.L_x_2295 - _ZN7cutlass13device_kernelIN5flash19enable_sm80_to_sm89INS1_16FlashAttnBwdSm80INS1_25CollectiveMainloopBwdSm80ILi2ELi1EN4cute5tupleIJNS5_1CILi64EEENS7_ILi96EEENS7_ILi128EEEEEENS_10bfloat16_tEfNS_4arch4Sm80ELb0ELb1ELb1ELb0ELb0ELb0ELb0ELb0ELi2ELi2ELi2ELi2ELb1EEENS1_21CollectiveEpilogueBwdISB_SC_SE_Li256ELb0ELb0ELi4EEENS1_19SingleTileSchedulerILb0ELb0ELb0ELi96EEEEEEEEEvNT_6ParamsE)
        .other          _ZN7cutlass13device_kernelIN5flash19enable_sm80_to_sm89INS1_16FlashAttnBwdSm80INS1_25CollectiveMainloopBwdSm80ILi2ELi1EN4cute5tupleIJNS5_1CILi64EEENS7_ILi96EEENS7_ILi128EEEEEENS_10bfloat16_tEfNS_4arch4Sm80ELb0ELb1ELb1ELb0ELb0ELb0ELb0ELb0ELi2ELi2ELi2ELi2ELb1EEENS1_21CollectiveEpilogueBwdISB_SC_SE_Li256ELb0ELb0ELi4EEENS1_19SingleTileSchedulerILb0ELb0ELb0ELi96EEEEEEEEEvNT_6ParamsE,@"STO_CUDA_ENTRY STV_DEFAULT"
_ZN7cutlass13device_kernelIN5flash19enable_sm80_to_sm89INS1_16FlashAttnBwdSm80INS1_25CollectiveMainloopBwdSm80ILi2ELi1EN4cute5tupleIJNS5_1CILi64EEENS7_ILi96EEENS7_ILi128EEEEEENS_10bfloat16_tEfNS_4arch4Sm80ELb0ELb1ELb1ELb0ELb0ELb0ELb0ELb0ELi2ELi2ELi2ELi2ELb1EEENS1_21CollectiveEpilogueBwdISB_SC_SE_Li256ELb0ELb0ELi4EEENS1_19SingleTileSchedulerILb0ELb0ELb0ELi96EEEEEEEEEvNT_6ParamsE:
[----:B------:R-:W-:-:S03]  /*0000*/  MOV R1, c[0x0][0x28] ;  /* 0x00000a0000017a02 */ /* 0x000fc60000000f00 */
[----:B------:R-:W1:Y:S01]  /*0010*/  S2UR UR12, SR_CTAID.Z ;  /* 0x00000000000c79c3 */ /* 0x000e620000002700 */
[----:B------:R-:W-:Y:S02]  /*0020*/  IADD3 R1, R1, -0x58, RZ ;  /* 0xffffffa801017810 */ /* 0x000fe40007ffe0ff */
[----:B-1----:R-:W-:-:S13]  /*0030*/  ISETP.LE.AND P0, PT, RZ, UR12, PT ;  /* 0x0000000cff007c0c */ /* 0x002fda000bf03270 */
[----:B------:R-:W-:Y:S05]  /*0040*/  @!P0 EXIT ;  /* 0x000000000000894d */ /* 0x000fea0003800000 */
[----:B------:R-:W1:Y:S01]  /*0050*/  S2R R2, SR_TID.X ;  /* 0x0000000000027919 */ /* 0x000e620000002100 */
[----:B------:R-:W2:Y:S01]  /*0060*/  S2UR UR21, SR_CTAID.X ;  /* 0x00000000001579c3 */ /* 0x000ea20000002500 */
[----:B------:R-:W-:Y:S02]  /*0070*/  ULDC UR6, c[0x0][0x168] ;  /* 0x00005a0000067ab9 */ /* 0x000fe40000000800 */
[----:B------:R-:W3:Y:S01]  /*0080*/  S2R R76, SR_CTAID.Y ;  /* 0x00000000004c7919 */ /* 0x000ee20000002600 */
[----:B------:R-:W-:-:S04]  /*0090*/  UIADD3 UR5, UR6, 0x3f, URZ ;  /* 0x0000003f06057890 */ /* 0x000fc8000fffe03f */
[----:B------:R-:W-:-:S04]  /*00a0*/  USHF.R.S32.HI UR4, URZ, 0x1f, UR5 ;  /* 0x0000001f3f047899 */ /* 0x000fc80008011405 */
[----:B------:R-:W-:-:S04]  /*00b0*/  ULEA.HI UR4, UR4, UR5, URZ, 0x6 ;  /* 0x0000000504047291 */ /* 0x000fc8000f8f303f */
[----:B------:R-:W-:Y:S01]  /*00c0*/  USHF.R.S32.HI UR14, URZ, 0x6, UR4 ;  /* 0x000000063f0e7899 */ /* 0x000fe20008011404 */
[----:B-1----:R1:W-:Y:S01]  /*00d0*/  STL [R1+0x20], R2 ;  /* 0x0000200201007387 */ /* 0x0023e20000100800 */
[----:B--2---:R-:W-:-:S13]  /*00e0*/  ISETP.LE.AND P0, PT, RZ, UR21, PT ;  /* 0x00000015ff007c0c */ /* 0x004fda000bf03270 */
[----:B------:R-:W-:Y:S05]  /*00f0*/  @!P0 BRA `(.L_x_246) ;  /* 0x000000b000008947 */ /* 0x000fea0003800000 */
[----:B---3--:R-:W-:Y:S02]  /*0100*/  UIMAD UR5, UR21, 0x60, UR6 ;  /* 0x00000060150578a4 */ /* 0x008fe4000f8e0206 */
[----:B------:R-:W-:Y:S02]  /*0110*/  ULDC UR4, c[0x0][0x198] ;  /* 0x0000660000047ab9 */ /* 0x000fe40000000800 */
[----:B------:R-:W-:-:S04]  /*0120*/  UIADD3 UR5, UR5, 0x9f, URZ ;  /* 0x0000009f05057890 */ /* 0x000fc8000fffe03f */
[----:B------:R-:W-:-:S03]  /*0130*/  UIADD3 UR4, UR5, -UR4, URZ ;  /* 0x8000000405047290 */ /* 0x000fc6000fffe03f */
[----:B------:R-:W-:Y:S02]  /*0140*/  ULDC UR5, c[0x0][0x2a0] ;  /* 0x0000a80000057ab9 */ /* 0x000fe40000000800 */
[----:B------:R-:W-:-:S04]  /*0150*/  UIADD3 UR5, UR4, UR5, URZ ;  /* 0x0000000504057290 */ /* 0x000fc8000fffe03f */
[----:B------:R-:W-:-:S04]  /*0160*/  USHF.R.S32.HI UR4, URZ, 0x1f, UR5 ;  /* 0x0000001f3f047899 */ /* 0x000fc80008011405 */
[----:B------:R-:W-:-:S04]  /*0170*/  ULEA.HI UR4, UR4, UR5, URZ, 0x6 ;  /* 0x0000000504047291 */ /* 0x000fc8000f8f303f */
[----:B------:R-:W-:-:S04]  /*0180*/  USHF.R.S32.HI UR4, URZ, 0x6, UR4 ;  /* 0x000000063f047899 */ /* 0x000fc80008011404 */
[----:B------:R-:W-:-:S04]  /*0190*/  UISETP.LT.AND UP0, UPT, UR14, UR4, UPT ;  /* 0x000000040e00728c */ /* 0x000fc8000bf01270 */
[----:B------:R-:W-:Y:S02]  /*01a0*/  USEL UR14, UR14, UR4, UP0 ;  /* 0x000000040e0e7287 */ /* 0x000fe40008000000 */
.L_x_246:
[----:B---3--:R-:W-:Y:S01]  /*01b0*/  UIMAD UR6, UR21, 0x60, UR6 ;  /* 0x00000060150678a4 */ /* 0x008fe2000f8e0206 */
[----:B------:R-:W-:Y:S01]  /*01c0*/  PLOP3.LUT P0, PT, PT, PT, PT, 0x80, 0x0 ;  /* 0x000000000000781c */ /* 0x000fe20003f0f070 */
[----:B------:R-:W-:Y:S01]  /*01d0*/  ULDC UR5, c[0x0][0x198] ;  /* 0x0000660000057ab9 */ /* 0x000fe20000000800 */
[----:B------:R-:W-:Y:S01]  /*01e0*/  CS2R R122, SRZ ;  /* 0x00000000007a7805 */ /* 0x000fe2000001ff00 */
[----:B------:R-:W-:Y:S01]  /*01f0*/  UIADD3 UR5, UR6, -UR5, URZ ;  /* 0x8000000506057290 */ /* 0x000fe2000fffe03f */
[----:B------:R-:W-:Y:S01]  /*0200*/  CS2R R120, SRZ ;  /* 0x0000000000787805 */ /* 0x000fe2000001ff00 */
[----:B------:R-:W-:Y:S01]  /*0210*/  ULDC UR4, c[0x0][0x2a4] ;  /* 0x0000a90000047ab9 */ /* 0x000fe20000000800 */
[----:B------:R-:W-:Y:S01]  /*0220*/  CS2R R126, SRZ ;  /* 0x00000000007e7805 */ /* 0x000fe2000001ff00 */
[----:B------:R-:W-:Y:S01]  /*0230*/  UIADD3 UR5, UR5, -UR4, URZ ;  /* 0x8000000405057290 */ /* 0x000fe2000fffe03f */
[----:B------:R-:W-:Y:S01]  /*0240*/  IMAD.MOV.U32 R9, RZ, RZ, RZ ;  /* 0x000000ffff097224 */ /* 0x000fe200078e00ff */
[----:B------:R-:W-:Y:S01]  /*0250*/  ULDC.64 UR18, c[0x0][0x118] ;  /* 0x0000460000127ab9 */ /* 0x000fe20000000a00 */
[----:B------:R-:W-:Y:S01]  /*0260*/  IMAD.MOV.U32 R124, RZ, RZ, RZ ;  /* 0x000000ffff7c7224 */ /* 0x000fe200078e00ff */
[----:B------:R-:W-:Y:S01]  /*0270*/  USHF.R.S32.HI UR4, URZ, 0x1f, UR5 ;  /* 0x0000001f3f047899 */ /* 0x000fe20008011405 */
[----:B------:R-:W-:Y:S01]  /*0280*/  MOV R11, RZ ;  /* 0x000000ff000b7202 */ /* 0x000fe20000000f00 */
[----:B------:R-:W-:Y:S01]  /*0290*/  IMAD.MOV.U32 R130, RZ, RZ, RZ ;  /* 0x000000ffff827224 */ /* 0x000fe200078e00ff */
[----:B------:R-:W-:Y:S01]  /*02a0*/  CS2R R12, SRZ ;  /* 0x00000000000c7805 */ /* 0x000fe2000001ff00 */
[----:B------:R-:W-:Y:S01]  /*02b0*/  ULEA.HI UR4, UR4, UR5, URZ, 0x6 ;  /* 0x0000000504047291 */ /* 0x000fe2000f8f303f */
[----:B------:R-:W-:Y:S01]  /*02c0*/  MOV R128, RZ ;  /* 0x000000ff00807202 */ /* 0x000fe20000000f00 */
[----:B------:R-:W-:Y:S01]  /*02d0*/  IMAD.MOV.U32 R118, RZ, RZ, RZ ;  /* 0x000000ffff767224 */ /* 0x000fe200078e00ff */
[----:B------:R-:W-:Y:S01]  /*02e0*/  CS2R R14, SRZ ;  /* 0x00000000000e7805 */ /* 0x000fe2000001ff00 */
[----:B------:R-:W-:Y:S01]  /*02f0*/  USHF.R.S32.HI UR13, URZ, 0x6, UR4 ;  /* 0x000000063f0d7899 */ /* 0x000fe20008011404 */
[----:B------:R-:W-:Y:S01]  /*0300*/  MOV R116, RZ ;  /* 0x000000ff00747202 */ /* 0x000fe20000000f00 */
[----:B------:R-:W-:Y:S01]  /*0310*/  IMAD.MOV.U32 R114, RZ, RZ, RZ ;  /* 0x000000ffff727224 */ /* 0x000fe200078e00ff */
[----:B------:R-:W-:Y:S01]  /*0320*/  CS2R R16, SRZ ;  /* 0x0000000000107805 */ /* 0x000fe2000001ff00 */
[----:B------:R-:W-:Y:S01]  /*0330*/  UISETP.LT.AND UP0, UPT, URZ, UR13, UPT ;  /* 0x0000000d3f00728c */ /* 0x000fe2000bf01270 */
[----:B------:R-:W-:Y:S01]  /*0340*/  MOV R112, RZ ;  /* 0x000000ff00707202 */ /* 0x000fe20000000f00 */
[----:B------:R-:W-:Y:S01]  /*0350*/  IMAD.MOV.U32 R110, RZ, RZ, RZ ;  /* 0x000000ffff6e7224 */ /* 0x000fe200078e00ff */
[----:B------:R-:W-:Y:S01]  /*0360*/  CS2R R18, SRZ ;  /* 0x0000000000127805 */ /* 0x000fe2000001ff00 */
[----:B------:R-:W-:Y:S01]  /*0370*/  USEL UR13, URZ, UR13, !UP0 ;  /* 0x0000000d3f0d7287 */ /* 0x000fe2000c000000 */
[----:B------:R-:W-:Y:S01]  /*0380*/  MOV R108, RZ ;  /* 0x000000ff006c7202 */ /* 0x000fe20000000f00 */
[----:B------:R-:W-:Y:S01]  /*0390*/  IMAD.MOV.U32 R98, RZ, RZ, RZ ;  /* 0x000000ffff627224 */ /* 0x000fe200078e00ff */
[----:B------:R-:W-:Y:S01]  /*03a0*/  CS2R R20, SRZ ;  /* 0x0000000000147805 */ /* 0x000fe2000001ff00 */
[----:B------:R-:W-:Y:S01]  /*03b0*/  UISETP.GT.AND UP0, UPT, UR14, UR13, UPT ;  /* 0x0000000d0e00728c */ /* 0x000fe2000bf04270 */
[----:B------:R-:W-:Y:S01]  /*03c0*/  MOV R96, RZ ;  /* 0x000000ff00607202 */ /* 0x000fe20000000f00 */
[----:B------:R-:W-:Y:S01]  /*03d0*/  IMAD.MOV.U32 R102, RZ, RZ, RZ ;  /* 0x000000ffff667224 */ /* 0x000fe200078e00ff */
[----:B------:R-:W-:Y:S01]  /*03e0*/  CS2R R22, SRZ ;  /* 0x0000000000167805 */ /* 0x000fe2000001ff00 */
[----:B------:R-:W-:Y:S01]  /*03f0*/  MOV R100, RZ ;  /* 0x000000ff00647202 */ /* 0x000fe20000000f00 */
[----:B------:R-:W-:Y:S01]  /*0400*/  IMAD.MOV.U32 R106, RZ, RZ, RZ ;  /* 0x000000ffff6a7224 */ /* 0x000fe200078e00ff */
[----:B------:R-:W-:Y:S01]  /*0410*/  PLOP3.LUT P1, PT, PT, PT, UP0, 0x80, 0x0 ;  /* 0x000000000000781c */ /* 0x000fe20003f2f008 */
[----:B------:R-:W-:Y:S01]  /*0420*/  CS2R R24, SRZ ;  /* 0x0000000000187805 */ /* 0x000fe2000001ff00 */
[----:B------:R-:W-:Y:S01]  /*0430*/  MOV R104, RZ ;  /* 0x000000ff00687202 */ /* 0x000fe20000000f00 */
[----:B------:R-:W-:Y:S01]  /*0440*/  IMAD.MOV.U32 R94, RZ, RZ, RZ ;  /* 0x000000ffff5e7224 */ /* 0x000fe200078e00ff */
[----:B------:R-:W-:Y:S01]  /*0450*/  CS2R R26, SRZ ;  /* 0x00000000001a7805 */ /* 0x000fe2000001ff00 */
[----:B------:R-:W-:Y:S01]  /*0460*/  MOV R92, RZ ;  /* 0x000000ff005c7202 */ /* 0x000fe20000000f00 */
[----:B------:R-:W-:Y:S01]  /*0470*/  IMAD.MOV.U32 R90, RZ, RZ, RZ ;  /* 0x000000ffff5a7224 */ /* 0x000fe200078e00ff */
        /* <DEDUP_REMOVED lines=30> */
[--C-:B------:R-:W-:Y:S01]  /*0660*/  IMAD.MOV.U32 R78, RZ, RZ, R2.reuse ;  /* 0x000000ffff4e7224 */ /* 0x100fe200078e0002 */
[----:B------:R-:W-:Y:S01]  /*0670*/  ULDC.64 UR4, c[0x0][0x290] ;  /* 0x0000a40000047ab9 */ /* 0x000fe20000000a00 */
[----:B------:R-:W-:Y:S01]  /*0680*/  IMAD.MOV.U32 R78, RZ, RZ, R2 ;  /* 0x000000ffff4e7224 */ /* 0x000fe200078e0002 */
[----:B------:R-:W-:Y:S01]  /*0690*/  ISETP.NE.AND P0, PT, R0, 0x1, PT ;  /* 0x000000010000780c */ /* 0x000fe20003f05270 */
[----:B------:R-:W-:Y:S01]  /*06a0*/  IMAD R0, R21, c[0x0][0x288], RZ ;  /* 0x0000a20015007a24 */ /* 0x000fe200078e02ff */
[----:B------:R-:W-:Y:S01]  /*06b0*/  UIMAD.WIDE.U32 UR8, UR12, UR4, URZ ;  /* 0x000000040c0872a5 */ /* 0x000fe2000f8e003f */
[----:B------:R-:W-:Y:S01]  /*06c0*/  IMAD.SHL.U32 R22, R78, 0x4, RZ ;  /* 0x000000044e167824 */ /* 0x000fe200078e00ff */
[----:B------:R-:W-:Y:S01]  /*06d0*/  USHF.L.U32 UR20, UR13, 0x6, URZ ;  /* 0x000000060d147899 */ /* 0x000fe2000800063f */
[----:B------:R-:W-:Y:S01]  /*06e0*/  IMAD.MOV.U32 R79, RZ, RZ, R3 ;  /* 0x000000ffff4f7224 */ /* 0x000fe200078e0003 */
[----:B------:R-:W-:Y:S01]  /*06f0*/  SHF.R.S32.HI R18, RZ, 0x1f, R78 ;  /* 0x0000001fff127819 */ /* 0x000fe2000001144e */
[----:B------:R-:W-:Y:S01]  /*0700*/  IMAD R0, R76, c[0x0][0x28c], R0 ;  /* 0x0000a3004c007a24 */ /* 0x000fe200078e0200 */
[----:B------:R-:W-:Y:S01]  /*0710*/  SHF.R.S32.HI R23, RZ, 0x1f, R22 ;  /* 0x0000001fff177819 */ /* 0x000fe20000011416 */
[----:B------:R-:W-:Y:S01]  /*0720*/  IMAD.U32 R4, RZ, RZ, UR8 ;  /* 0x00000008ff047e24 */ /* 0x000fe2000f8e00ff */
[-C--:B------:R-:W-:Y:S01]  /*0730*/  LEA.HI R11, R18, R78.reuse, RZ, 0x2 ;  /* 0x0000004e120b7211 */ /* 0x080fe200078f10ff */
[----:B------:R-:W-:Y:S01]  /*0740*/  IMAD.MOV.U32 R8, RZ, RZ, R76 ;  /* 0x000000ffff087224 */ /* 0x000fe200078e004c */
[----:B------:R-:W-:Y:S01]  /*0750*/  ISETP.GT.AND P5, PT, R78, 0xf, PT ;  /* 0x0000000f4e00780c */ /* 0x000fe20003fa4270 */
[----:B-1----:R-:W-:Y:S01]  /*0760*/  IMAD.WIDE.U32 R2, R76, c[0x0][0x288], R22 ;  /* 0x0000a2004c027a25 */ /* 0x002fe200078e0016 */
[CC--:B------:R-:W-:Y:S01]  /*0770*/  LEA.HI R24, R18.reuse, R78.reuse, RZ, 0x5 ;  /* 0x0000004e12187211 */ /* 0x0c0fe200078f28ff */
[----:B------:R-:W-:Y:S01]  /*0780*/  ULDC.64 UR6, c[0x0][0x278] ;  /* 0x00009e0000067ab9 */ /* 0x000fe20000000a00 */
[----:B------:R-:W-:Y:S01]  /*0790*/  LEA.HI R216, R18, R78, RZ, 0x3 ;  /* 0x0000004e12d87211 */ /* 0x000fe200078f18ff */
[----:B------:R-:W-:Y:S01]  /*07a0*/  @P0 IMAD.HI.U32 R6, R76, c[0x0][0x24c], RZ ;  /* 0x000093004c060a27 */ /* 0x000fe200078e00ff */
[----:B------:R-:W-:Y:S01]  /*07b0*/  UIMAD.WIDE.U32 UR16, UR12, UR6, URZ ;  /* 0x000000060c1072a5 */ /* 0x000fe2000f8e003f */
[----:B------:R1:W-:Y:S01]  /*07c0*/  STL.64 [R1+0x10], R22 ;  /* 0x0000101601007387 */ /* 0x0003e20000100a00 */
[----:B------:R-:W-:Y:S01]  /*07d0*/  USHF.R.S32.HI UR15, URZ, 0x1f, UR12 ;  /* 0x0000001f3f0f7899 */ /* 0x000fe2000801140c */
[----:B------:R-:W-:Y:S01]  /*07e0*/  IMAD.IADD R12, R3, 0x1, R0 ;  /* 0x00000001030c7824 */ /* 0x000fe200078e0200 */
[----:B------:R-:W-:Y:S01]  /*07f0*/  @P0 SHF.R.U32.HI R8, RZ, c[0x0][0x250], R6 ;  /* 0x00009400ff080a19 */ /* 0x000fe20000011606 */
[----:B------:R-:W-:Y:S01]  /*0800*/  IMAD R0, R21, c[0x0][0x270], RZ ;  /* 0x00009c0015007a24 */ /* 0x000fe200078e02ff */
[----:B------:R-:W-:Y:S01]  /*0810*/  IADD3 R30, P1, P0, R2, UR20, R4 ;  /* 0x00000014021e7c10 */ /* 0x000fe2000f83e004 */
[----:B------:R-:W-:Y:S01]  /*0820*/  IMAD.U32 R5, RZ, RZ, UR9 ;  /* 0x00000009ff057e24 */ /* 0x000fe2000f8e00ff */
[--C-:B------:R-:W-:Y:S01]  /*0830*/  SHF.R.S32.HI R5, RZ, 0x2, R11.reuse ;  /* 0x00000002ff057819 */ /* 0x100fe2000001140b */
[C---:B------:R-:W-:Y:S01]  /*0840*/  IMAD R0, R76.reuse, c[0x0][0x274], R0 ;  /* 0x00009d004c007a24 */ /* 0x040fe200078e0200 */
[----:B------:R-:W-:Y:S01]  /*0850*/  SHF.R.S32.HI R4, RZ, 0x1f, R11 ;  /* 0x0000001fff047819 */ /* 0x000fe2000001140b */
[----:B------:R-:W-:Y:S01]  /*0860*/  IMAD.WIDE.U32 R2, R76, c[0x0][0x270], R22 ;  /* 0x00009c004c027a25 */ /* 0x000fe200078e0016 */
[----:B------:R-:W-:Y:S01]  /*0870*/  SHF.R.S32.HI R6, RZ, 0x5, R24 ;  /* 0x00000005ff067819 */ /* 0x000fe20000011418 */
[----:B------:R-:W-:Y:S01]  /*0880*/  UIMAD UR4, UR15, UR4, URZ ;  /* 0x000000040f0472a4 */ /* 0x000fe2000f8e023f */
[----:B------:R-:W-:Y:S01]  /*0890*/  SHF.R.S32.HI R34, RZ, 0x3, R216 ;  /* 0x00000003ff227819 */ /* 0x000fe200000114d8 */
[----:B------:R-:W-:Y:S01]  /*08a0*/  IMAD.IADD R10, R3, 0x1, R0 ;  /* 0x00000001030a7824 */ /* 0x000fe200078e0200 */
[----:B------:R-:W-:Y:S01]  /*08b0*/  LEA.HI R0, R4, R5, RZ, 0x3 ;  /* 0x0000000504007211 */ /* 0x000fe200078f18ff */
[----:B------:R-:W-:Y:S01]  /*08c0*/  IMAD.U32 R9, RZ, RZ, UR20 ;  /* 0x00000014ff097e24 */ /* 0x000fe2000f8e00ff */
[----:B------:R-:W-:Y:S01]  /*08d0*/  LEA.HI R7, R24, R6, RZ, 0x1 ;  /* 0x0000000618077211 */ /* 0x000fe200078f08ff */
[----:B------:R-:W-:Y:S01]  /*08e0*/  UIMAD UR6, UR15, UR6, URZ ;  /* 0x000000060f0672a4 */ /* 0x000fe2000f8e023f */
[----:B------:R-:W-:Y:S01]  /*08f0*/  LOP3.LUT R0, R0, 0xfffffff8, RZ, 0xc0, !PT ;  /* 0xfffffff800007812 */ /* 0x000fe200078ec0ff */
[----:B------:R-:W-:Y:S01]  /*0900*/  UIMAD UR5, UR12, UR5, UR4 ;  /* 0x000000050c0572a4 */ /* 0x000fe2000f8e0204 */
[----:B------:R-:W-:Y:S01]  /*0910*/  @!P5 IADD3 R27, P3, P2, R9, UR16, R2 ;  /* 0x00000010091bdc10 */ /* 0x000fe2000fa7e002 */
[----:B------:R-:W-:Y:S01]  /*0920*/  USHF.R.S32.HI UR4, URZ, 0x1f, UR20 ;  /* 0x0000001f3f047899 */ /* 0x000fe20008011414 */
[----:B------:R-:W-:Y:S01]  /*0930*/  LOP3.LUT R2, R7, 0xfffffffe, RZ, 0xc0, !PT ;  /* 0xfffffffe07027812 */ /* 0x000fe200078ec0ff */
[----:B------:R-:W-:Y:S01]  /*0940*/  IMAD.IADD R7, R5, 0x1, -R0 ;  /* 0x0000000105077824 */ /* 0x000fe200078e0a00 */
[----:B------:R-:W-:Y:S01]  /*0950*/  LOP3.LUT R0, R216, 0xfffffff8, RZ, 0xc0, !PT ;  /* 0xfffffff8d8007812 */ /* 0x000fe200078ec0ff */
[----:B------:R-:W-:Y:S01]  /*0960*/  UIMAD UR6, UR12, UR7, UR6 ;  /* 0x000000070c0672a4 */ /* 0x000fe2000f8e0206 */
[----:B------:R-:W-:Y:S01]  /*0970*/  SHF.R.S32.HI R35, RZ, 0x1f, R34 ;  /* 0x0000001fff237819 */ /* 0x000fe20000011422 */
[----:B------:R-:W-:Y:S01]  /*0980*/  IMAD.IADD R26, R6, 0x1, -R2 ;  /* 0x00000001061a7824 */ /* 0x000fe200078e0a02 */
[----:B------:R-:W-:Y:S01]  /*0990*/  LEA.HI R2, R18, R78, RZ, 0x6 ;  /* 0x0000004e12027211 */ /* 0x000fe200078f30ff */
[----:B-1----:R-:W-:Y:S01]  /*09a0*/  IMAD.IADD R22, R78, 0x1, -R0 ;  /* 0x000000014e167824 */ /* 0x002fe200078e0a00 */
[----:B------:R-:W-:Y:S01]  /*09b0*/  UIADD3 UR10, UR17, UR6, URZ ;  /* 0x00000006110a7290 */ /* 0x000fe2000fffe03f */
[----:B------:R-:W-:Y:S01]  /*09c0*/  IMAD.SHL.U32 R0, R34, 0x40, RZ ;  /* 0x0000004022007824 */ /* 0x000fe200078e00ff */
[----:B------:R-:W-:Y:S01]  /*09d0*/  SHF.R.S32.HI R19, RZ, 0x6, R2 ;  /* 0x00000006ff137819 */ /* 0x000fe20000011402 */
[----:B------:R-:W-:Y:S01]  /*09e0*/  UIADD3 UR11, UR9, UR5, URZ ;  /* 0x00000005090b7290 */ /* 0x000fe2000fffe03f */
[----:B------:R-:W-:Y:S01]  /*09f0*/  IMAD.SHL.U32 R14, R22, 0x8, RZ ;  /* 0x00000008160e7824 */ /* 0x000fe200078e00ff */
[----:B------:R-:W1:Y:S01]  /*0a00*/  S2R R16, SR_CTAID.X ;  /* 0x0000000000107919 */ /* 0x000e620000002500 */
[----:B------:R-:W-:Y:S01]  /*0a10*/  LOP3.LUT R0, R0, 0x1c0, RZ, 0xc0, !PT ;  /* 0x000001c000007812 */ /* 0x000fe200078ec0ff */
[----:B------:R-:W-:Y:S01]  /*0a20*/  IMAD.U32 R3, RZ, RZ, UR4 ;  /* 0x00000004ff037e24 */ /* 0x000fe2000f8e00ff */
[----:B------:R-:W-:Y:S01]  /*0a30*/  LOP3.LUT R11, R11, 0x3ffffffc, RZ, 0xc0, !PT ;  /* 0x3ffffffc0b0b7812 */ /* 0x000fe200078ec0ff */
[C---:B------:R-:W-:Y:S01]  /*0a40*/  IMAD.SHL.U32 R4, R19.reuse, 0x8, RZ ;  /* 0x0000000813047824 */ /* 0x040fe200078e00ff */
[----:B------:R-:W-:Y:S01]  /*0a50*/  LOP3.LUT R5, R0, 0x38, R14, 0xf8, !PT ;  /* 0x0000003800057812 */ /* 0x000fe200078ef80e */
[----:B------:R-:W-:Y:S01]  /*0a60*/  IMAD.SHL.U32 R23, R19, 0x200, RZ ;  /* 0x0000020013177824 */ /* 0x000fe200078e00ff */
[----:B------:R-:W-:Y:S01]  /*0a70*/  SHF.R.U32.HI R2, RZ, 0x3, R0 ;  /* 0x00000003ff027819 */ /* 0x000fe20000011600 */
[----:B------:R-:W-:Y:S01]  /*0a80*/  IMAD.SHL.U32 R6, R7, 0x4, RZ ;  /* 0x0000000407067824 */ /* 0x000fe200078e00ff */
[----:B------:R-:W-:Y:S01]  /*0a90*/  SHF.R.S32.HI R0, RZ, 0x1f, R8 ;  /* 0x0000001fff007819 */ /* 0x000fe20000011408 */
[----:B------:R-:W-:Y:S01]  /*0aa0*/  IMAD.SHL.U32 R29, R26, 0x200, RZ ;  /* 0x000002001a1d7824 */ /* 0x000fe200078e00ff */
[C---:B------:R-:W-:Y:S01]  /*0ab0*/  @!P5 IADD3.X R31, R3.reuse, UR10, R10, P3, P2 ;  /* 0x0000000a031fdc10 */ /* 0x040fe20009fe440a */
[----:B------:R-:W-:Y:S01]  /*0ac0*/  ULDC.64 UR4, c[0x0][0x1e8] ;  /* 0x00007a0000047ab9 */ /* 0x000fe20000000a00 */
[----:B------:R-:W-:Y:S01]  /*0ad0*/  IADD3.X R32, R3, UR11, R12, P1, P0 ;  /* 0x0000000b03207c10 */ /* 0x000fe20008fe040c */
[----:B------:R-:W-:Y:S01]  /*0ae0*/  IMAD.SHL.U32 R3, R7, 0x20, RZ ;  /* 0x0000002007037824 */ /* 0x000fe200078e00ff */
[----:B------:R-:W-:Y:S01]  /*0af0*/  LOP3.LUT R28, R4, 0x18, RZ, 0xc0, !PT ;  /* 0x00000018041c7812 */ /* 0x000fe200078ec0ff */
[C---:B------:R-:W-:Y:S01]  /*0b00*/  IMAD R9, R0.reuse, c[0x0][0x1b0], RZ ;  /* 0x00006c0000097a24 */ /* 0x040fe200078e02ff */
[----:B------:R-:W-:Y:S01]  /*0b10*/  LOP3.LUT R20, R23, R5, R2, 0xf6, !PT ;  /* 0x0000000517147212 */ /* 0x000fe200078ef602 */
[----:B------:R-:W-:Y:S01]  /*0b20*/  IMAD R2, R0, c[0x0][0x1e0], RZ ;  /* 0x0000780000027a24 */ /* 0x000fe200078e02ff */
[----:B------:R-:W-:Y:S01]  /*0b30*/  SHF.R.S32.HI R15, RZ, 0x1f, R14 ;  /* 0x0000001fff0f7819 */ /* 0x000fe2000001140e */
[----:B------:R-:W-:Y:S01]  /*0b40*/  IMAD R10, R8, c[0x0][0x1b4], R9 ;  /* 0x00006d00080a7a24 */ /* 0x000fe200078e0209 */
[----:B------:R-:W-:Y:S01]  /*0b50*/  LOP3.LUT R0, R28, 0xe0, R3, 0xf8, !PT ;  /* 0x000000e01c007812 */ /* 0x000fe200078ef803 */
[C---:B------:R-:W-:Y:S01]  /*0b60*/  IMAD R2, R8.reuse, c[0x0][0x1e4], R2 ;  /* 0x0000790008027a24 */ /* 0x040fe200078e0202 */
[----:B------:R-:W-:Y:S01]  /*0b70*/  LOP3.LUT P0, RZ, R7, 0x1, RZ, 0xc0, !PT ;  /* 0x0000000107ff7812 */ /* 0x000fe2000780c0ff */
[----:B------:R-:W-:Y:S01]  /*0b80*/  IMAD.WIDE.U32 R4, R8, c[0x0][0x1e0], R14 ;  /* 0x0000780008047a25 */ /* 0x000fe200078e000e */
[----:B------:R-:W-:Y:S01]  /*0b90*/  LOP3.LUT R232, R0, 0x18, R6, 0x78, !PT ;  /* 0x0000001800e87812 */ /* 0x000fe200078e7806 */
[----:B------:R-:W-:Y:S01]  /*0ba0*/  UIMAD UR4, UR15, UR4, URZ ;  /* 0x000000040f0472a4 */ /* 0x000fe2000f8e023f */
[----:B------:R-:W-:Y:S01]  /*0bb0*/  IADD3 R25, R14, 0x40, RZ ;  /* 0x000000400e197810 */ /* 0x000fe20007ffe0ff */
[----:B------:R-:W-:Y:S01]  /*0bc0*/  IMAD R0, R35, c[0x0][0x178], RZ ;  /* 0x00005e0023007a24 */ /* 0x000fe200078e02ff */
[----:B------:R-:W-:Y:S01]  /*0bd0*/  UIMAD UR21, UR21, -0x60, URZ ;  /* 0xffffffa0151578a4 */ /* 0x000fe2000f8e023f */
[----:B------:R-:W-:Y:S01]  /*0be0*/  IMAD.IADD R7, R5, 0x1, R2 ;  /* 0x0000000105077824 */ /* 0x000fe200078e0202 */
[----:B------:R-:W-:Y:S01]  /*0bf0*/  UIMAD UR6, UR12, UR5, UR4 ;  /* 0x000000050c0672a4 */ /* 0x000fe2000f8e0204 */
[----:B------:R-:W-:Y:S01]  /*0c00*/  IMAD.WIDE.U32 R2, R8, c[0x0][0x1b0], R14 ;  /* 0x00006c0008027a25 */ /* 0x000fe200078e000e */
[----:B------:R-:W-:Y:S01]  /*0c10*/  UMOV UR25, 0x6 ;  /* 0x0000000600197882 */ /* 0x000fe20000000000 */
[----:B------:R-:W-:Y:S01]  /*0c20*/  ISETP.GE.AND P4, PT, R14, c[0x0][0x1cc], PT ;  /* 0x000073000e007a0c */ /* 0x000fe20003f86270 */
[----:B------:R-:W-:Y:S01]  /*0c30*/  ULDC.64 UR4, c[0x0][0x1b8] ;  /* 0x00006e0000047ab9 */ /* 0x000fe20000000a00 */
[C---:B------:R-:W-:Y:S01]  /*0c40*/  IMAD R0, R34.reuse, c[0x0][0x17c], R0 ;  /* 0x00005f0022007a24 */ /* 0x040fe200078e0200 */
[----:B------:R-:W-:Y:S01]  /*0c50*/  UIMAD UR4, UR15, UR4, URZ ;  /* 0x000000040f0472a4 */ /* 0x000fe2000f8e023f */
[----:B------:R-:W-:Y:S01]  /*0c60*/  IMAD.WIDE.U32 R8, R34, c[0x0][0x178], R14 ;  /* 0x00005e0022087a25 */ /* 0x000fe200078e000e */
[----:B------:R-:W-:Y:S01]  /*0c70*/  ULDC.64 UR8, c[0x0][0x208] ;  /* 0x0000820000087ab9 */ /* 0x000fe20000000a00 */
[----:B------:R-:W-:Y:S01]  /*0c80*/  ISETP.GE.AND P3, PT, R25, c[0x0][0x1cc], PT ;  /* 0x0000730019007a0c */ /* 0x000fe20003f66270 */
[----:B------:R-:W-:Y:S01]  /*0c90*/  UIMAD UR4, UR12, UR5, UR4 ;  /* 0x000000050c0472a4 */ /* 0x000fe2000f8e0204 */
[----:B------:R-:W-:Y:S01]  /*0ca0*/  IMAD R5, R35, c[0x0][0x208], RZ ;  /* 0x0000820023057a24 */ /* 0x000fe200078e02ff */
[----:B------:R-:W-:Y:S01]  /*0cb0*/  USHF.R.S32.HI UR22, URZ, 0x1f, UR13 ;  /* 0x0000001f3f167899 */ /* 0x000fe2000801140d */
[----:B------:R-:W-:Y:S01]  /*0cc0*/  IMAD.IADD R9, R9, 0x1, R0 ;  /* 0x0000000109097824 */ /* 0x000fe200078e0200 */
[----:B------:R-:W-:Y:S01]  /*0cd0*/  STL.64 [R1+0x18], R34 ;  /* 0x0000182201007387 */ /* 0x000fe20000100a00 */
[----:B------:R-:W-:Y:S01]  /*0ce0*/  IMAD.IADD R0, R78, 0x1, -R11 ;  /* 0x000000014e007824 */ /* 0x000fe200078e0a0b */
[----:B------:R-:W-:Y:S01]  /*0cf0*/  SHF.R.S32.HI R79, RZ, 0x1f, R78 ;  /* 0x0000001fff4f7819 */ /* 0x000fe2000001144e */
[----:B------:R-:W-:Y:S01]  /*0d00*/  IMAD.IADD R3, R3, 0x1, R10 ;  /* 0x0000000103037824 */ /* 0x000fe200078e020a */
[----:B------:R-:W-:Y:S01]  /*0d10*/  CS2R R130, SRZ ;  /* 0x0000000000827805 */ /* 0x000fe2000001ff00 */
[----:B------:R-:W-:Y:S01]  /*0d20*/  IMAD.MOV.U32 R6, RZ, RZ, R4 ;  /* 0x000000ffff067224 */ /* 0x000fe200078e0004 */
[----:B------:R-:W-:Y:S01]  /*0d30*/  CS2R R128, SRZ ;  /* 0x0000000000807805 */ /* 0x000fe2000001ff00 */
[C---:B------:R-:W-:Y:S01]  /*0d40*/  IMAD R10, R34.reuse, c[0x0][0x20c], R5 ;  /* 0x00008300220a7a24 */ /* 0x040fe200078e0205 */
[----:B------:R-:W-:Y:S01]  /*0d50*/  CS2R R126, SRZ ;  /* 0x00000000007e7805 */ /* 0x000fe2000001ff00 */
[----:B------:R-:W-:Y:S01]  /*0d60*/  IMAD.WIDE.U32 R4, R34, c[0x0][0x208], R14 ;  /* 0x0000820022047a25 */ /* 0x000fe200078e000e */
[----:B------:R-:W-:Y:S01]  /*0d70*/  CS2R R124, SRZ ;  /* 0x00000000007c7805 */ /* 0x000fe2000001ff00 */
[----:B------:R-:W-:Y:S01]  /*0d80*/  CS2R R122, SRZ ;  /* 0x00000000007a7805 */ /* 0x000fe2000001ff00 */
[----:B------:R-:W-:Y:S01]  /*0d90*/  CS2R R120, SRZ ;  /* 0x0000000000787805 */ /* 0x000fe2000001ff00 */
[----:B------:R-:W-:Y:S01]  /*0da0*/  IMAD R0, R0, 0x2, R29 ;  /* 0x0000000200007824 */ /* 0x000fe200078e021d */
[----:B------:R-:W-:Y:S01]  /*0db0*/  CS2R R118, SRZ ;  /* 0x0000000000767805 */ /* 0x000fe2000001ff00 */
[----:B------:R-:W-:Y:S01]  /*0dc0*/  IMAD.IADD R5, R5, 0x1, R10 ;  /* 0x0000000105057824 */ /* 0x000fe200078e020a */
[----:B------:R-:W-:Y:S01]  /*0dd0*/  CS2R R116, SRZ ;  /* 0x0000000000747805 */ /* 0x000fe2000001ff00 */
[----:B------:R-:W-:Y:S01]  /*0de0*/  IMAD.U32 R12, RZ, RZ, UR12 ;  /* 0x0000000cff0c7e24 */ /* 0x000fe2000f8e00ff */
[----:B------:R-:W-:Y:S01]  /*0df0*/  CS2R R114, SRZ ;  /* 0x0000000000727805 */ /* 0x000fe2000001ff00 */
[----:B------:R-:W-:Y:S01]  /*0e00*/  IMAD.IADD R232, R0, 0x1, R232 ;  /* 0x0000000100e87824 */ /* 0x000fe200078e02e8 */
[----:B------:R-:W-:Y:S01]  /*0e10*/  CS2R R112, SRZ ;  /* 0x0000000000707805 */ /* 0x000fe2000001ff00 */
[----:B------:R-:W-:Y:S01]  /*0e20*/  IMAD.U32 R10, RZ, RZ, UR12 ;  /* 0x0000000cff0a7e24 */ /* 0x000fe2000f8e00ff */
[----:B------:R-:W-:Y:S01]  /*0e30*/  CS2R R110, SRZ ;  /* 0x00000000006e7805 */ /* 0x000fe2000001ff00 */
[C---:B------:R-:W-:Y:S01]  /*0e40*/  IMAD R0, R21.reuse, c[0x0][0x210], RZ ;  /* 0x0000840015007a24 */ /* 0x040fe200078e02ff */
[----:B------:R-:W-:Y:S01]  /*0e50*/  CS2R R108, SRZ ;  /* 0x00000000006c7805 */ /* 0x000fe2000001ff00 */
[----:B------:R-:W-:Y:S01]  /*0e60*/  IMAD.WIDE.U32 R12, R12, c[0x0][0x1e8], R6 ;  /* 0x00007a000c0c7a25 */ /* 0x000fe200078e0006 */
[----:B------:R-:W-:Y:S01]  /*0e70*/  CS2R R106, SRZ ;  /* 0x00000000006a7805 */ /* 0x000fe2000001ff00 */
[----:B------:R-:W-:Y:S01]  /*0e80*/  CS2R R104, SRZ ;  /* 0x0000000000687805 */ /* 0x000fe2000001ff00 */
[----:B------:R-:W-:Y:S01]  /*0e90*/  CS2R R102, SRZ ;  /* 0x0000000000667805 */ /* 0x000fe2000001ff00 */
[----:B------:R-:W-:Y:S01]  /*0ea0*/  IMAD.WIDE.U32 R10, R10, c[0x0][0x1b8], R2 ;  /* 0x00006e000a0a7a25 */ /* 0x000fe200078e0002 */
[----:B------:R-:W-:Y:S01]  /*0eb0*/  CS2R R100, SRZ ;  /* 0x0000000000647805 */ /* 0x000fe2000001ff00 */
[----:B------:R-:W-:Y:S01]  /*0ec0*/  CS2R R98, SRZ ;  /* 0x0000000000627805 */ /* 0x000fe2000001ff00 */
[----:B------:R-:W-:Y:S01]  /*0ed0*/  CS2R R96, SRZ ;  /* 0x0000000000607805 */ /* 0x000fe2000001ff00 */
[----:B------:R-:W-:Y:S01]  /*0ee0*/  IMAD R6, R21, c[0x0][0x180], RZ ;  /* 0x0000600015067a24 */ /* 0x000fe200078e02ff */
[----:B------:R-:W-:Y:S01]  /*0ef0*/  CS2R R94, SRZ ;  /* 0x00000000005e7805 */ /* 0x000fe2000001ff00 */
[C---:B------:R-:W-:Y:S01]  /*0f00*/  IMAD R0, R76.reuse, c[0x0][0x214], R0 ;  /* 0x000085004c007a24 */ /* 0x040fe200078e0200 */
[----:B------:R-:W-:Y:S01]  /*0f10*/  CS2R R92, SRZ ;  /* 0x00000000005c7805 */ /* 0x000fe2000001ff00 */
[----:B------:R-:W-:Y:S01]  /*0f20*/  IMAD.WIDE.U32 R2, R76, c[0x0][0x210], R4 ;  /* 0x000084004c027a25 */ /* 0x000fe200078e0004 */
[----:B------:R-:W-:Y:S01]  /*0f30*/  IADD3 R5, R13, UR6, RZ ;  /* 0x000000060d057c10 */ /* 0x000fe2000fffe0ff */
[----:B------:R-:W-:Y:S01]  /*0f40*/  USHF.L.U32 UR6, UR8, 0x6, URZ ;  /* 0x0000000608067899 */ /* 0x000fe2000800063f */
[----:B------:R-:W-:Y:S01]  /*0f50*/  CS2R R90, SRZ ;  /* 0x00000000005a7805 */ /* 0x000fe2000001ff00 */
[----:B------:R-:W-:Y:S01]  /*0f60*/  IMAD.SHL.U32 R232, R232, 0x2, RZ ;  /* 0x00000002e8e87824 */ /* 0x000fe200078e00ff */
[----:B------:R-:W-:Y:S01]  /*0f70*/  CS2R R88, SRZ ;  /* 0x0000000000587805 */ /* 0x000fe2000001ff00 */
[----:B------:R-:W-:Y:S01]  /*0f80*/  IMAD R4, R76, c[0x0][0x184], R6 ;  /* 0x000061004c047a24 */ /* 0x000fe200078e0206 */
[----:B------:R-:W-:Y:S01]  /*0f90*/  CS2R R86, SRZ ;  /* 0x0000000000567805 */ /* 0x000fe2000001ff00 */
[----:B------:R-:W-:Y:S01]  /*0fa0*/  IMAD.IADD R3, R3, 0x1, R0 ;  /* 0x0000000103037824 */ /* 0x000fe200078e0200 */
[----:B------:R-:W-:Y:S01]  /*0fb0*/  IADD3 R0, R232, 0x12480, RZ ;  /* 0x00012480e8007810 */ /* 0x000fe20007ffe0ff */
[----:B------:R-:W-:Y:S01]  /*0fc0*/  IMAD.WIDE.U32 R6, R76, c[0x0][0x180], R8 ;  /* 0x000060004c067a25 */ /* 0x000fe200078e0008 */
[----:B------:R-:W-:Y:S01]  /*0fd0*/  IADD3 R233, R232, 0x126c0, RZ ;  /* 0x000126c0e8e97810 */ /* 0x000fe20007ffe0ff */
[----:B------:R-:W-:Y:S01]  /*0fe0*/  CS2R R84, SRZ ;  /* 0x0000000000547805 */ /* 0x000fe2000001ff00 */
[----:B------:R-:W-:Y:S01]  /*0ff0*/  @P0 IADD3 R233, R0, 0x1c0, RZ ;  /* 0x000001c000e90810 */ /* 0x000fe20007ffe0ff */
[----:B-1----:R-:W-:Y:S01]  /*1000*/  IMAD.WIDE R16, R16, 0x60, R34 ;  /* 0x0000006010107825 */ /* 0x002fe200078e0222 */
[----:B------:R-:W-:Y:S01]  /*1010*/  IADD3 R9, R11, UR4, RZ ;  /* 0x000000040b097c10 */ /* 0x000fe2000fffe0ff */
[----:B------:R-:W-:Y:S01]  /*1020*/  ULDC.64 UR4, c[0x0][0x218] ;  /* 0x0000860000047ab9 */ /* 0x000fe20000000a00 */
[----:B------:R-:W-:Y:S01]  /*1030*/  CS2R R74, SRZ ;  /* 0x00000000004a7805 */ /* 0x000fe2000001ff00 */
[----:B------:R-:W-:Y:S01]  /*1040*/  IMAD.IADD R7, R7, 0x1, R4 ;  /* 0x0000000107077824 */ /* 0x000fe200078e0204 */
[----:B------:R-:W-:Y:S01]  /*1050*/  UIMAD UR4, UR15, UR4, URZ ;  /* 0x000000040f0472a4 */ /* 0x000fe2000f8e023f */
[----:B------:R-:W-:Y:S01]  /*1060*/  IMAD.MOV.U32 R4, RZ, RZ, R12 ;  /* 0x000000ffff047224 */ /* 0x000fe200078e000c */
[----:B------:R-:W-:Y:S01]  /*1070*/  CS2R R72, SRZ ;  /* 0x0000000000487805 */ /* 0x000fe2000001ff00 */
[----:B------:R-:W-:Y:S01]  /*1080*/  IMAD R0, R17, c[0x0][0x1d8], RZ ;  /* 0x0000760011007a24 */ /* 0x000fe200078e02ff */
[----:B------:R-:W-:Y:S01]  /*1090*/  UIMAD UR5, UR12, UR5, UR4 ;  /* 0x000000050c0572a4 */ /* 0x000fe2000f8e0204 */
[----:B------:R-:W-:Y:S01]  /*10a0*/  IMAD.U32 R12, RZ, RZ, UR12 ;  /* 0x0000000cff0c7e24 */ /* 0x000fe2000f8e00ff */
[----:B------:R-:W-:Y:S01]  /*10b0*/  USHF.L.U64.HI UR4, UR8, UR25, UR9 ;  /* 0x0000001908047299 */ /* 0x000fe20008010209 */
[C---:B------:R-:W-:Y:S01]  /*10c0*/  IMAD R0, R16.reuse, c[0x0][0x1dc], R0 ;  /* 0x0000770010007a24 */ /* 0x040fe200078e0200 */
[----:B------:R-:W-:Y:S01]  /*10d0*/  CS2R R70, SRZ ;  /* 0x0000000000467805 */ /* 0x000fe2000001ff00 */
[----:B------:R-:W-:Y:S01]  /*10e0*/  IMAD.WIDE.U32 R4, R16, c[0x0][0x1d8], R4 ;  /* 0x0000760010047a25 */ /* 0x000fe200078e0004 */
[----:B------:R-:W-:Y:S01]  /*10f0*/  UIMAD UR4, UR4, UR13, URZ ;  /* 0x0000000d040472a4 */ /* 0x000fe2000f8e023f */
[----:B------:R-:W-:Y:S01]  /*1100*/  CS2R R68, SRZ ;  /* 0x0000000000447805 */ /* 0x000fe2000001ff00 */
[----:B------:R-:W-:Y:S01]  /*1110*/  CS2R R66, SRZ ;  /* 0x0000000000427805 */ /* 0x000fe2000001ff00 */
[----:B------:R-:W-:Y:S01]  /*1120*/  IMAD.WIDE.U32 R40, R12, c[0x0][0x218], R2 ;  /* 0x000086000c287a25 */ /* 0x000fe200078e0002 */
[C---:B------:R-:W-:Y:S01]  /*1130*/  LEA R2, P0, R4.reuse, c[0x0][0x1c0], 0x1 ;  /* 0x0000700004027a11 */ /* 0x040fe200078008ff */
[----:B------:R-:W-:Y:S01]  /*1140*/  CS2R R64, SRZ ;  /* 0x0000000000407805 */ /* 0x000fe2000001ff00 */
[----:B------:R-:W-:Y:S01]  /*1150*/  CS2R R62, SRZ ;  /* 0x00000000003e7805 */ /* 0x000fe2000001ff00 */
[----:B------:R-:W-:Y:S01]  /*1160*/  IMAD.U32 R3, RZ, RZ, UR12 ;  /* 0x0000000cff037e24 */ /* 0x000fe2000f8e00ff */
[----:B------:R-:W-:Y:S01]  /*1170*/  IADD3 R39, R41, UR5, RZ ;  /* 0x0000000529277c10 */ /* 0x000fe2000fffe0ff */
[----:B------:R-:W-:Y:S01]  /*1180*/  IMAD.IADD R0, R5, 0x1, R0 ;  /* 0x0000000105007824 */ /* 0x000fe200078e0200 */
[----:B------:R1:W-:Y:S01]  /*1190*/  STL.64 [R1+0x38], R40 ;  /* 0x0000382801007387 */ /* 0x0003e20000100a00 */
[----:B------:R-:W-:Y:S01]  /*11a0*/  IMAD.WIDE.U32 R36, R3, c[0x0][0x188], R6 ;  /* 0x0000620003247a25 */ /* 0x000fe200078e0006 */
[----:B------:R-:W-:Y:S01]  /*11b0*/  CS2R R60, SRZ ;  /* 0x00000000003c7805 */ /* 0x000fe2000001ff00 */
[----:B------:R-:W-:Y:S01]  /*11c0*/  CS2R R58, SRZ ;  /* 0x00000000003a7805 */ /* 0x000fe2000001ff00 */
[----:B------:R-:W-:Y:S01]  /*11d0*/  LEA.HI.X R3, R4, c[0x0][0x1c4], R0, 0x1, P0 ;  /* 0x0000710004037a11 */ /* 0x000fe200000f0c00 */
[----:B------:R-:W-:Y:S01]  /*11e0*/  IMAD.MOV.U32 R8, RZ, RZ, R10 ;  /* 0x000000ffff087224 */ /* 0x000fe200078e000a */
[----:B------:R-:W-:Y:S01]  /*11f0*/  STL.64 [R1+0x30], R36 ;  /* 0x0000302401007387 */ /* 0x000fe20000100a00 */
[----:B------:R-:W-:Y:S01]  /*1200*/  IMAD R10, R17, c[0x0][0x1a8], RZ ;  /* 0x00006a00110a7a24 */ /* 0x000fe200078e02ff */
[----:B------:R-:W-:Y:S01]  /*1210*/  CS2R R56, SRZ ;  /* 0x0000000000387805 */ /* 0x000fe2000001ff00 */
[----:B------:R-:W-:Y:S01]  /*1220*/  IMAD.U32 R0, RZ, RZ, UR21 ;  /* 0x00000015ff007e24 */ /* 0x000fe2000f8e00ff */
[----:B------:R-:W-:Y:S01]  /*1230*/  CS2R R54, SRZ ;  /* 0x0000000000367805 */ /* 0x000fe2000001ff00 */
[C---:B------:R-:W-:Y:S01]  /*1240*/  IMAD R11, R16.reuse, c[0x0][0x1ac], R10 ;  /* 0x00006b00100b7a24 */ /* 0x040fe200078e020a */
[----:B------:R-:W-:Y:S01]  /*1250*/  CS2R R52, SRZ ;  /* 0x0000000000347805 */ /* 0x000fe2000001ff00 */
[----:B------:R-:W-:Y:S01]  /*1260*/  IMAD.WIDE.U32 R8, R16, c[0x0][0x1a8], R8 ;  /* 0x00006a0010087a25 */ /* 0x000fe200078e0008 */
[----:B------:R-:W-:Y:S01]  /*1270*/  IADD3 R10, R0, c[0x0][0x198], -R34 ;  /* 0x00006600000a7a10 */ /* 0x000fe20007ffe822 */
[----:B------:R-:W-:Y:S01]  /*1280*/  CS2R R50, SRZ ;  /* 0x0000000000327805 */ /* 0x000fe2000001ff00 */
[----:B------:R-:W-:Y:S01]  /*1290*/  CS2R R48, SRZ ;  /* 0x0000000000307805 */ /* 0x000fe2000001ff00 */
[----:B------:R-:W-:Y:S01]  /*12a0*/  IMAD.U32 R6, RZ, RZ, UR6 ;  /* 0x00000006ff067e24 */ /* 0x000fe2000f8e00ff */
[C---:B------:R-:W-:Y:S01]  /*12b0*/  ISETP.LT.OR P1, PT, R10.reuse, 0x1, P4 ;  /* 0x000000010a00780c */ /* 0x040fe20002721670 */
[----:B------:R-:W-:Y:S01]  /*12c0*/  IMAD.MOV.U32 R38, RZ, RZ, R40 ;  /* 0x000000ffff267224 */ /* 0x000fe200078e0028 */
[----:B------:R-:W-:Y:S01]  /*12d0*/  ISETP.LT.OR P2, PT, R10, 0x1, P3 ;  /* 0x000000010a00780c */ /* 0x000fe20001f41670 */
[----:B------:R-:W-:Y:S01]  /*12e0*/  UIMAD UR6, UR22, UR6, UR4 ;  /* 0x00000006160672a4 */ /* 0x000fe2000f8e0204 */
[----:B------:R-:W-:Y:S01]  /*12f0*/  IMAD.IADD R0, R9, 0x1, R11 ;  /* 0x0000000109007824 */ /* 0x000fe200078e020b */
[----:B------:R-:W-:Y:S01]  /*1300*/  LEA R4, P0, R8, c[0x0][0x190], 0x1 ;  /* 0x0000640008047a11 */ /* 0x000fe200078008ff */
[----:B------:R-:W-:Y:S01]  /*1310*/  ULDC.64 UR4, c[0x0][0x1d8] ;  /* 0x0000760000047ab9 */ /* 0x000fe20000000a00 */
[----:B------:R-:W-:Y:S01]  /*1320*/  IMAD.SHL.U32 R77, R20, 0x2, RZ ;  /* 0x00000002144d7824 */ /* 0x000fe200078e00ff */
[----:B------:R-:W-:Y:S01]  /*1330*/  USHF.L.U32 UR23, UR4, 0x6, URZ ;  /* 0x0000000604177899 */ /* 0x000fe2000800063f */
[----:B------:R-:W-:Y:S01]  /*1340*/  IMAD.WIDE.U32 R6, R6, UR13, R38 ;  /* 0x0000000d06067c25 */ /* 0x000fe2000f8e0026 */
[----:B------:R-:W-:Y:S01]  /*1350*/  LEA.HI.X R5, R8, c[0x0][0x194], R0, 0x1, P0 ;  /* 0x0000650008057a11 */ /* 0x000fe200000f0c00 */
[----:B------:R-:W-:Y:S01]  /*1360*/  USHF.L.U64.HI UR24, UR4, UR25, UR5 ;  /* 0x0000001904187299 */ /* 0x000fe20008010205 */
[----:B------:R-:W-:Y:S01]  /*1370*/  ISETP.LT.OR P6, PT, R10, 0x21, P3 ;  /* 0x000000210a00780c */ /* 0x000fe20001fc1670 */
[----:B------:R-:W-:Y:S01]  /*1380*/  @!PT LDS RZ, [RZ] ;  /* 0x00000000fffff984 */ /* 0x000fe20000000800 */
[----:B------:R-:W-:Y:S01]  /*1390*/  @!PT LDS RZ, [RZ] ;  /* 0x00000000fffff984 */ /* 0x000fe20000000800 */
[----:B------:R-:W-:Y:S01]  /*13a0*/  @!PT LDS RZ, [RZ] ;  /* 0x00000000fffff984 */ /* 0x000fe20000000800 */
[----:B------:R2:W-:Y:S01]  /*13b0*/  LDGSTS.E.BYPASS.LTC128B.128 [R77+0x6080], [R2.64], !P1 ;  /* 0x06080000024d7fae */ /* 0x0005e2000c901d52 */
[----:B------:R-:W-:Y:S01]  /*13c0*/  IADD3 R0, R7, UR6, RZ ;  /* 0x0000000607007c10 */ /* 0x000fe2000fffe0ff */
[----:B------:R-:W-:Y:S01]  /*13d0*/  IMAD.U32 R8, RZ, RZ, UR23 ;  /* 0x00000017ff087e24 */ /* 0x000fe2000f8e00ff */
[----:B------:R-:W-:Y:S01]  /*13e0*/  LEA R16, P0, R6, c[0x0][0x1f0], 0x1 ;  /* 0x00007c0006107a11 */ /* 0x000fe200078008ff */
[----:B------:R2:W-:Y:S01]  /*13f0*/  LDGSTS.E.BYPASS.LTC128B.128 [R77+0x9080], [R2.64+0x80], !P2 ;  /* 0x09080080024d7fae */ /* 0x0005e2000d101d52 */
[----:B------:R-:W-:Y:S01]  /*1400*/  ISETP.LT.OR P2, PT, R10, 0x21, P4 ;  /* 0x000000210a00780c */ /* 0x000fe20002741670 */
[----:B------:R-:W-:Y:S01]  /*1410*/  ULDC.64 UR4, c[0x0][0x1a8] ;  /* 0x00006a0000047ab9 */ /* 0x000fe20000000a00 */
[----:B------:R-:W-:Y:S01]  /*1420*/  LEA.HI.X R17, R6, c[0x0][0x1f4], R0, 0x1, P0 ;  /* 0x00007d0006117a11 */ /* 0x000fe200000f0c00 */
[----:B------:R-:W-:Y:S01]  /*1430*/  USHF.L.U64.HI UR25, UR4, UR25, UR5 ;  /* 0x0000001904197299 */ /* 0x000fe20008010205 */
[----:B------:R-:W-:Y:S01]  /*1440*/  P2R R0, PR, RZ, 0x4 ;  /* 0x00000004ff007803 */ /* 0x000fe20000000000 */
[----:B------:R-:W-:Y:S01]  /*1450*/  USHF.L.U32 UR26, UR4, 0x6, URZ ;  /* 0x00000006041a7899 */ /* 0x000fe2000800063f */
[----:B------:R-:W-:Y:S01]  /*1460*/  IADD3 R8, P1, P0, R8, 0x80, R2 ;  /* 0x0000008008087810 */ /* 0x000fe2000783e002 */
[----:B------:R-:W-:Y:S01]  /*1470*/  ULDC.64 UR6, c[0x0][0x188] ;  /* 0x0000620000067ab9 */ /* 0x000fe20000000a00 */
[----:B------:R-:W-:Y:S01]  /*1480*/  ISETP.LT.OR P2, PT, R10, 0x41, P4 ;  /* 0x000000410a00780c */ /* 0x000fe20002741670 */
[----:B------:R-:W-:Y:S01]  /*1490*/  ULDC.64 UR4, c[0x0][0x178] ;  /* 0x00005e0000047ab9 */ /* 0x000fe20000000a00 */
[----:B------:R-:W-:Y:S01]  /*14a0*/  ISETP.NE.AND P4, PT, R0, RZ, PT ;  /* 0x000000ff0000720c */ /* 0x000fe20003f85270 */
[----:B------:R-:W-:Y:S01]  /*14b0*/  UIMAD UR22, UR22, UR4, URZ ;  /* 0x00000004161672a4 */ /* 0x000fe2000f8e023f */
[----:B------:R-:W-:Y:S01]  /*14c0*/  IADD3.X R9, RZ, UR24, R3, P1, P0 ;  /* 0x00000018ff097c10 */ /* 0x000fe20008fe0403 */
[----:B------:R-:W-:Y:S01]  /*14d0*/  UIMAD.WIDE.U32 UR28, UR13, UR4, URZ ;  /* 0x000000040d1c72a5 */ /* 0x000fe2000f8e003f */
[----:B------:R-:W-:Y:S01]  /*14e0*/  ISETP.LT.OR P1, PT, R10, 0x41, P3 ;  /* 0x000000410a00780c */ /* 0x000fe20001f21670 */
[----:B------:R-:W-:Y:S01]  /*14f0*/  UIMAD UR22, UR13, UR5, UR22 ;  /* 0x000000050d1672a4 */ /* 0x000fe2000f8e0216 */
[----:B------:R-:W-:Y:S01]  /*1500*/  ISETP.GE.AND P3, PT, R25, c[0x0][0x19c], PT ;  /* 0x0000670019007a0c */ /* 0x000fe20003f66270 */
[----:B------:R-:W-:Y:S01]  /*1510*/  UIMAD UR6, UR15, UR6, URZ ;  /* 0x000000060f0672a4 */ /* 0x000fe2000f8e023f */
[----:B------:R3:W-:Y:S01]  /*1520*/  STL.64 [R1+0x28], R38 ;  /* 0x0000282601007387 */ /* 0x0007e20000100a00 */
[----:B------:R-:W-:Y:S01]  /*1530*/  UIADD3 UR22, UR29, UR22, URZ ;  /* 0x000000161d167290 */ /* 0x000fe2000fffe03f */
[----:B------:R-:W-:Y:S01]  /*1540*/  IMAD.MOV.U32 R222, RZ, RZ, 0x40 ;  /* 0x00000040ffde7424 */ /* 0x000fe200078e00ff */
[----:B------:R-:W-:Y:S01]  /*1550*/  UIMAD UR6, UR12, UR7, UR6 ;  /* 0x000000070c0672a4 */ /* 0x000fe2000f8e0206 */
[----:B------:R-:W-:Y:S01]  /*1560*/  STL [R1], R77 ;  /* 0x0000004d01007387 */ /* 0x000fe20000100800 */
[----:B------:R-:W-:Y:S01]  /*1570*/  IMAD R15, R21, c[0x0][0x238], RZ ;  /* 0x00008e00150f7a24 */ /* 0x000fe200078e02ff */
[----:B------:R-:W-:Y:S01]  /*1580*/  CS2R R46, SRZ ;  /* 0x00000000002e7805 */ /* 0x000fe2000001ff00 */
[----:B------:R-:W-:Y:S01]  /*1590*/  IMAD.U32 R0, RZ, RZ, UR22 ;  /* 0x00000016ff007e24 */ /* 0x000fe2000f8e00ff */
[----:B--2---:R-:W-:Y:S01]  /*15a0*/  IADD3 R2, P0, R2, UR23, RZ ;  /* 0x0000001702027c10 */ /* 0x004fe2000ff1e0ff */
[----:B------:R-:W-:Y:S01]  /*15b0*/  STL [R1+0x24], R79 ;  /* 0x0000244f01007387 */ /* 0x000fe20000100800 */
[----:B------:R-:W-:Y:S01]  /*15c0*/  IADD3 R12, R37, UR6, RZ ;  /* 0x00000006250c7c10 */ /* 0x000fe2000fffe0ff */
[----:B------:R-:W-:Y:S01]  /*15d0*/  UMOV UR6, 0x5 ;  /* 0x0000000500067882 */ /* 0x000fe20000000000 */
[----:B------:R-:W-:Y:S01]  /*15e0*/  IADD3.X R3, R3, UR24, RZ, P0, !PT ;  /* 0x0000001803037c10 */ /* 0x000fe200087fe4ff */
[----:B------:R-:W-:Y:S01]  /*15f0*/  IMAD.WIDE.U32 R20, R76, c[0x0][0x238], R78 ;  /* 0x00008e004c147a25 */ /* 0x000fe200078e004e */
[----:B------:R-:W-:Y:S01]  /*1600*/  IADD3 R6, P0, R2, UR23, RZ ;  /* 0x0000001702067c10 */ /* 0x000fe2000ff1e0ff */
[----:B------:R2:W-:Y:S01]  /*1610*/  STL [R1+0x40], R12 ;  /* 0x0000400c01007387 */ /* 0x0005e20000100800 */
[----:B------:R-:W-:Y:S01]  /*1620*/  CS2R R44, SRZ ;  /* 0x00000000002c7805 */ /* 0x000fe2000001ff00 */
[----:B------:R-:W-:Y:S01]  /*1630*/  IMAD R15, R76, c[0x0][0x23c], R15 ;  /* 0x00008f004c0f7a24 */ /* 0x000fe200078e020f */
[----:B------:R-:W-:Y:S01]  /*1640*/  IADD3.X R7, R3, UR24, RZ, P0, !PT ;  /* 0x0000001803077c10 */ /* 0x000fe200087fe4ff */
[----:B------:R4:W-:Y:S01]  /*1650*/  LDGSTS.E.BYPASS.LTC128B.128 [R77+0x7080], [R2.64], !P4 ;  /* 0x07080000024d7fae */ /* 0x0009e2000e101d52 */
[----:B------:R-:W-:Y:S01]  /*1660*/  ISETP.GE.AND P4, PT, R14, c[0x0][0x19c], PT ;  /* 0x000067000e007a0c */ /* 0x000fe20003f86270 */
[----:B------:R-:W-:Y:S01]  /*1670*/  ULDC UR24, c[0x0][0x198] ;  /* 0x0000660000187ab9 */ /* 0x000fe20000000800 */
[----:B------:R-:W-:Y:S01]  /*1680*/  IMAD.MOV.U32 R223, RZ, RZ, 0x10 ;  /* 0x00000010ffdf7424 */ /* 0x000fe200078e00ff */
[----:B------:R5:W-:Y:S01]  /*1690*/  LDGSTS.E.BYPASS.LTC128B.128 [R77+0xa080], [R8.64], !P6 ;  /* 0x0a080000084d7fae */ /* 0x000be2000f101d52 */
[C---:B------:R-:W-:Y:S01]  /*16a0*/  ISETP.LT.OR P6, PT, R10.reuse, 0x21, P4 ;  /* 0x000000210a00780c */ /* 0x040fe200027c1670 */
[----:B------:R-:W-:Y:S01]  /*16b0*/  UIADD3 UR24, UR21, UR24, URZ ;  /* 0x0000001815187290 */ /* 0x000fe2000fffe03f */
[----:B------:R-:W-:Y:S01]  /*16c0*/  IMAD.MOV.U32 R231, RZ, RZ, 0x20 ;  /* 0x00000020ffe77424 */ /* 0x000fe200078e00ff */
[----:B------:R2:W-:Y:S01]  /*16d0*/  LDGSTS.E.BYPASS.LTC128B.128 [R77+0x8080], [R6.64], !P2 ;  /* 0x08080000064d7fae */ /* 0x0005e2000d101d52 */
[C---:B------:R-:W-:Y:S01]  /*16e0*/  ISETP.LT.OR P2, PT, R10.reuse, 0x1, P4 ;  /* 0x000000010a00780c */ /* 0x040fe20002741670 */
[----:B------:R-:W-:Y:S01]  /*16f0*/  IMAD.MOV.U32 R226, RZ, RZ, 0x10 ;  /* 0x00000010ffe27424 */ /* 0x000fe200078e00ff */
[----:B------:R-:W-:Y:S01]  /*1700*/  CS2R R42, SRZ ;  /* 0x00000000002a7805 */ /* 0x000fe2000001ff00 */
[----:B------:R2:W-:Y:S01]  /*1710*/  LDGSTS.E.BYPASS.LTC128B.128 [R77+0xb080], [R6.64+0x80], !P1 ;  /* 0x0b080080064d7fae */ /* 0x0005e2000c901d52 */
[----:B------:R-:W-:Y:S01]  /*1720*/  ISETP.LT.OR P1, PT, R10, 0x1, P3 ;  /* 0x000000010a00780c */ /* 0x000fe20001f21670 */
[----:B-1----:R-:W-:Y:S01]  /*1730*/  CS2R R40, SRZ ;  /* 0x0000000000287805 */ /* 0x002fe2000001ff00 */
[----:B---3--:R-:W-:Y:S01]  /*1740*/  CS2R R38, SRZ ;  /* 0x0000000000267805 */ /* 0x008fe2000001ff00 */
[----:B------:R-:W0:Y:S01]  /*1750*/  LDGDEPBAR ;  /* 0x00000000000079af */ /* 0x000e220000000000 */
[----:B------:R-:W-:-:S02]  /*1760*/  ULDC UR22, c[0x0][0x2a0] ;  /* 0x0000a80000167ab9 */ /* 0x000fc40000000800 */
[----:B------:R-:W-:Y:S02]  /*1770*/  UISETP.GE.AND UP6, UPT, UR21, 0x1, UPT ;  /* 0x000000011500788c */ /* 0x000fe4000bfc6270 */
[----:B------:R-:W-:Y:S01]  /*1780*/  UISETP.GE.AND UP5, UPT, UR21, 0x2, UPT ;  /* 0x000000021500788c */ /* 0x000fe2000bfa6270 */
[----:B------:R1:W-:Y:S01]  /*1790*/  LDGSTS.E.BYPASS.LTC128B.128 [R77+0x80], [R4.64], !P2 ;  /* 0x00080000044d7fae */ /* 0x0003e2000d101d52 */
[----:B------:R-:W-:Y:S01]  /*17a0*/  ISETP.LT.OR P2, PT, R10, 0x41, P4 ;  /* 0x000000410a00780c */ /* 0x000fe20002741670 */
[----:B------:R-:W-:Y:S01]  /*17b0*/  UISETP.GE.AND UP4, UPT, UR21, 0x21, UPT ;  /* 0x000000211500788c */ /* 0x000fe2000bf86270 */
[----:B------:R-:W-:Y:S01]  /*17c0*/  ISETP.GE.AND P4, PT, R25, c[0x0][0x16c], PT ;  /* 0x00005b0019007a0c */ /* 0x000fe20003f86270 */
[----:B------:R1:W-:Y:S01]  /*17d0*/  LDGSTS.E.BYPASS.LTC128B.128 [R77+0x3080], [R4.64+0x80], !P1 ;  /* 0x03080080044d7fae */ /* 0x0003e2000c901d52 */
[----:B----4-:R-:W-:Y:S01]  /*17e0*/  IADD3 R2, P0, R4, UR26, RZ ;  /* 0x0000001a04027c10 */ /* 0x010fe2000ff1e0ff */
[----:B------:R-:W-:Y:S01]  /*17f0*/  UISETP.GE.AND UP3, UPT, UR21, 0x22, UPT ;  /* 0x000000221500788c */ /* 0x000fe2000bf66270 */
[----:B------:R-:W-:Y:S01]  /*1800*/  P2R R33, PR, RZ, 0x10 ;  /* 0x00000010ff217803 */ /* 0x000fe20000000000 */
[----:B------:R-:W-:Y:S01]  /*1810*/  UISETP.GE.AND UP2, UPT, UR21, 0x41, UPT ;  /* 0x000000411500788c */ /* 0x000fe2000bf46270 */
[----:B------:R-:W-:Y:S01]  /*1820*/  IADD3.X R3, R5, UR25, RZ, P0, !PT ;  /* 0x0000001905037c10 */ /* 0x000fe200087fe4ff */
[----:B------:R-:W-:-:S02]  /*1830*/  UISETP.GE.AND UP1, UPT, UR21, 0x42, UPT ;  /* 0x000000421500788c */ /* 0x000fc4000bf26270 */
[----:B------:R-:W-:Y:S01]  /*1840*/  STL [R1+0x54], R33 ;  /* 0x0000542101007387 */ /* 0x000fe20000100800 */
[----:B------:R-:W-:-:S03]  /*1850*/  ULOP3.LUT UR22, URZ, UR22, URZ, 0x33, !UPT ;  /* 0x000000163f167292 */ /* 0x000fc6000f8e333f */
[----:B------:R3:W-:Y:S01]  /*1860*/  LDGSTS.E.BYPASS.LTC128B.128 [R77+0x1080], [R2.64], !P6 ;  /* 0x01080000024d7fae */ /* 0x0007e2000f101d52 */
[----:B--2---:R-:W-:Y:S01]  /*1870*/  IMAD.U32 R6, RZ, RZ, UR28 ;  /* 0x0000001cff067e24 */ /* 0x004fe2000f8e00ff */
[----:B------:R-:W-:Y:S01]  /*1880*/  ISETP.GE.AND P6, PT, R14, c[0x0][0x16c], PT ;  /* 0x00005b000e007a0c */ /* 0x000fe20003fc6270 */
[----:B------:R-:W-:-:S03]  /*1890*/  IMAD.U32 R7, RZ, RZ, UR29 ;  /* 0x0000001dff077e24 */ /* 0x000fc6000f8e00ff */
[C---:B-----5:R-:W-:Y:S02]  /*18a0*/  LEA R9, P0, R6.reuse, R36, 0x6 ;  /* 0x0000002406097211 */ /* 0x060fe400078030ff */
[----:B------:R-:W-:Y:S02]  /*18b0*/  CS2R R36, SRZ ;  /* 0x0000000000247805 */ /* 0x000fe4000001ff00 */
[----:B------:R-:W-:Y:S01]  /*18c0*/  LEA.HI.X R11, R6, R12, R0, 0x6, P0 ;  /* 0x0000000c060b7211 */ /* 0x000fe200000f3400 */
[----:B------:R-:W-:Y:S02]  /*18d0*/  IMAD.U32 R6, RZ, RZ, UR26 ;  /* 0x0000001aff067e24 */ /* 0x000fe4000f8e00ff */
[----:B------:R-:W-:-:S03]  /*18e0*/  IMAD.SHL.U32 R0, R22, 0x40, RZ ;  /* 0x0000004016007824 */ /* 0x000fc600078e00ff */
[----:B------:R-:W-:Y:S02]  /*18f0*/  IADD3 R6, P1, P0, R6, 0x80, R4 ;  /* 0x0000008006067810 */ /* 0x000fe4000783e004 */
[----:B------:R-:W-:Y:S02]  /*1900*/  LOP3.LUT R0, R0, 0x1c0, RZ, 0xc0, !PT ;  /* 0x000001c000007812 */ /* 0x000fe400078ec0ff */
[----:B------:R-:W-:Y:S02]  /*1910*/  IADD3.X R7, RZ, UR25, R5, P1, P0 ;  /* 0x00000019ff077c10 */ /* 0x000fe40008fe0405 */
[----:B-1----:R-:W-:Y:S02]  /*1920*/  IADD3 R4, P0, R2, UR26, RZ ;  /* 0x0000001a02047c10 */ /* 0x002fe4000ff1e0ff */
[----:B------:R-:W-:Y:S02]  /*1930*/  ISETP.LT.OR P1, PT, R10, 0x21, P3 ;  /* 0x000000210a00780c */ /* 0x000fe40001f21670 */
[----:B------:R-:W-:Y:S01]  /*1940*/  IADD3.X R5, R3, UR25, RZ, P0, !PT ;  /* 0x0000001903057c10 */ /* 0x000fe200087fe4ff */
[----:B------:R-:W-:Y:S01]  /*1950*/  ULDC UR25, c[0x0][0x290] ;  /* 0x0000a40000197ab9 */ /* 0x000fe20000000800 */
[----:B---3--:R-:W-:-:S02]  /*1960*/  SEL R3, RZ, 0x2, P4 ;  /* 0x00000002ff037807 */ /* 0x008fc40002000000 */
[----:B------:R-:W-:Y:S02]  /*1970*/  ISETP.LT.OR P4, PT, R10, 0x41, P3 ;  /* 0x000000410a00780c */ /* 0x000fe40001f81670 */
[----:B------:R-:W-:Y:S02]  /*1980*/  LOP3.LUT R8, R0, 0x8, R216, 0xf8, !PT ;  /* 0x0000000800087812 */ /* 0x000fe400078ef8d8 */
[----:B------:R-:W-:Y:S02]  /*1990*/  SHF.R.U32.HI R2, RZ, 0x3, R0 ;  /* 0x00000003ff027819 */ /* 0x000fe40000011600 */
[----:B------:R-:W-:Y:S01]  /*19a0*/  SEL R0, RZ, 0x1, P6 ;  /* 0x00000001ff007807 */ /* 0x000fe20003000000 */
[----:B------:R1:W-:Y:S01]  /*19b0*/  LDGSTS.E.BYPASS.LTC128B.128 [R77+0x4080], [R6.64], !P1 ;  /* 0x04080000064d7fae */ /* 0x0003e2000c901d52 */
[----:B------:R-:W-:Y:S01]  /*19c0*/  LOP3.LUT R2, R23, R8, R2, 0xf6, !PT ;  /* 0x0000000817027212 */ /* 0x000fe200078ef602 */
[----:B------:R-:W-:Y:S01]  /*19d0*/  IMAD.U32 R8, RZ, RZ, UR4 ;  /* 0x00000004ff087e24 */ /* 0x000fe2000f8e00ff */
[----:B------:R-:W-:Y:S01]  /*19e0*/  LEA R12, P0, R9, c[0x0][0x160], 0x1 ;  /* 0x00005800090c7a11 */ /* 0x000fe200078008ff */
[----:B------:R2:W-:Y:S01]  /*19f0*/  LDGSTS.E.BYPASS.LTC128B.128 [R77+0x2080], [R4.64], !P2 ;  /* 0x02080000044d7fae */ /* 0x0005e2000d101d52 */
[----:B------:R-:W-:Y:S01]  /*1a00*/  IMAD.IADD R0, R3, 0x1, R0 ;  /* 0x0000000103007824 */ /* 0x000fe200078e0200 */
[----:B------:R-:W-:Y:S01]  /*1a10*/  LOP3.LUT P1, RZ, R22, 0x2, RZ, 0xc0, !PT ;  /* 0x0000000216ff7812 */ /* 0x000fe2000782c0ff */
[----:B------:R-:W-:Y:S01]  /*1a20*/  IMAD.U32 R3, RZ, RZ, UR5 ;  /* 0x00000005ff037e24 */ /* 0x000fe2000f8e00ff */
[----:B------:R2:W-:Y:S01]  /*1a30*/  LDGSTS.E.BYPASS.LTC128B.128 [R77+0x5080], [R4.64+0x80], !P4 ;  /* 0x05080080044d7fae */ /* 0x0005e2000e101d52 */
[----:B------:R-:W-:Y:S01]  /*1a40*/  LEA.HI.X R13, R9, c[0x0][0x164], R11, 0x1, P0 ;  /* 0x00005900090d7a11 */ /* 0x000fe200000f0c0b */
[----:B------:R-:W-:Y:S01]  /*1a50*/  IMAD.SHL.U32 R217, R2, 0x2, RZ ;  /* 0x0000000202d97824 */ /* 0x000fe200078e00ff */
[C---:B------:R-:W-:Y:S01]  /*1a60*/  LOP3.LUT P2, RZ, R0.reuse, 0x1, RZ, 0xc0, !PT ;  /* 0x0000000100ff7812 */ /* 0x040fe2000784c0ff */
[----:B------:R-:W0:Y:S01]  /*1a70*/  LDGDEPBAR ;  /* 0x00000000000079af */ /* 0x000e220000000000 */
[----:B------:R-:W-:Y:S01]  /*1a80*/  LOP3.LUT P3, RZ, R0, 0x2, RZ, 0xc0, !PT ;  /* 0x0000000200ff7812 */ /* 0x000fe2000786c0ff */
[----:B------:R-:W-:Y:S01]  /*1a90*/  IMAD.MOV.U32 R0, RZ, RZ, 0x20 ;  /* 0x00000020ff007424 */ /* 0x000fe200078e00ff */
[----:B------:R-:W-:Y:S01]  /*1aa0*/  LEA.HI R10, R18, R78, RZ, 0x4 ;  /* 0x0000004e120a7211 */ /* 0x000fe200078f20ff */
[----:B------:R-:W-:Y:S01]  /*1ab0*/  IMAD.U32 R23, RZ, RZ, UR20 ;  /* 0x00000014ff177e24 */ /* 0x000fe2000f8e00ff */
[----:B------:R-:W-:-:S02]  /*1ac0*/  USHF.L.U32 UR20, UR8, 0x5, URZ ;  /* 0x0000000508147899 */ /* 0x000fc4000800063f */
[----:B------:R-:W-:Y:S01]  /*1ad0*/  SEL R0, R0, 0xffffffe0, !P1 ;  /* 0xffffffe000007807 */ /* 0x000fe20004800000 */
[----:B------:R-:W-:Y:S02]  /*1ae0*/  USHF.L.U64.HI UR8, UR8, UR6, UR9 ;  /* 0x0000000608087299 */ /* 0x000fe40008010209 */
[----:B------:R-:W-:Y:S01]  /*1af0*/  USHF.L.U64.HI UR5, UR4, 0x5, UR5 ;  /* 0x0000000504057899 */ /* 0x000fe20008010205 */
[----:B------:R-:W-:Y:S01]  /*1b00*/  IMAD.U32 R11, RZ, RZ, UR20 ;  /* 0x00000014ff0b7e24 */ /* 0x000fe2000f8e00ff */
[----:B------:R-:W-:Y:S01]  /*1b10*/  ULDC.64 UR6, c[0x0][0x240] ;  /* 0x0000900000067ab9 */ /* 0x000fe20000000a00 */
[----:B------:R-:W-:Y:S01]  /*1b20*/  IMAD.IADD R219, R217, 0x1, R0 ;  /* 0x00000001d9db7824 */ /* 0x000fe200078e0200 */
[----:B------:R-:W-:Y:S01]  /*1b30*/  UIMAD UR6, UR15, UR6, URZ ;  /* 0x000000060f0672a4 */ /* 0x000fe2000f8e023f */
[----:B-1----:R-:W-:Y:S01]  /*1b40*/  LEA R6, P0, R8, R12, 0x6 ;  /* 0x0000000c08067211 */ /* 0x002fe200078030ff */
[----:B------:R-:W-:Y:S01]  /*1b50*/  IMAD.U32 R9, RZ, RZ, UR8 ;  /* 0x00000008ff097e24 */ /* 0x000fe2000f8e00ff */
[----:B------:R-:W-:-:S02]  /*1b60*/  USHF.L.U32 UR9, UR4, 0x5, URZ ;  /* 0x0000000504097899 */ /* 0x000fc4000800063f */
[----:B------:R-:W-:Y:S01]  /*1b70*/  LEA.HI.X R7, R8, R13, R3, 0x6, P0 ;  /* 0x0000000d08077211 */ /* 0x000fe200000f3403 */
[----:B------:R-:W-:Y:S01]  /*1b80*/  IMAD.U32 R8, RZ, RZ, UR20 ;  /* 0x00000014ff087e24 */ /* 0x000fe2000f8e00ff */
[C---:B------:R-:W-:Y:S01]  /*1b90*/  LOP3.LUT P0, RZ, R22.reuse, 0x4, RZ, 0xc0, !PT ;  /* 0x0000000416ff7812 */ /* 0x040fe2000780c0ff */
[----:B------:R-:W-:Y:S01]  /*1ba0*/  IMAD.SHL.U32 R22, R22, 0x20, RZ ;  /* 0x0000002016167824 */ /* 0x000fe200078e00ff */
[----:B------:R-:W-:Y:S01]  /*1bb0*/  IADD3 R3, -R34, c[0x0][0x168], -R23 ;  /* 0x00005a0022037a10 */ /* 0x000fe20007ffe917 */
[----:B------:R-:W-:-:S04]  /*1bc0*/  DEPBAR.LE SB0, 0x1 ;  /* 0x000080400000791a */ /* 0x000fc80000000000 */
[----:B------:R-:W-:Y:S01]  /*1bd0*/  BAR.SYNC.DEFER_BLOCKING 0x0 ;  /* 0x0000000000007b1d */ /* 0x000fe20000010000 */
[----:B------:R-:W-:Y:S01]  /*1be0*/  SEL R222, R222, 0xffffffc0, !P0 ;  /* 0xffffffc0dede7807 */ /* 0x000fe20004000000 */
[----:B--2---:R-:W-:Y:S01]  /*1bf0*/  IMAD.IADD R5, R21, 0x1, R15 ;  /* 0x0000000115057824 */ /* 0x004fe200078e020f */
[C---:B------:R-:W-:Y:S01]  /*1c00*/  ISETP.LT.OR P0, PT, R3.reuse, 0x1, !P2 ;  /* 0x000000010300780c */ /* 0x040fe20005701670 */
[----:B------:R-:W-:Y:S01]  /*1c10*/  IMAD.MOV.U32 R4, RZ, RZ, R20 ;  /* 0x000000ffff047224 */ /* 0x000fe200078e0014 */
[----:B------:R-:W-:Y:S01]  /*1c20*/  ISETP.LT.OR P1, PT, R3, 0x1, !P3 ;  /* 0x000000010300780c */ /* 0x000fe20005f21670 */
[----:B------:R-:W-:Y:S01]  /*1c30*/  IMAD.IADD R218, R217, 0x1, R222 ;  /* 0x00000001d9da7824 */ /* 0x000fe200078e02de */
[C---:B------:R-:W-:Y:S01]  /*1c40*/  ISETP.LT.OR P2, PT, R3.reuse, 0x21, !P2 ;  /* 0x000000210300780c */ /* 0x040fe20005741670 */
[----:B------:R-:W-:Y:S01]  /*1c50*/  UIMAD UR23, UR12, UR7, UR6 ;  /* 0x000000070c1772a4 */ /* 0x000fe2000f8e0206 */
[----:B------:R-:W-:Y:S01]  /*1c60*/  ISETP.LT.OR P4, PT, R3, 0x21, !P3 ;  /* 0x000000210300780c */ /* 0x000fe20005f81670 */
[----:B------:R-:W-:Y:S01]  /*1c70*/  IMAD.IADD R0, R0, 0x1, R218 ;  /* 0x0000000100007824 */ /* 0x000fe200078e02da */
[----:B------:R-:W-:Y:S01]  /*1c80*/  SHF.R.S32.HI R3, RZ, 0x4, R10 ;  /* 0x00000004ff037819 */ /* 0x000fe2000001140a */
[----:B------:R-:W-:Y:S01]  /*1c90*/  UMOV UR7, 0x1 ;  /* 0x0000000100077882 */ /* 0x000fe20000000000 */
[----:B------:R-:W-:Y:S01]  /*1ca0*/  ISETP.GE.AND P3, PT, R14, c[0x0][0x1fc], PT ;  /* 0x00007f000e007a0c */ /* 0x000fe20003f66270 */
[----:B------:R-:W-:Y:S01]  /*1cb0*/  ULDC UR6, c[0x0][0x168] ;  /* 0x00005a0000067ab9 */ /* 0x000fe20000000800 */
[----:B------:R-:W-:Y:S01]  /*1cc0*/  LEA.HI R2, R10, R3, RZ, 0x1 ;  /* 0x000000030a027211 */ /* 0x000fe200078f08ff */
[----:B------:R-:W-:Y:S01]  /*1cd0*/  UIADD3 UR6, UR24, -UR6, UR7 ;  /* 0x8000000618067290 */ /* 0x000fe2000fffe007 */
[----:B------:R-:W-:Y:S01]  /*1ce0*/  IMAD.IADD R222, R222, 0x1, R219 ;  /* 0x00000001dede7824 */ /* 0x000fe200078e02db */
[----:B------:R-:W-:Y:S01]  /*1cf0*/  UMOV UR4, URZ ;  /* 0x0000003f00047c82 */ /* 0x000fe20008000000 */
[----:B------:R-:W-:Y:S01]  /*1d00*/  LOP3.LUT R2, R2, 0xfffffffe, RZ, 0xc0, !PT ;  /* 0xfffffffe02027812 */ /* 0x000fe200078ec0ff */
[----:B------:R-:W-:Y:S01]  /*1d10*/  UMOV UR15, 0x1 ;  /* 0x00000001000f7882 */ /* 0x000fe20000000000 */
[----:B------:R-:W1:Y:S03]  /*1d20*/  LDSM.16.M88.2 R178, [R0+0x6080] ;  /* 0x0060800000b2783b */ /* 0x000e660000000100 */
[----:B------:R-:W-:Y:S01]  /*1d30*/  IMAD.IADD R3, R3, 0x1, -R2 ;  /* 0x0000000103037824 */ /* 0x000fe200078e0a02 */
[----:B------:R-:W-:Y:S01]  /*1d40*/  IADD3 R2, -R23, c[0x0][0x168], -R34 ;  /* 0x00005a0017027a10 */ /* 0x000fe20007ffe922 */
[----:B------:R-:W2:Y:S02]  /*1d50*/  LDSM.16.M88.2 R180, [R0+0x7080] ;  /* 0x0070800000b4783b */ /* 0x000ea40000000100 */
[----:B------:R-:W-:Y:S01]  /*1d60*/  IMAD.SHL.U32 R220, R3, 0x8, RZ ;  /* 0x0000000803dc7824 */ /* 0x000fe200078e00ff */
[----:B------:R-:W-:Y:S01]  /*1d70*/  CS2R R34, SRZ ;  /* 0x0000000000227805 */ /* 0x000fe2000001ff00 */
[----:B------:R-:W3:Y:S03]  /*1d80*/  LDSM.16.M88.2 R182, [R0+0x8080] ;  /* 0x0080800000b6783b */ /* 0x000ee60000000100 */
[----:B------:R-:W-:Y:S01]  /*1d90*/  LOP3.LUT R220, R220, 0x8, RZ, 0xc0, !PT ;  /* 0x00000008dcdc7812 */ /* 0x000fe200078ec0ff */
[----:B------:R-:W4:Y:S04]  /*1da0*/  LDSM.16.M88.2 R202, [R0+0x9080] ;  /* 0x0090800000ca783b */ /* 0x000f280000000100 */
[----:B------:R-:W1:Y:S04]  /*1db0*/  LDSM.16.M88.2 R204, [R0+0xa080] ;  /* 0x00a0800000cc783b */ /* 0x000e680000000100 */
[----:B------:R5:W1:Y:S04]  /*1dc0*/  LDSM.16.M88.2 R206, [R0+0xb080] ;  /* 0x00b0800000ce783b */ /* 0x000a680000000100 */
[----:B------:R-:W1:Y:S04]  /*1dd0*/  LDSM.16.M88.2 R160, [R217+0x6080] ;  /* 0x00608000d9a0783b */ /* 0x000e680000000100 */
[----:B------:R-:W1:Y:S04]  /*1de0*/  LDSM.16.M88.2 R162, [R217+0x7080] ;  /* 0x00708000d9a2783b */ /* 0x000e680000000100 */
[----:B------:R-:W1:Y:S04]  /*1df0*/  LDSM.16.M88.2 R164, [R217+0x8080] ;  /* 0x00808000d9a4783b */ /* 0x000e680000000100 */
[----:B------:R-:W1:Y:S04]  /*1e00*/  LDSM.16.M88.2 R166, [R219+0x6080] ;  /* 0x00608000dba6783b */ /* 0x000e680000000100 */
[----:B------:R-:W1:Y:S01]  /*1e10*/  LDSM.16.M88.2 R168, [R219+0x7080] ;  /* 0x00708000dba8783b */ /* 0x000e620000000100 */
[----:B-----5:R-:W-:-:S03]  /*1e20*/  SHF.R.S32.HI R0, RZ, 0x1f, R19 ;  /* 0x0000001fff007819 */ /* 0x020fc60000011413 */
[----:B------:R-:W1:Y:S01]  /*1e30*/  LDSM.16.M88.2 R170, [R219+0x8080] ;  /* 0x00808000dbaa783b */ /* 0x000e620000000100 */
[----:B------:R-:W-:-:S03]  /*1e40*/  LEA.HI R0, R0, R19, RZ, 0x2 ;  /* 0x0000001300007211 */ /* 0x000fc600078f10ff */
        /* <DEDUP_REMOVED lines=17> */
[----:B------:R-:W-:-:S03]  /*1f60*/  LEA R8, P0, R8, R16, 0x1 ;  /* 0x0000001008087211 */ /* 0x000fc600078008ff */
[----:B------:R5:W-:Y:S01]  /*1f70*/  LDGSTS.E.BYPASS.LTC128B.128 [R77+0x8080], [R12.64+0x80], !P1 ;  /* 0x080800800c4d7fae */ /* 0x000be2000c901d52 */
[----:B------:R-:W-:Y:S01]  /*1f80*/  LEA.HI.X R9, R11, R17, R9, 0x1, P0 ;  /* 0x000000110b097211 */ /* 0x000fe200000f0c09 */
[----:B------:R-:W-:Y:S01]  /*1f90*/  IMAD.U32 R11, RZ, RZ, UR12 ;  /* 0x0000000cff0b7e24 */ /* 0x000fe2000f8e00ff */
[----:B------:R-:W-:Y:S01]  /*1fa0*/  ISETP.GE.AND P1, PT, R25, c[0x0][0x1fc], PT ;  /* 0x00007f0019007a0c */ /* 0x000fe20003f26270 */
[----:B------:R1:W-:Y:S01]  /*1fb0*/  LDGSTS.E.BYPASS.LTC128B.128 [R77+0x7080], [R6.64], !P2 ;  /* 0x07080000064d7fae */ /* 0x0003e2000d101d52 */
[----:B------:R-:W-:Y:S01]  /*1fc0*/  ISETP.GE.AND P2, PT, R14, c[0x0][0x1fc], PT ;  /* 0x00007f000e007a0c */ /* 0x000fe20003f46270 */
[----:B------:R-:W-:Y:S01]  /*1fd0*/  IMAD.WIDE.U32 R20, R11, c[0x0][0x240], R4 ;  /* 0x000090000b147a25 */ /* 0x000fe200078e0004 */
[----:B------:R-:W-:Y:S01]  /*1fe0*/  UIMAD UR12, UR12, UR25, URZ ;  /* 0x000000190c0c72a4 */ /* 0x000fe2000f8e023f */
[----:B------:R1:W-:Y:S01]  /*1ff0*/  LDGSTS.E.BYPASS.LTC128B.128 [R77+0x9080], [R6.64+0x80], !P4 ;  /* 0x09080080064d7fae */ /* 0x0003e2000e101d52 */
[C---:B------:R-:W-:Y:S02]  /*2000*/  ISETP.LT.OR P4, PT, R2.reuse, 0x1, P3 ;  /* 0x000000010200780c */ /* 0x040fe40001f81670 */
[----:B------:R-:W-:Y:S01]  /*2010*/  SEL R14, RZ, 0x1, P2 ;  /* 0x00000001ff0e7807 */ /* 0x000fe20001000000 */
[----:B------:R-:W-:Y:S01]  /*2020*/  STL.64 [R1+0x48], R20 ;  /* 0x0000481401007387 */ /* 0x000fe20000100a00 */
[----:B------:R-:W-:-:S02]  /*2030*/  ISETP.LT.OR P2, PT, R2, 0x21, P1 ;  /* 0x000000210200780c */ /* 0x000fc40000f41670 */
[----:B-----5:R-:W-:-:S04]  /*2040*/  @!P5 LEA R12, P0, R27, c[0x0][0x258], 0x2 ;  /* 0x000096001b0cda11 */ /* 0x020fc800078010ff */
[----:B------:R-:W-:Y:S02]  /*2050*/  @!P5 LEA.HI.X R13, R27, c[0x0][0x25c], R31, 0x2, P0 ;  /* 0x000097001b0dda11 */ /* 0x000fe400000f141f */
[----:B------:R-:W-:Y:S02]  /*2060*/  ISETP.LT.OR P0, PT, R2, 0x1, P1 ;  /* 0x000000010200780c */ /* 0x000fe40000f01670 */
[----:B-1----:R-:W-:Y:S02]  /*2070*/  LOP3.LUT R7, R24, 0xffffffe0, RZ, 0xc0, !PT ;  /* 0xffffffe018077812 */ /* 0x002fe400078ec0ff */
[----:B------:R-:W-:Y:S01]  /*2080*/  LOP3.LUT R6, R0, 0x1ffffffc, RZ, 0xc0, !PT ;  /* 0x1ffffffc00067812 */ /* 0x000fe200078ec0ff */
[C---:B------:R-:W-:Y:S02]  /*2090*/  @!P5 IMAD.SHL.U32 R0, R78.reuse, 0x10, RZ ;  /* 0x000000104e00d824 */ /* 0x040fe400078e00ff */
[----:B------:R-:W-:Y:S02]  /*20a0*/  IMAD.IADD R4, R78, 0x1, -R7 ;  /* 0x000000014e047824 */ /* 0x000fe400078e0a07 */
[----:B------:R-:W-:Y:S01]  /*20b0*/  IMAD.IADD R19, R19, 0x1, -R6 ;  /* 0x0000000113137824 */ /* 0x000fe200078e0a06 */
[----:B------:R1:W-:Y:S02]  /*20c0*/  @!P5 LDGSTS.E.BYPASS.LTC128B.128 [R0+0x12080], [R12.64] ;  /* 0x120800000c00dfae */ /* 0x0003e4000b901d52 */
[----:B------:R-:W-:-:S02]  /*20d0*/  SHF.R.S32.HI R252, RZ, 0x1f, R4 ;  /* 0x0000001ffffc7819 */ /* 0x000fc40000011404 */
[----:B------:R-:W0:Y:S02]  /*20e0*/  LDGDEPBAR ;  /* 0x00000000000079af */ /* 0x000e240000000000 */
[----:B------:R-:W-:Y:S02]  /*20f0*/  LEA.HI R252, R252, R4, RZ, 0x2 ;  /* 0x00000004fcfc7211 */ /* 0x000fe400078f10ff */
[----:B------:R2:W-:Y:S01]  /*2100*/  LDGSTS.E.BYPASS.LTC128B.128 [R77+0xe080], [R16.64], !P4 ;  /* 0x0e080000104d7fae */ /* 0x0005e2000e101d52 */
[----:B------:R-:W-:Y:S02]  /*2110*/  ISETP.GE.AND P4, PT, R25, c[0x0][0x1fc], PT ;  /* 0x00007f0019007a0c */ /* 0x000fe40003f86270 */
[----:B------:R-:W-:Y:S01]  /*2120*/  LOP3.LUT R5, R252, 0x7ffffffc, RZ, 0xc0, !PT ;  /* 0x7ffffffcfc057812 */ /* 0x000fe200078ec0ff */
[----:B------:R2:W-:Y:S01]  /*2130*/  LDGSTS.E.BYPASS.LTC128B.128 [R77+0x10080], [R16.64+0x80], !P0 ;  /* 0x10080080104d7fae */ /* 0x0005e2000c101d52 */
[----:B------:R-:W-:-:S03]  /*2140*/  LEA R6, P0, R30, c[0x0][0x280], 0x2 ;  /* 0x0000a0001e067a11 */ /* 0x000fc600078010ff */
[----:B------:R-:W-:Y:S01]  /*2150*/  IMAD.IADD R11, R4, 0x1, -R5 ;  /* 0x00000001040b7824 */ /* 0x000fe200078e0a05 */
[----:B------:R-:W-:Y:S01]  /*2160*/  LEA.HI.X R7, R30, c[0x0][0x284], R32, 0x2, P0 ;  /* 0x0000a1001e077a11 */ /* 0x000fe200000f1420 */
[----:B------:R-:W-:Y:S01]  /*2170*/  IMAD.SHL.U32 R4, R26, 0x10, RZ ;  /* 0x000000101a047824 */ /* 0x000fe200078e00ff */
[----:B------:R-:W-:Y:S01]  /*2180*/  ISETP.LT.OR P0, PT, R2, 0x21, P3 ;  /* 0x000000210200780c */ /* 0x000fe20001f01670 */
[----:B------:R-:W-:Y:S01]  /*2190*/  IMAD R19, R19, 0x4, R11 ;  /* 0x0000000413137824 */ /* 0x000fe200078e020b */
[----:B------:R-:W-:Y:S01]  /*21a0*/  CS2R R32, SRZ ;  /* 0x0000000000207805 */ /* 0x000fe2000001ff00 */
[----:B------:R-:W-:Y:S01]  /*21b0*/  CS2R R30, SRZ ;  /* 0x00000000001e7805 */ /* 0x000fe2000001ff00 */
[----:B------:R-:W-:Y:S02]  /*21c0*/  LEA.HI.SX32 R252, R252, R4, 0x1e ;  /* 0x00000004fcfc7211 */ /* 0x000fe400078ff2ff */
[----:B------:R-:W-:Y:S02]  /*21d0*/  LOP3.LUT R4, R4, 0x10, RZ, 0xc0, !PT ;  /* 0x0000001004047812 */ /* 0x000fe400078ec0ff */
[----:B-1----:R-:W-:Y:S01]  /*21e0*/  LOP3.LUT R0, R10, 0xfffffff0, RZ, 0xc0, !PT ;  /* 0xfffffff00a007812 */ /* 0x002fe200078ec0ff */
[----:B------:R-:W-:Y:S01]  /*21f0*/  IMAD.SHL.U32 R10, R3, 0x20, RZ ;  /* 0x00000020030a7824 */ /* 0x000fe200078e00ff */
[----:B------:R-:W-:-:S02]  /*2200*/  LOP3.LUT R22, R4, 0xe0, R22, 0xf8, !PT ;  /* 0x000000e004167812 */ /* 0x000fc400078ef816 */
[----:B------:R-:W-:Y:S01]  /*2210*/  SEL R13, RZ, 0xffffffff, P4 ;  /* 0xffffffffff0d7807 */ /* 0x000fe20002000000 */
[----:B------:R-:W-:Y:S01]  /*2220*/  IMAD.IADD R0, R78, 0x1, -R0 ;  /* 0x000000014e007824 */ /* 0x000fe200078e0a00 */
[----:B------:R-:W-:Y:S01]  /*2230*/  LOP3.LUT R12, R28, 0x20, R10, 0xf8, !PT ;  /* 0x000000201c0c7812 */ /* 0x000fe200078ef80a */
[----:B------:R1:W-:Y:S01]  /*2240*/  LDGSTS.E.BYPASS.LTC128B.128 [R77+0xf080], [R8.64], !P0 ;  /* 0x0f080000084d7fae */ /* 0x0003e2000c101d52 */
[----:B------:R-:W-:Y:S01]  /*2250*/  ISETP.GE.AND P0, PT, R78, 0x10, PT ;  /* 0x000000104e00780c */ /* 0x000fe20003f06270 */
[C---:B------:R-:W-:Y:S01]  /*2260*/  IMAD.SHL.U32 R10, R0.reuse, 0x20, RZ ;  /* 0x00000020000a7824 */ /* 0x040fe200078e00ff */
[----:B------:R-:W-:Y:S01]  /*2270*/  SHF.R.S32.HI R5, RZ, 0x1f, R0 ;  /* 0x0000001fff057819 */ /* 0x000fe20000011400 */
[C---:B------:R-:W-:Y:S01]  /*2280*/  IMAD.SHL.U32 R221, R0.reuse, 0x4, RZ ;  /* 0x0000000400dd7824 */ /* 0x040fe200078e00ff */
[----:B------:R-:W-:Y:S01]  /*2290*/  LOP3.LUT P1, RZ, R0, 0x4, RZ, 0xc0, !PT ;  /* 0x0000000400ff7812 */ /* 0x000fe2000782c0ff */
[----:B------:R1:W-:Y:S01]  /*22a0*/  LDGSTS.E.BYPASS.LTC128B.128 [R77+0x11080], [R8.64+0x80], !P2 ;  /* 0x11080080084d7fae */ /* 0x0003e2000d101d52 */
[----:B------:R-:W-:-:S02]  /*22b0*/  LEA.HI R5, R5, R0, RZ, 0x3 ;  /* 0x0000000005057211 */ /* 0x000fc400078f18ff */
[----:B------:R-:W-:Y:S02]  /*22c0*/  SEL R223, R223, 0xfffffff0, !P1 ;  /* 0xfffffff0dfdf7807 */ /* 0x000fe40004800000 */
[----:B------:R-:W-:-:S05]  /*22d0*/  LOP3.LUT R2, R5, 0xfffffff8, RZ, 0xc0, !PT ;  /* 0xfffffff805027812 */ /* 0x000fca00078ec0ff */
[----:B------:R-:W-:Y:S01]  /*22e0*/  IMAD.IADD R4, R0, 0x1, -R2 ;  /* 0x0000000100047824 */ /* 0x000fe200078e0a02 */
[----:B------:R-:W-:Y:S01]  /*22f0*/  LOP3.LUT R0, R220, 0x1e0, R10, 0xf8, !PT ;  /* 0x000001e0dc007812 */ /* 0x000fe200078ef80a */
[----:B------:R-:W-:Y:S02]  /*2300*/  IMAD.SHL.U32 R2, R3, 0x100, RZ ;  /* 0x0000010003027824 */ /* 0x000fe400078e00ff */
[----:B------:R-:W-:Y:S01]  /*2310*/  IMAD.SHL.U32 R11, R4, 0x40, RZ ;  /* 0x00000040040b7824 */ /* 0x000fe200078e00ff */
[----:B------:R-:W-:Y:S01]  /*2320*/  LOP3.LUT R221, R0, 0x38, R221, 0x78, !PT ;  /* 0x0000003800dd7812 */ /* 0x000fe200078e78dd */
[----:B------:R-:W-:Y:S01]  /*2330*/  IMAD.SHL.U32 R10, R13, 0x2, RZ ;  /* 0x000000020d0a7824 */ /* 0x000fe200078e00ff */
[----:B------:R-:W-:Y:S02]  /*2340*/  LOP3.LUT R2, R22, 0x100, R2, 0xf8, !PT ;  /* 0x0000010016027812 */ /* 0x000fe400078ef802 */
[----:B------:R-:W-:Y:S02]  /*2350*/  LOP3.LUT R3, R11, 0x1c0, RZ, 0xc0, !PT ;  /* 0x000001c00b037812 */ /* 0x000fe400078ec0ff */
[----:B------:R-:W-:-:S02]  /*2360*/  LOP3.LUT R216, R2, 0x8, R216, 0xf8, !PT ;  /* 0x0000000802d87812 */ /* 0x000fc400078ef8d8 */
[--C-:B------:R-:W-:Y:S02]  /*2370*/  SHF.R.U32.HI R0, RZ, 0x3, R3.reuse ;  /* 0x00000003ff007819 */ /* 0x100fe40000011603 */
[----:B------:R-:W-:Y:S02]  /*2380*/  LOP3.LUT R10, R10, 0x2, R14, 0xe2, !PT ;  /* 0x000000020a0a7812 */ /* 0x000fe400078ee20e */
[C---:B------:R-:W-:Y:S02]  /*2390*/  LOP3.LUT R220, R0.reuse, R3, R220, 0x1e, !PT ;  /* 0x0000000300dc7212 */ /* 0x040fe400078e1edc */
[----:B------:R-:W-:Y:S01]  /*23a0*/  LOP3.LUT R3, R0, R12, R3, 0x1e, !PT ;  /* 0x0000000c00037212 */ /* 0x000fe200078e1e03 */
[----:B------:R-:W-:Y:S01]  /*23b0*/  IMAD.SHL.U32 R0, R5, 0x40, RZ ;  /* 0x0000004005007824 */ /* 0x000fe200078e00ff */
[----:B------:R-:W-:Y:S01]  /*23c0*/  LOP3.LUT R5, R2, 0x1c0, RZ, 0xc0, !PT ;  /* 0x000001c002057812 */ /* 0x000fe200078ec0ff */
[----:B------:R-:W-:Y:S01]  /*23d0*/  STL [R1+0xc], R10 ;  /* 0x00000c0a01007387 */ /* 0x000fe20000100800 */
[----:B------:R-:W-:-:S02]  /*23e0*/  LOP3.LUT P1, RZ, R4, 0x4, RZ, 0xc0, !PT ;  /* 0x0000000404ff7812 */ /* 0x000fc4000782c0ff */
[----:B------:R-:W-:Y:S02]  /*23f0*/  LOP3.LUT R0, R0, 0xfffffe00, RZ, 0xc0, !PT ;  /* 0xfffffe0000007812 */ /* 0x000fe400078ec0ff */
[----:B------:R-:W-:Y:S02]  /*2400*/  SHF.R.U32.HI R5, RZ, 0x3, R5 ;  /* 0x00000003ff057819 */ /* 0x000fe40000011605 */
[----:B------:R-:W-:Y:S01]  /*2410*/  LOP3.LUT R225, R3, R0, RZ, 0xfc, !PT ;  /* 0x0000000003e17212 */ /* 0x000fe200078efcff */
[----:B------:R-:W-:Y:S01]  /*2420*/  IMAD R2, R26, 0x400, R0 ;  /* 0x000004001a027824 */ /* 0x000fe200078e0200 */
[----:B------:R-:W-:Y:S01]  /*2430*/  LOP3.LUT R216, R5, R216, RZ, 0x3c, !PT ;  /* 0x000000d805d87212 */ /* 0x000fe200078e3cff */
[----:B------:R-:W-:Y:S01]  /*2440*/  @!P0 IMAD.SHL.U32 R0, R78, 0x10, RZ ;  /* 0x000000104e008824 */ /* 0x000fe200078e00ff */
[----:B------:R-:W-:Y:S01]  /*2450*/  IADD3 R5, R21, UR23, RZ ;  /* 0x0000001715057c10 */ /* 0x000fe2000fffe0ff */
[----:B------:R-:W-:Y:S01]  /*2460*/  IMAD.IADD R220, R2, 0x1, R220 ;  /* 0x0000000102dc7824 */ /* 0x000fe200078e02dc */
[----:B------:R-:W-:Y:S01]  /*2470*/  IADD3 R3, R77, 0x6080, RZ ;  /* 0x000060804d037810 */ /* 0x000fe20007ffe0ff */
[----:B------:R-:W-:Y:S01]  /*2480*/  IMAD.SHL.U32 R216, R216, 0x2, RZ ;  /* 0x00000002d8d87824 */ /* 0x000fe200078e00ff */
[----:B------:R5:W-:Y:S01]  /*2490*/  @!P0 LDGSTS.E.BYPASS.LTC128B.128 [R0+0x12280], [R6.64] ;  /* 0x1228000006008fae */ /* 0x000be2000b901d52 */
[----:B------:R-:W-:-:S02]  /*24a0*/  LOP3.LUT R221, R221, R29, RZ, 0xfc, !PT ;  /* 0x0000001ddddd7212 */ /* 0x000fc400078efcff */
[----:B------:R-:W-:Y:S01]  /*24b0*/  LOP3.LUT P0, RZ, R4, 0x2, RZ, 0xc0, !PT ;  /* 0x0000000204ff7812 */ /* 0x000fe2000780c0ff */
[----:B------:R-:W0:Y:S01]  /*24c0*/  LDGDEPBAR ;  /* 0x00000000000079af */ /* 0x000e220000000000 */
[----:B------:R-:W-:Y:S01]  /*24d0*/  SEL R224, R231, 0xffffffe0, !P1 ;  /* 0xffffffe0e7e07807 */ /* 0x000fe20004800000 */
[----:B------:R-:W-:Y:S01]  /*24e0*/  CS2R R28, SRZ ;  /* 0x00000000001c7805 */ /* 0x000fe2000001ff00 */
[----:B------:R-:W-:Y:S01]  /*24f0*/  LEA R221, R221, 0x15480, 0x1 ;  /* 0x00015480dddd7811 */ /* 0x000fe200078e08ff */
[----:B------:R-:W0:Y:S01]  /*2500*/  LDGDEPBAR ;  /* 0x00000000000079af */ /* 0x000e220000000000 */
[----:B------:R-:W-:Y:S01]  /*2510*/  SEL R226, R226, 0xfffffff0, !P0 ;  /* 0xfffffff0e2e27807 */ /* 0x000fe20004000000 */
[----:B------:R-:W-:Y:S02]  /*2520*/  IMAD.IADD R227, R220, 0x1, R224 ;  /* 0x00000001dce37824 */ /* 0x000fe400078e02e0 */
[----:B------:R-:W-:Y:S01]  /*2530*/  STL [R1+0x44], R5 ;  /* 0x0000440501007387 */ /* 0x000fe20000100800 */
[----:B------:R-:W-:-:S02]  /*2540*/  IMAD R223, R223, 0x2, R221 ;  /* 0x00000002dfdf7824 */ /* 0x000fc400078e02dd */
[----:B------:R-:W-:Y:S01]  /*2550*/  IMAD.IADD R230, R226, 0x1, R224 ;  /* 0x00000001e2e67824 */ /* 0x000fe200078e02e0 */
[----:B------:R-:W-:Y:S01]  /*2560*/  STL [R1+0x50], R3 ;  /* 0x0000500301007387 */ /* 0x000fe20000100800 */
[----:B------:R-:W-:Y:S02]  /*2570*/  IMAD.IADD R229, R220, 0x1, R226 ;  /* 0x00000001dce57824 */ /* 0x000fe400078e02e2 */
[----:B------:R-:W-:Y:S02]  /*2580*/  IMAD.IADD R228, R226, 0x1, R227 ;  /* 0x00000001e2e47824 */ /* 0x000fe400078e02e3 */
[----:B-----5:R-:W-:-:S05]  /*2590*/  IMAD.SHL.U32 R0, R19, 0x2, RZ ;  /* 0x0000000213007824 */ /* 0x020fca00078e00ff */
[C---:B------:R-:W-:Y:S02]  /*25a0*/  IADD3 R2, -R0.reuse, UR24, RZ ;  /* 0x0000001800027c10 */ /* 0x040fe4000fffe1ff */
[C---:B------:R-:W-:Y:S02]  /*25b0*/  IADD3 R234, -R0.reuse, UR6, RZ ;  /* 0x0000000600ea7c10 */ /* 0x040fe4000fffe1ff */
[----:B------:R-:W-:Y:S01]  /*25c0*/  IADD3 R0, -R0, UR21, RZ ;  /* 0x0000001500007c10 */ /* 0x000fe2000fffe1ff */
[----:B------:R-:W-:Y:S01]  /*25d0*/  STL [R1+0x4], R2 ;  /* 0x0000040201007387 */ /* 0x000fe20000100800 */
[----:B------:R-:W-:-:S03]  /*25e0*/  ULDC UR21, c[0x0][0x168] ;  /* 0x00005a0000157ab9 */ /* 0x000fc60000000800 */
[----:B------:R5:W-:Y:S02]  /*25f0*/  STL [R1+0x8], R0 ;  /* 0x0000080001007387 */ /* 0x000be40000100800 */
[----:B-----5:R-:W-:-:S05]  /*2600*/  IMAD.MOV.U32 R0, RZ, RZ, 0x1 ;  /* 0x00000001ff007424 */ /* 0x020fca00078e00ff */
[----:B-1234-:R-:W-:Y:S02]  /*2610*/  ISETP.LE.AND P2, PT, R0, c[0x0][0x2a8], PT ;  /* 0x0000aa0000007a0c */ /* 0x01efe40003f43270 */
.L_x_266:
[----:B------:R-:W-:Y:S04]  /*2620*/  DEPBAR.LE SB0, 0x1 ;  /* 0x000080400000791a */ /* 0x000fe80000000000 */
[----:B------:R-:W-:Y:S01]  /*2630*/  BAR.SYNC.DEFER_BLOCKING 0x0 ;  /* 0x0000000000007b1d */ /* 0x000fe20000010000 */
[----:B------:R-:W-:Y:S02]  /*2640*/  MOV R0, UR4 ;  /* 0x0000000400007c02 */ /* 0x000fe40008000f00 */
[----:B------:R-:W-:Y:S02]  /*2650*/  MOV R148, UR4 ;  /* 0x0000000400947c02 */ /* 0x000fe40008000f00 */
[----:B------:R-:W-:Y:S02]  /*2660*/  LEA R0, R0, R220, 0xd ;  /* 0x000000dc00007211 */ /* 0x000fe400078e68ff */
[----:B------:R-:W-:Y:S02]  /*2670*/  LEA R148, R148, R230, 0xd ;  /* 0x000000e694947211 */ /* 0x000fe400078e68ff */
[----:B------:R-:W-:Y:S02]  /*2680*/  SHF.L.U32 R156, R0, 0x1, RZ ;  /* 0x00000001009c7819 */ /* 0x000fe400000006ff */
[----:B------:R-:W-:Y:S02]  /*2690*/  MOV R0, UR4 ;  /* 0x0000000400007c02 */ /* 0x000fe40008000f00 */
[----:B------:R-:W-:Y:S02]  /*26a0*/  MOV R238, 0x1 ;  /* 0x0000000100ee7802 */ /* 0x000fe40000000f00 */
[----:B------:R-:W-:Y:S02]  /*26b0*/  LEA R0, R0, R226, 0xd ;  /* 0x000000e200007211 */ /* 0x000fe400078e68ff */
[----:B------:R-:W-:Y:S03]  /*26c0*/  ISETP.LE.AND P3, PT, R238, c[0x0][0x2a8], PT ;  /* 0x0000aa00ee007a0c */ /* 0x000fe60003f63270 */
[----:B------:R-:W-:Y:S01]  /*26d0*/  IMAD.IADD R4, R220, 0x1, R0 ;  /* 0x00000001dc047824 */ /* 0x000fe200078e0200 */
[----:B------:R-:W-:Y:S04]  /*26e0*/  LDSM.16.M88.2 R2, [R217+0x80] ;  /* 0x00008000d902783b */ /* 0x000fe80000000100 */
[----:B------:R-:W-:Y:S02]  /*26f0*/  SHF.L.U32 R154, R4, 0x1, RZ ;  /* 0x00000001049a7819 */ /* 0x000fe400000006ff */
[----:B------:R-:W1:Y:S08]  /*2700*/  LDSM.16.M88.4 R20, [R156+0x6080] ;  /* 0x006080009c14783b */ /* 0x000e700000000200 */
[----:B------:R-:W2:Y:S08]  /*2710*/  LDSM.16.M88.4 R24, [R156+0x7080] ;  /* 0x007080009c18783b */ /* 0x000eb00000000200 */
[----:B------:R-:W3:Y:S06]  /*2720*/  LDSM.16.M88.2 R16, [R217+0x1080] ;  /* 0x00108000d910783b */ /* 0x000eec0000000100 */
[----:B------:R-:W4:Y:S06]  /*2730*/  LDSM.16.M88.2 R76, [R217+0x2080] ;  /* 0x00208000d94c783b */ /* 0x000f2c0000000100 */
[----:B------:R-:W5:Y:S04]  /*2740*/  LDL R241, [R1+0x4] ;  /* 0x0000040001f17983 */ /* 0x000f680000100800 */
[----:B------:R-:W-:Y:S06]  /*2750*/  LDSM.16.M88.2 R78, [R219+0x80] ;  /* 0x00008000db4e783b */ /* 0x000fec0000000100 */
[----:B------:R-:W4:Y:S01]  /*2760*/  LDSM.16.M88.4 R80, [R154+0x6080] ;  /* 0x006080009a50783b */ /* 0x000f220000000200 */
[-C--:B-1----:R-:W-:Y:S07]  /*2770*/  HMMA.16816.F32.BF16 R4, R20, R2.reuse, RZ ;  /* 0x000000021404723c */ /* 0x082fee00000418ff */
[----:B------:R-:W1:Y:S01]  /*2780*/  LDSM.16.M88.4 R132, [R154+0x7080] ;  /* 0x007080009a84783b */ /* 0x000e620000000200 */
[C---:B--2---:R-:W-:Y:S07]  /*2790*/  HMMA.16816.F32.BF16 R8, R24.reuse, R2, RZ ;  /* 0x000000021808723c */ /* 0x044fee00000418ff */
[----:B------:R-:W2:Y:S01]  /*27a0*/  LDSM.16.M88.2 R136, [R219+0x1080] ;  /* 0x00108000db88783b */ /* 0x000ea20000000100 */
[-C--:B---3--:R-:W-:Y:S05]  /*27b0*/  HMMA.16816.F32.BF16 R12, R24, R16.reuse, RZ ;  /* 0x00000010180c723c */ /* 0x088fea00000418ff */
[----:B------:R-:W3:Y:S03]  /*27c0*/  LDSM.16.M88.2 R2, [R219+0x2080] ;  /* 0x00208000db02783b */ /* 0x000ee60000000100 */
[C---:B------:R-:W-:Y:S03]  /*27d0*/  HMMA.16816.F32.BF16 R16, R20.reuse, R16, RZ ;  /* 0x000000101410723c */ /* 0x040fe600000418ff */
[----:B------:R-:W-:Y:S05]  /*27e0*/  LDSM.16.M88.2 R138, [R218+0x80] ;  /* 0x00008000da8a783b */ /* 0x000fea0000000100 */
[-C--:B----4-:R-:W-:Y:S01]  /*27f0*/  HMMA.16816.F32.BF16 R20, R20, R76.reuse, RZ ;  /* 0x0000004c1414723c */ /* 0x090fe200000418ff */
[----:B------:R-:W-:Y:S06]  /*2800*/  LDSM.16.M88.2 R144, [R218+0x1080] ;  /* 0x00108000da90783b */ /* 0x000fec0000000100 */
[----:B------:R-:W-:Y:S01]  /*2810*/  LDSM.16.M88.2 R146, [R218+0x2080] ;  /* 0x00208000da92783b */ /* 0x000fe20000000100 */
[----:B------:R-:W-:Y:S05]  /*2820*/  HMMA.16816.F32.BF16 R24, R24, R76, RZ ;  /* 0x0000004c1818723c */ /* 0x000fea00000418ff */
[----:B------:R-:W-:Y:S02]  /*2830*/  LDSM.16.M88.2 R152, [R222+0x1080] ;  /* 0x00108000de98783b */ /* 0x000fe40000000100 */
[----:B------:R-:W-:Y:S01]  /*2840*/  MOV R76, UR4 ;  /* 0x00000004004c7c02 */ /* 0x000fe20008000f00 */
[-C--:B------:R-:W-:Y:S05]  /*2850*/  HMMA.16816.F32.BF16 R4, R80, R78.reuse, R4 ;  /* 0x0000004e5004723c */ /* 0x080fea0000041804 */
[----:B------:R-:W-:Y:S03]  /*2860*/  LEA R76, R76, R224, 0xd ;  /* 0x000000e04c4c7211 */ /* 0x000fe600078e68ff */
[C---:B-1----:R-:W-:Y:S04]  /*2870*/  HMMA.16816.F32.BF16 R8, R132.reuse, R78, R8 ;  /* 0x0000004e8408723c */ /* 0x042fe80000041808 */
[----:B------:R-:W-:Y:S04]  /*2880*/  IADD3 R76, R220, R76, RZ ;  /* 0x0000004cdc4c7210 */ /* 0x000fe80007ffe0ff */
[-C--:B--2---:R-:W-:Y:S04]  /*2890*/  HMMA.16816.F32.BF16 R12, R132, R136.reuse, R12 ;  /* 0x00000088840c723c */ /* 0x084fe8000004180c */
[----:B------:R-:W-:Y:S04]  /*28a0*/  IMAD.SHL.U32 R155, R76, 0x2, RZ ;  /* 0x000000024c9b7824 */ /* 0x000fe800078e00ff */
[C---:B------:R-:W-:Y:S01]  /*28b0*/  HMMA.16816.F32.BF16 R16, R80.reuse, R136, R16 ;  /* 0x000000885010723c */ /* 0x040fe20000041810 */
[----:B------:R-:W1:Y:S06]  /*28c0*/  LDSM.16.M88.4 R76, [R155+0x6080] ;  /* 0x006080009b4c783b */ /* 0x000e6c0000000200 */
[C---:B------:R-:W-:Y:S01]  /*28d0*/  IADD3 R136, R220.reuse, R0, R224 ;  /* 0x00000000dc887210 */ /* 0x040fe20007ffe0e0 */
[-C--:B---3--:R-:W-:Y:S01]  /*28e0*/  HMMA.16816.F32.BF16 R20, R80, R2.reuse, R20 ;  /* 0x000000025014723c */ /* 0x088fe20000041814 */
[----:B------:R-:W2:Y:S03]  /*28f0*/  LDSM.16.M88.4 R140, [R155+0x7080] ;  /* 0x007080009b8c783b */ /* 0x000ea60000000200 */
[----:B------:R-:W-:Y:S02]  /*2900*/  IADD3 R0, R220, R148, RZ ;  /* 0x00000094dc007210 */ /* 0x000fe40007ffe0ff */
[----:B------:R-:W-:Y:S02]  /*2910*/  SHF.L.U32 R148, R136, 0x1, RZ ;  /* 0x0000000188947819 */ /* 0x000fe400000006ff */
[----:B------:R-:W-:Y:S01]  /*2920*/  HMMA.16816.F32.BF16 R24, R132, R2, R24 ;  /* 0x000000028418723c */ /* 0x000fe20000041818 */
[----:B------:R-:W-:Y:S03]  /*2930*/  LDSM.16.M88.2 R136, [R222+0x80] ;  /* 0x00008000de88783b */ /* 0x000fe60000000100 */
[----:B------:R-:W-:Y:S01]  /*2940*/  IMAD.SHL.U32 R208, R0, 0x2, RZ ;  /* 0x0000000200d07824 */ /* 0x000fe200078e00ff */
[----:B------:R-:W-:Y:S02]  /*2950*/  MOV R0, UR4 ;  /* 0x0000000400007c02 */ /* 0x000fe40008000f00 */
[----:B------:R-:W3:Y:S02]  /*2960*/  LDSM.16.M88.4 R80, [R148+0x6080] ;  /* 0x006080009450783b */ /* 0x000ee40000000200 */
[----:B------:R-:W-:Y:S04]  /*2970*/  LEA R0, R0, R229, 0xd ;  /* 0x000000e500007211 */ /* 0x000fe800078e68ff */
[----:B------:R-:W-:Y:S02]  /*2980*/  SHF.L.U32 R0, R0, 0x1, RZ ;  /* 0x0000000100007819 */ /* 0x000fe400000006ff */
[----:B------:R-:W4:Y:S08]  /*2990*/  LDSM.16.M88.4 R148, [R208+0x7080] ;  /* 0x00708000d094783b */ /* 0x000f300000000200 */
[----:B------:R-:W3:Y:S01]  /*29a0*/  LDSM.16.M88.2 R2, [R222+0x2080] ;  /* 0x00208000de02783b */ /* 0x000ee20000000100 */
[-C--:B-1----:R-:W-:Y:S05]  /*29b0*/  HMMA.16816.F32.BF16 R4, R76, R138.reuse, R4 ;  /* 0x0000008a4c04723c */ /* 0x082fea0000041804 */
[----:B------:R-:W-:Y:S03]  /*29c0*/  LDSM.16.M88.2 R132, [R217+0x3080] ;  /* 0x00308000d984783b */ /* 0x000fe60000000100 */
[C---:B--2---:R-:W-:Y:S03]  /*29d0*/  HMMA.16816.F32.BF16 R8, R140.reuse, R138, R8 ;  /* 0x0000008a8c08723c */ /* 0x044fe60000041808 */
[----:B------:R-:W-:Y:S05]  /*29e0*/  LDSM.16.M88.2 R134, [R217+0x4080] ;  /* 0x00408000d986783b */ /* 0x000fea0000000100 */
[-C--:B------:R-:W-:Y:S08]  /*29f0*/  HMMA.16816.F32.BF16 R12, R140, R144.reuse, R12 ;  /* 0x000000908c0c723c */ /* 0x080ff0000004180c */
[C---:B------:R-:W-:Y:S08]  /*2a00*/  HMMA.16816.F32.BF16 R16, R76.reuse, R144, R16 ;  /* 0x000000904c10723c */ /* 0x040ff00000041810 */
[-C--:B------:R-:W-:Y:S01]  /*2a10*/  HMMA.16816.F32.BF16 R20, R76, R146.reuse, R20 ;  /* 0x000000924c14723c */ /* 0x080fe20000041814 */
[----:B------:R-:W1:Y:S07]  /*2a20*/  LDSM.16.M88.4 R76, [R156+0x8080] ;  /* 0x008080009c4c783b */ /* 0x000e6e0000000200 */
[----:B------:R-:W-:Y:S01]  /*2a30*/  HMMA.16816.F32.BF16 R24, R140, R146, R24 ;  /* 0x000000928c18723c */ /* 0x000fe20000041818 */
[----:B------:R-:W2:Y:S07]  /*2a40*/  LDSM.16.M88.4 R156, [R156+0x9080] ;  /* 0x009080009c9c783b */ /* 0x000eae0000000200 */
[-C--:B---3--:R-:W-:Y:S01]  /*2a50*/  HMMA.16816.F32.BF16 R4, R80, R136.reuse, R4 ;  /* 0x000000885004723c */ /* 0x088fe20000041804 */
[----:B------:R-:W-:Y:S07]  /*2a60*/  LDSM.16.M88.4 R140, [R154+0x9080] ;  /* 0x009080009a8c783b */ /* 0x000fee0000000200 */
[C---:B----4-:R-:W-:Y:S01]  /*2a70*/  HMMA.16816.F32.BF16 R8, R148.reuse, R136, R8 ;  /* 0x000000889408723c */ /* 0x050fe20000041808 */
[----:B------:R3:W-:Y:S07]  /*2a80*/  LDSM.16.M88.4 R136, [R0+0x8080] ;  /* 0x008080000088783b */ /* 0x0007ee0000000200 */
[-C--:B------:R-:W-:Y:S08]  /*2a90*/  HMMA.16816.F32.BF16 R12, R148, R152.reuse, R12 ;  /* 0x00000098940c723c */ /* 0x080ff0000004180c */
[C---:B------:R-:W-:Y:S08]  /*2aa0*/  HMMA.16816.F32.BF16 R16, R80.reuse, R152, R16 ;  /* 0x000000985010723c */ /* 0x040ff00000041810 */
[-C--:B------:R-:W-:Y:S01]  /*2ab0*/  HMMA.16816.F32.BF16 R20, R80, R2.reuse, R20 ;  /* 0x000000025014723c */ /* 0x080fe20000041814 */
[----:B------:R-:W4:Y:S03]  /*2ac0*/  LDSM.16.M88.2 R80, [R217+0x5080] ;  /* 0x00508000d950783b */ /* 0x000f260000000100 */
[----:B---3--:R-:W-:Y:S03]  /*2ad0*/  MOV R0, UR4 ;  /* 0x0000000400007c02 */ /* 0x008fe60008000f00 */
[----:B------:R-:W-:Y:S01]  /*2ae0*/  LDSM.16.M88.2 R82, [R219+0x4080] ;  /* 0x00408000db52783b */ /* 0x000fe20000000100 */
[----:B------:R-:W-:Y:S04]  /*2af0*/  HMMA.16816.F32.BF16 R24, R148, R2, R24 ;  /* 0x000000029418723c */ /* 0x000fe80000041818 */
[----:B------:R-:W-:Y:S01]  /*2b00*/  IMAD R0, R0, 0x2000, R227 ;  /* 0x0000200000007824 */ /* 0x000fe200078e02e3 */
[----:B------:R-:W3:Y:S03]  /*2b10*/  LDSM.16.M88.2 R2, [R219+0x3080] ;  /* 0x00308000db02783b */ /* 0x000ee60000000100 */
[-C--:B-1----:R-:W-:Y:S03]  /*2b20*/  HMMA.16816.F32.BF16 R4, R76, R132.reuse, R4 ;  /* 0x000000844c04723c */ /* 0x082fe60000041804 */
[----:B------:R-:W-:Y:S02]  /*2b30*/  LDSM.16.M88.2 R148, [R218+0x5080] ;  /* 0x00508000da94783b */ /* 0x000fe40000000100 */
[----:B------:R-:W-:Y:S03]  /*2b40*/  SHF.L.U32 R0, R0, 0x1, RZ ;  /* 0x0000000100007819 */ /* 0x000fe600000006ff */
[C---:B--2---:R-:W-:Y:S01]  /*2b50*/  HMMA.16816.F32.BF16 R8, R156.reuse, R132, R8 ;  /* 0x000000849c08723c */ /* 0x044fe20000041808 */
[----:B------:R-:W1:Y:S06]  /*2b60*/  LDSM.16.M88.2 R132, [R219+0x5080] ;  /* 0x00508000db84783b */ /* 0x000e6c0000000100 */
[----:B------:R2:W-:Y:S01]  /*2b70*/  LDSM.16.M88.4 R144, [R0+0x8080] ;  /* 0x008080000090783b */ /* 0x0005e20000000200 */
[-C--:B------:R-:W-:Y:S07]  /*2b80*/  HMMA.16816.F32.BF16 R12, R156, R134.reuse, R12 ;  /* 0x000000869c0c723c */ /* 0x080fee000004180c */
[----:B------:R-:W-:Y:S01]  /*2b90*/  LDSM.16.M88.2 R150, [R222+0x3080] ;  /* 0x00308000de96783b */ /* 0x000fe20000000100 */
[C---:B------:R-:W-:Y:S05]  /*2ba0*/  HMMA.16816.F32.BF16 R16, R76.reuse, R134, R16 ;  /* 0x000000864c10723c */ /* 0x040fea0000041810 */
[----:B------:R-:W1:Y:S03]  /*2bb0*/  LDSM.16.M88.2 R134, [R218+0x3080] ;  /* 0x00308000da86783b */ /* 0x000e660000000100 */
[-C--:B----4-:R-:W-:Y:S03]  /*2bc0*/  HMMA.16816.F32.BF16 R20, R76, R80.reuse, R20 ;  /* 0x000000504c14723c */ /* 0x090fe60000041814 */
[----:B------:R-:W4:Y:S01]  /*2bd0*/  LDSM.16.M88.4 R76, [R155+0x9080] ;  /* 0x009080009b4c783b */ /* 0x000f220000000200 */
[----:B--2---:R-:W-:Y:S04]  /*2be0*/  MOV R0, UR4 ;  /* 0x0000000400007c02 */ /* 0x004fe80008000f00 */
[----:B------:R-:W-:Y:S03]  /*2bf0*/  HMMA.16816.F32.BF16 R24, R156, R80, R24 ;  /* 0x000000509c18723c */ /* 0x000fe60000041818 */
[----:B------:R-:W2:Y:S01]  /*2c00*/  LDSM.16.M88.2 R80, [R218+0x4080] ;  /* 0x00408000da50783b */ /* 0x000ea20000000100 */
[----:B------:R-:W-:Y:S04]  /*2c10*/  LEA R0, R0, R228, 0xd ;  /* 0x000000e400007211 */ /* 0x000fe800078e68ff */
[-C--:B---3--:R-:W-:Y:S05]  /*2c20*/  HMMA.16816.F32.BF16 R4, R136, R2.reuse, R4 ;  /* 0x000000028804723c */ /* 0x088fea0000041804 */
[----:B------:R-:W-:Y:S03]  /*2c30*/  SHF.L.U32 R0, R0, 0x1, RZ ;  /* 0x0000000100007819 */ /* 0x000fe600000006ff */
[C---:B------:R-:W-:Y:S01]  /*2c40*/  HMMA.16816.F32.BF16 R8, R140.reuse, R2, R8 ;  /* 0x000000028c08723c */ /* 0x040fe20000041808 */
[----:B------:R-:W-:Y:S06]  /*2c50*/  LDSM.16.M88.2 R2, [R222+0x4080] ;  /* 0x00408000de02783b */ /* 0x000fec0000000100 */
[----:B------:R3:W2:Y:S01]  /*2c60*/  LDSM.16.M88.4 R152, [R0+0x8080] ;  /* 0x008080000098783b */ /* 0x0006a20000000200 */
[-C--:B------:R-:W-:Y:S08]  /*2c70*/  HMMA.16816.F32.BF16 R12, R140, R82.reuse, R12 ;  /* 0x000000528c0c723c */ /* 0x080ff0000004180c */
[C---:B------:R-:W-:Y:S08]  /*2c80*/  HMMA.16816.F32.BF16 R16, R136.reuse, R82, R16 ;  /* 0x000000528810723c */ /* 0x040ff00000041810 */
[-C--:B-1----:R-:W-:Y:S01]  /*2c90*/  HMMA.16816.F32.BF16 R20, R136, R132.reuse, R20 ;  /* 0x000000848814723c */ /* 0x082fe20000041814 */
[----:B------:R-:W1:Y:S03]  /*2ca0*/  LDSM.16.M88.4 R136, [R208+0x9080] ;  /* 0x00908000d088783b */ /* 0x000e660000000200 */
[----:B---3--:R-:W-:Y:S04]  /*2cb0*/  MOV R0, UR13 ;  /* 0x0000000d00007c02 */ /* 0x008fe80008000f00 */
[----:B------:R-:W-:Y:S04]  /*2cc0*/  HMMA.16816.F32.BF16 R24, R140, R132, R24 ;  /* 0x000000848c18723c */ /* 0x000fe80000041818 */
[----:B------:R-:W-:Y:S04]  /*2cd0*/  LEA R0, R0, R252, 0x6 ;  /* 0x000000fc00007211 */ /* 0x000fe800078e30ff */
[-C--:B------:R-:W-:Y:S05]  /*2ce0*/  HMMA.16816.F32.BF16 R4, R144, R134.reuse, R4 ;  /* 0x000000869004723c */ /* 0x080fea0000041804 */
[C-C-:B------:R-:W-:Y:S03]  /*2cf0*/  IADD3 R133, R0.reuse, UR22, R234.reuse ;  /* 0x0000001600857c10 */ /* 0x140fe6000fffe0ea */
[C---:B----4-:R-:W-:Y:S07]  /*2d00*/  HMMA.16816.F32.BF16 R8, R76.reuse, R134, R8 ;  /* 0x000000864c08723c */ /* 0x050fee0000041808 */
[----:B------:R-:W-:Y:S01]  /*2d10*/  IADD3 R134, R0, c[0x0][0x2a4], R234 ;  /* 0x0000a90000867a10 */ /* 0x000fe20007ffe0ea */
[-C--:B--2---:R-:W-:Y:S04]  /*2d20*/  HMMA.16816.F32.BF16 R12, R76, R80.reuse, R12 ;  /* 0x000000504c0c723c */ /* 0x084fe8000004180c */
[----:B-----5:R-:W-:Y:S04]  /*2d30*/  IMNMX R134, R241, R134, PT ;  /* 0x00000086f1867217 */ /* 0x020fe80003800200 */
[C---:B------:R-:W-:Y:S08]  /*2d40*/  HMMA.16816.F32.BF16 R16, R144.reuse, R80, R16 ;  /* 0x000000509010723c */ /* 0x040ff00000041810 */
[-C--:B------:R-:W-:Y:S08]  /*2d50*/  HMMA.16816.F32.BF16 R20, R144, R148.reuse, R20 ;  /* 0x000000949014723c */ /* 0x080ff00000041814 */
[----:B------:R-:W-:Y:S08]  /*2d60*/  HMMA.16816.F32.BF16 R24, R76, R148, R24 ;  /* 0x000000944c18723c */ /* 0x000ff00000041818 */
[-C--:B------:R-:W-:Y:S08]  /*2d70*/  HMMA.16816.F32.BF16 R4, R152, R150.reuse, R4 ;  /* 0x000000969804723c */ /* 0x080ff00000041804 */
[C---:B-1----:R-:W-:Y:S08]  /*2d80*/  HMMA.16816.F32.BF16 R8, R136.reuse, R150, R8 ;  /* 0x000000968808723c */ /* 0x042ff00000041808 */
        /* <DEDUP_REMOVED lines=20> */
[----:B------:R5:W1:Y:S01]  /*2ed0*/  MUFU.TANH R247, R16 ;  /* 0x0000001000f77308 */ /* 0x000a620000002400 */
[----:B------:R-:W-:Y:S01]  /*2ee0*/  FMUL.FTZ R19, R19, c[0x0][0x2b4] ;  /* 0x0000ad0013137a20 */ /* 0x000fe20000410000 */
[----:B--2---:R-:W2:Y:S08]  /*2ef0*/  LDSM.16.M88.2 R4, [R222+0x5080] ;  /* 0x00508000de04783b */ /* 0x004eb00000000100 */
[----:B------:R-:W1:Y:S10]  /*2f00*/  MUFU.TANH R209, R7 ;  /* 0x0000000700d17308 */ /* 0x000e740000002400 */
[----:B------:R1:W1:Y:S01]  /*2f10*/  MUFU.TANH R213, R12 ;  /* 0x0000000c00d57308 */ /* 0x0002620000002400 */
[----:B-----5:R-:W-:Y:S05]  /*2f20*/  IMAD.U32 R16, RZ, RZ, UR4 ;  /* 0x00000004ff107e24 */ /* 0x020fea000f8e00ff */
[----:B------:R-:W-:Y:S04]  /*2f30*/  LEA R16, R16, R252, 0x6 ;  /* 0x000000fc10107211 */ /* 0x000fe800078e30ff */
[----:B------:R-:W3:Y:S01]  /*2f40*/  MUFU.TANH R215, R8 ;  /* 0x0000000800d77308 */ /* 0x000ee20000002400 */
[----:B------:R3:W3:Y:S09]  /*2f50*/  LDS R135, [R16.X4+0x12080] ;  /* 0x0120800010877984 */ /* 0x0006f20000004800 */
[----:B------:R5:W3:Y:S01]  /*2f60*/  MUFU.TANH R212, R13 ;  /* 0x0000000d00d47308 */ /* 0x000ae20000002400 */
[----:B-1----:R1:W1:Y:S01]  /*2f70*/  LDS R12, [R16.X4+0x12100] ;  /* 0x01210000100c7984 */ /* 0x0022620000004800 */
[-C--:B--2---:R-:W-:Y:S08]  /*2f80*/  HMMA.16816.F32.BF16 R20, R152, R4.reuse, R20 ;  /* 0x000000049814723c */ /* 0x084ff00000041814 */
[----:B------:R2:W1:Y:S01]  /*2f90*/  MUFU.TANH R214, R9 ;  /* 0x0000000900d67308 */ /* 0x0004620000002400 */
[----:B------:R-:W-:Y:S09]  /*2fa0*/  HMMA.16816.F32.BF16 R24, R136, R4, R24 ;  /* 0x000000048818723c */ /* 0x000ff20000041818 */
[----:B------:R2:W1:Y:S01]  /*2fb0*/  MUFU.TANH R237, R10 ;  /* 0x0000000a00ed7308 */ /* 0x0004620000002400 */
[----:B-----5:R2:W1:Y:S04]  /*2fc0*/  LDS R13, [R16.X4+0x120a0] ;  /* 0x0120a000100d7984 */ /* 0x0204680000004800 */
[----:B------:R-:W1:Y:S01]  /*2fd0*/  LDS R16, [R16.X4+0x12120] ;  /* 0x0121200010107984 */ /* 0x000e620000004800 */
[----:B------:R-:W-:Y:S04]  /*2fe0*/  FMUL.FTZ R20, R20, c[0x0][0x2b4] ;  /* 0x0000ad0014147a20 */ /* 0x000fe80000410000 */
[----:B------:R2:W1:Y:S01]  /*2ff0*/  MUFU.TANH R240, R11 ;  /* 0x0000000b00f07308 */ /* 0x0004620000002400 */
[----:B------:R-:W-:Y:S02]  /*3000*/  FMUL.FTZ R21, R21, c[0x0][0x2b4] ;  /* 0x0000ad0015157a20 */ /* 0x000fe40000410000 */
[----:B------:R-:W-:Y:S02]  /*3010*/  FMUL.FTZ R22, R22, c[0x0][0x2b4] ;  /* 0x0000ad0016167a20 */ /* 0x000fe40000410000 */
[----:B------:R-:W-:Y:S02]  /*3020*/  FMUL.FTZ R23, R23, c[0x0][0x2b4] ;  /* 0x0000ad0017177a20 */ /* 0x000fe40000410000 */
[----:B------:R-:W-:Y:S02]  /*3030*/  FMUL.FTZ R24, R24, c[0x0][0x2b4] ;  /* 0x0000ad0018187a20 */ /* 0x000fe40000410000 */
[----:B------:R-:W-:Y:S01]  /*3040*/  FMUL.FTZ R25, R25, c[0x0][0x2b4] ;  /* 0x0000ad0019197a20 */ /* 0x000fe20000410000 */
[----:B------:R2:W1:Y:S01]  /*3050*/  MUFU.TANH R236, R14 ;  /* 0x0000000e00ec7308 */ /* 0x0004620000002400 */
[----:B------:R-:W-:Y:S02]  /*3060*/  FMUL.FTZ R26, R26, c[0x0][0x2b4] ;  /* 0x0000ad001a1a7a20 */ /* 0x000fe40000410000 */
[----:B------:R-:W-:Y:S07]  /*3070*/  FMUL.FTZ R27, R27, c[0x0][0x2b4] ;  /* 0x0000ad001b1b7a20 */ /* 0x000fee0000410000 */
[----:B------:R2:W1:Y:S10]  /*3080*/  MUFU.TANH R235, R15 ;  /* 0x0000000f00eb7308 */ /* 0x0004740000002400 */
        /* <DEDUP_REMOVED lines=10> */
[----:B------:R2:W1:Y:S01]  /*3130*/  MUFU.TANH R210, R27 ;  /* 0x0000001b00d27308 */ /* 0x0004620000002400 */
[----:B------:R-:W-:-:S05]  /*3140*/  @!P3 BRA `(.L_x_248) ;  /* 0x000001900000b947 */ /* 0x000fca0003800000 */
[----:B---34-:R-:W-:Y:S01]  /*3150*/  IMAD.MOV.U32 R2, RZ, RZ, c[0x0][0x168] ;  /* 0x00005a00ff027624 */ /* 0x018fe200078e00ff */
[----:B------:R-:W-:Y:S04]  /*3160*/  BSSY B0, `(.L_x_249) ;  /* 0x000000f000007945 */ /* 0x000fe80003800000 */
[----:B------:R-:W-:Y:S04]  /*3170*/  IADD3 R2, R0, c[0x0][0x198], -R2 ;  /* 0x0000660000027a10 */ /* 0x000fe80007ffe802 */
[----:B------:R-:W-:Y:S11]  /*3180*/  ISETP.GT.AND P2, PT, R2, -0x1, PT ;  /* 0xffffffff0200780c */ /* 0x000ff60003f44270 */
[----:B------:R-:W-:Y:S02]  /*3190*/  @!UPT UIADD3 URZ, URZ, URZ, URZ ;  /* 0x0000003f3f3ff290 */ /* 0x000fe4000fffe03f */
[----:B------:R-:W-:-:S05]  /*31a0*/  @P2 BRA `(.L_x_250) ;  /* 0x0000006000002947 */ /* 0x000fca0003800000 */
[----:B------:R-:W-:Y:S02]  /*31b0*/  ISETP.NE.AND P2, PT, R238, c[0x0][0x2a8], PT ;  /* 0x0000aa00ee007a0c */ /* 0x000fe40003f45270 */
[----:B------:R-:W-:Y:S11]  /*31c0*/  LOP3.LUT R2, RZ, R2, RZ, 0x33, !PT ;  /* 0x00000002ff027212 */ /* 0x000ff600078e33ff */
[----:B------:R-:W-:Y:S05]  /*31d0*/  @P2 IMAD.HI.U32 R3, R2, c[0x0][0x2ac], RZ ;  /* 0x0000ab0002032a27 */ /* 0x000fea00078e00ff */
[----:B------:R-:W-:Y:S04]  /*31e0*/  @P2 SHF.R.U32.HI R2, RZ, c[0x0][0x2b0], R3 ;  /* 0x0000ac00ff022a19 */ /* 0x000fe80000011603 */
[----:B------:R-:W-:Y:S01]  /*31f0*/  LOP3.LUT R2, RZ, R2, RZ, 0x33, !PT ;  /* 0x00000002ff027212 */ /* 0x000fe200078e33ff */
[----:B------:R-:W-:-:S05]  /*3200*/  BRA `(.L_x_251) ;  /* 0x0000004000007947 */ /* 0x000fca0003800000 */
.L_x_250:
[----:B------:R-:W-:Y:S11]  /*3210*/  ISETP.NE.AND P2, PT, R238, c[0x0][0x2a8], PT ;  /* 0x0000aa00ee007a0c */ /* 0x000ff60003f45270 */
[----:B------:R-:W-:Y:S02]  /*3220*/  @!UPT UIADD3 URZ, URZ, URZ, URZ ;  /* 0x0000003f3f3ff290 */ /* 0x000fe4000fffe03f */
[----:B------:R-:W-:Y:S05]  /*3230*/  @P2 IMAD.HI.U32 R3, R2, c[0x0][0x2ac], RZ ;  /* 0x0000ab0002032a27 */ /* 0x000fea00078e00ff */
[----:B------:R-:W-:Y:S02]  /*3240*/  @P2 SHF.R.U32.HI R2, RZ, c[0x0][0x2b0], R3 ;  /* 0x0000ac00ff022a19 */ /* 0x000fe40000011603 */
.L_x_251:
[----:B------:R-:W-:Y:S05]  /*3250*/  BSYNC B0 ;  /* 0x0000000000007941 */ /* 0x000fea0003800000 */
.L_x_249:
[--C-:B------:R-:W-:Y:S01]  /*3260*/  IADD3 R133, R0, UR22, R234.reuse ;  /* 0x0000001600857c10 */ /* 0x100fe2000fffe0ea */
[----:B------:R-:W3:Y:S02]  /*3270*/  LDL R3, [R1+0x8] ;  /* 0x0000080001037983 */ /* 0x000ee40000100800 */
[----:B---3--:R-:W-:Y:S01]  /*3280*/  IMAD R2, R2, c[0x0][0x2a8], R3 ;  /* 0x0000aa0002027a24 */ /* 0x008fe200078e0203 */
[----:B------:R-:W-:Y:S04]  /*3290*/  IADD3 R3, R0, c[0x0][0x2a4], R234 ;  /* 0x0000a90000037a10 */ /* 0x000fe80007ffe0ea */
[----:B------:R-:W-:Y:S02]  /*32a0*/  IMNMX R3, R241, R3, PT ;  /* 0x00000003f1037217 */ /* 0x000fe40003800200 */
[----:B------:R-:W-:Y:S02]  /*32b0*/  IADD3 R134, R2, c[0x0][0x2a8], RZ ;  /* 0x0000aa0002867a10 */ /* 0x000fe40007ffe0ff */
[----:B------:R-:W-:Y:S02]  /*32c0*/  IMNMX R133, R133, R2, !PT ;  /* 0x0000000285857217 */ /* 0x000fe40007800200 */
[----:B------:R-:W-:Y:S02]  /*32d0*/  IMNMX R134, R3, R134, PT ;  /* 0x0000008603867217 */ /* 0x000fe40003800200 */
.L_x_248:
[----:B---34-:R-:W-:Y:S04]  /*32e0*/  IADD3 R2, R0, 0x8, RZ ;  /* 0x0000000800027810 */ /* 0x018fe80007ffe0ff */
[C-C-:B------:R-:W-:Y:S02]  /*32f0*/  IADD3 R6, R2.reuse, c[0x0][0x2a4], R234.reuse ;  /* 0x0000a90002067a10 */ /* 0x140fe40007ffe0ea */
[----:B------:R-:W-:Y:S02]  /*3300*/  IADD3 R5, R2, UR22, R234 ;  /* 0x0000001602057c10 */ /* 0x000fe4000fffe0ea */
[----:B------:R-:W-:Y:S01]  /*3310*/  IMNMX R6, R241, R6, PT ;  /* 0x00000006f1067217 */ /* 0x000fe20003800200 */
[----:B------:R-:W-:-:S05]  /*3320*/  @!P3 BRA `(.L_x_252) ;  /* 0x000001600000b947 */ /* 0x000fca0003800000 */
[----:B------:R-:W-:Y:S01]  /*3330*/  IMAD.MOV.U32 R3, RZ, RZ, c[0x0][0x168] ;  /* 0x00005a00ff037624 */ /* 0x000fe200078e00ff */
        /* <DEDUP_REMOVED lines=11> */
.L_x_254:
[----:B------:R-:W-:Y:S11]  /*33f0*/  ISETP.NE.AND P2, PT, R238, c[0x0][0x2a8], PT ;  /* 0x0000aa00ee007a0c */ /* 0x000ff60003f45270 */
[----:B------:R-:W-:Y:S02]  /*3400*/  @!UPT UIADD3 URZ, URZ, URZ, URZ ;  /* 0x0000003f3f3ff290 */ /* 0x000fe4000fffe03f */
[----:B------:R-:W-:Y:S05]  /*3410*/  @P2 IMAD.HI.U32 R3, R2, c[0x0][0x2ac], RZ ;  /* 0x0000ab0002032a27 */ /* 0x000fea00078e00ff */
[----:B------:R-:W-:Y:S02]  /*3420*/  @P2 SHF.R.U32.HI R2, RZ, c[0x0][0x2b0], R3 ;  /* 0x0000ac00ff022a19 */ /* 0x000fe40000011603 */
.L_x_255:
[----:B------:R-:W-:Y:S05]  /*3430*/  BSYNC B0 ;  /* 0x0000000000007941 */ /* 0x000fea0003800000 */
.L_x_253:
[----:B------:R-:W3:Y:S02]  /*3440*/  LDL R3, [R1+0x8] ;  /* 0x0000080001037983 */ /* 0x000ee40000100800 */
[----:B---3--:R-:W-:Y:S05]  /*3450*/  IMAD R2, R2, c[0x0][0x2a8], R3 ;  /* 0x0000aa0002027a24 */ /* 0x008fea00078e0203 */
[----:B------:R-:W-:Y:S02]  /*3460*/  IADD3 R3, R2, c[0x0][0x2a8], RZ ;  /* 0x0000aa0002037a10 */ /* 0x000fe40007ffe0ff */
[----:B------:R-:W-:Y:S02]  /*3470*/  IMNMX R5, R5, R2, !PT ;  /* 0x0000000205057217 */ /* 0x000fe40007800200 */
[----:B------:R-:W-:Y:S02]  /*3480*/  IMNMX R6, R6, R3, PT ;  /* 0x0000000306067217 */ /* 0x000fe40003800200 */
.L_x_252:
[----:B------:R-:W-:Y:S04]  /*3490*/  IADD3 R2, R0, 0x20, RZ ;  /* 0x0000002000027810 */ /* 0x000fe80007ffe0ff */
        /* <DEDUP_REMOVED lines=16> */
.L_x_258:
[----:B------:R-:W-:Y:S11]  /*35a0*/  ISETP.NE.AND P2, PT, R238, c[0x0][0x2a8], PT ;  /* 0x0000aa00ee007a0c */ /* 0x000ff60003f45270 */
[----:B------:R-:W-:Y:S02]  /*35b0*/  @!UPT UIADD3 URZ, URZ, URZ, URZ ;  /* 0x0000003f3f3ff290 */ /* 0x000fe4000fffe03f */
[----:B------:R-:W-:Y:S05]  /*35c0*/  @P2 IMAD.HI.U32 R7, R2, c[0x0][0x2ac], RZ ;  /* 0x0000ab0002072a27 */ /* 0x000fea00078e00ff */
[----:B------:R-:W-:Y:S02]  /*35d0*/  @P2 SHF.R.U32.HI R2, RZ, c[0x0][0x2b0], R7 ;  /* 0x0000ac00ff022a19 */ /* 0x000fe40000011607 */
.L_x_259:
[----:B------:R-:W-:Y:S05]  /*35e0*/  BSYNC B0 ;  /* 0x0000000000007941 */ /* 0x000fea0003800000 */
.L_x_257:
[----:B------:R-:W3:Y:S02]  /*35f0*/  LDL R7, [R1+0x8] ;  /* 0x0000080001077983 */ /* 0x000ee40000100800 */
[----:B---3--:R-:W-:Y:S05]  /*3600*/  IMAD R2, R2, c[0x0][0x2a8], R7 ;  /* 0x0000aa0002027a24 */ /* 0x008fea00078e0207 */
[----:B------:R-:W-:Y:S02]  /*3610*/  IADD3 R7, R2, c[0x0][0x2a8], RZ ;  /* 0x0000aa0002077a10 */ /* 0x000fe40007ffe0ff */
[----:B------:R-:W-:Y:S02]  /*3620*/  IMNMX R3, R3, R2, !PT ;  /* 0x0000000203037217 */ /* 0x000fe40007800200 */
[----:B------:R-:W-:Y:S02]  /*3630*/  IMNMX R4, R4, R7, PT ;  /* 0x0000000704047217 */ /* 0x000fe40003800200 */
.L_x_256:
[----:B------:R-:W-:Y:S04]  /*3640*/  IADD3 R0, R0, 0x28, RZ ;  /* 0x0000002800007810 */ /* 0x000fe80007ffe0ff */
[C-C-:B--2---:R-:W-:Y:S02]  /*3650*/  IADD3 R9, R0.reuse, c[0x0][0x2a4], R234.reuse ;  /* 0x0000a90000097a10 */ /* 0x144fe40007ffe0ea */
        /* <DEDUP_REMOVED lines=15> */
.L_x_262:
[----:B------:R-:W-:Y:S11]  /*3750*/  ISETP.NE.AND P2, PT, R238, c[0x0][0x2a8], PT ;  /* 0x0000aa00ee007a0c */ /* 0x000ff60003f45270 */
[----:B------:R-:W-:Y:S02]  /*3760*/  @!UPT UIADD3 URZ, URZ, URZ, URZ ;  /* 0x0000003f3f3ff290 */ /* 0x000fe4000fffe03f */
[----:B------:R-:W-:Y:S05]  /*3770*/  @P2 IMAD.HI.U32 R2, R0, c[0x0][0x2ac], RZ ;  /* 0x0000ab0000022a27 */ /* 0x000fea00078e00ff */
[----:B------:R-:W-:Y:S02]  /*3780*/  @P2 SHF.R.U32.HI R0, RZ, c[0x0][0x2b0], R2 ;  /* 0x0000ac00ff002a19 */ /* 0x000fe40000011602 */
.L_x_263:
[----:B------:R-:W-:Y:S05]  /*3790*/  BSYNC B0 ;  /* 0x0000000000007941 */ /* 0x000fea0003800000 */
.L_x_261:
[----:B------:R-:W2:Y:S02]  /*37a0*/  LDL R2, [R1+0x8] ;  /* 0x0000080001027983 */ /* 0x000ea40000100800 */
[----:B--2---:R-:W-:Y:S05]  /*37b0*/  IMAD R0, R0, c[0x0][0x2a8], R2 ;  /* 0x0000aa0000007a24 */ /* 0x004fea00078e0202 */
[----:B------:R-:W-:Y:S02]  /*37c0*/  IADD3 R2, R0, c[0x0][0x2a8], RZ ;  /* 0x0000aa0000027a10 */ /* 0x000fe40007ffe0ff */
[----:B------:R-:W-:Y:S02]  /*37d0*/  IMNMX R8, R8, R0, !PT ;  /* 0x0000000008087217 */ /* 0x000fe40007800200 */
[----:B------:R-:W-:Y:S02]  /*37e0*/  IMNMX R9, R9, R2, PT ;  /* 0x0000000209097217 */ /* 0x000fe40003800200 */
.L_x_260:
[----:B------:R-:W-:Y:S04]  /*37f0*/  DEPBAR.LE SB0, 0x0 ;  /* 0x000080000000791a */ /* 0x000fe80000000000 */
[----:B------:R-:W-:Y:S01]  /*3800*/  BAR.SYNC.DEFER_BLOCKING 0x0 ;  /* 0x0000000000007b1d */ /* 0x000fe20000010000 */
[----:B------:R-:W-:Y:S01]  /*3810*/  SEL R2, R231, 0xffffffe0, !P0 ;  /* 0xffffffe0e7027807 */ /* 0x000fe20004000000 */
[----:B------:R-:W-:Y:S01]  /*3820*/  IMAD.SHL.U32 R0, R220, 0x2, RZ ;  /* 0x00000002dc007824 */ /* 0x000fe200078e00ff */
[----:B------:R-:W-:Y:S03]  /*3830*/  UIADD3 UR23, UR13, 0x1, URZ ;  /* 0x000000010d177890 */ /* 0x000fe6000fffe03f */
[----:B------:R-:W-:Y:S01]  /*3840*/  IMAD.IADD R2, R0, 0x1, R2 ;  /* 0x0000000100027824 */ /* 0x000fe200078e0202 */
[----:B------:R-:W-:Y:S06]  /*3850*/  UISETP.GE.AND UP0, UPT, UR23, UR14, UPT ;  /* 0x0000000e1700728c */ /* 0x000fec000bf06270 */
[----:B------:R-:W-:Y:S01]  /*3860*/  PLOP3.LUT P2, PT, PT, PT, UP0, 0x80, 0x0 ;  /* 0x000000000000781c */ /* 0x000fe20003f4f008 */
[----:B------:R2:W3:Y:S04]  /*3870*/  LDSM.16.M88.4 R20, [R0+0xe080] ;  /* 0x00e080000014783b */ /* 0x0004e80000000200 */
[----:B------:R2:W4:Y:S04]  /*3880*/  LDSM.16.M88.4 R24, [R0+0xf080] ;  /* 0x00f080000018783b */ /* 0x0005280000000200 */
[----:B------:R2:W1:Y:S04]  /*3890*/  LDSM.16.M88.4 R76, [R2+0xe080] ;  /* 0x00e08000024c783b */ /* 0x0004680000000200 */
[----:B------:R2:W1:Y:S01]  /*38a0*/  LDSM.16.M88.4 R80, [R2+0xf080] ;  /* 0x00f080000250783b */ /* 0x0004620000000200 */
[----:B------:R-:W-:-:S05]  /*38b0*/  @P2 BRA `(.L_x_264) ;  /* 0x000003e000002947 */ /* 0x000fca0003800000 */
[----:B------:R-:W5:Y:S01]  /*38c0*/  LDL R7, [R1+0x54] ;  /* 0x0000540001077983 */ /* 0x000f620000100800 */
[----:B------:R-:W-:Y:S01]  /*38d0*/  ULDC.64 UR6, c[0x0][0x178] ;  /* 0x00005e0000067ab9 */ /* 0x000fe20000000a00 */
[----:B------:R-:W-:Y:S01]  /*38e0*/  IMAD.U32 R15, RZ, RZ, UR13 ;  /* 0x0000000dff0f7e24 */ /* 0x000fe2000f8e00ff */
[----:B------:R-:W-:Y:S01]  /*38f0*/  UIMAD.WIDE.U32 UR26, UR23, UR6, URZ ;  /* 0x00000006171a72a5 */ /* 0x000fe2000f8e003f */
[----:B--2---:R-:W2:Y:S01]  /*3900*/  LDL.64 R138, [R1+0x10] ;  /* 0x00001000018a7983 */ /* 0x004ea20000100a00 */
[----:B------:R-:W-:Y:S03]  /*3910*/  USHF.R.S32.HI UR24, URZ, 0x1f, UR23 ;  /* 0x0000001f3f187899 */ /* 0x000fe60008011417 */
[----:B----4-:R-:W4:Y:S01]  /*3920*/  LDL.64 R136, [R1+0x30] ;  /* 0x0000300001887983 */ /* 0x010f220000100a00 */
[----:B------:R-:W-:Y:S02]  /*3930*/  UIMAD UR24, UR24, UR6, URZ ;  /* 0x00000006181872a4 */ /* 0x000fe4000f8e023f */
[----:B------:R-:W-:Y:S01]  /*3940*/  USHF.L.U32 UR6, UR26, 0x6, URZ ;  /* 0x000000061a067899 */ /* 0x000fe2000800063f */
[----:B---3--:R-:W3:Y:S01]  /*3950*/  LDL R18, [R1+0x40] ;  /* 0x0000400001127983 */ /* 0x008ee20000100800 */
[----:B------:R-:W-:Y:S03]  /*3960*/  UIMAD UR24, UR23, UR7, UR24 ;  /* 0x00000007171872a4 */ /* 0x000fe6000f8e0218 */
[----:B------:R-:W3:Y:S01]  /*3970*/  LDL.64 R140, [R1+0x18] ;  /* 0x00001800018c7983 */ /* 0x000ee20000100a00 */
[----:B------:R-:W-:Y:S03]  /*3980*/  UIADD3 UR24, UR27, UR24, URZ ;  /* 0x000000181b187290 */ /* 0x000fe6000fffe03f */
[----:B------:R-:W3:Y:S01]  /*3990*/  LDL R132, [R1+0x50] ;  /* 0x0000500001847983 */ /* 0x000ee20000100800 */
[----:B------:R-:W-:Y:S03]  /*39a0*/  USHF.L.U64.HI UR24, UR26, 0x6, UR24 ;  /* 0x000000061a187899 */ /* 0x000fe60008010218 */
[----:B------:R-:W1:Y:S01]  /*39b0*/  @!P5 S2R R14, SR_CTAID.Y ;  /* 0x00000000000ed919 */ /* 0x000e620000002600 */
[----:B-----5:R-:W-:Y:S02]  /*39c0*/  ISETP.NE.AND P4, PT, R7, RZ, PT ;  /* 0x000000ff0700720c */ /* 0x020fe40003f85270 */
[----:B-1----:R-:W-:Y:S01]  /*39d0*/  @!P5 SHF.R.S32.HI R7, RZ, 0x1f, R14 ;  /* 0x0000001fff07d819 */ /* 0x002fe2000001140e */
[----:B--2---:R-:W-:Y:S02]  /*39e0*/  @!P5 IMAD.MOV.U32 R10, RZ, RZ, R138 ;  /* 0x000000ffff0ad224 */ /* 0x004fe400078e008a */
[----:B------:R-:W-:Y:S02]  /*39f0*/  @!P5 IMAD.MOV.U32 R11, RZ, RZ, R139 ;  /* 0x000000ffff0bd224 */ /* 0x000fe400078e008b */
[----:B------:R-:W-:Y:S01]  /*3a00*/  @!P5 IMAD R17, R7, c[0x0][0x270], RZ ;  /* 0x00009c000711da24 */ /* 0x000fe200078e02ff */
[----:B------:R-:W-:Y:S01]  /*3a10*/  @!P5 LEA R7, R15, 0x40, 0x6 ;  /* 0x000000400f07d811 */ /* 0x000fe200078e30ff */
[C---:B------:R-:W-:Y:S03]  /*3a20*/  @!P5 IMAD.WIDE.U32 R10, R14.reuse, c[0x0][0x270], R10 ;  /* 0x00009c000e0ada25 */ /* 0x040fe600078e000a */
[----:B------:R-:W-:Y:S01]  /*3a30*/  @!P5 SHF.R.S32.HI R15, RZ, 0x1f, R7 ;  /* 0x0000001fff0fd819 */ /* 0x000fe20000011407 */
[----:B------:R-:W-:Y:S04]  /*3a40*/  @!P5 IMAD R14, R14, c[0x0][0x274], R17 ;  /* 0x00009d000e0eda24 */ /* 0x000fe800078e0211 */
[----:B------:R-:W-:Y:S01]  /*3a50*/  @!P5 IMAD.IADD R14, R11, 0x1, R14 ;  /* 0x000000010b0ed824 */ /* 0x000fe200078e020e */
[----:B------:R-:W-:Y:S01]  /*3a60*/  @!P5 IADD3 R11, P3, P2, R7, UR16, R10 ;  /* 0x00000010070bdc10 */ /* 0x000fe2000fa7e00a */
[----:B------:R-:W-:Y:S03]  /*3a70*/  IMAD.U32 R10, RZ, RZ, UR9 ;  /* 0x00000009ff0a7e24 */ /* 0x000fe6000f8e00ff */
[----:B------:R-:W-:Y:S01]  /*3a80*/  @!P5 IADD3.X R17, R15, UR10, R14, P3, P2 ;  /* 0x0000000a0f11dc10 */ /* 0x000fe20009fe440e */
[----:B------:R-:W-:Y:S01]  /*3a90*/  IMAD.U32 R15, RZ, RZ, UR5 ;  /* 0x00000005ff0f7e24 */ /* 0x000fe2000f8e00ff */
[----:B----4-:R-:W-:Y:S04]  /*3aa0*/  IADD3 R10, P3, P2, R136, UR6, R10 ;  /* 0x00000006880a7c10 */ /* 0x010fe8000fa7e00a */
[----:B---3--:R-:W-:Y:S02]  /*3ab0*/  IADD3.X R15, R18, UR24, R15, P3, P2 ;  /* 0x00000018120f7c10 */ /* 0x008fe40009fe440f */
[----:B------:R-:W-:Y:S01]  /*3ac0*/  IADD3 R7, P2, R136, UR6, RZ ;  /* 0x0000000688077c10 */ /* 0x000fe2000ff5e0ff */
[----:B------:R-:W-:Y:S03]  /*3ad0*/  UIMAD UR6, UR23, -0x40, UR21 ;  /* 0xffffffc0170678a4 */ /* 0x000fe6000f8e0215 */
[----:B------:R-:W-:Y:S02]  /*3ae0*/  IADD3.X R14, R18, UR24, RZ, P2, !PT ;  /* 0x00000018120e7c10 */ /* 0x000fe400097fe4ff */
[C---:B------:R-:W-:Y:S04]  /*3af0*/  LEA R18, P2, R7.reuse, c[0x0][0x160], 0x1 ;  /* 0x0000580007127a11 */ /* 0x040fe800078408ff */
[----:B------:R-:W-:Y:S01]  /*3b00*/  LEA.HI.X R19, R7, c[0x0][0x164], R14, 0x1, P2 ;  /* 0x0000590007137a11 */ /* 0x000fe200010f0c0e */
[----:B------:R-:W-:Y:S01]  /*3b10*/  IMAD.U32 R7, RZ, RZ, UR15 ;  /* 0x0000000fff077e24 */ /* 0x000fe2000f8e00ff */
[C---:B------:R-:W-:Y:S03]  /*3b20*/  LEA R14, P2, R10.reuse, c[0x0][0x160], 0x1 ;  /* 0x000058000a0e7a11 */ /* 0x040fe600078408ff */
[----:B------:R-:W-:Y:S01]  /*3b30*/  IMAD R7, R7, 0x4000, R132 ;  /* 0x0000400007077824 */ /* 0x000fe200078e0284 */
[----:B------:R-:W-:Y:S02]  /*3b40*/  LEA.HI.X R15, R10, c[0x0][0x164], R15, 0x1, P2 ;  /* 0x000059000a0f7a11 */ /* 0x000fe400010f0c0f */
[C---:B------:R-:W-:Y:S02]  /*3b50*/  @!P5 LEA R136, P2, R11.reuse, c[0x0][0x258], 0x2 ;  /* 0x000096000b88da11 */ /* 0x040fe400078410ff */
[----:B------:R-:W-:Y:S02]  /*3b60*/  IADD3 R10, -R140, UR6, RZ ;  /* 0x000000068c0a7c10 */ /* 0x000fe4000fffe1ff */
[----:B------:R-:W-:Y:S02]  /*3b70*/  @!P5 LEA.HI.X R137, R11, c[0x0][0x25c], R17, 0x2, P2 ;  /* 0x000097000b89da11 */ /* 0x000fe400010f1411 */
[C---:B------:R-:W-:Y:S11]  /*3b80*/  ISETP.LT.OR P2, PT, R10.reuse, 0x1, P6 ;  /* 0x000000010a00780c */ /* 0x040ff60003741670 */
[----:B------:R-:W-:Y:S02]  /*3b90*/  @!UPT UIADD3 URZ, URZ, URZ, URZ ;  /* 0x0000003f3f3ff290 */ /* 0x000fe4000fffe03f */
[----:B------:R-:W-:Y:S01]  /*3ba0*/  @!PT LDS RZ, [RZ] ;  /* 0x00000000fffff984 */ /* 0x000fe20000000800 */
[----:B------:R-:W-:Y:S01]  /*3bb0*/  @!PT LDS RZ, [RZ] ;  /* 0x00000000fffff984 */ /* 0x000fe20000000800 */
[----:B------:R-:W-:Y:S01]  /*3bc0*/  @!PT LDS RZ, [RZ] ;  /* 0x00000000fffff984 */ /* 0x000fe20000000800 */
[----:B------:R1:W-:Y:S01]  /*3bd0*/  LDGSTS.E.BYPASS.LTC128B.128 [R7], [R18.64], !P2 ;  /* 0x0000000012077fae */ /* 0x0003e2000d101d52 */
[C---:B------:R-:W-:Y:S11]  /*3be0*/  ISETP.LT.OR P2, PT, R10.reuse, 0x1, P4 ;  /* 0x000000010a00780c */ /* 0x040ff60002741670 */
[----:B------:R-:W-:Y:S02]  /*3bf0*/  @!UPT UIADD3 URZ, URZ, URZ, URZ ;  /* 0x0000003f3f3ff290 */ /* 0x000fe4000fffe03f */
[----:B------:R1:W-:Y:S01]  /*3c00*/  LDGSTS.E.BYPASS.LTC128B.128 [R7+0x2000], [R18.64+0x80], !P2 ;  /* 0x0200008012077fae */ /* 0x0003e2000d101d52 */
[C---:B------:R-:W-:Y:S11]  /*3c10*/  ISETP.LT.OR P2, PT, R10.reuse, 0x21, P6 ;  /* 0x000000210a00780c */ /* 0x040ff60003741670 */
[----:B------:R-:W-:Y:S02]  /*3c20*/  @!UPT UIADD3 URZ, URZ, URZ, URZ ;  /* 0x0000003f3f3ff290 */ /* 0x000fe4000fffe03f */
[----:B------:R1:W-:Y:S01]  /*3c30*/  LDGSTS.E.BYPASS.LTC128B.128 [R7+0x1000], [R14.64], !P2 ;  /* 0x010000000e077fae */ /* 0x0003e2000d101d52 */
[----:B------:R-:W-:Y:S01]  /*3c40*/  ISETP.LT.OR P2, PT, R10, 0x21, P4 ;  /* 0x000000210a00780c */ /* 0x000fe20002741670 */
[----:B------:R-:W-:Y:S04]  /*3c50*/  IMAD.U32 R10, RZ, RZ, UR15 ;  /* 0x0000000fff0a7e24 */ /* 0x000fe8000f8e00ff */
[----:B------:R-:W-:Y:S04]  /*3c60*/  @!P5 IMAD R10, R10, 0x40, R138 ;  /* 0x000000400a0ad824 */ /* 0x000fe800078e028a */
[----:B------:R-:W-:Y:S04]  /*3c70*/  @!P5 IMAD.SHL.U32 R10, R10, 0x4, RZ ;  /* 0x000000040a0ad824 */ /* 0x000fe800078e00ff */
[----:B------:R1:W-:Y:S04]  /*3c80*/  LDGSTS.E.BYPASS.LTC128B.128 [R7+0x3000], [R14.64+0x80], !P2 ;  /* 0x030000800e077fae */ /* 0x0003e8000d101d52 */
[----:B------:R1:W-:Y:S02]  /*3c90*/  @!P5 LDGSTS.E.BYPASS.LTC128B.128 [R10+0x12080], [R136.64] ;  /* 0x12080000880adfae */ /* 0x0003e4000b901d52 */
.L_x_264:
[----:B------:R-:W-:Y:S01]  /*3ca0*/  PLOP3.LUT P2, PT, PT, PT, UP6, 0x40, 0x0 ;  /* 0x000000000000781c */ /* 0x000fe20003f4e868 */
[----:B------:R-:W0:Y:S03]  /*3cb0*/  LDGDEPBAR ;  /* 0x00000000000079af */ /* 0x000e260000000000 */
[----:B------:R-:W-:Y:S04]  /*3cc0*/  ISETP.GT.AND P2, PT, R5, RZ, P2 ;  /* 0x000000ff0500720c */ /* 0x000fe80001744270 */
[----:B------:R-:W-:Y:S04]  /*3cd0*/  ISETP.LT.OR P2, PT, R6, 0x1, P2 ;  /* 0x000000010600780c */ /* 0x000fe80001741670 */
[----:B------:R-:W-:Y:S02]  /*3ce0*/  FSEL R140, R151, -INF , !P2 ;  /* 0xff800000978c7808 */ /* 0x000fe40005000000 */
[----:B------:R-:W-:Y:S03]  /*3cf0*/  PLOP3.LUT P2, PT, PT, PT, UP5, 0x40, 0x0 ;  /* 0x000000000000781c */ /* 0x000fe60003f4e858 */
[--C-:B-1----:R-:W-:Y:S01]  /*3d00*/  FFMA.FTZ R243, R140, c[0x0][0x29c], -R13.reuse ;  /* 0x0000a7008cf37a23 */ /* 0x102fe2000001080d */
[----:B------:R-:W-:Y:S04]  /*3d10*/  ISETP.GT.AND P2, PT, R5, 0x1, P2 ;  /* 0x000000010500780c */ /* 0x000fe80001744270 */
[C---:B------:R-:W-:Y:S04]  /*3d20*/  ISETP.LT.OR P2, PT, R6.reuse, 0x2, P2 ;  /* 0x000000020600780c */ /* 0x040fe80001741670 */
[----:B------:R-:W-:Y:S02]  /*3d30*/  FSEL R139, R209, -INF , !P2 ;  /* 0xff800000d18b7808 */ /* 0x000fe40005000000 */
[----:B------:R-:W-:Y:S03]  /*3d40*/  PLOP3.LUT P2, PT, PT, PT, UP4, 0x40, 0x0 ;  /* 0x000000000000781c */ /* 0x000fe60003f4e848 */
[--C-:B------:R-:W-:Y:S01]  /*3d50*/  FFMA.FTZ R242, R139, c[0x0][0x29c], -R13.reuse ;  /* 0x0000a7008bf27a23 */ /* 0x100fe2000001080d */
[----:B------:R-:W-:Y:S01]  /*3d60*/  ISETP.GT.AND P2, PT, R5, 0x20, P2 ;  /* 0x000000200500780c */ /* 0x000fe20001744270 */
[----:B------:R-:W-:Y:S03]  /*3d70*/  MUFU.EX2 R139, R243 ;  /* 0x000000f3008b7308 */ /* 0x000fe60000000800 */
[----:B------:R-:W-:Y:S04]  /*3d80*/  ISETP.LT.OR P2, PT, R6, 0x21, P2 ;  /* 0x000000210600780c */ /* 0x000fe80001741670 */
[----:B------:R-:W-:Y:S02]  /*3d90*/  FSEL R138, R157, -INF , !P2 ;  /* 0xff8000009d8a7808 */ /* 0x000fe40005000000 */
[----:B------:R-:W-:Y:S03]  /*3da0*/  PLOP3.LUT P2, PT, PT, PT, UP3, 0x40, 0x0 ;  /* 0x000000000000781c */ /* 0x000fe60003f4e838 */
[--C-:B------:R-:W-:Y:S01]  /*3db0*/  FFMA.FTZ R241, R138, c[0x0][0x29c], -R13.reuse ;  /* 0x0000a7008af17a23 */ /* 0x100fe2000001080d */
[----:B------:R-:W-:Y:S01]  /*3dc0*/  ISETP.GT.AND P2, PT, R5, 0x21, P2 ;  /* 0x000000210500780c */ /* 0x000fe20001744270 */
[----:B------:R-:W1:Y:S03]  /*3dd0*/  MUFU.EX2 R138, R242 ;  /* 0x000000f2008a7308 */ /* 0x000e660000000800 */
[----:B------:R-:W-:Y:S04]  /*3de0*/  ISETP.LT.OR P2, PT, R6, 0x22, P2 ;  /* 0x000000220600780c */ /* 0x000fe80001741670 */
[----:B------:R-:W-:Y:S02]  /*3df0*/  FSEL R137, R158, -INF , !P2 ;  /* 0xff8000009e897808 */ /* 0x000fe40005000000 */
[----:B------:R-:W-:Y:S03]  /*3e00*/  PLOP3.LUT P2, PT, PT, PT, UP2, 0x40, 0x0 ;  /* 0x000000000000781c */ /* 0x000fe60003f4e828 */
[--C-:B------:R-:W-:Y:S01]  /*3e10*/  FFMA.FTZ R238, R137, c[0x0][0x29c], -R13.reuse ;  /* 0x0000a70089ee7a23 */ /* 0x100fe2000001080d */
[----:B------:R-:W-:Y:S04]  /*3e20*/  ISETP.GT.AND P2, PT, R5, 0x40, P2 ;  /* 0x000000400500780c */ /* 0x000fe80001744270 */
        /* <DEDUP_REMOVED lines=8> */
[----:B------:R-:W-:Y:S01]  /*3eb0*/  FFMA.FTZ R137, R132, c[0x0][0x29c], -R13 ;  /* 0x0000a70084897a23 */ /* 0x000fe2000001080d */
[----:B------:R-:W-:Y:S04]  /*3ec0*/  ISETP.GT.AND P2, PT, R3, RZ, P2 ;  /* 0x000000ff0300720c */ /* 0x000fe80001744270 */
[C---:B------:R-:W-:Y:S04]  /*3ed0*/  ISETP.LT.OR P2, PT, R4.reuse, 0x1, P2 ;  /* 0x000000010400780c */ /* 0x040fe80001741670 */
[----:B------:R-:W-:Y:S02]  /*3ee0*/  FSEL R19, R215, -INF , !P2 ;  /* 0xff800000d7137808 */ /* 0x000fe40005000000 */
[----:B------:R-:W-:Y:S03]  /*3ef0*/  PLOP3.LUT P2, PT, PT, PT, UP5, 0x40, 0x0 ;  /* 0x000000000000781c */ /* 0x000fe60003f4e858 */
[--C-:B------:R-:W-:Y:S01]  /*3f00*/  FFMA.FTZ R136, R19, c[0x0][0x29c], -R12.reuse ;  /* 0x0000a70013887a23 */ /* 0x100fe2000001080c */
[C---:B------:R-:W-:Y:S04]  /*3f10*/  ISETP.GT.AND P2, PT, R3.reuse, 0x1, P2 ;  /* 0x000000010300780c */ /* 0x040fe80001744270 */
[----:B------:R-:W-:Y:S04]  /*3f20*/  ISETP.LT.OR P2, PT, R4, 0x2, P2 ;  /* 0x000000020400780c */ /* 0x000fe80001741670 */
[----:B------:R-:W-:Y:S02]  /*3f30*/  FSEL R18, R214, -INF , !P2 ;  /* 0xff800000d6127808 */ /* 0x000fe40005000000 */
[----:B------:R-:W-:Y:S03]  /*3f40*/  PLOP3.LUT P2, PT, PT, PT, UP4, 0x40, 0x0 ;  /* 0x000000000000781c */ /* 0x000fe60003f4e848 */
[--C-:B------:R-:W-:Y:S01]  /*3f50*/  FFMA.FTZ R146, R18, c[0x0][0x29c], -R12.reuse ;  /* 0x0000a70012927a23 */ /* 0x100fe2000001080c */
[----:B------:R-:W-:Y:S04]  /*3f60*/  ISETP.GT.AND P2, PT, R3, 0x20, P2 ;  /* 0x000000200300780c */ /* 0x000fe80001744270 */
[C---:B------:R-:W-:Y:S01]  /*3f70*/  ISETP.LT.OR P2, PT, R4.reuse, 0x21, P2 ;  /* 0x000000210400780c */ /* 0x040fe20001741670 */
[----:B------:R-:W-:Y:S03]  /*3f80*/  MUFU.EX2 R146, R146 ;  /* 0x0000009200927308 */ /* 0x000fe60000000800 */
[----:B------:R-:W-:Y:S02]  /*3f90*/  FSEL R17, R213, -INF , !P2 ;  /* 0xff800000d5117808 */ /* 0x000fe40005000000 */
[----:B------:R-:W-:Y:S03]  /*3fa0*/  PLOP3.LUT P2, PT, PT, PT, UP3, 0x40, 0x0 ;  /* 0x000000000000781c */ /* 0x000fe60003f4e838 */
[--C-:B------:R-:W-:Y:S01]  /*3fb0*/  FFMA.FTZ R147, R17, c[0x0][0x29c], -R12.reuse ;  /* 0x0000a70011937a23 */ /* 0x100fe2000001080c */
[----:B------:R-:W-:Y:S04]  /*3fc0*/  ISETP.GT.AND P2, PT, R3, 0x21, P2 ;  /* 0x000000210300780c */ /* 0x000fe80001744270 */
[----:B------:R-:W-:Y:S01]  /*3fd0*/  ISETP.LT.OR P2, PT, R4, 0x22, P2 ;  /* 0x000000220400780c */ /* 0x000fe20001741670 */
[----:B------:R-:W-:Y:S03]  /*3fe0*/  MUFU.EX2 R147, R147 ;  /* 0x0000009300937308 */ /* 0x000fe60000000800 */
[----:B------:R-:W-:Y:S02]  /*3ff0*/  FSEL R15, R212, -INF , !P2 ;  /* 0xff800000d40f7808 */ /* 0x000fe40005000000 */
[----:B------:R-:W-:Y:S03]  /*4000*/  PLOP3.LUT P2, PT, PT, PT, UP2, 0x40, 0x0 ;  /* 0x000000000000781c */ /* 0x000fe60003f4e828 */
[--C-:B------:R-:W-:Y:S01]  /*4010*/  FFMA.FTZ R148, R15, c[0x0][0x29c], -R12.reuse ;  /* 0x0000a7000f947a23 */ /* 0x100fe2000001080c */
[C---:B------:R-:W-:Y:S04]  /*4020*/  ISETP.GT.AND P2, PT, R3.reuse, 0x40, P2 ;  /* 0x000000400300780c */ /* 0x040fe80001744270 */
[----:B------:R-:W-:Y:S01]  /*4030*/  ISETP.LT.OR P2, PT, R4, 0x41, P2 ;  /* 0x000000410400780c */ /* 0x000fe20001741670 */
[----:B------:R-:W-:Y:S03]  /*4040*/  MUFU.EX2 R148, R148 ;  /* 0x0000009400947308 */ /* 0x000fe60000000800 */
[----:B------:R-:W-:Y:S02]  /*4050*/  FSEL R14, R208, -INF , !P2 ;  /* 0xff800000d00e7808 */ /* 0x000fe40005000000 */
[----:B------:R-:W-:Y:S03]  /*4060*/  PLOP3.LUT P2, PT, PT, PT, UP1, 0x40, 0x0 ;  /* 0x000000000000781c */ /* 0x000fe60003f4e818 */
[--C-:B------:R-:W-:Y:S01]  /*4070*/  FFMA.FTZ R149, R14, c[0x0][0x29c], -R12.reuse ;  /* 0x0000a7000e957a23 */ /* 0x100fe2000001080c */
[----:B------:R-:W-:Y:S04]  /*4080*/  ISETP.GT.AND P2, PT, R3, 0x41, P2 ;  /* 0x000000410300780c */ /* 0x000fe80001744270 */
[----:B------:R-:W-:Y:S01]  /*4090*/  ISETP.LT.OR P2, PT, R4, 0x42, P2 ;  /* 0x000000420400780c */ /* 0x000fe20001741670 */
[----:B------:R-:W-:Y:S01]  /*40a0*/  MUFU.EX2 R149, R149 ;  /* 0x0000009500957308 */ /* 0x000fe20000000800 */
[-C--:B---3--:R-:W-:Y:S03]  /*40b0*/  HMMA.16816.F32.BF16 R4, R20, R160.reuse, RZ ;  /* 0x000000a01404723c */ /* 0x088fe600000418ff */
[----:B------:R-:W-:Y:S02]  /*40c0*/  FSEL R3, R159, -INF , !P2 ;  /* 0xff8000009f037808 */ /* 0x000fe40005000000 */
[----:B------:R-:W-:Y:S03]  /*40d0*/  PLOP3.LUT P2, PT, PT, PT, UP6, 0x40, 0x0 ;  /* 0x000000000000781c */ /* 0x000fe60003f4e868 */
[----:B------:R-:W-:Y:S01]  /*40e0*/  FFMA.FTZ R150, R3, c[0x0][0x29c], -R12 ;  /* 0x0000a70003967a23 */ /* 0x000fe2000001080c */
[C---:B------:R-:W-:Y:S04]  /*40f0*/  ISETP.GT.AND P2, PT, R8.reuse, RZ, P2 ;  /* 0x000000ff0800720c */ /* 0x040fe80001744270 */
[----:B------:R-:W-:Y:S01]  /*4100*/  ISETP.LT.OR P2, PT, R9, 0x1, P2 ;  /* 0x000000010900780c */ /* 0x000fe20001741670 */
[----:B------:R-:W-:Y:S03]  /*4110*/  MUFU.EX2 R150, R150 ;  /* 0x0000009600967308 */ /* 0x000fe60000000800 */
[----:B------:R-:W-:Y:S02]  /*4120*/  FSEL R145, R237, -INF , !P2 ;  /* 0xff800000ed917808 */ /* 0x000fe40005000000 */
[----:B------:R-:W-:Y:S03]  /*4130*/  PLOP3.LUT P2, PT, PT, PT, UP5, 0x40, 0x0 ;  /* 0x000000000000781c */ /* 0x000fe60003f4e858 */
[--C-:B------:R-:W-:Y:S01]  /*4140*/  FFMA.FTZ R152, R145, c[0x0][0x29c], -R16.reuse ;  /* 0x0000a70091987a23 */ /* 0x100fe20000010810 */
[----:B------:R-:W-:Y:S01]  /*4150*/  ISETP.GT.AND P2, PT, R8, 0x1, P2 ;  /* 0x000000010800780c */ /* 0x000fe20001744270 */
[----:B------:R-:W-:Y:S03]  /*4160*/  MUFU.EX2 R145, R136 ;  /* 0x0000008800917308 */ /* 0x000fe60000000800 */
[C---:B------:R-:W-:Y:S04]  /*4170*/  ISETP.LT.OR P2, PT, R9.reuse, 0x2, P2 ;  /* 0x000000020900780c */ /* 0x040fe80001741670 */
[----:B------:R-:W-:Y:S02]  /*4180*/  FSEL R144, R240, -INF , !P2 ;  /* 0xff800000f0907808 */ /* 0x000fe40005000000 */
[----:B------:R-:W-:Y:S01]  /*4190*/  PLOP3.LUT P2, PT, PT, PT, UP4, 0x40, 0x0 ;  /* 0x000000000000781c */ /* 0x000fe20003f4e848 */
[----:B------:R-:W-:Y:S02]  /*41a0*/  MUFU.EX2 R152, R152 ;  /* 0x0000009800987308 */ /* 0x000fe40000000800 */
[--C-:B------:R-:W-:Y:S01]  /*41b0*/  FFMA.FTZ R154, R144, c[0x0][0x29c], -R16.reuse ;  /* 0x0000a700909a7a23 */ /* 0x100fe20000010810 */
[----:B------:R-:W-:Y:S04]  /*41c0*/  ISETP.GT.AND P2, PT, R8, 0x20, P2 ;  /* 0x000000200800780c */ /* 0x000fe80001744270 */
[----:B------:R-:W-:Y:S03]  /*41d0*/  ISETP.LT.OR P2, PT, R9, 0x21, P2 ;  /* 0x000000210900780c */ /* 0x000fe60001741670 */
[----:B------:R-:W-:Y:S01]  /*41e0*/  MUFU.EX2 R144, R140 ;  /* 0x0000008c00907308 */ /* 0x000fe20000000800 */
[----:B------:R-:W-:Y:S02]  /*41f0*/  FSEL R143, R236, -INF , !P2 ;  /* 0xff800000ec8f7808 */ /* 0x000fe40005000000 */
[----:B------:R-:W-:Y:S03]  /*4200*/  PLOP3.LUT P2, PT, PT, PT, UP3, 0x40, 0x0 ;  /* 0x000000000000781c */ /* 0x000fe60003f4e838 */
[--C-:B------:R-:W-:Y:S01]  /*4210*/  FFMA.FTZ R156, R143, c[0x0][0x29c], -R16.reuse ;  /* 0x0000a7008f9c7a23 */ /* 0x100fe20000010810 */
[----:B------:R-:W-:Y:S03]  /*4220*/  ISETP.GT.AND P2, PT, R8, 0x21, P2 ;  /* 0x000000210800780c */ /* 0x000fe60001744270 */
[----:B------:R-:W-:Y:S01]  /*4230*/  MUFU.EX2 R143, R137 ;  /* 0x00000089008f7308 */ /* 0x000fe20000000800 */
[----:B------:R-:W-:Y:S04]  /*4240*/  ISETP.LT.OR P2, PT, R9, 0x22, P2 ;  /* 0x000000220900780c */ /* 0x000fe80001741670 */
[----:B------:R-:W-:Y:S02]  /*4250*/  FSEL R142, R235, -INF , !P2 ;  /* 0xff800000eb8e7808 */ /* 0x000fe40005000000 */
[----:B------:R-:W-:Y:S03]  /*4260*/  PLOP3.LUT P2, PT, PT, PT, UP2, 0x40, 0x0 ;  /* 0x000000000000781c */ /* 0x000fe60003f4e828 */
[--C-:B------:R-:W-:Y:S01]  /*4270*/  FFMA.FTZ R246, R142, c[0x0][0x29c], -R16.reuse ;  /* 0x0000a7008ef67a23 */ /* 0x100fe20000010810 */
[C---:B------:R-:W-:Y:S01]  /*4280*/  ISETP.GT.AND P2, PT, R8.reuse, 0x40, P2 ;  /* 0x000000400800780c */ /* 0x040fe20001744270 */
[----:B------:R-:W-:Y:S03]  /*4290*/  MUFU.EX2 R142, R238 ;  /* 0x000000ee008e7308 */ /* 0x000fe60000000800 */
[----:B------:R-:W-:Y:S04]  /*42a0*/  ISETP.LT.OR P2, PT, R9, 0x41, P2 ;  /* 0x000000410900780c */ /* 0x000fe80001741670 */
[----:B------:R-:W-:Y:S02]  /*42b0*/  FSEL R141, R211, -INF , !P2 ;  /* 0xff800000d38d7808 */ /* 0x000fe40005000000 */
[----:B------:R-:W-:Y:S01]  /*42c0*/  PLOP3.LUT P2, PT, PT, PT, UP1, 0x40, 0x0 ;  /* 0x000000000000781c */ /* 0x000fe20003f4e818 */
[----:B------:R-:W-:Y:S02]  /*42d0*/  MUFU.EX2 R156, R156 ;  /* 0x0000009c009c7308 */ /* 0x000fe40000000800 */
[--C-:B------:R-:W-:Y:S01]  /*42e0*/  FFMA.FTZ R248, R141, c[0x0][0x29c], -R16.reuse ;  /* 0x0000a7008df87a23 */ /* 0x100fe20000010810 */
[----:B------:R-:W-:Y:S04]  /*42f0*/  ISETP.GT.AND P2, PT, R8, 0x41, P2 ;  /* 0x000000410800780c */ /* 0x000fe80001744270 */
[----:B------:R-:W-:Y:S02]  /*4300*/  ISETP.LT.OR P2, PT, R9, 0x42, P2 ;  /* 0x000000420900780c */ /* 0x000fe40001741670 */
[C---:B----4-:R-:W-:Y:S01]  /*4310*/  HMMA.16816.F32.BF16 R8, R24.reuse, R160, RZ ;  /* 0x000000a01808723c */ /* 0x050fe200000418ff */
[----:B------:R-:W3:Y:S01]  /*4320*/  MUFU.EX2 R141, R241 ;  /* 0x000000f1008d7308 */ /* 0x000ee20000000800 */
[----:B------:R-:W-:Y:S02]  /*4330*/  FSEL R3, R210, -INF , !P2 ;  /* 0xff800000d2037808 */ /* 0x000fe40005000000 */
[----:B------:R-:W-:Y:S03]  /*4340*/  PLOP3.LUT P2, PT, PT, PT, UP5, 0x40, 0x0 ;  /* 0x000000000000781c */ /* 0x000fe60003f4e858 */
[----:B------:R-:W-:Y:S01]  /*4350*/  FFMA.FTZ R251, R3, c[0x0][0x29c], -R16 ;  /* 0x0000a70003fb7a23 */ /* 0x000fe20000010810 */
[-C--:B------:R-:W-:Y:S01]  /*4360*/  HMMA.16816.F32.BF16 R12, R24, R162.reuse, RZ ;  /* 0x000000a2180c723c */ /* 0x080fe200000418ff */
[----:B------:R-:W-:Y:S01]  /*4370*/  IMAD.MOV.U32 R3, RZ, RZ, 0x40 ;  /* 0x00000040ff037424 */ /* 0x000fe200078e00ff */
[----:B------:R-:W-:Y:S01]  /*4380*/  ISETP.GT.AND P2, PT, R133, 0x1, P2 ;  /* 0x000000018500780c */ /* 0x000fe20001744270 */
[----:B------:R-:W-:Y:S03]  /*4390*/  MUFU.EX2 R154, R154 ;  /* 0x0000009a009a7308 */ /* 0x000fe60000000800 */
[----:B------:R-:W-:Y:S02]  /*43a0*/  SEL R3, R3, 0xffffffc0, !P1 ;  /* 0xffffffc003037807 */ /* 0x000fe40004800000 */
[C---:B------:R-:W-:Y:S02]  /*43b0*/  HMMA.16816.F32.BF16 R16, R20.reuse, R162, RZ ;  /* 0x000000a21410723c */ /* 0x040fe400000418ff */
[----:B------:R-:W-:Y:S02]  /*43c0*/  ISETP.LT.OR P2, PT, R134, 0x2, P2 ;  /* 0x000000028600780c */ /* 0x000fe40001741670 */
[----:B------:R-:W-:Y:S01]  /*43d0*/  IMAD.IADD R132, R0, 0x1, R3 ;  /* 0x0000000100847824 */ /* 0x000fe200078e0203 */
[----:B------:R-:W-:Y:S03]  /*43e0*/  IADD3 R3, R3, R2, RZ ;  /* 0x0000000203037210 */ /* 0x000fe60007ffe0ff */
[-C--:B------:R-:W-:Y:S08]  /*43f0*/  HMMA.16816.F32.BF16 R20, R20, R164.reuse, RZ ;  /* 0x000000a41414723c */ /* 0x080ff000000418ff */
[----:B------:R-:W-:Y:S08]  /*4400*/  HMMA.16816.F32.BF16 R24, R24, R164, RZ ;  /* 0x000000a41818723c */ /* 0x000ff000000418ff */
[-C--:B------:R-:W-:Y:S08]  /*4410*/  HMMA.16816.F32.BF16 R4, R76, R166.reuse, R4 ;  /* 0x000000a64c04723c */ /* 0x080ff00000041804 */
[C---:B------:R-:W-:Y:S08]  /*4420*/  HMMA.16816.F32.BF16 R8, R80.reuse, R166, R8 ;  /* 0x000000a65008723c */ /* 0x040ff00000041808 */
[-C--:B------:R-:W-:Y:S08]  /*4430*/  HMMA.16816.F32.BF16 R12, R80, R168.reuse, R12 ;  /* 0x000000a8500c723c */ /* 0x080ff0000004180c */
[C---:B------:R-:W-:Y:S08]  /*4440*/  HMMA.16816.F32.BF16 R16, R76.reuse, R168, R16 ;  /* 0x000000a84c10723c */ /* 0x040ff00000041810 */
[-C--:B------:R-:W-:Y:S01]  /*4450*/  HMMA.16816.F32.BF16 R20, R76, R170.reuse, R20 ;  /* 0x000000aa4c14723c */ /* 0x080fe20000041814 */
[----:B------:R-:W4:Y:S07]  /*4460*/  LDSM.16.M88.4 R76, [R132+0xe080] ;  /* 0x00e08000844c783b */ /* 0x000f2e0000000200 */
[----:B------:R-:W-:Y:S01]  /*4470*/  HMMA.16816.F32.BF16 R24, R80, R170, R24 ;  /* 0x000000aa5018723c */ /* 0x000fe20000041818 */
[----:B------:R-:W5:Y:S07]  /*4480*/  LDSM.16.M88.4 R80, [R132+0xf080] ;  /* 0x00f080008450783b */ /* 0x000f6e0000000200 */
[-C--:B----4-:R-:W-:Y:S08]  /*4490*/  HMMA.16816.F32.BF16 R4, R76, R172.reuse, R4 ;  /* 0x000000ac4c04723c */ /* 0x090ff00000041804 */
[C---:B-----5:R-:W-:Y:S08]  /*44a0*/  HMMA.16816.F32.BF16 R8, R80.reuse, R172, R8 ;  /* 0x000000ac5008723c */ /* 0x060ff00000041808 */
        /* <DEDUP_REMOVED lines=13> */
[----:B------:R-:W5:Y:S08]  /*4580*/  LDSM.16.M88.4 R80, [R0+0x11080] ;  /* 0x011080000050783b */ /* 0x000f700000000200 */
[----:B--2---:R-:W-:Y:S01]  /*4590*/  LDS R0, [R252.X4+0x122a0] ;  /* 0x0122a000fc007984 */ /* 0x004fe20000004800 */
[-C--:B----4-:R-:W-:Y:S08]  /*45a0*/  HMMA.16816.F32.BF16 R4, R76, R184.reuse, R4 ;  /* 0x000000b84c04723c */ /* 0x090ff00000041804 */
[C---:B-----5:R-:W-:Y:S08]  /*45b0*/  HMMA.16816.F32.BF16 R8, R80.reuse, R184, R8 ;  /* 0x000000b85008723c */ /* 0x060ff00000041808 */
[-C--:B------:R-:W-:Y:S08]  /*45c0*/  HMMA.16816.F32.BF16 R12, R80, R186.reuse, R12 ;  /* 0x000000ba500c723c */ /* 0x080ff0000004180c */
[C---:B------:R-:W-:Y:S08]  /*45d0*/  HMMA.16816.F32.BF16 R16, R76.reuse, R186, R16 ;  /* 0x000000ba4c10723c */ /* 0x040ff00000041810 */
[-C--:B------:R-:W-:Y:S01]  /*45e0*/  HMMA.16816.F32.BF16 R20, R76, R188.reuse, R20 ;  /* 0x000000bc4c14723c */ /* 0x080fe20000041814 */
[----:B------:R-:W2:Y:S07]  /*45f0*/  LDSM.16.M88.4 R76, [R2+0x10080] ;  /* 0x01008000024c783b */ /* 0x000eae0000000200 */
[----:B------:R-:W-:Y:S01]  /*4600*/  HMMA.16816.F32.BF16 R24, R80, R188, R24 ;  /* 0x000000bc5018723c */ /* 0x000fe20000041818 */
[----:B------:R-:W4:Y:S07]  /*4610*/  LDSM.16.M88.4 R80, [R2+0x11080] ;  /* 0x011080000250783b */ /* 0x000f2e0000000200 */
[-C--:B--2---:R-:W-:Y:S08]  /*4620*/  HMMA.16816.F32.BF16 R4, R76, R190.reuse, R4 ;  /* 0x000000be4c04723c */ /* 0x084ff00000041804 */
[C---:B----4-:R-:W-:Y:S08]  /*4630*/  HMMA.16816.F32.BF16 R8, R80.reuse, R190, R8 ;  /* 0x000000be5008723c */ /* 0x050ff00000041808 */
[-C--:B------:R-:W-:Y:S08]  /*4640*/  HMMA.16816.F32.BF16 R12, R80, R192.reuse, R12 ;  /* 0x000000c0500c723c */ /* 0x080ff0000004180c */
[C---:B------:R-:W-:Y:S08]  /*4650*/  HMMA.16816.F32.BF16 R16, R76.reuse, R192, R16 ;  /* 0x000000c04c10723c */ /* 0x040ff00000041810 */
[-C--:B------:R-:W-:Y:S01]  /*4660*/  HMMA.16816.F32.BF16 R20, R76, R194.reuse, R20 ;  /* 0x000000c24c14723c */ /* 0x080fe20000041814 */
[----:B------:R-:W2:Y:S07]  /*4670*/  LDSM.16.M88.4 R76, [R132+0x10080] ;  /* 0x01008000844c783b */ /* 0x000eae0000000200 */
[----:B------:R-:W-:Y:S01]  /*4680*/  HMMA.16816.F32.BF16 R24, R80, R194, R24 ;  /* 0x000000c25018723c */ /* 0x000fe20000041818 */
[----:B------:R4:W5:Y:S03]  /*4690*/  LDSM.16.M88.4 R80, [R132+0x11080] ;  /* 0x011080008450783b */ /* 0x0009660000000200 */
[----:B----4-:R-:W-:Y:S02]  /*46a0*/  FSEL R132, R249, -INF , !P2 ;  /* 0xff800000f9847808 */ /* 0x010fe40005000000 */
[----:B------:R-:W-:Y:S04]  /*46b0*/  PLOP3.LUT P2, PT, PT, PT, UP6, 0x40, 0x0 ;  /* 0x000000000000781c */ /* 0x000fe80003f4e868 */
[----:B------:R-:W-:Y:S01]  /*46c0*/  ISETP.GT.AND P2, PT, R133, RZ, P2 ;  /* 0x000000ff8500720c */ /* 0x000fe20001744270 */
[-C--:B--2---:R-:W-:Y:S05]  /*46d0*/  HMMA.16816.F32.BF16 R4, R76, R196.reuse, R4 ;  /* 0x000000c44c04723c */ /* 0x084fea0000041804 */
[----:B------:R-:W-:Y:S03]  /*46e0*/  ISETP.LT.OR P2, PT, R134, 0x1, P2 ;  /* 0x000000018600780c */ /* 0x000fe60001741670 */
[C---:B-----5:R-:W-:Y:S08]  /*46f0*/  HMMA.16816.F32.BF16 R8, R80.reuse, R196, R8 ;  /* 0x000000c45008723c */ /* 0x060ff00000041808 */
[-C--:B------:R-:W-:Y:S08]  /*4700*/  HMMA.16816.F32.BF16 R12, R80, R198.reuse, R12 ;  /* 0x000000c6500c723c */ /* 0x080ff0000004180c */
[C---:B------:R-:W-:Y:S08]  /*4710*/  HMMA.16816.F32.BF16 R16, R76.reuse, R198, R16 ;  /* 0x000000c64c10723c */ /* 0x040ff00000041810 */
[-C--:B------:R-:W-:Y:S01]  /*4720*/  HMMA.16816.F32.BF16 R20, R76, R200.reuse, R20 ;  /* 0x000000c84c14723c */ /* 0x080fe20000041814 */
[----:B------:R-:W2:Y:S07]  /*4730*/  LDSM.16.M88.4 R76, [R3+0x10080] ;  /* 0x01008000034c783b */ /* 0x000eae0000000200 */
[----:B------:R-:W-:Y:S01]  /*4740*/  HMMA.16816.F32.BF16 R24, R80, R200, R24 ;  /* 0x000000c85018723c */ /* 0x000fe20000041818 */
[----:B------:R-:W4:Y:S08]  /*4750*/  LDSM.16.M88.4 R80, [R3+0x11080] ;  /* 0x011080000350783b */ /* 0x000f300000000200 */
[----:B------:R-:W5:Y:S01]  /*4760*/  LDS R3, [R252.X4+0x12300] ;  /* 0x01230000fc037984 */ /* 0x000f620000004800 */
[-C--:B--2---:R-:W-:Y:S08]  /*4770*/  HMMA.16816.F32.BF16 R4, R76, R202.reuse, R4 ;  /* 0x000000ca4c04723c */ /* 0x084ff00000041804 */
[C---:B----4-:R-:W-:Y:S08]  /*4780*/  HMMA.16816.F32.BF16 R8, R80.reuse, R202, R8 ;  /* 0x000000ca5008723c */ /* 0x050ff00000041808 */
[-C--:B------:R-:W-:Y:S08]  /*4790*/  HMMA.16816.F32.BF16 R12, R80, R204.reuse, R12 ;  /* 0x000000cc500c723c */ /* 0x080ff0000004180c */
[C---:B------:R-:W-:Y:S04]  /*47a0*/  HMMA.16816.F32.BF16 R16, R76.reuse, R204, R16 ;  /* 0x000000cc4c10723c */ /* 0x040fe80000041810 */
[--C-:B------:R-:W-:Y:S02]  /*47b0*/  FADD.FTZ R6, R6, -R0.reuse ;  /* 0x8000000006067221 */ /* 0x100fe40000010000 */
[--C-:B------:R-:W-:Y:S02]  /*47c0*/  FADD.FTZ R7, R7, -R0.reuse ;  /* 0x8000000007077221 */ /* 0x100fe40000010000 */
[-C--:B------:R-:W-:Y:S04]  /*47d0*/  HMMA.16816.F32.BF16 R20, R76, R206.reuse, R20 ;  /* 0x000000ce4c14723c */ /* 0x080fe80000041814 */
[----:B-1----:R-:W-:Y:S02]  /*47e0*/  FMUL.FTZ R7, R138, R7 ;  /* 0x000000078a077220 */ /* 0x002fe40000410000 */
[----:B------:R-:W-:Y:S01]  /*47f0*/  FMUL.FTZ R6, R139, R6 ;  /* 0x000000068b067220 */ /* 0x000fe20000410000 */
[----:B------:R-:W-:Y:S01]  /*4800*/  FSEL R79, R250, -INF , !P2 ;  /* 0xff800000fa4f7808 */ /* 0x000fe20005000000 */
[----:B------:R-:W-:Y:S01]  /*4810*/  HMMA.16816.F32.BF16 R24, R80, R206, R24 ;  /* 0x000000ce5018723c */ /* 0x000fe20000041818 */
[----:B------:R-:W-:Y:S01]  /*4820*/  PLOP3.LUT P2, PT, PT, PT, UP4, 0x40, 0x0 ;  /* 0x000000000000781c */ /* 0x000fe20003f4e848 */
[----:B------:R-:W-:Y:S02]  /*4830*/  MUFU.EX2 R83, R251 ;  /* 0x000000fb00537308 */ /* 0x000fe40000000800 */
[--C-:B-----5:R-:W-:Y:S01]  /*4840*/  FADD.FTZ R9, R9, -R3.reuse ;  /* 0x8000000309097221 */ /* 0x120fe20000010000 */
[----:B------:R-:W-:Y:S01]  /*4850*/  ISETP.GT.AND P2, PT, R133, 0x20, P2 ;  /* 0x000000208500780c */ /* 0x000fe20001744270 */
[----:B------:R-:W-:Y:S02]  /*4860*/  FADD.FTZ R13, R13, -R3 ;  /* 0x800000030d0d7221 */ /* 0x000fe40000010000 */
[--C-:B------:R-:W-:Y:S01]  /*4870*/  FADD.FTZ R18, R18, -R0.reuse ;  /* 0x8000000012127221 */ /* 0x100fe20000010000 */
[----:B------:R-:W-:Y:S03]  /*4880*/  ISETP.LT.OR P2, PT, R134, 0x21, P2 ;  /* 0x000000218600780c */ /* 0x000fe60001741670 */
[----:B---3--:R-:W-:Y:S01]  /*4890*/  FMUL.FTZ R18, R141, R18 ;  /* 0x000000128d127220 */ /* 0x008fe20000410000 */
[----:B------:R-:W-:Y:S01]  /*48a0*/  FSEL R78, R247, -INF , !P2 ;  /* 0xff800000f74e7808 */ /* 0x000fe20005000000 */
[--C-:B------:R-:W-:Y:S01]  /*48b0*/  FADD.FTZ R19, R19, -R0.reuse ;  /* 0x8000000013137221 */ /* 0x100fe20000010000 */
[----:B------:R-:W-:Y:S01]  /*48c0*/  PLOP3.LUT P2, PT, PT, PT, UP3, 0x40, 0x0 ;  /* 0x000000000000781c */ /* 0x000fe20003f4e838 */
[--C-:B------:R-:W-:Y:S02]  /*48d0*/  FADD.FTZ R22, R22, -R0.reuse ;  /* 0x8000000016167221 */ /* 0x100fe40000010000 */
[----:B------:R-:W-:Y:S01]  /*48e0*/  FFMA.FTZ R136, R78, c[0x0][0x29c], -R135 ;  /* 0x0000a7004e887a23 */ /* 0x000fe20000010887 */
[----:B------:R-:W-:Y:S01]  /*48f0*/  ISETP.GT.AND P2, PT, R133, 0x21, P2 ;  /* 0x000000218500780c */ /* 0x000fe20001744270 */
[----:B------:R-:W-:Y:S01]  /*4900*/  FADD.FTZ R0, R23, -R0 ;  /* 0x8000000017007221 */ /* 0x000fe20000010000 */
[C---:B------:R-:W-:Y:S01]  /*4910*/  F2FP.BF16.PACK_AB R23, R142.reuse, R141 ;  /* 0x0000008d8e17723e */ /* 0x040fe200000010ff */
[----:B------:R-:W-:Y:S01]  /*4920*/  FMUL.FTZ R19, R142, R19 ;  /* 0x000000138e137220 */ /* 0x000fe20000410000 */
[----:B------:R-:W-:Y:S01]  /*4930*/  ISETP.LT.OR P2, PT, R134, 0x22, P2 ;  /* 0x000000228600780c */ /* 0x000fe20001741670 */
[----:B------:R-:W-:Y:S01]  /*4940*/  FMUL.FTZ R0, R143, R0 ;  /* 0x000000008f007220 */ /* 0x000fe20000410000 */
[----:B------:R-:W-:Y:S01]  /*4950*/  MUFU.EX2 R136, R136 ;  /* 0x0000008800887308 */ /* 0x000fe20000000800 */
[----:B------:R-:W-:Y:S01]  /*4960*/  FMUL.FTZ R9, R146, R9 ;  /* 0x0000000992097220 */ /* 0x000fe20000410000 */
[----:B------:R-:W-:Y:S01]  /*4970*/  FSEL R77, R245, -INF , !P2 ;  /* 0xff800000f54d7808 */ /* 0x000fe20005000000 */
[--C-:B------:R-:W-:Y:S01]  /*4980*/  FADD.FTZ R24, R24, -R3.reuse ;  /* 0x8000000318187221 */ /* 0x100fe20000010000 */
[----:B------:R-:W-:Y:S01]  /*4990*/  PLOP3.LUT P2, PT, PT, PT, UP2, 0x40, 0x0 ;  /* 0x000000000000781c */ /* 0x000fe20003f4e828 */
[----:B------:R-:W-:Y:S02]  /*49a0*/  FADD.FTZ R25, R25, -R3 ;  /* 0x8000000319197221 */ /* 0x000fe40000010000 */
[----:B------:R-:W-:Y:S01]  /*49b0*/  FFMA.FTZ R137, R77, c[0x0][0x29c], -R135 ;  /* 0x0000a7004d897a23 */ /* 0x000fe20000010887 */
[----:B------:R-:W-:Y:S01]  /*49c0*/  ISETP.GT.AND P2, PT, R133, 0x40, P2 ;  /* 0x000000408500780c */ /* 0x000fe20001744270 */
[----:B------:R-:W-:Y:S02]  /*49d0*/  FMUL.FTZ R24, R149, R24 ;  /* 0x0000001895187220 */ /* 0x000fe40000410000 */
[--C-:B------:R-:W-:Y:S01]  /*49e0*/  FADD.FTZ R8, R8, -R3.reuse ;  /* 0x8000000308087221 */ /* 0x100fe20000010000 */
[----:B------:R-:W-:Y:S01]  /*49f0*/  ISETP.LT.OR P2, PT, R134, 0x41, P2 ;  /* 0x000000418600780c */ /* 0x000fe20001741670 */
[----:B------:R-:W-:Y:S01]  /*4a00*/  FADD.FTZ R12, R12, -R3 ;  /* 0x800000030c0c7221 */ /* 0x000fe20000010000 */
[----:B------:R-:W-:Y:S01]  /*4a10*/  MUFU.EX2 R137, R137 ;  /* 0x0000008900897308 */ /* 0x000fe20000000800 */
[----:B------:R-:W-:Y:S01]  /*4a20*/  FFMA.FTZ R3, -R208, R208, 1 ;  /* 0x3f800000d0037423 */ /* 0x000fe200000101d0 */
[----:B------:R-:W-:Y:S01]  /*4a30*/  FSEL R76, R244, -INF , !P2 ;  /* 0xff800000f44c7808 */ /* 0x000fe20005000000 */
[----:B------:R-:W-:Y:S01]  /*4a40*/  FMUL.FTZ R25, R150, R25 ;  /* 0x0000001996197220 */ /* 0x000fe20000410000 */
[----:B------:R-:W-:Y:S01]  /*4a50*/  PLOP3.LUT P2, PT, PT, PT, UP1, 0x40, 0x0 ;  /* 0x000000000000781c */ /* 0x000fe20003f4e818 */
[----:B------:R-:W-:Y:S02]  /*4a60*/  FMUL.FTZ R82, R24, R3 ;  /* 0x0000000318527220 */ /* 0x000fe40000410000 */
[--C-:B------:R-:W-:Y:S01]  /*4a70*/  FFMA.FTZ R140, R76, c[0x0][0x29c], -R135.reuse ;  /* 0x0000a7004c8c7a23 */ /* 0x100fe20000010887 */
[----:B------:R-:W-:Y:S01]  /*4a80*/  ISETP.GT.AND P2, PT, R133, 0x41, P2 ;  /* 0x000000418500780c */ /* 0x000fe20001744270 */
[--C-:B------:R-:W-:Y:S01]  /*4a90*/  FFMA.FTZ R133, R132, c[0x0][0x29c], -R135.reuse ;  /* 0x0000a70084857a23 */ /* 0x100fe20000010887 */
[----:B------:R-:W-:Y:S01]  /*4aa0*/  F2FP.BF16.PACK_AB R132, R138, R139 ;  /* 0x0000008b8a84723e */ /* 0x000fe200000010ff */
[----:B------:R-:W-:Y:S01]  /*4ab0*/  FFMA.FTZ R76, -R151, R151, 1 ;  /* 0x3f800000974c7423 */ /* 0x000fe20000010197 */
[----:B------:R-:W-:Y:S01]  /*4ac0*/  ISETP.LT.OR P2, PT, R134, 0x42, P2 ;  /* 0x000000428600780c */ /* 0x000fe20001741670 */
[--C-:B------:R-:W-:Y:S01]  /*4ad0*/  FFMA.FTZ R134, R79, c[0x0][0x29c], -R135.reuse ;  /* 0x0000a7004f867a23 */ /* 0x100fe20000010887 */
[----:B------:R-:W1:Y:S01]  /*4ae0*/  MUFU.EX2 R151, R246 ;  /* 0x000000f600977308 */ /* 0x000e620000000800 */
[----:B------:R-:W-:Y:S01]  /*4af0*/  FMUL.FTZ R78, R6, R76 ;  /* 0x0000004c064e7220 */ /* 0x000fe20000410000 */
[----:B------:R-:W-:Y:S01]  /*4b00*/  FSEL R2, R239, -INF , !P2 ;  /* 0xff800000ef027808 */ /* 0x000fe20005000000 */
[----:B------:R-:W-:Y:S01]  /*4b10*/  FFMA.FTZ R6, -R153, R153, 1 ;  /* 0x3f80000099067423 */ /* 0x000fe20000010199 */
[----:B------:R-:W-:Y:S01]  /*4b20*/  F2FP.BF16.PACK_AB R76, R143, R144 ;  /* 0x000000908f4c723e */ /* 0x000fe200000010ff */
[----:B------:R-:W-:Y:S01]  /*4b30*/  FMUL.FTZ R22, R144, R22 ;  /* 0x0000001690167220 */ /* 0x000fe20000410000 */
[----:B------:R-:W-:Y:S01]  /*4b40*/  PLOP3.LUT P2, PT, PT, PT, UP0, 0x80, 0x0 ;  /* 0x000000000000781c */ /* 0x000fe20003f4f008 */
[----:B------:R-:W-:Y:S02]  /*4b50*/  FFMA.FTZ R135, R2, c[0x0][0x29c], -R135 ;  /* 0x0000a70002877a23 */ /* 0x000fe40000010887 */
[----:B------:R-:W-:Y:S01]  /*4b60*/  FFMA.FTZ R2, -R209, R209, 1 ;  /* 0x3f800000d1027423 */ /* 0x000fe200000101d1 */
[----:B------:R-:W-:Y:S01]  /*4b70*/  MUFU.EX2 R133, R133 ;  /* 0x0000008500857308 */ /* 0x000fe20000000800 */
[----:B------:R-:W-:Y:S02]  /*4b80*/  FMUL.FTZ R6, R0, R6 ;  /* 0x0000000600067220 */ /* 0x000fe40000410000 */
[----:B------:R-:W-:Y:S02]  /*4b90*/  FMUL.FTZ R77, R7, R2 ;  /* 0x00000002074d7220 */ /* 0x000fe40000410000 */
[----:B------:R-:W-:Y:S02]  /*4ba0*/  FFMA.FTZ R2, -R157, R157, 1 ;  /* 0x3f8000009d027423 */ /* 0x000fe4000001019d */
[----:B------:R-:W-:Y:S01]  /*4bb0*/  FFMA.FTZ R0, -R214, R214, 1 ;  /* 0x3f800000d6007423 */ /* 0x000fe200000101d6 */
[----:B------:R-:W-:Y:S01]  /*4bc0*/  F2FP.BF16.PACK_AB R77, R77, R78 ;  /* 0x0000004e4d4d723e */ /* 0x000fe200000010ff */
[----:B------:R-:W-:Y:S01]  /*4bd0*/  FMUL.FTZ R79, R18, R2 ;  /* 0x00000002124f7220 */ /* 0x000fe20000410000 */
[----:B------:R-:W2:Y:S01]  /*4be0*/  MUFU.EX2 R134, R134 ;  /* 0x0000008600867308 */ /* 0x000ea20000000800 */
[----:B------:R-:W3:Y:S01]  /*4bf0*/  LDS R2, [R252.X4+0x12320] ;  /* 0x01232000fc027984 */ /* 0x000ee20000004800 */
[----:B------:R-:W-:Y:S02]  /*4c00*/  FFMA.FTZ R18, -R158, R158, 1 ;  /* 0x3f8000009e127423 */ /* 0x000fe4000001019e */
[----:B------:R-:W-:Y:S02]  /*4c10*/  FFMA.FTZ R7, -R155, R155, 1 ;  /* 0x3f8000009b077423 */ /* 0x000fe4000001019b */
[----:B------:R-:W-:Y:S01]  /*4c20*/  FMUL.FTZ R18, R19, R18 ;  /* 0x0000001213127220 */ /* 0x000fe20000410000 */
[----:B------:R-:W-:Y:S01]  /*4c30*/  F2FP.BF16.PACK_AB R19, R148, R147 ;  /* 0x000000939413723e */ /* 0x000fe200000010ff */
[----:B------:R-:W-:Y:S01]  /*4c40*/  FMUL.FTZ R7, R22, R7 ;  /* 0x0000000716077220 */ /* 0x000fe20000410000 */
[----:B------:R-:W-:Y:S01]  /*4c50*/  F2FP.BF16.PACK_AB R22, R146, R145 ;  /* 0x000000919216723e */ /* 0x000fe200000010ff */
[----:B------:R-:W-:Y:S01]  /*4c60*/  MUFU.EX2 R140, R140 ;  /* 0x0000008c008c7308 */ /* 0x000fe20000000800 */
[----:B------:R-:W-:Y:S01]  /*4c70*/  F2FP.BF16.PACK_AB R79, R18, R79 ;  /* 0x0000004f124f723e */ /* 0x000fe200000010ff */
[----:B------:R-:W-:Y:S01]  /*4c80*/  FMUL.FTZ R18, R148, R13 ;  /* 0x0000000d94127220 */ /* 0x000fe20000410000 */
[----:B------:R-:W-:Y:S01]  /*4c90*/  F2FP.BF16.PACK_AB R78, R6, R7 ;  /* 0x00000007064e723e */ /* 0x000fe200000010ff */
[----:B------:R-:W-:Y:S02]  /*4ca0*/  FMUL.FTZ R13, R9, R0 ;  /* 0x00000000090d7220 */ /* 0x000fe40000410000 */
[----:B------:R-:W-:Y:S02]  /*4cb0*/  FFMA.FTZ R0, -R212, R212, 1 ;  /* 0x3f800000d4007423 */ /* 0x000fe400000101d4 */
[----:B------:R-:W-:Y:S02]  /*4cc0*/  FFMA.FTZ R9, -R236, R236, 1 ;  /* 0x3f800000ec097423 */ /* 0x000fe400000101ec */
[----:B------:R-:W-:Y:S01]  /*4cd0*/  FMUL.FTZ R18, R18, R0 ;  /* 0x0000000012127220 */ /* 0x000fe20000410000 */
[----:B------:R-:W-:Y:S01]  /*4ce0*/  MUFU.EX2 R135, R135 ;  /* 0x0000008700877308 */ /* 0x000fe20000000800 */
[----:B------:R-:W-:Y:S02]  /*4cf0*/  FFMA.FTZ R0, -R159, R159, 1 ;  /* 0x3f8000009f007423 */ /* 0x000fe4000001019f */
[----:B------:R-:W-:Y:S01]  /*4d00*/  FMUL.FTZ R7, R145, R8 ;  /* 0x0000000891077220 */ /* 0x000fe20000410000 */
[----:B-1----:R-:W-:Y:S01]  /*4d10*/  F2FP.BF16.PACK_AB R8, R151, R156 ;  /* 0x0000009c9708723e */ /* 0x002fe200000010ff */
[----:B------:R-:W-:Y:S02]  /*4d20*/  FMUL.FTZ R81, R25, R0 ;  /* 0x0000000019517220 */ /* 0x000fe40000410000 */
[----:B------:R-:W1:Y:S01]  /*4d30*/  LDS R0, [R252.X4+0x12280] ;  /* 0x01228000fc007984 */ /* 0x000e620000004800 */
[----:B------:R-:W-:Y:S02]  /*4d40*/  FFMA.FTZ R6, -R215, R215, 1 ;  /* 0x3f800000d7067423 */ /* 0x000fe400000101d7 */
[----:B------:R-:W4:Y:S01]  /*4d50*/  MUFU.EX2 R138, R248 ;  /* 0x000000f8008a7308 */ /* 0x000f220000000800 */
[----:B------:R-:W-:Y:S02]  /*4d60*/  FMUL.FTZ R12, R147, R12 ;  /* 0x0000000c930c7220 */ /* 0x000fe40000410000 */
[----:B------:R-:W-:Y:S02]  /*4d70*/  FMUL.FTZ R7, R7, R6 ;  /* 0x0000000607077220 */ /* 0x000fe40000410000 */
[----:B------:R-:W-:Y:S03]  /*4d80*/  FFMA.FTZ R6, -R213, R213, 1 ;  /* 0x3f800000d5067423 */ /* 0x000fe600000101d5 */
[----:B------:R-:W-:Y:S01]  /*4d90*/  F2FP.BF16.PACK_AB R13, R13, R7 ;  /* 0x000000070d0d723e */ /* 0x000fe200000010ff */
[----:B------:R-:W-:Y:S01]  /*4da0*/  FMUL.FTZ R6, R12, R6 ;  /* 0x000000060c067220 */ /* 0x000fe20000410000 */
[----:B------:R-:W-:Y:S01]  /*4db0*/  F2FP.BF16.PACK_AB R12, R150, R149 ;  /* 0x00000095960c723e */ /* 0x000fe200000010ff */
[--C-:B---3--:R-:W-:Y:S02]  /*4dc0*/  FADD.FTZ R14, R14, -R2.reuse ;  /* 0x800000020e0e7221 */ /* 0x108fe40000010000 */
[--C-:B------:R-:W-:Y:S01]  /*4dd0*/  FADD.FTZ R27, R27, -R2.reuse ;  /* 0x800000021b1b7221 */ /* 0x100fe20000010000 */
[----:B------:R-:W-:Y:S01]  /*4de0*/  F2FP.BF16.PACK_AB R18, R18, R6 ;  /* 0x000000061212723e */ /* 0x000fe200000010ff */
[----:B------:R-:W-:Y:S02]  /*4df0*/  FMUL.FTZ R24, R156, R14 ;  /* 0x0000000e9c187220 */ /* 0x000fe40000410000 */
[--C-:B------:R-:W-:Y:S02]  /*4e00*/  FADD.FTZ R26, R26, -R2.reuse ;  /* 0x800000021a1a7221 */ /* 0x100fe40000010000 */
[----:B------:R-:W-:Y:S02]  /*4e10*/  FMUL.FTZ R27, R83, R27 ;  /* 0x0000001b531b7220 */ /* 0x000fe40000410000 */
[--C-:B------:R-:W-:Y:S02]  /*4e20*/  FADD.FTZ R10, R10, -R2.reuse ;  /* 0x800000020a0a7221 */ /* 0x100fe40000010000 */
[--C-:B------:R-:W-:Y:S01]  /*4e30*/  FADD.FTZ R3, R11, -R2.reuse ;  /* 0x800000020b037221 */ /* 0x100fe20000010000 */
[----:B------:R-:W-:Y:S01]  /*4e40*/  F2FP.BF16.PACK_AB R11, R154, R152 ;  /* 0x000000989a0b723e */ /* 0x000fe200000010ff */
[----:B------:R-:W-:Y:S02]  /*4e50*/  FADD.FTZ R15, R15, -R2 ;  /* 0x800000020f0f7221 */ /* 0x000fe40000010000 */
[----:B------:R-:W-:Y:S02]  /*4e60*/  FFMA.FTZ R2, -R210, R210, 1 ;  /* 0x3f800000d2027423 */ /* 0x000fe400000101d2 */
[----:B------:R-:W-:Y:S02]  /*4e70*/  FMUL.FTZ R24, R24, R9 ;  /* 0x0000000918187220 */ /* 0x000fe40000410000 */
[----:B------:R-:W-:Y:S01]  /*4e80*/  FMUL.FTZ R9, R27, R2 ;  /* 0x000000021b097220 */ /* 0x000fe20000410000 */
[----:B--2---:R-:W-:Y:S01]  /*4e90*/  F2FP.BF16.PACK_AB R2, R133, R134 ;  /* 0x000000868502723e */ /* 0x004fe200000010ff */
[----:B------:R-:W-:Y:S02]  /*4ea0*/  FMUL.FTZ R10, R152, R10 ;  /* 0x0000000a980a7220 */ /* 0x000fe40000410000 */
[----:B------:R-:W-:Y:S02]  /*4eb0*/  FMUL.FTZ R25, R154, R3 ;  /* 0x000000039a197220 */ /* 0x000fe40000410000 */
[----:B------:R2:W-:Y:S01]  /*4ec0*/  STS [R232+0x12480], R2 ;  /* 0x01248002e8007388 */ /* 0x0005e20000000800 */
[----:B------:R-:W-:Y:S02]  /*4ed0*/  FFMA.FTZ R3, -R237, R237, 1 ;  /* 0x3f800000ed037423 */ /* 0x000fe400000101ed */
[----:B----4-:R-:W-:Y:S01]  /*4ee0*/  FMUL.FTZ R14, R138, R26 ;  /* 0x0000001a8a0e7220 */ /* 0x010fe20000410000 */
[----:B------:R-:W-:Y:S01]  /*4ef0*/  STS [R233], R132 ;  /* 0x00000084e9007388 */ /* 0x000fe20000000800 */
[----:B------:R-:W-:Y:S01]  /*4f00*/  FMUL.FTZ R80, R10, R3 ;  /* 0x000000030a507220 */ /* 0x000fe20000410000 */
[----:B------:R-:W-:Y:S01]  /*4f10*/  F2FP.BF16.PACK_AB R10, R81, R82 ;  /* 0x00000052510a723e */ /* 0x000fe200000010ff */
[----:B------:R-:W-:Y:S01]  /*4f20*/  FFMA.FTZ R3, -R240, R240, 1 ;  /* 0x3f800000f0037423 */ /* 0x000fe200000101f0 */
[----:B------:R-:W-:Y:S01]  /*4f30*/  STS [R232+0x12c80], R22 ;  /* 0x012c8016e8007388 */ /* 0x000fe20000000800 */
[----:B------:R-:W-:Y:S02]  /*4f40*/  FFMA.FTZ R6, -R211, R211, 1 ;  /* 0x3f800000d3067423 */ /* 0x000fe400000101d3 */
[----:B------:R-:W-:Y:S01]  /*4f50*/  FMUL.FTZ R25, R25, R3 ;  /* 0x0000000319197220 */ /* 0x000fe20000410000 */
[----:B------:R3:W-:Y:S01]  /*4f60*/  STS [R233+0x800], R11 ;  /* 0x0008000be9007388 */ /* 0x0007e20000000800 */
[----:B------:R-:W-:Y:S01]  /*4f70*/  F2FP.BF16.PACK_AB R3, R83, R138 ;  /* 0x0000008a5303723e */ /* 0x000fe200000010ff */
[----:B------:R-:W-:Y:S02]  /*4f80*/  FMUL.FTZ R14, R14, R6 ;  /* 0x000000060e0e7220 */ /* 0x000fe40000410000 */
[--C-:B-1----:R-:W-:Y:S02]  /*4f90*/  FADD.FTZ R5, R5, -R0.reuse ;  /* 0x8000000005057221 */ /* 0x102fe40000010000 */
[--C-:B------:R-:W-:Y:S01]  /*4fa0*/  FADD.FTZ R4, R4, -R0.reuse ;  /* 0x8000000004047221 */ /* 0x100fe20000010000 */
[----:B------:R-:W-:Y:S01]  /*4fb0*/  F2FP.BF16.PACK_AB R9, R9, R14 ;  /* 0x0000000e0909723e */ /* 0x000fe200000010ff */
[--C-:B------:R-:W-:Y:S02]  /*4fc0*/  FADD.FTZ R16, R16, -R0.reuse ;  /* 0x8000000010107221 */ /* 0x100fe40000010000 */
[----:B------:R-:W-:Y:S02]  /*4fd0*/  FMUL.FTZ R14, R134, R4 ;  /* 0x00000004860e7220 */ /* 0x000fe40000410000 */
[----:B------:R-:W-:Y:S01]  /*4fe0*/  FFMA.FTZ R4, -R249, R249, 1 ;  /* 0x3f800000f9047423 */ /* 0x000fe200000101f9 */
[----:B--2---:R-:W-:Y:S01]  /*4ff0*/  F2FP.BF16.PACK_AB R2, R137, R136 ;  /* 0x000000888902723e */ /* 0x004fe200000010ff */
[--C-:B------:R-:W-:Y:S02]  /*5000*/  FADD.FTZ R17, R17, -R0.reuse ;  /* 0x8000000011117221 */ /* 0x100fe40000010000 */
[----:B------:R-:W-:Y:S02]  /*5010*/  FMUL.FTZ R16, R136, R16 ;  /* 0x0000001088107220 */ /* 0x000fe40000410000 */
[----:B------:R1:W-:Y:S01]  /*5020*/  STS [R232+0x13480], R2 ;  /* 0x01348002e8007388 */ /* 0x0003e20000000800 */
[----:B------:R-:W-:Y:S02]  /*5030*/  FMUL.FTZ R17, R137, R17 ;  /* 0x0000001189117220 */ /* 0x000fe40000410000 */
[----:B------:R-:W-:Y:S01]  /*5040*/  FMUL.FTZ R15, R151, R15 ;  /* 0x0000000f970f7220 */ /* 0x000fe20000410000 */
[----:B------:R-:W-:Y:S01]  /*5050*/  STS [R233+0x1000], R23 ;  /* 0x00100017e9007388 */ /* 0x000fe20000000800 */
[----:B------:R-:W-:Y:S02]  /*5060*/  FFMA.FTZ R7, -R235, R235, 1 ;  /* 0x3f800000eb077423 */ /* 0x000fe400000101eb */
[----:B---3--:R-:W-:Y:S01]  /*5070*/  FMUL.FTZ R11, R133, R5 ;  /* 0x00000005850b7220 */ /* 0x008fe20000410000 */
[----:B------:R-:W-:Y:S01]  /*5080*/  STS [R232+0x13c80], R19 ;  /* 0x013c8013e8007388 */ /* 0x000fe20000000800 */
[----:B------:R-:W-:Y:S02]  /*5090*/  FFMA.FTZ R5, -R250, R250, 1 ;  /* 0x3f800000fa057423 */ /* 0x000fe400000101fa */
[----:B------:R-:W-:Y:S01]  /*50a0*/  FMUL.FTZ R4, R11, R4 ;  /* 0x000000040b047220 */ /* 0x000fe20000410000 */
[----:B------:R-:W-:Y:S01]  /*50b0*/  STS [R233+0x1800], R8 ;  /* 0x00180008e9007388 */ /* 0x000fe20000000800 */
[----:B------:R-:W-:Y:S02]  /*50c0*/  FMUL.FTZ R5, R14, R5 ;  /* 0x000000050e057220 */ /* 0x000fe40000410000 */
[----:B------:R-:W-:Y:S01]  /*50d0*/  FMUL.FTZ R15, R15, R7 ;  /* 0x000000070f0f7220 */ /* 0x000fe20000410000 */
[----:B------:R-:W-:Y:S01]  /*50e0*/  F2FP.BF16.PACK_AB R7, R25, R80 ;  /* 0x000000501907723e */ /* 0x000fe200000010ff */
[--C-:B------:R-:W-:Y:S02]  /*50f0*/  FADD.FTZ R20, R20, -R0.reuse ;  /* 0x8000000014147221 */ /* 0x100fe40000010000 */
[----:B------:R-:W-:Y:S01]  /*5100*/  FADD.FTZ R21, R21, -R0 ;  /* 0x8000000015157221 */ /* 0x000fe20000010000 */
[----:B------:R-:W-:Y:S01]  /*5110*/  F2FP.BF16.PACK_AB R6, R15, R24 ;  /* 0x000000180f06723e */ /* 0x000fe200000010ff */
[----:B------:R-:W-:Y:S02]  /*5120*/  FMUL.FTZ R20, R140, R20 ;  /* 0x000000148c147220 */ /* 0x000fe40000410000 */
[C---:B------:R-:W-:Y:S01]  /*5130*/  FMUL.FTZ R21, R135.reuse, R21 ;  /* 0x0000001587157220 */ /* 0x040fe20000410000 */
[----:B-1----:R-:W-:Y:S01]  /*5140*/  F2FP.BF16.PACK_AB R2, R135, R140 ;  /* 0x0000008c8702723e */ /* 0x002fe200000010ff */
[----:B------:R-:W-:Y:S04]  /*5150*/  FFMA.FTZ R0, -R239, R239, 1 ;  /* 0x3f800000ef007423 */ /* 0x000fe800000101ef */
[----:B------:R1:W-:Y:S01]  /*5160*/  STS [R232+0x14480], R2 ;  /* 0x01448002e8007388 */ /* 0x0003e20000000800 */
[----:B------:R-:W-:Y:S03]  /*5170*/  FMUL.FTZ R0, R21, R0 ;  /* 0x0000000015007220 */ /* 0x000fe60000410000 */
[----:B------:R-:W-:Y:S04]  /*5180*/  STS [R233+0x2000], R76 ;  /* 0x0020004ce9007388 */ /* 0x000fe80000000800 */
[----:B------:R-:W-:Y:S04]  /*5190*/  STS [R232+0x14c80], R12 ;  /* 0x014c800ce8007388 */ /* 0x000fe80000000800 */
[----:B------:R2:W-:Y:S04]  /*51a0*/  STS [R233+0x2800], R3 ;  /* 0x00280003e9007388 */ /* 0x0005e80000000800 */
[----:B------:R-:W-:Y:S01]  /*51b0*/  BAR.SYNC.DEFER_BLOCKING 0x0 ;  /* 0x0000000000007b1d */ /* 0x000fe20000010000 */
[----:B-1----:R-:W-:Y:S01]  /*51c0*/  F2FP.BF16.PACK_AB R2, R4, R5 ;  /* 0x000000050402723e */ /* 0x002fe200000010ff */
[----:B------:R-:W-:Y:S02]  /*51d0*/  FFMA.FTZ R5, -R247, R247, 1 ;  /* 0x3f800000f7057423 */ /* 0x000fe400000101f7 */
[----:B------:R-:W-:Y:S02]  /*51e0*/  FFMA.FTZ R4, -R245, R245, 1 ;  /* 0x3f800000f5047423 */ /* 0x000fe400000101f5 */
[----:B------:R-:W-:Y:S02]  /*51f0*/  FMUL.FTZ R5, R16, R5 ;  /* 0x0000000510057220 */ /* 0x000fe40000410000 */
[----:B------:R-:W-:Y:S02]  /*5200*/  FMUL.FTZ R4, R17, R4 ;  /* 0x0000000411047220 */ /* 0x000fe40000410000 */
[----:B--2---:R-:W-:Y:S01]  /*5210*/  FFMA.FTZ R3, -R244, R244, 1 ;  /* 0x3f800000f4037423 */ /* 0x004fe200000101f4 */
[----:B------:R1:W-:Y:S03]  /*5220*/  STS [R232+0x15480], R2 ;  /* 0x01548002e8007388 */ /* 0x0003e60000000800 */
[----:B------:R-:W-:Y:S01]  /*5230*/  FMUL.FTZ R3, R20, R3 ;  /* 0x0000000314037220 */ /* 0x000fe20000410000 */
[----:B------:R-:W-:Y:S04]  /*5240*/  STS [R233+0x3000], R77 ;  /* 0x0030004de9007388 */ /* 0x000fe80000000800 */
[----:B------:R-:W-:Y:S01]  /*5250*/  F2FP.BF16.PACK_AB R0, R0, R3 ;  /* 0x000000030000723e */ /* 0x000fe200000010ff */
[----:B------:R-:W-:Y:S04]  /*5260*/  STS [R232+0x15c80], R13 ;  /* 0x015c800de8007388 */ /* 0x000fe80000000800 */
[----:B------:R-:W-:Y:S01]  /*5270*/  STS [R233+0x3800], R7 ;  /* 0x00380007e9007388 */ /* 0x000fe20000000800 */
[----:B-1----:R-:W-:Y:S05]  /*5280*/  F2FP.BF16.PACK_AB R2, R4, R5 ;  /* 0x000000050402723e */ /* 0x002fea00000010ff */
        /* <DEDUP_REMOVED lines=8> */
[----:B------:R-:W-:Y:S08]  /*5310*/  LDSM.16.MT88.4 R4, [R216+0x12480] ;  /* 0x01248000d804783b */ /* 0x000ff00000004200 */
[----:B------:R-:W-:Y:S01]  /*5320*/  LDSM.16.MT88.4 R12, [R216+0x13480] ;  /* 0x01348000d80c783b */ /* 0x000fe20000004200 */
[----:B-1----:R-:W-:Y:S07]  /*5330*/  IMAD.SHL.U32 R0, R225, 0x2, RZ ;  /* 0x00000002e1007824 */ /* 0x002fee00078e00ff */
[----:B------:R-:W1:Y:S08]  /*5340*/  LDSM.16.MT88.4 R8, [R0+0xe080] ;  /* 0x00e080000008783b */ /* 0x000e700000004200 */
[----:B------:R-:W2:Y:S08]  /*5350*/  LDSM.16.MT88.4 R16, [R216+0x14480] ;  /* 0x01448000d810783b */ /* 0x000eb00000004200 */
[----:B------:R-:W3:Y:S08]  /*5360*/  LDSM.16.MT88.4 R20, [R0+0x10080] ;  /* 0x010080000014783b */ /* 0x000ef00000004200 */
[----:B------:R-:W-:Y:S08]  /*5370*/  LDSM.16.MT88.4 R24, [R216+0x12880] ;  /* 0x01288000d818783b */ /* 0x000ff00000004200 */
[----:B------:R-:W4:Y:S01]  /*5380*/  LDSM.16.MT88.4 R76, [R0+0xe880] ;  /* 0x00e88000004c783b */ /* 0x000f220000004200 */
[-C--:B-1----:R-:W-:Y:S07]  /*5390*/  HMMA.16816.F32.BF16 R28, R4, R8.reuse, R28 ;  /* 0x00000008041c723c */ /* 0x082fee000004181c */
[----:B------:R-:W1:Y:S01]  /*53a0*/  LDSM.16.MT88.4 R80, [R216+0x13880] ;  /* 0x01388000d850783b */ /* 0x000e620000004200 */
[-C--:B------:R-:W-:Y:S07]  /*53b0*/  HMMA.16816.F32.BF16 R32, R12, R8.reuse, R32 ;  /* 0x000000080c20723c */ /* 0x080fee0000041820 */
[----:B------:R-:W5:Y:S01]  /*53c0*/  LDSM.16.MT88.4 R132, [R216+0x14880] ;  /* 0x01488000d884783b */ /* 0x000f620000004200 */
[C---:B--2---:R-:W-:Y:S07]  /*53d0*/  HMMA.16816.F32.BF16 R36, R16.reuse, R8, R36 ;  /* 0x000000081024723c */ /* 0x044fee0000041824 */
[----:B------:R-:W2:Y:S01]  /*53e0*/  LDSM.16.MT88.4 R136, [R0+0x10880] ;  /* 0x010880000088783b */ /* 0x000ea20000004200 */
[-C--:B------:R-:W-:Y:S07]  /*53f0*/  HMMA.16816.F32.BF16 R40, R16, R10.reuse, R40 ;  /* 0x0000000a1028723c */ /* 0x080fee0000041828 */
[----:B------:R-:W-:Y:S01]  /*5400*/  LDSM.16.MT88.4 R140, [R0+0xf880] ;  /* 0x00f88000008c783b */ /* 0x000fe20000004200 */
[-C--:B------:R-:W-:Y:S07]  /*5410*/  HMMA.16816.F32.BF16 R44, R12, R10.reuse, R44 ;  /* 0x0000000a0c2c723c */ /* 0x080fee000004182c */
[----:B------:R-:W-:Y:S01]  /*5420*/  LDSM.16.MT88.4 R144, [R216+0x14080] ;  /* 0x01408000d890783b */ /* 0x000fe20000004200 */
[C---:B------:R-:W-:Y:S07]  /*5430*/  HMMA.16816.F32.BF16 R48, R4.reuse, R10, R48 ;  /* 0x0000000a0430723c */ /* 0x040fee0000041830 */
[----:B------:R-:W-:Y:S01]  /*5440*/  LDSM.16.MT88.4 R8, [R0+0xf080] ;  /* 0x00f080000008783b */ /* 0x000fe20000004200 */
[-C--:B---3--:R-:W-:Y:S07]  /*5450*/  HMMA.16816.F32.BF16 R52, R4, R20.reuse, R52 ;  /* 0x000000140434723c */ /* 0x088fee0000041834 */
[----:B------:R-:W-:Y:S01]  /*5460*/  LDSM.16.MT88.4 R148, [R216+0x15080] ;  /* 0x01508000d894783b */ /* 0x000fe20000004200 */
[-C--:B------:R-:W-:Y:S08]  /*5470*/  HMMA.16816.F32.BF16 R56, R12, R20.reuse, R56 ;  /* 0x000000140c38723c */ /* 0x080ff00000041838 */
[C---:B------:R-:W-:Y:S08]  /*5480*/  HMMA.16816.F32.BF16 R60, R16.reuse, R20, R60 ;  /* 0x00000014103c723c */ /* 0x040ff0000004183c */
[-C--:B------:R-:W-:Y:S01]  /*5490*/  HMMA.16816.F32.BF16 R64, R16, R22.reuse, R64 ;  /* 0x000000161040723c */ /* 0x080fe20000041840 */
[----:B------:R-:W-:Y:S07]  /*54a0*/  LDSM.16.MT88.4 R16, [R216+0x14c80] ;  /* 0x014c8000d810783b */ /* 0x000fee0000004200 */
[-C--:B------:R-:W-:Y:S01]  /*54b0*/  HMMA.16816.F32.BF16 R68, R12, R22.reuse, R68 ;  /* 0x000000160c44723c */ /* 0x080fe20000041844 */
[----:B------:R-:W-:Y:S07]  /*54c0*/  LDSM.16.MT88.4 R12, [R216+0x13c80] ;  /* 0x013c8000d80c783b */ /* 0x000fee0000004200 */
[----:B------:R-:W-:Y:S01]  /*54d0*/  HMMA.16816.F32.BF16 R72, R4, R22, R72 ;  /* 0x000000160448723c */ /* 0x000fe20000041848 */
[----:B------:R-:W3:Y:S07]  /*54e0*/  LDSM.16.MT88.4 R4, [R216+0x12c80] ;  /* 0x012c8000d804783b */ /* 0x000eee0000004200 */
[-C--:B----4-:R-:W-:Y:S01]  /*54f0*/  HMMA.16816.F32.BF16 R28, R24, R76.reuse, R28 ;  /* 0x0000004c181c723c */ /* 0x090fe2000004181c */
[----:B------:R-:W4:Y:S07]  /*5500*/  LDSM.16.MT88.4 R20, [R0+0x11080] ;  /* 0x011080000014783b */ /* 0x000f2e0000004200 */
[-C--:B-1----:R-:W-:Y:S08]  /*5510*/  HMMA.16816.F32.BF16 R32, R80, R76.reuse, R32 ;  /* 0x0000004c5020723c */ /* 0x082ff00000041820 */
[C---:B-----5:R-:W-:Y:S08]  /*5520*/  HMMA.16816.F32.BF16 R36, R132.reuse, R76, R36 ;  /* 0x0000004c8424723c */ /* 0x060ff00000041824 */
[-C--:B------:R-:W-:Y:S08]  /*5530*/  HMMA.16816.F32.BF16 R40, R132, R78.reuse, R40 ;  /* 0x0000004e8428723c */ /* 0x080ff00000041828 */
[-C--:B------:R-:W-:Y:S08]  /*5540*/  HMMA.16816.F32.BF16 R44, R80, R78.reuse, R44 ;  /* 0x0000004e502c723c */ /* 0x080ff0000004182c */
[C---:B------:R-:W-:Y:S01]  /*5550*/  HMMA.16816.F32.BF16 R48, R24.reuse, R78, R48 ;  /* 0x0000004e1830723c */ /* 0x040fe20000041830 */
[----:B------:R-:W1:Y:S07]  /*5560*/  LDSM.16.MT88.4 R76, [R216+0x13080] ;  /* 0x01308000d84c783b */ /* 0x000e6e0000004200 */
[-C--:B--2---:R-:W-:Y:S08]  /*5570*/  HMMA.16816.F32.BF16 R52, R24, R136.reuse, R52 ;  /* 0x000000881834723c */ /* 0x084ff00000041834 */
[-C--:B------:R-:W-:Y:S08]  /*5580*/  HMMA.16816.F32.BF16 R56, R80, R136.reuse, R56 ;  /* 0x000000885038723c */ /* 0x080ff00000041838 */
[C---:B------:R-:W-:Y:S08]  /*5590*/  HMMA.16816.F32.BF16 R60, R132.reuse, R136, R60 ;  /* 0x00000088843c723c */ /* 0x040ff0000004183c */
[-C--:B------:R-:W-:Y:S08]  /*55a0*/  HMMA.16816.F32.BF16 R64, R132, R138.reuse, R64 ;  /* 0x0000008a8440723c */ /* 0x080ff00000041840 */
[-C--:B------:R-:W-:Y:S08]  /*55b0*/  HMMA.16816.F32.BF16 R68, R80, R138.reuse, R68 ;  /* 0x0000008a5044723c */ /* 0x080ff00000041844 */
[----:B------:R-:W-:Y:S01]  /*55c0*/  HMMA.16816.F32.BF16 R72, R24, R138, R72 ;  /* 0x0000008a1848723c */ /* 0x000fe20000041848 */
[----:B------:R-:W2:Y:S07]  /*55d0*/  LDSM.16.MT88.4 R24, [R0+0x11880] ;  /* 0x011880000018783b */ /* 0x000eae0000004200 */
[-C--:B---3--:R-:W-:Y:S01]  /*55e0*/  HMMA.16816.F32.BF16 R28, R4, R8.reuse, R28 ;  /* 0x00000008041c723c */ /* 0x088fe2000004181c */
[----:B------:R-:W-:Y:S07]  /*55f0*/  BAR.SYNC.DEFER_BLOCKING 0x0 ;  /* 0x0000000000007b1d */ /* 0x000fee0000010000 */
[-C--:B------:R-:W-:Y:S08]  /*5600*/  HMMA.16816.F32.BF16 R32, R12, R8.reuse, R32 ;  /* 0x000000080c20723c */ /* 0x080ff00000041820 */
[C---:B------:R-:W-:Y:S08]  /*5610*/  HMMA.16816.F32.BF16 R36, R16.reuse, R8, R36 ;  /* 0x000000081024723c */ /* 0x040ff00000041824 */
[-C--:B------:R-:W-:Y:S08]  /*5620*/  HMMA.16816.F32.BF16 R40, R16, R10.reuse, R40 ;  /* 0x0000000a1028723c */ /* 0x080ff00000041828 */
[-C--:B------:R-:W-:Y:S08]  /*5630*/  HMMA.16816.F32.BF16 R44, R12, R10.reuse, R44 ;  /* 0x0000000a0c2c723c */ /* 0x080ff0000004182c */
[C---:B------:R-:W-:Y:S08]  /*5640*/  HMMA.16816.F32.BF16 R48, R4.reuse, R10, R48 ;  /* 0x0000000a0430723c */ /* 0x040ff00000041830 */
[-C--:B----4-:R-:W-:Y:S08]  /*5650*/  HMMA.16816.F32.BF16 R52, R4, R20.reuse, R52 ;  /* 0x000000140434723c */ /* 0x090ff00000041834 */
[-C--:B------:R-:W-:Y:S01]  /*5660*/  HMMA.16816.F32.BF16 R56, R12, R20.reuse, R56 ;  /* 0x000000140c38723c */ /* 0x080fe20000041838 */
[----:B------:R3:W4:Y:S07]  /*5670*/  LDSM.16.M88.4 R80, [R221] ;  /* 0x00000000dd50783b */ /* 0x00072e0000000200 */
[C---:B------:R-:W-:Y:S01]  /*5680*/  HMMA.16816.F32.BF16 R60, R16.reuse, R20, R60 ;  /* 0x00000014103c723c */ /* 0x040fe2000004183c */
[----:B------:R3:W2:Y:S07]  /*5690*/  LDSM.16.M88.4 R132, [R221+0x800] ;  /* 0x00080000dd84783b */ /* 0x0006ae0000000200 */
[-C--:B------:R-:W-:Y:S01]  /*56a0*/  HMMA.16816.F32.BF16 R64, R16, R22.reuse, R64 ;  /* 0x000000161040723c */ /* 0x080fe20000041840 */
[----:B------:R3:W2:Y:S07]  /*56b0*/  LDSM.16.MT88.4 R16, [R0+0x80] ;  /* 0x000080000010783b */ /* 0x0006ae0000004200 */
[-C--:B------:R-:W-:Y:S01]  /*56c0*/  HMMA.16816.F32.BF16 R68, R12, R22.reuse, R68 ;  /* 0x000000160c44723c */ /* 0x080fe20000041844 */
[----:B------:R3:W2:Y:S07]  /*56d0*/  LDSM.16.MT88.4 R136, [R0+0x3080] ;  /* 0x003080000088783b */ /* 0x0006ae0000004200 */
[----:B------:R-:W-:Y:S01]  /*56e0*/  HMMA.16816.F32.BF16 R72, R4, R22, R72 ;  /* 0x000000160448723c */ /* 0x000fe20000041848 */
[----:B------:R3:W2:Y:S07]  /*56f0*/  LDSM.16.M88.4 R152, [R223] ;  /* 0x00000000df98783b */ /* 0x0006ae0000000200 */
[-C--:B-1----:R-:W-:Y:S01]  /*5700*/  HMMA.16816.F32.BF16 R28, R76, R140.reuse, R28 ;  /* 0x0000008c4c1c723c */ /* 0x082fe2000004181c */
        /* <DEDUP_REMOVED lines=14> */
[----:B------:R-:W-:-:S07]  /*57f0*/  @P2 BRA `(.L_x_265) ;  /* 0x000003a000002947 */ /* 0x000fce0003800000 */
[----:B-1-34-:R-:W2:Y:S01]  /*5800*/  LDL.64 R242, [R1+0x10] ;  /* 0x0000100001f27983 */ /* 0x01aea20000100a00 */
[----:B------:R-:W-:Y:S02]  /*5810*/  USHF.L.U32 UR25, UR23, 0x6, URZ ;  /* 0x0000000617197899 */ /* 0x000fe4000800063f */
[----:B------:R-:W-:Y:S01]  /*5820*/  USHF.R.S32.HI UR24, URZ, 0x1f, UR23 ;  /* 0x0000001f3f187899 */ /* 0x000fe20008011417 */
[----:B------:R-:W3:Y:S01]  /*5830*/  LDL.64 R236, [R1+0x38] ;  /* 0x0000380001ec7983 */ /* 0x000ee20000100a00 */
[----:B------:R-:W-:Y:S02]  /*5840*/  USHF.R.S32.HI UR6, URZ, 0x1f, UR25 ;  /* 0x0000001f3f067899 */ /* 0x000fe40008011419 */
[----:B------:R-:W-:Y:S01]  /*5850*/  IMAD.U32 R9, RZ, RZ, UR25 ;  /* 0x00000019ff097e24 */ /* 0x000fe2000f8e00ff */
[----:B------:R-:W4:Y:S03]  /*5860*/  LDL.64 R240, [R1+0x28] ;  /* 0x0000280001f07983 */ /* 0x000f260000100a00 */
[----:B------:R-:W-:Y:S01]  /*5870*/  IMAD.U32 R10, RZ, RZ, UR6 ;  /* 0x00000006ff0a7e24 */ /* 0x000fe2000f8e00ff */
[----:B------:R-:W5:Y:S01]  /*5880*/  LDL R14, [R1+0xc] ;  /* 0x00000c00010e7983 */ /* 0x000f620000100800 */
[----:B------:R-:W-:Y:S02]  /*5890*/  ULDC.64 UR6, c[0x0][0x208] ;  /* 0x0000820000067ab9 */ /* 0x000fe40000000a00 */
[----:B------:R-:W-:Y:S01]  /*58a0*/  UIMAD UR24, UR24, UR6, URZ ;  /* 0x00000006181872a4 */ /* 0x000fe2000f8e023f */
[----:B------:R-:W3:Y:S01]  /*58b0*/  LDL R11, [R1] ;  /* 0x00000000010b7983 */ /* 0x000ee20000100800 */
[----:B------:R-:W-:Y:S02]  /*58c0*/  UIMAD.WIDE.U32 UR26, UR23, UR6, URZ ;  /* 0x00000006171a72a5 */ /* 0x000fe4000f8e003f */
[----:B------:R-:W-:Y:S01]  /*58d0*/  UIMAD UR24, UR23, UR7, UR24 ;  /* 0x00000007171872a4 */ /* 0x000fe2000f8e0218 */
[----:B------:R-:W4:Y:S01]  /*58e0*/  LDL.64 R12, [R1+0x20] ;  /* 0x00002000010c7983 */ /* 0x000f220000100a00 */
[----:B------:R-:W-:Y:S02]  /*58f0*/  USHF.L.U32 UR6, UR26, 0x6, URZ ;  /* 0x000000061a067899 */ /* 0x000fe4000800063f */
[----:B------:R-:W-:Y:S01]  /*5900*/  UIADD3 UR24, UR27, UR24, URZ ;  /* 0x000000181b187290 */ /* 0x000fe2000fffe03f */
[----:B------:R-:W1:Y:S03]  /*5910*/  S2R R5, SR_CTAID.Y ;  /* 0x0000000000057919 */ /* 0x000e660000002600 */
[----:B------:R-:W-:Y:S01]  /*5920*/  USHF.L.U64.HI UR24, UR26, 0x6, UR24 ;  /* 0x000000061a187899 */ /* 0x000fe20008010218 */
[----:B-1----:R-:W-:Y:S05]  /*5930*/  SHF.R.S32.HI R4, RZ, 0x1f, R5 ;  /* 0x0000001fff047819 */ /* 0x002fea0000011405 */
[----:B------:R-:W-:Y:S04]  /*5940*/  IMAD R4, R4, c[0x0][0x288], RZ ;  /* 0x0000a20004047a24 */ /* 0x000fe800078e02ff */
[C---:B------:R-:W-:Y:S02]  /*5950*/  IMAD R4, R5.reuse, c[0x0][0x28c], R4 ;  /* 0x0000a30005047a24 */ /* 0x040fe400078e0204 */
[----:B--2---:R-:W-:Y:S02]  /*5960*/  IMAD.MOV.U32 R2, RZ, RZ, R242 ;  /* 0x000000ffff027224 */ /* 0x004fe400078e00f2 */
[----:B------:R-:W-:Y:S02]  /*5970*/  IMAD.MOV.U32 R3, RZ, RZ, R243 ;  /* 0x000000ffff037224 */ /* 0x000fe400078e00f3 */
[----:B------:R-:W2:Y:S02]  /*5980*/  LDL.64 R242, [R1+0x18] ;  /* 0x0000180001f27983 */ /* 0x000ea40000100a00 */
[----:B------:R-:W-:Y:S04]  /*5990*/  IMAD.WIDE.U32 R2, R5, c[0x0][0x288], R2 ;  /* 0x0000a20005027a25 */ /* 0x000fe800078e0002 */
[----:B------:R-:W-:Y:S01]  /*59a0*/  IMAD.IADD R4, R3, 0x1, R4 ;  /* 0x0000000103047824 */ /* 0x000fe200078e0204 */
[----:B------:R-:W-:Y:S01]  /*59b0*/  IADD3 R9, P3, P2, R9, UR12, R2 ;  /* 0x0000000c09097c10 */ /* 0x000fe2000fa7e002 */
[----:B------:R-:W-:Y:S02]  /*59c0*/  IMAD.U32 R3, RZ, RZ, UR20 ;  /* 0x00000014ff037e24 */ /* 0x000fe4000f8e00ff */
[----:B------:R-:W-:Y:S01]  /*59d0*/  IMAD.U32 R5, RZ, RZ, UR8 ;  /* 0x00000008ff057e24 */ /* 0x000fe2000f8e00ff */
[----:B------:R-:W-:Y:S02]  /*59e0*/  IADD3.X R10, R10, UR11, R4, P3, P2 ;  /* 0x0000000b0a0a7c10 */ /* 0x000fe40009fe4404 */
[C---:B---3--:R-:W-:Y:S04]  /*59f0*/  IADD3 R3, P3, P2, R236.reuse, UR6, R3 ;  /* 0x00000006ec037c10 */ /* 0x048fe8000fa7e003 */
[C---:B----4-:R-:W-:Y:S02]  /*5a00*/  IADD3.X R5, R241.reuse, UR24, R5, P3, P2 ;  /* 0x00000018f1057c10 */ /* 0x050fe40009fe4405 */
[----:B------:R-:W-:Y:S04]  /*5a10*/  IADD3 R2, P2, R236, UR6, RZ ;  /* 0x00000006ec027c10 */ /* 0x000fe8000ff5e0ff */
[----:B------:R-:W-:Y:S02]  /*5a20*/  IADD3.X R4, R241, UR24, RZ, P2, !PT ;  /* 0x00000018f1047c10 */ /* 0x000fe400097fe4ff */
[C---:B------:R-:W-:Y:S04]  /*5a30*/  LEA R6, P2, R2.reuse, c[0x0][0x1f0], 0x1 ;  /* 0x00007c0002067a11 */ /* 0x040fe800078408ff */
[----:B------:R-:W-:Y:S01]  /*5a40*/  LEA.HI.X R7, R2, c[0x0][0x1f4], R4, 0x1, P2 ;  /* 0x00007d0002077a11 */ /* 0x000fe200010f0c04 */
[----:B------:R-:W-:Y:S01]  /*5a50*/  IMAD.U32 R2, RZ, RZ, UR25 ;  /* 0x00000019ff027e24 */ /* 0x000fe2000f8e00ff */
[C---:B------:R-:W-:Y:S04]  /*5a60*/  LEA R4, P2, R3.reuse, c[0x0][0x1f0], 0x1 ;  /* 0x00007c0003047a11 */ /* 0x040fe800078408ff */
[----:B------:R-:W-:Y:S02]  /*5a70*/  LEA.HI.X R5, R3, c[0x0][0x1f4], R5, 0x1, P2 ;  /* 0x00007d0003057a11 */ /* 0x000fe400010f0c05 */
[C---:B------:R-:W-:Y:S04]  /*5a80*/  LEA R8, P2, R9.reuse, c[0x0][0x280], 0x2 ;  /* 0x0000a00009087a11 */ /* 0x040fe800078410ff */
[----:B------:R-:W-:Y:S02]  /*5a90*/  LEA.HI.X R9, R9, c[0x0][0x284], R10, 0x2, P2 ;  /* 0x0000a10009097a11 */ /* 0x000fe400010f140a */
[----:B-----5:R-:W-:Y:S02]  /*5aa0*/  LOP3.LUT P2, RZ, R14, 0x1, RZ, 0xc0, !PT ;  /* 0x000000010eff7812 */ /* 0x020fe4000784c0ff */
[----:B--2---:R-:W-:Y:S04]  /*5ab0*/  IADD3 R2, -R242, c[0x0][0x168], -R2 ;  /* 0x00005a00f2027a10 */ /* 0x004fe80007ffe902 */
[C---:B------:R-:W-:Y:S02]  /*5ac0*/  ISETP.LT.OR P3, PT, R2.reuse, 0x1, !P2 ;  /* 0x000000010200780c */ /* 0x040fe40005761670 */
[----:B------:R-:W-:Y:S11]  /*5ad0*/  ISETP.LT.OR P2, PT, R2, 0x21, !P2 ;  /* 0x000000210200780c */ /* 0x000ff60005741670 */
[----:B------:R-:W-:Y:S01]  /*5ae0*/  @!PT LDS RZ, [RZ] ;  /* 0x00000000fffff984 */ /* 0x000fe20000000800 */
[----:B------:R-:W-:Y:S01]  /*5af0*/  @!PT LDS RZ, [RZ] ;  /* 0x00000000fffff984 */ /* 0x000fe20000000800 */
[----:B------:R-:W-:Y:S01]  /*5b00*/  @!PT LDS RZ, [RZ] ;  /* 0x00000000fffff984 */ /* 0x000fe20000000800 */
[----:B------:R1:W-:Y:S01]  /*5b10*/  LDGSTS.E.BYPASS.LTC128B.128 [R11+0xe080], [R6.64], !P3 ;  /* 0x0e080000060b7fae */ /* 0x0003e2000d901d52 */
[----:B------:R-:W-:Y:S04]  /*5b20*/  LOP3.LUT P3, RZ, R14, 0x2, RZ, 0xc0, !PT ;  /* 0x000000020eff7812 */ /* 0x000fe8000786c0ff */
[C---:B------:R-:W-:Y:S02]  /*5b30*/  ISETP.LT.OR P4, PT, R2.reuse, 0x1, !P3 ;  /* 0x000000010200780c */ /* 0x040fe40005f81670 */
[----:B------:R-:W-:Y:S01]  /*5b40*/  ISETP.LT.OR P3, PT, R2, 0x21, !P3 ;  /* 0x000000210200780c */ /* 0x000fe20005f61670 */
[----:B------:R-:W-:Y:S10]  /*5b50*/  @!P5 IMAD.SHL.U32 R2, R12, 0x10, RZ ;  /* 0x000000100c02d824 */ /* 0x000ff400078e00ff */
[----:B------:R1:W-:Y:S04]  /*5b60*/  LDGSTS.E.BYPASS.LTC128B.128 [R11+0x10080], [R6.64+0x80], !P4 ;  /* 0x10080080060b7fae */ /* 0x0003e8000e101d52 */
[----:B------:R1:W-:Y:S04]  /*5b70*/  LDGSTS.E.BYPASS.LTC128B.128 [R11+0xf080], [R4.64], !P2 ;  /* 0x0f080000040b7fae */ /* 0x0003e8000d101d52 */
[----:B------:R1:W-:Y:S04]  /*5b80*/  LDGSTS.E.BYPASS.LTC128B.128 [R11+0x11080], [R4.64+0x80], !P3 ;  /* 0x11080080040b7fae */ /* 0x0003e8000d901d52 */
[----:B------:R1:W-:Y:S02]  /*5b90*/  @!P5 LDGSTS.E.BYPASS.LTC128B.128 [R2+0x12280], [R8.64] ;  /* 0x122800000802dfae */ /* 0x0003e4000b901d52 */
.L_x_265:
[-C--:B-1-34-:R-:W-:Y:S01]  /*5ba0*/  HMMA.16816.F32.BF16 R4, R80, R16.reuse, RZ ;  /* 0x000000105004723c */ /* 0x09afe200000418ff */
[----:B------:R-:W2:Y:S01]  /*5bb0*/  LDL.64 R236, [R1+0x48] ;  /* 0x0000480001ec7983 */ /* 0x000ea20000100a00 */
[----:B------:R-:W-:Y:S02]  /*5bc0*/  USHF.L.U32 UR13, UR13, 0xd, URZ ;  /* 0x0000000d0d0d7899 */ /* 0x000fe4000800063f */
[----:B------:R-:W-:Y:S01]  /*5bd0*/  UIADD3 UR6, UR4, 0x1, URZ ;  /* 0x0000000104067890 */ /* 0x000fe2000fffe03f */
[----:B------:R-:W3:Y:S01]  /*5be0*/  LDL R2, [R1+0x44] ;  /* 0x0000440001027983 */ /* 0x000ee20000100800 */
[----:B------:R-:W-:Y:S02]  /*5bf0*/  UISETP.GE.AND UP0, UPT, UR4, 0x1, UPT ;  /* 0x000000010400788c */ /* 0x000fe4000bf06270 */
[C---:B------:R-:W-:Y:S01]  /*5c00*/  HMMA.16816.F32.BF16 R8, R132.reuse, R16, RZ ;  /* 0x000000108408723c */ /* 0x040fe200000418ff */
[----:B------:R-:W-:Y:S03]  /*5c10*/  LDSM.16.M88.4 R140, [R221+0x1800] ;  /* 0x00180000dd8c783b */ /* 0x000fe60000000200 */
[----:B------:R-:W-:Y:S01]  /*5c20*/  IMAD.U32 R3, RZ, RZ, UR13 ;  /* 0x0000000dff037e24 */ /* 0x000fe2000f8e00ff */
[----:B------:R-:W-:Y:S03]  /*5c30*/  LDSM.16.MT88.4 R144, [R0+0x4080] ;  /* 0x004080000090783b */ /* 0x000fe60000004200 */
[-C--:B------:R-:W-:Y:S01]  /*5c40*/  HMMA.16816.F32.BF16 R12, R132, R18.reuse, RZ ;  /* 0x00000012840c723c */ /* 0x080fe200000418ff */
[----:B------:R-:W-:Y:S04]  /*5c50*/  LDSM.16.M88.4 R148, [R223+0x1000] ;  /* 0x00100000df94783b */ /* 0x000fe80000000200 */
[----:B------:R-:W0:Y:S03]  /*5c60*/  LDGDEPBAR ;  /* 0x00000000000079af */ /* 0x000e260000000000 */
[C---:B------:R-:W-:Y:S08]  /*5c70*/  HMMA.16816.F32.BF16 R16, R80.reuse, R18, RZ ;  /* 0x000000125010723c */ /* 0x040ff000000418ff */
[-C--:B------:R-:W-:Y:S08]  /*5c80*/  HMMA.16816.F32.BF16 R20, R80, R136.reuse, RZ ;  /* 0x000000885014723c */ /* 0x080ff000000418ff */
[C---:B------:R-:W-:Y:S08]  /*5c90*/  HMMA.16816.F32.BF16 R24, R132.reuse, R136, RZ ;  /* 0x000000888418723c */ /* 0x040ff000000418ff */
[-C--:B------:R-:W-:Y:S01]  /*5ca0*/  HMMA.16816.F32.BF16 R76, R132, R138.reuse, RZ ;  /* 0x0000008a844c723c */ /* 0x080fe200000418ff */
[----:B------:R-:W-:Y:S07]  /*5cb0*/  LDSM.16.M88.4 R132, [R221+0x1000] ;  /* 0x00100000dd84783b */ /* 0x000fee0000000200 */
[----:B------:R-:W-:Y:S01]  /*5cc0*/  HMMA.16816.F32.BF16 R80, R80, R138, RZ ;  /* 0x0000008a5050723c */ /* 0x000fe200000418ff */
[----:B------:R-:W1:Y:S07]  /*5cd0*/  LDSM.16.MT88.4 R136, [R0+0x1080] ;  /* 0x001080000088783b */ /* 0x000e6e0000004200 */
        /* <DEDUP_REMOVED lines=10> */
[----:B------:R-:W4:Y:S07]  /*5d80*/  LDSM.16.MT88.4 R152, [R0+0x1880] ;  /* 0x001880000098783b */ /* 0x000f2e0000004200 */
[-C--:B-1----:R-:W-:Y:S08]  /*5d90*/  HMMA.16816.F32.BF16 R4, R132, R136.reuse, R4 ;  /* 0x000000888404723c */ /* 0x082ff00000041804 */
[C---:B------:R-:W-:Y:S08]  /*5da0*/  HMMA.16816.F32.BF16 R8, R140.reuse, R136, R8 ;  /* 0x000000888c08723c */ /* 0x040ff00000041808 */
[-C--:B------:R-:W-:Y:S08]  /*5db0*/  HMMA.16816.F32.BF16 R12, R140, R138.reuse, R12 ;  /* 0x0000008a8c0c723c */ /* 0x080ff0000004180c */
[C---:B------:R-:W-:Y:S01]  /*5dc0*/  HMMA.16816.F32.BF16 R16, R132.reuse, R138, R16 ;  /* 0x0000008a8410723c */ /* 0x040fe20000041810 */
[----:B------:R-:W-:Y:S07]  /*5dd0*/  LDSM.16.MT88.4 R136, [R0+0x2080] ;  /* 0x002080000088783b */ /* 0x000fee0000004200 */
[-C--:B------:R-:W-:Y:S08]  /*5de0*/  HMMA.16816.F32.BF16 R20, R132, R144.reuse, R20 ;  /* 0x000000908414723c */ /* 0x080ff00000041814 */
[C---:B------:R-:W-:Y:S08]  /*5df0*/  HMMA.16816.F32.BF16 R24, R140.reuse, R144, R24 ;  /* 0x000000908c18723c */ /* 0x040ff00000041818 */
[-C--:B------:R-:W-:Y:S01]  /*5e00*/  HMMA.16816.F32.BF16 R76, R140, R146.reuse, R76 ;  /* 0x000000928c4c723c */ /* 0x080fe2000004184c */
[----:B------:R-:W-:Y:S07]  /*5e10*/  LDSM.16.M88.4 R140, [R221+0x2800] ;  /* 0x00280000dd8c783b */ /* 0x000fee0000000200 */
[----:B------:R-:W-:Y:S01]  /*5e20*/  HMMA.16816.F32.BF16 R80, R132, R146, R80 ;  /* 0x000000928450723c */ /* 0x000fe20000041850 */
[----:B------:R-:W1:Y:S04]  /*5e30*/  LDSM.16.M88.4 R132, [R221+0x2000] ;  /* 0x00200000dd84783b */ /* 0x000e680000000200 */
[----:B------:R-:W5:Y:S03]  /*5e40*/  LDSM.16.MT88.4 R144, [R0+0x5080] ;  /* 0x005080000090783b */ /* 0x000f660000004200 */
[-C--:B----4-:R-:W-:Y:S08]  /*5e50*/  HMMA.16816.F32.BF16 R4, R148, R152.reuse, R4 ;  /* 0x000000989404723c */ /* 0x090ff00000041804 */
        /* <DEDUP_REMOVED lines=9> */
[----:B------:R-:W4:Y:S04]  /*5ef0*/  LDSM.16.M88.4 R148, [R223+0x2000] ;  /* 0x00200000df94783b */ /* 0x000f280000000200 */
[----:B------:R2:W2:Y:S03]  /*5f00*/  LDSM.16.MT88.4 R208, [R0+0x5880] ;  /* 0x0058800000d0783b */ /* 0x0004a60000004200 */
[-C--:B-1----:R-:W-:Y:S08]  /*5f10*/  HMMA.16816.F32.BF16 R4, R132, R136.reuse, R4 ;  /* 0x000000888404723c */ /* 0x082ff00000041804 */
[C---:B------:R-:W-:Y:S08]  /*5f20*/  HMMA.16816.F32.BF16 R8, R140.reuse, R136, R8 ;  /* 0x000000888c08723c */ /* 0x040ff00000041808 */
[-C--:B------:R-:W-:Y:S08]  /*5f30*/  HMMA.16816.F32.BF16 R12, R140, R138.reuse, R12 ;  /* 0x0000008a8c0c723c */ /* 0x080ff0000004180c */
[C---:B------:R-:W-:Y:S08]  /*5f40*/  HMMA.16816.F32.BF16 R16, R132.reuse, R138, R16 ;  /* 0x0000008a8410723c */ /* 0x040ff00000041810 */
[-C--:B-----5:R-:W-:Y:S08]  /*5f50*/  HMMA.16816.F32.BF16 R20, R132, R144.reuse, R20 ;  /* 0x000000908414723c */ /* 0x0a0ff00000041814 */
[C---:B------:R-:W-:Y:S04]  /*5f60*/  HMMA.16816.F32.BF16 R24, R140.reuse, R144, R24 ;  /* 0x000000908c18723c */ /* 0x040fe80000041818 */
[----:B--2---:R-:W-:Y:S01]  /*5f70*/  IADD3 R0, P2, R236, UR13, RZ ;  /* 0x0000000dec007c10 */ /* 0x004fe2000ff5e0ff */
[----:B------:R-:W-:Y:S03]  /*5f80*/  UMOV UR13, UR23 ;  /* 0x00000017000d7c82 */ /* 0x000fe60008000000 */
[-C--:B------:R-:W-:Y:S01]  /*5f90*/  HMMA.16816.F32.BF16 R76, R140, R146.reuse, R76 ;  /* 0x000000928c4c723c */ /* 0x080fe2000004184c */
[----:B------:R-:W-:Y:S03]  /*5fa0*/  LDSM.16.MT88.4 R140, [R216+0x18080] ;  /* 0x01808000d88c783b */ /* 0x000fe60000004200 */
[----:B---3--:R-:W-:Y:S02]  /*5fb0*/  LEA.HI.X.SX32 R3, R3, R2, 0x1, P2 ;  /* 0x0000000203037211 */ /* 0x008fe400010f0eff */
[C---:B------:R-:W-:Y:S02]  /*5fc0*/  LEA R2, P2, R0.reuse, c[0x0][0x220], 0x2 ;  /* 0x0000880000027a11 */ /* 0x040fe400078410ff */
[----:B------:R-:W-:Y:S01]  /*5fd0*/  HMMA.16816.F32.BF16 R80, R132, R146, R80 ;  /* 0x000000928450723c */ /* 0x000fe20000041850 */
[----:B------:R-:W-:Y:S03]  /*5fe0*/  LDSM.16.MT88.4 R132, [R216+0x17880] ;  /* 0x01788000d884783b */ /* 0x000fe60000004200 */
[----:B------:R-:W-:Y:S01]  /*5ff0*/  LEA.HI.X R3, R0, c[0x0][0x224], R3, 0x2, P2 ;  /* 0x0000890000037a11 */ /* 0x000fe200010f1403 */
[----:B------:R-:W-:Y:S01]  /*6000*/  IMAD.U32 R0, RZ, RZ, UR4 ;  /* 0x00000004ff007e24 */ /* 0x000fe2000f8e00ff */
[----:B------:R-:W-:Y:S02]  /*6010*/  USEL UR4, UR6, URZ, !UP0 ;  /* 0x0000003f06047287 */ /* 0x000fe4000c000000 */
[-C--:B----4-:R-:W-:Y:S01]  /*6020*/  HMMA.16816.F32.BF16 R4, R148, R152.reuse, R4 ;  /* 0x000000989404723c */ /* 0x090fe20000041804 */
[----:B------:R-:W-:Y:S02]  /*6030*/  UISETP.GE.AND UP0, UPT, UR23, UR14, UPT ;  /* 0x0000000e1700728c */ /* 0x000fe4000bf06270 */
[----:B------:R-:W-:Y:S02]  /*6040*/  UIADD3 UR6, UR15, 0x1, URZ ;  /* 0x000000010f067890 */ /* 0x000fe4000fffe03f */
[----:B------:R-:W-:Y:S02]  /*6050*/  IMAD R0, R0, 0x2000, R225 ;  /* 0x0000200000007824 */ /* 0x000fe400078e02e1 */
[----:B------:R-:W-:Y:S01]  /*6060*/  PLOP3.LUT P2, PT, PT, PT, UP0, 0x80, 0x0 ;  /* 0x000000000000781c */ /* 0x000fe20003f4f008 */
[C---:B------:R-:W-:Y:S01]  /*6070*/  HMMA.16816.F32.BF16 R8, R156.reuse, R152, R8 ;  /* 0x000000989c08723c */ /* 0x040fe20000041808 */
[----:B------:R-:W-:Y:S03]  /*6080*/  UISETP.GE.AND UP0, UPT, UR15, 0x1, UPT ;  /* 0x000000010f00788c */ /* 0x000fe6000bf06270 */
[----:B------:R-:W-:Y:S01]  /*6090*/  IMAD.SHL.U32 R144, R0, 0x2, RZ ;  /* 0x0000000200907824 */ /* 0x000fe200078e00ff */
[----:B------:R-:W-:Y:S03]  /*60a0*/  USEL UR15, UR6, URZ, !UP0 ;  /* 0x0000003f060f7287 */ /* 0x000fe6000c000000 */
[-C--:B------:R-:W-:Y:S01]  /*60b0*/  HMMA.16816.F32.BF16 R12, R156, R154.reuse, R12 ;  /* 0x0000009a9c0c723c */ /* 0x080fe2000004180c */
[----:B------:R-:W-:Y:S06]  /*60c0*/  LDSM.16.MT88.4 R136, [R144+0x8880] ;  /* 0x008880009088783b */ /* 0x000fec0000004200 */
[----:B------:R-:W-:Y:S01]  /*60d0*/  RED.E.ADD.F32.FTZ.RN.STRONG.GPU [R2.64], R4 ;  /* 0x000000040200798e */ /* 0x000fe2000c10e792 */
[C---:B------:R-:W-:Y:S03]  /*60e0*/  HMMA.16816.F32.BF16 R16, R148.reuse, R154, R16 ;  /* 0x0000009a9410723c */ /* 0x040fe60000041810 */
[----:B------:R-:W-:Y:S04]  /*60f0*/  RED.E.ADD.F32.FTZ.RN.STRONG.GPU [R2.64+0x400], R5 ;  /* 0x000400050200798e */ /* 0x000fe8000c10e792 */
[----:B------:R-:W-:Y:S01]  /*6100*/  RED.E.ADD.F32.FTZ.RN.STRONG.GPU [R2.64+0x800], R6 ;  /* 0x000800060200798e */ /* 0x000fe2000c10e792 */
[-C--:B------:R-:W-:Y:S03]  /*6110*/  HMMA.16816.F32.BF16 R20, R148, R208.reuse, R20 ;  /* 0x000000d09414723c */ /* 0x080fe60000041814 */
[----:B------:R-:W-:Y:S04]  /*6120*/  RED.E.ADD.F32.FTZ.RN.STRONG.GPU [R2.64+0xc00], R7 ;  /* 0x000c00070200798e */ /* 0x000fe8000c10e792 */
[----:B------:R-:W-:Y:S01]  /*6130*/  RED.E.ADD.F32.FTZ.RN.STRONG.GPU [R2.64+0x1000], R8 ;  /* 0x001000080200798e */ /* 0x000fe2000c10e792 */
[C---:B------:R-:W-:Y:S03]  /*6140*/  HMMA.16816.F32.BF16 R24, R156.reuse, R208, R24 ;  /* 0x000000d09c18723c */ /* 0x040fe60000041818 */
[----:B------:R-:W-:Y:S04]  /*6150*/  RED.E.ADD.F32.FTZ.RN.STRONG.GPU [R2.64+0x1400], R9 ;  /* 0x001400090200798e */ /* 0x000fe8000c10e792 */
[----:B------:R-:W-:Y:S01]  /*6160*/  RED.E.ADD.F32.FTZ.RN.STRONG.GPU [R2.64+0x1800], R10 ;  /* 0x0018000a0200798e */ /* 0x000fe2000c10e792 */
[-C--:B------:R-:W-:Y:S03]  /*6170*/  HMMA.16816.F32.BF16 R76, R156, R210.reuse, R76 ;  /* 0x000000d29c4c723c */ /* 0x080fe6000004184c */
[----:B------:R-:W-:Y:S04]  /*6180*/  RED.E.ADD.F32.FTZ.RN.STRONG.GPU [R2.64+0x1c00], R11 ;  /* 0x001c000b0200798e */ /* 0x000fe8000c10e792 */
[----:B------:R-:W-:Y:S01]  /*6190*/  RED.E.ADD.F32.FTZ.RN.STRONG.GPU [R2.64+0x2000], R16 ;  /* 0x002000100200798e */ /* 0x000fe2000c10e792 */
[----:B------:R-:W-:Y:S03]  /*61a0*/  HMMA.16816.F32.BF16 R80, R148, R210, R80 ;  /* 0x000000d29450723c */ /* 0x000fe60000041850 */
        /* <DEDUP_REMOVED lines=12> */
[----:B------:R-:W-:Y:S04]  /*6270*/  RED.E.ADD.F32.FTZ.RN.STRONG.GPU [R2.64+0x4400], R21 ;  /* 0x004400150200798e */ /* 0x000fe8000c10e792 */
[----:B------:R-:W-:Y:S04]  /*6280*/  RED.E.ADD.F32.FTZ.RN.STRONG.GPU [R2.64+0x4800], R22 ;  /* 0x004800160200798e */ /* 0x000fe8000c10e792 */
[----:B------:R-:W-:Y:S01]  /*6290*/  RED.E.ADD.F32.FTZ.RN.STRONG.GPU [R2.64+0x4c00], R23 ;  /* 0x004c00170200798e */ /* 0x000fe2000c10e792 */
[-C--:B-1----:R-:W-:Y:S03]  /*62a0*/  HMMA.16816.F32.BF16 R84, R4, R8.reuse, R84 ;  /* 0x000000080454723c */ /* 0x082fe60000041854 */
[----:B------:R-:W1:Y:S04]  /*62b0*/  LDSM.16.MT88.4 R20, [R144+0x8080] ;  /* 0x008080009014783b */ /* 0x000e680000004200 */
[----:B------:R-:W-:Y:S04]  /*62c0*/  RED.E.ADD.F32.FTZ.RN.STRONG.GPU [R2.64+0x5000], R24 ;  /* 0x005000180200798e */ /* 0x000fe8000c10e792 */
[----:B------:R-:W-:Y:S04]  /*62d0*/  RED.E.ADD.F32.FTZ.RN.STRONG.GPU [R2.64+0x5400], R25 ;  /* 0x005400190200798e */ /* 0x000fe8000c10e792 */
[----:B------:R-:W-:Y:S01]  /*62e0*/  RED.E.ADD.F32.FTZ.RN.STRONG.GPU [R2.64+0x5800], R26 ;  /* 0x0058001a0200798e */ /* 0x000fe2000c10e792 */
[-C--:B--2---:R-:W-:Y:S03]  /*62f0*/  HMMA.16816.F32.BF16 R88, R12, R8.reuse, R88 ;  /* 0x000000080c58723c */ /* 0x084fe60000041858 */
[----:B------:R-:W-:Y:S04]  /*6300*/  RED.E.ADD.F32.FTZ.RN.STRONG.GPU [R2.64+0x5c00], R27 ;  /* 0x005c001b0200798e */ /* 0x000fe8000c10e792 */
[----:B------:R-:W-:Y:S01]  /*6310*/  LDSM.16.MT88.4 R24, [R216+0x15880] ;  /* 0x01588000d818783b */ /* 0x000fe20000004200 */
[C---:B---3--:R-:W-:Y:S03]  /*6320*/  HMMA.16816.F32.BF16 R92, R16.reuse, R8, R92 ;  /* 0x00000008105c723c */ /* 0x048fe6000004185c */
[----:B------:R-:W-:Y:S04]  /*6330*/  RED.E.ADD.F32.FTZ.RN.STRONG.GPU [R2.64+0x6000], R80 ;  /* 0x006000500200798e */ /* 0x000fe8000c10e792 */
[----:B------:R-:W-:Y:S01]  /*6340*/  RED.E.ADD.F32.FTZ.RN.STRONG.GPU [R2.64+0x6400], R81 ;  /* 0x006400510200798e */ /* 0x000fe2000c10e792 */
[-C--:B------:R-:W-:Y:S03]  /*6350*/  HMMA.16816.F32.BF16 R96, R16, R10.reuse, R96 ;  /* 0x0000000a1060723c */ /* 0x080fe60000041860 */
[----:B------:R-:W-:Y:S04]  /*6360*/  RED.E.ADD.F32.FTZ.RN.STRONG.GPU [R2.64+0x6800], R82 ;  /* 0x006800520200798e */ /* 0x000fe8000c10e792 */
[----:B------:R-:W-:Y:S01]  /*6370*/  RED.E.ADD.F32.FTZ.RN.STRONG.GPU [R2.64+0x6c00], R83 ;  /* 0x006c00530200798e */ /* 0x000fe2000c10e792 */
[-C--:B------:R-:W-:Y:S03]  /*6380*/  HMMA.16816.F32.BF16 R100, R12, R10.reuse, R100 ;  /* 0x0000000a0c64723c */ /* 0x080fe60000041864 */
[----:B------:R-:W-:Y:S04]  /*6390*/  LDSM.16.MT88.4 R80, [R216+0x16880] ;  /* 0x01688000d850783b */ /* 0x000fe80000004200 */
[----:B------:R-:W-:Y:S01]  /*63a0*/  RED.E.ADD.F32.FTZ.RN.STRONG.GPU [R2.64+0x7000], R76 ;  /* 0x0070004c0200798e */ /* 0x000fe2000c10e792 */
[C---:B------:R-:W-:Y:S03]  /*63b0*/  HMMA.16816.F32.BF16 R104, R4.reuse, R10, R104 ;  /* 0x0000000a0468723c */ /* 0x040fe60000041868 */
[----:B------:R-:W-:Y:S04]  /*63c0*/  LDSM.16.MT88.4 R8, [R144+0x7080] ;  /* 0x007080009008783b */ /* 0x000fe80000004200 */
[----:B------:R-:W-:Y:S01]  /*63d0*/  RED.E.ADD.F32.FTZ.RN.STRONG.GPU [R2.64+0x7400], R77 ;  /* 0x0074004d0200798e */ /* 0x000fe2000c10e792 */
[-C--:B-1----:R-:W-:Y:S03]  /*63e0*/  HMMA.16816.F32.BF16 R108, R4, R20.reuse, R108 ;  /* 0x00000014046c723c */ /* 0x082fe6000004186c */
[----:B------:R-:W-:Y:S04]  /*63f0*/  RED.E.ADD.F32.FTZ.RN.STRONG.GPU [R2.64+0x7800], R78 ;  /* 0x0078004e0200798e */ /* 0x000fe8000c10e792 */
[----:B------:R-:W-:Y:S01]  /*6400*/  RED.E.ADD.F32.FTZ.RN.STRONG.GPU [R2.64+0x7c00], R79 ;  /* 0x007c004f0200798e */ /* 0x000fe2000c10e792 */
[-C--:B------:R-:W-:Y:S03]  /*6410*/  HMMA.16816.F32.BF16 R112, R12, R20.reuse, R112 ;  /* 0x000000140c70723c */ /* 0x080fe60000041870 */
[----:B------:R-:W1:Y:S05]  /*6420*/  LDSM.16.MT88.4 R76, [R144+0x6880] ;  /* 0x00688000904c783b */ /* 0x000e6a0000004200 */
[C---:B------:R-:W-:Y:S08]  /*6430*/  HMMA.16816.F32.BF16 R116, R16.reuse, R20, R116 ;  /* 0x000000141074723c */ /* 0x040ff00000041874 */
[-C--:B------:R-:W-:Y:S01]  /*6440*/  HMMA.16816.F32.BF16 R120, R16, R22.reuse, R120 ;  /* 0x000000161078723c */ /* 0x080fe20000041878 */
[----:B------:R-:W-:Y:S07]  /*6450*/  LDSM.16.MT88.4 R16, [R216+0x17c80] ;  /* 0x017c8000d810783b */ /* 0x000fee0000004200 */
[-C--:B------:R-:W-:Y:S01]  /*6460*/  HMMA.16816.F32.BF16 R124, R12, R22.reuse, R124 ;  /* 0x000000160c7c723c */ /* 0x080fe2000004187c */
[----:B------:R-:W-:Y:S07]  /*6470*/  LDSM.16.MT88.4 R12, [R216+0x16c80] ;  /* 0x016c8000d80c783b */ /* 0x000fee0000004200 */
[----:B------:R-:W-:Y:S01]  /*6480*/  HMMA.16816.F32.BF16 R128, R4, R22, R128 ;  /* 0x000000160480723c */ /* 0x000fe20000041880 */
[----:B------:R-:W2:Y:S04]  /*6490*/  LDSM.16.MT88.4 R4, [R216+0x15c80] ;  /* 0x015c8000d804783b */ /* 0x000ea80000004200 */
[----:B------:R-:W3:Y:S03]  /*64a0*/  LDSM.16.MT88.4 R20, [R144+0x9080] ;  /* 0x009080009014783b */ /* 0x000ee60000004200 */
[-C--:B-1----:R-:W-:Y:S08]  /*64b0*/  HMMA.16816.F32.BF16 R84, R24, R76.reuse, R84 ;  /* 0x0000004c1854723c */ /* 0x082ff00000041854 */
[-C--:B------:R-:W-:Y:S08]  /*64c0*/  HMMA.16816.F32.BF16 R88, R80, R76.reuse, R88 ;  /* 0x0000004c5058723c */ /* 0x080ff00000041858 */
[C---:B------:R-:W-:Y:S08]  /*64d0*/  HMMA.16816.F32.BF16 R92, R132.reuse, R76, R92 ;  /* 0x0000004c845c723c */ /* 0x040ff0000004185c */
        /* <DEDUP_REMOVED lines=10> */
[----:B------:R-:W1:Y:S04]  /*6580*/  LDSM.16.MT88.4 R80, [R144+0x7880] ;  /* 0x007880009050783b */ /* 0x000e680000004200 */
[----:B------:R-:W4:Y:S03]  /*6590*/  LDSM.16.MT88.4 R144, [R144+0x9880] ;  /* 0x009880009090783b */ /* 0x000f260000004200 */
[----:B------:R-:W-:Y:S08]  /*65a0*/  HMMA.16816.F32.BF16 R128, R24, R138, R128 ;  /* 0x0000008a1880723c */ /* 0x000ff00000041880 */
[-C--:B--2---:R-:W-:Y:S08]  /*65b0*/  HMMA.16816.F32.BF16 R84, R4, R8.reuse, R84 ;  /* 0x000000080454723c */ /* 0x084ff00000041854 */
[-C--:B------:R-:W-:Y:S08]  /*65c0*/  HMMA.16816.F32.BF16 R88, R12, R8.reuse, R88 ;  /* 0x000000080c58723c */ /* 0x080ff00000041858 */
[C---:B------:R-:W-:Y:S08]  /*65d0*/  HMMA.16816.F32.BF16 R92, R16.reuse, R8, R92 ;  /* 0x00000008105c723c */ /* 0x040ff0000004185c */
        /* <DEDUP_REMOVED lines=71> */
.L_x_247:
[----:B------:R-:W-:Y:S05]  /*6a50*/  @P0 BRA `(.L_x_267) ;  /* 0x000016f000000947 */ /* 0x000fea0003800000 */
[----:B------:R-:W2:Y:S01]  /*6a60*/  LDL.LU.64 R78, [R1+0x20] ;  /* 0x00002000014e7983 */ /* 0x000ea20000300a00 */
[----:B------:R-:W-:Y:S01]  /*6a70*/  F2FP.BF16.PACK_AB R76, R29, R28 ;  /* 0x0000001c1d4c723e */ /* 0x000fe200000010ff */
[----:B------:R-:W-:Y:S01]  /*6a80*/  BSSY B0, `(.L_x_268) ;  /* 0x00000ba000007945 */ /* 0x000fe20003800000 */
[----:B------:R-:W-:Y:S02]  /*6a90*/  F2FP.BF16.PACK_AB R31, R31, R30 ;  /* 0x0000001e1f1f723e */ /* 0x000fe400000010ff */
[----:B------:R-:W-:-:S02]  /*6aa0*/  F2FP.BF16.PACK_AB R48, R49, R48 ;  /* 0x000000303130723e */ /* 0x000fc400000010ff */
[----:B------:R-:W-:Y:S02]  /*6ab0*/  F2FP.BF16.PACK_AB R50, R51, R50 ;  /* 0x000000323332723e */ /* 0x000fe400000010ff */
[----:B------:R-:W-:Y:S02]  /*6ac0*/  F2FP.BF16.PACK_AB R32, R33, R32 ;  /* 0x000000202120723e */ /* 0x000fe400000010ff */
[----:B------:R-:W-:Y:S02]  /*6ad0*/  F2FP.BF16.PACK_AB R34, R35, R34 ;  /* 0x000000222322723e */ /* 0x000fe400000010ff */
[----:B------:R-:W-:Y:S02]  /*6ae0*/  F2FP.BF16.PACK_AB R44, R45, R44 ;  /* 0x0000002c2d2c723e */ /* 0x000fe400000010ff */
        /* <DEDUP_REMOVED lines=37> */
[----:B------:R-:W-:Y:S01]  /*6d40*/  F2FP.BF16.PACK_AB R13, R13, R118 ;  /* 0x000000760d0d723e */ /* 0x000fe200000010ff */
[----:B------:R-:W-:Y:S01]  /*6d50*/  BAR.SYNC.DEFER_BLOCKING 0x1, 0x100 ;  /* 0x0044000000007b1d */ /* 0x000fe20000010000 */
[----:B--2---:R-:W-:-:S04]  /*6d60*/  SHF.R.S32.HI R8, RZ, 0x1f, R78 ;  /* 0x0000001fff087819 */ /* 0x004fc8000001144e */
[CC--:B------:R-:W-:Y:S02]  /*6d70*/  LEA.HI R3, R8.reuse, R78.reuse, RZ, 0x2 ;  /* 0x0000004e08037211 */ /* 0x0c0fe400078f10ff */
[----:B------:R-:W-:Y:S02]  /*6d80*/  LEA.HI R0, R8, R78, RZ, 0x5 ;  /* 0x0000004e08007211 */ /* 0x000fe400078f28ff */
[--C-:B------:R-:W-:Y:S02]  /*6d90*/  SHF.R.S32.HI R5, RZ, 0x2, R3.reuse ;  /* 0x00000002ff057819 */ /* 0x100fe40000011403 */
[----:B-1----:R-:W-:Y:S02]  /*6da0*/  SHF.R.S32.HI R2, RZ, 0x1f, R3 ;  /* 0x0000001fff027819 */ /* 0x002fe40000011403 */
[----:B------:R-:W-:Y:S02]  /*6db0*/  SHF.R.S32.HI R4, RZ, 0x5, R0 ;  /* 0x00000005ff047819 */ /* 0x000fe40000011400 */
[----:B------:R-:W-:-:S02]  /*6dc0*/  LEA.HI R2, R2, R5, RZ, 0x3 ;  /* 0x0000000502027211 */ /* 0x000fc400078f18ff */
[----:B------:R-:W-:Y:S02]  /*6dd0*/  LEA.HI R0, R0, R4, RZ, 0x1 ;  /* 0x0000000400007211 */ /* 0x000fe400078f08ff */
[----:B------:R-:W-:Y:S02]  /*6de0*/  LOP3.LUT R2, R2, 0xfffffff8, RZ, 0xc0, !PT ;  /* 0xfffffff802027812 */ /* 0x000fe400078ec0ff */
[----:B------:R-:W-:Y:S02]  /*6df0*/  LOP3.LUT R0, R0, 0x1ffffe, RZ, 0xc0, !PT ;  /* 0x001ffffe00007812 */ /* 0x000fe400078ec0ff */
[-C--:B------:R-:W-:Y:S01]  /*6e00*/  LEA.HI R10, R8, R78.reuse, RZ, 0x4 ;  /* 0x0000004e080a7211 */ /* 0x080fe200078f20ff */
[----:B------:R-:W-:Y:S01]  /*6e10*/  IMAD.IADD R6, R5, 0x1, -R2 ;  /* 0x0000000105067824 */ /* 0x000fe200078e0a02 */
[----:B------:R-:W-:Y:S01]  /*6e20*/  LOP3.LUT R2, R3, 0x3ffffffc, RZ, 0xc0, !PT ;  /* 0x3ffffffc03027812 */ /* 0x000fe200078ec0ff */
[----:B------:R-:W-:Y:S01]  /*6e30*/  IMAD.IADD R7, R4, 0x1, -R0 ;  /* 0x0000000104077824 */ /* 0x000fe200078e0a00 */
[-C--:B------:R-:W-:Y:S01]  /*6e40*/  LEA.HI R0, R8, R78.reuse, RZ, 0x6 ;  /* 0x0000004e08007211 */ /* 0x080fe200078f30ff */
[----:B------:R-:W-:Y:S01]  /*6e50*/  IMAD.SHL.U32 R4, R6, 0x40, RZ ;  /* 0x0000004006047824 */ /* 0x000fe200078e00ff */
[----:B------:R-:W-:Y:S01]  /*6e60*/  LEA.HI R8, R8, R78, RZ, 0x7 ;  /* 0x0000004e08087211 */ /* 0x000fe200078f38ff */
[----:B------:R-:W-:Y:S01]  /*6e70*/  IMAD.IADD R3, R78, 0x1, -R2 ;  /* 0x000000014e037824 */ /* 0x000fe200078e0a02 */
[----:B------:R-:W-:-:S02]  /*6e80*/  SHF.R.U32.HI R5, RZ, 0x3, R0 ;  /* 0x00000003ff057819 */ /* 0x000fc40000011600 */
[----:B------:R-:W-:Y:S01]  /*6e90*/  LOP3.LUT R0, R10, 0xfffffff0, RZ, 0xc0, !PT ;  /* 0xfffffff00a007812 */ /* 0x000fe200078ec0ff */
[----:B------:R-:W-:Y:S01]  /*6ea0*/  IMAD R7, R7, 0x200, R3 ;  /* 0x0000020007077824 */ /* 0x000fe200078e0203 */
[----:B------:R-:W-:Y:S01]  /*6eb0*/  LOP3.LUT R2, R4, 0x1c0, RZ, 0xc0, !PT ;  /* 0x000001c004027812 */ /* 0x000fe200078ec0ff */
[----:B------:R-:W-:Y:S01]  /*6ec0*/  IMAD.SHL.U32 R8, R8, 0x4, RZ ;  /* 0x0000000408087824 */ /* 0x000fe200078e00ff */
[----:B------:R-:W-:Y:S01]  /*6ed0*/  LOP3.LUT P0, RZ, R6, 0x4, RZ, 0xc0, !PT ;  /* 0x0000000406ff7812 */ /* 0x000fe2000780c0ff */
[----:B------:R-:W-:Y:S01]  /*6ee0*/  IMAD.IADD R0, R78, 0x1, -R0 ;  /* 0x000000014e007824 */ /* 0x000fe200078e0a00 */
[----:B------:R-:W-:Y:S02]  /*6ef0*/  LOP3.LUT R4, R2, 0x18, R5, 0xf8, !PT ;  /* 0x0000001802047812 */ /* 0x000fe400078ef805 */
[----:B------:R-:W-:Y:S01]  /*6f00*/  SHF.R.U32.HI R3, RZ, 0x3, R2 ;  /* 0x00000003ff037819 */ /* 0x000fe20000011602 */
[----:B------:R-:W-:Y:S01]  /*6f10*/  IMAD.SHL.U32 R6, R0, 0x8, RZ ;  /* 0x0000000800067824 */ /* 0x000fe200078e00ff */
[----:B------:R-:W-:-:S02]  /*6f20*/  SHF.R.S32.HI R2, RZ, 0x1f, R0 ;  /* 0x0000001fff027819 */ /* 0x000fc40000011400 */
[----:B------:R-:W-:Y:S02]  /*6f30*/  LOP3.LUT R4, R4, R3, RZ, 0x3c, !PT ;  /* 0x0000000304047212 */ /* 0x000fe400078e3cff */
[----:B------:R-:W-:Y:S02]  /*6f40*/  LEA.HI R2, R2, R0, RZ, 0x3 ;  /* 0x0000000002027211 */ /* 0x000fe400078f18ff */
[----:B------:R-:W-:Y:S01]  /*6f50*/  SHF.R.S32.HI R10, RZ, 0x4, R10 ;  /* 0x00000004ff0a7819 */ /* 0x000fe2000001140a */
[----:B------:R-:W-:Y:S01]  /*6f60*/  IMAD.U32 R0, R7, 0x2, R4 ;  /* 0x0000000207007824 */ /* 0x000fe200078e0004 */
[----:B------:R-:W-:Y:S02]  /*6f70*/  LOP3.LUT R7, R8, 0xfffffe00, RZ, 0xc0, !PT ;  /* 0xfffffe0008077812 */ /* 0x000fe400078ec0ff */
[----:B------:R-:W-:Y:S01]  /*6f80*/  SHF.R.S32.HI R2, RZ, 0x3, R2 ;  /* 0x00000003ff027819 */ /* 0x000fe20000011402 */
[----:B------:R-:W-:Y:S01]  /*6f90*/  IMAD.SHL.U32 R0, R0, 0x2, RZ ;  /* 0x0000000200007824 */ /* 0x000fe200078e00ff */
[----:B------:R-:W-:Y:S01]  /*6fa0*/  F2FP.BF16.PACK_AB R4, R127, R126 ;  /* 0x0000007e7f04723e */ /* 0x000fe200000010ff */
[----:B------:R-:W-:-:S02]  /*6fb0*/  IMAD.SHL.U32 R3, R10, 0x40, RZ ;  /* 0x000000400a037824 */ /* 0x000fc400078e00ff */
[----:B------:R-:W-:Y:S01]  /*6fc0*/  IMAD R7, R2, 0x1800, R7 ;  /* 0x0000180002077824 */ /* 0x000fe200078e0207 */
[C---:B------:R-:W-:Y:S01]  /*6fd0*/  IADD3 R2, R0.reuse, 0x40, RZ ;  /* 0x0000004000027810 */ /* 0x040fe20007ffe0ff */
[----:B------:R-:W-:Y:S01]  /*6fe0*/  STS [R0+0x6080], R76 ;  /* 0x0060804c00007388 */ /* 0x000fe20000000800 */
[----:B------:R-:W-:Y:S02]  /*6ff0*/  @P0 IADD3 R2, R0, -0x40, RZ ;  /* 0xffffffc000020810 */ /* 0x000fe40007ffe0ff */
[----:B------:R-:W-:Y:S01]  /*7000*/  LOP3.LUT R5, R3, 0x1c0, RZ, 0xc0, !PT ;  /* 0x000001c003057812 */ /* 0x000fe200078ec0ff */
[----:B------:R-:W-:Y:S03]  /*7010*/  STS [R0+0x6480], R31 ;  /* 0x0064801f00007388 */ /* 0x000fe60000000800 */
[----:B------:R-:W-:Y:S01]  /*7020*/  LOP3.LUT R3, R5, 0x38, R6, 0xf8, !PT ;  /* 0x0000003805037812 */ /* 0x000fe200078ef806 */
[----:B------:R-:W-:Y:S01]  /*7030*/  STS [R2+0x6080], R48 ;  /* 0x0060803002007388 */ /* 0x000fe20000000800 */
[----:B------:R-:W-:-:S02]  /*7040*/  SHF.R.U32.HI R8, RZ, 0x3, R5 ;  /* 0x00000003ff087819 */ /* 0x000fc40000011605 */
[----:B------:R-:W-:Y:S01]  /*7050*/  F2FP.BF16.PACK_AB R5, R123, R122 ;  /* 0x0000007a7b05723e */ /* 0x000fe200000010ff */
[----:B------:R-:W-:Y:S01]  /*7060*/  STS [R2+0x6480], R50 ;  /* 0x0064803202007388 */ /* 0x000fe20000000800 */
[----:B------:R-:W-:Y:S02]  /*7070*/  LOP3.LUT R8, R3, R8, RZ, 0x3c, !PT ;  /* 0x0000000803087212 */ /* 0x000fe400078e3cff */
[----:B------:R-:W-:Y:S01]  /*7080*/  F2FP.BF16.PACK_AB R3, R121, R120 ;  /* 0x000000787903723e */ /* 0x000fe200000010ff */
[----:B------:R-:W-:Y:S02]  /*7090*/  STS [R0+0x7080], R32 ;  /* 0x0070802000007388 */ /* 0x000fe40000000800 */
[----:B------:R-:W-:Y:S02]  /*70a0*/  IMAD.IADD R7, R7, 0x1, R8 ;  /* 0x0000000107077824 */ /* 0x000fe400078e0208 */
        /* <DEDUP_REMOVED lines=40> */
[----:B------:R2:W-:Y:S01]  /*7330*/  STS [R0+0x5480], R13 ;  /* 0x0054800d00007388 */ /* 0x0005e20000000800 */
[----:B-1----:R-:W-:-:S03]  /*7340*/  SHF.R.S32.HI R11, RZ, 0x1f, R10 ;  /* 0x0000001fff0b7819 */ /* 0x002fc6000001140a */
[----:B------:R-:W-:Y:S04]  /*7350*/  STS [R2+0x5080], R3 ;  /* 0x0050800302007388 */ /* 0x000fe80000000800 */
[----:B------:R1:W-:Y:S04]  /*7360*/  STS [R2+0x5480], R5 ;  /* 0x0054800502007388 */ /* 0x0003e80000000800 */
[----:B------:R-:W3:Y:S04]  /*7370*/  S2R R12, SR_CTAID.X ;  /* 0x00000000000c7919 */ /* 0x000ee80000002500 */
[----:B------:R-:W4:Y:S04]  /*7380*/  S2R R22, SR_CTAID.Y ;  /* 0x0000000000167919 */ /* 0x000f280000002600 */
[----:B------:R-:W5:Y:S01]  /*7390*/  S2R R21, SR_CTAID.Z ;  /* 0x0000000000157919 */ /* 0x000f620000002700 */
[----:B--2---:R-:W-:-:S03]  /*73a0*/  IMAD.SHL.U32 R0, R7, 0x2, RZ ;  /* 0x0000000207007824 */ /* 0x004fc600078e00ff */
[----:B------:R-:W-:Y:S01]  /*73b0*/  BAR.SYNC.DEFER_BLOCKING 0x1, 0x100 ;  /* 0x0044000000007b1d */ /* 0x000fe20000010000 */
[----:B------:R-:W-:Y:S01]  /*73c0*/  SHF.R.S32.HI R7, RZ, 0x1f, R6 ;  /* 0x0000001fff077819 */ /* 0x000fe20000011406 */
[----:B-1----:R-:W-:-:S04]  /*73d0*/  IMAD.MOV.U32 R5, RZ, RZ, -0x60 ;  /* 0xffffffa0ff057424 */ /* 0x002fc800078e00ff */
[----:B---3--:R-:W-:Y:S01]  /*73e0*/  IMAD R5, R12, R5, c[0x0][0x2f0] ;  /* 0x0000bc000c057624 */ /* 0x008fe200078e0205 */
[----:B----4-:R-:W-:Y:S01]  /*73f0*/  SHF.R.S32.HI R23, RZ, 0x1f, R22 ;  /* 0x0000001fff177819 */ /* 0x010fe20000011416 */
[----:B------:R-:W-:-:S03]  /*7400*/  IMAD.WIDE.U32 R2, R22, c[0x0][0x338], R6 ;  /* 0x0000ce0016027a25 */ /* 0x000fc600078e0006 */
[----:B------:R-:W-:Y:S02]  /*7410*/  IMNMX R20, R5, 0x60, PT ;  /* 0x0000006005147817 */ /* 0x000fe40003800200 */
[----:B-----5:R-:W-:Y:S01]  /*7420*/  SHF.R.S32.HI R68, RZ, 0x1f, R21 ;  /* 0x0000001fff447819 */ /* 0x020fe20000011415 */
[----:B------:R-:W-:Y:S01]  /*7430*/  IMAD R4, R23, c[0x0][0x338], RZ ;  /* 0x0000ce0017047a24 */ /* 0x000fe200078e02ff */
[----:B------:R-:W-:-:S03]  /*7440*/  ISETP.GE.AND P6, PT, R10, R20, PT ;  /* 0x000000140a00720c */ /* 0x000fc60003fc6270 */
[----:B------:R-:W-:Y:S01]  /*7450*/  IMAD R4, R22, c[0x0][0x33c], R4 ;  /* 0x0000cf0016047a24 */ /* 0x000fe200078e0204 */
[----:B------:R1:W2:Y:S01]  /*7460*/  LDS.128 R24, [R0+0x6880] ;  /* 0x0068800000187984 */ /* 0x0002a20000000c00 */
[----:B------:R-:W-:Y:S02]  /*7470*/  ISETP.GE.OR P0, PT, R6, c[0x0][0x324], P6 ;  /* 0x0000c90006007a0c */ /* 0x000fe40003706670 */
[----:B------:R-:W-:Y:S01]  /*7480*/  IMAD.IADD R3, R3, 0x1, R4 ;  /* 0x0000000103037824 */ /* 0x000fe200078e0204 */
[----:B------:R1:W3:Y:S01]  /*7490*/  LDS.128 R28, [R0+0x7080] ;  /* 0x00708000001c7984 */ /* 0x0002e20000000c00 */
[----:B------:R-:W-:Y:S02]  /*74a0*/  IMAD R4, R68, c[0x0][0x340], RZ ;  /* 0x0000d00044047a24 */ /* 0x000fe400078e02ff */
[C---:B------:R-:W-:Y:S01]  /*74b0*/  IMAD.WIDE.U32 R8, R21.reuse, c[0x0][0x340], R2 ;  /* 0x0000d00015087a25 */ /* 0x040fe200078e0002 */
[----:B------:R1:W4:Y:S03]  /*74c0*/  LDS.128 R32, [R0+0x7880] ;  /* 0x0078800000207984 */ /* 0x0003260000000c00 */
[----:B------:R-:W-:Y:S01]  /*74d0*/  IMAD R4, R21, c[0x0][0x344], R4 ;  /* 0x0000d10015047a24 */ /* 0x000fe200078e0204 */
[----:B------:R1:W1:Y:S01]  /*74e0*/  LDS.128 R36, [R0+0x8080] ;  /* 0x0080800000247984 */ /* 0x0002620000000c00 */
[----:B------:R-:W-:-:S03]  /*74f0*/  IMAD.WIDE R2, R12, 0x60, R10 ;  /* 0x000000600c027825 */ /* 0x000fc600078e020a */
[----:B------:R1:W1:Y:S01]  /*7500*/  LDS.128 R40, [R0+0x8880] ;  /* 0x0088800000287984 */ /* 0x0002620000000c00 */
[----:B------:R-:W-:-:S03]  /*7510*/  IMAD.IADD R5, R9, 0x1, R4 ;  /* 0x0000000109057824 */ /* 0x000fc600078e0204 */
[----:B------:R1:W1:Y:S04]  /*7520*/  LDS.128 R44, [R0+0x80] ;  /* 0x00008000002c7984 */ /* 0x0002680000000c00 */
[----:B------:R1:W1:Y:S04]  /*7530*/  LDS.128 R48, [R0+0x880] ;  /* 0x0008800000307984 */ /* 0x0002680000000c00 */
[----:B------:R1:W1:Y:S04]  /*7540*/  LDS.128 R52, [R0+0x1080] ;  /* 0x0010800000347984 */ /* 0x0002680000000c00 */
[----:B------:R1:W1:Y:S04]  /*7550*/  LDS.128 R56, [R0+0x1880] ;  /* 0x0018800000387984 */ /* 0x0002680000000c00 */
[----:B------:R1:W1:Y:S04]  /*7560*/  LDS.128 R60, [R0+0x2080] ;  /* 0x00208000003c7984 */ /* 0x0002680000000c00 */
[----:B------:R1:W1:Y:S01]  /*7570*/  LDS.128 R64, [R0+0x2880] ;  /* 0x0028800000407984 */ /* 0x0002620000000c00 */
[----:B------:R-:W-:Y:S05]  /*7580*/  @P0 BRA `(.L_x_269) ;  /* 0x0000009000000947 */ /* 0x000fea0003800000 */
[----:B--2---:R2:W5:Y:S01]  /*7590*/  LDS.128 R16, [R0+0x6080] ;  /* 0x0060800000107984 */ /* 0x0045620000000c00 */
[----:B------:R-:W-:-:S05]  /*75a0*/  MOV R4, R8 ;  /* 0x0000000800047202 */ /* 0x000fca0000000f00 */
[----:B------:R-:W-:-:S05]  /*75b0*/  IMAD.WIDE.U32 R12, R2, c[0x0][0x330], R4 ;  /* 0x0000cc00020c7a25 */ /* 0x000fca00078e0004 */
[----:B------:R-:W-:Y:S01]  /*75c0*/  LEA R14, P0, R12, c[0x0][0x318], 0x1 ;  /* 0x0000c6000c0e7a11 */ /* 0x000fe200078008ff */
[----:B-12---:R-:W-:-:S04]  /*75d0*/  IMAD R0, R3, c[0x0][0x330], RZ ;  /* 0x0000cc0003007a24 */ /* 0x006fc800078e02ff */
[----:B------:R-:W-:-:S05]  /*75e0*/  IMAD R0, R2, c[0x0][0x334], R0 ;  /* 0x0000cd0002007a24 */ /* 0x000fca00078e0200 */
[----:B------:R-:W-:-:S04]  /*75f0*/  IADD3 R0, R13, R0, RZ ;  /* 0x000000000d007210 */ /* 0x000fc80007ffe0ff */
[----:B------:R-:W-:-:S05]  /*7600*/  LEA.HI.X R15, R12, c[0x0][0x31c], R0, 0x1, P0 ;  /* 0x0000c7000c0f7a11 */ /* 0x000fca00000f0c00 */
[----:B-----5:R1:W-:Y:S02]  /*7610*/  STG.E.128 [R14.64], R16 ;  /* 0x000000100e007986 */ /* 0x0203e4000c101d12 */
.L_x_269:
[----:B--2---:R-:W-:Y:S05]  /*7620*/  BSYNC B0 ;  /* 0x0000000000007941 */ /* 0x004fea0003800000 */
.L_x_268:
[----:B-1----:R-:W-:Y:S01]  /*7630*/  IADD3 R0, R10, 0x10, RZ ;  /* 0x000000100a007810 */ /* 0x002fe20007ffe0ff */
[----:B------:R-:W-:Y:S03]  /*7640*/  BSSY B0, `(.L_x_270) ;  /* 0x000000f000007945 */ /* 0x000fe60003800000 */
[----:B------:R-:W-:-:S04]  /*7650*/  ISETP.GE.AND P5, PT, R0, R20, PT ;  /* 0x000000140000720c */ /* 0x000fc80003fa6270 */
[----:B------:R-:W-:-:S13]  /*7660*/  ISETP.GE.OR P0, PT, R6, c[0x0][0x324], P5 ;  /* 0x0000c90006007a0c */ /* 0x000fda0002f06670 */
[----:B------:R-:W-:Y:S05]  /*7670*/  @P0 BRA `(.L_x_271) ;  /* 0x000000b000000947 */ /* 0x000fea0003800000 */
[----:B------:R-:W-:Y:S02]  /*7680*/  IADD3 R0, P0, R2, 0x10, RZ ;  /* 0x0000001002007810 */ /* 0x000fe40007f1e0ff */
[----:B------:R-:W-:-:S03]  /*7690*/  MOV R13, R5 ;  /* 0x00000005000d7202 */ /* 0x000fc60000000f00 */
[----:B------:R-:W-:-:S04]  /*76a0*/  IMAD.X R12, RZ, RZ, R3, P0 ;  /* 0x000000ffff0c7224 */ /* 0x000fc800000e0603 */
[----:B------:R-:W-:Y:S02]  /*76b0*/  IMAD R14, R12, c[0x0][0x330], RZ ;  /* 0x0000cc000c0e7a24 */ /* 0x000fe400078e02ff */
[----:B------:R-:W-:-:S04]  /*76c0*/  IMAD.MOV.U32 R12, RZ, RZ, R8 ;  /* 0x000000ffff0c7224 */ /* 0x000fc800078e0008 */
[----:B------:R-:W-:-:S04]  /*76d0*/  IMAD.WIDE.U32 R12, R0, c[0x0][0x330], R12 ;  /* 0x0000cc00000c7a25 */ /* 0x000fc800078e000c */
[----:B------:R-:W-:Y:S01]  /*76e0*/  IMAD R0, R0, c[0x0][0x334], R14 ;  /* 0x0000cd0000007a24 */ /* 0x000fe200078e020e */
[----:B------:R-:W-:-:S04]  /*76f0*/  LEA R14, P0, R12, c[0x0][0x318], 0x1 ;  /* 0x0000c6000c0e7a11 */ /* 0x000fc800078008ff */
[----:B------:R-:W-:-:S04]  /*7700*/  IADD3 R0, R13, R0, RZ ;  /* 0x000000000d007210 */ /* 0x000fc80007ffe0ff */
[----:B------:R-:W-:-:S05]  /*7710*/  LEA.HI.X R15, R12, c[0x0][0x31c], R0, 0x1, P0 ;  /* 0x0000c7000c0f7a11 */ /* 0x000fca00000f0c00 */
[----:B------:R1:W-:Y:S02]  /*7720*/  STG.E.128 [R14.64], R24 ;  /* 0x000000180e007986 */ /* 0x0003e4000c101d12 */
.L_x_271:
[----:B------:R-:W-:Y:S05]  /*7730*/  BSYNC B0 ;  /* 0x0000000000007941 */ /* 0x000fea0003800000 */
.L_x_270:
[----:B------:R-:W-:Y:S01]  /*7740*/  IADD3 R0, R10, 0x20, RZ ;  /* 0x000000200a007810 */ /* 0x000fe20007ffe0ff */
[----:B------:R-:W-:Y:S03]  /*7750*/  BSSY B0, `(.L_x_272) ;  /* 0x000000f000007945 */ /* 0x000fe60003800000 */
[----:B------:R-:W-:-:S04]  /*7760*/  ISETP.GE.AND P4, PT, R0, R20, PT ;  /* 0x000000140000720c */ /* 0x000fc80003f86270 */
[----:B------:R-:W-:-:S13]  /*7770*/  ISETP.GE.OR P0, PT, R6, c[0x0][0x324], P4 ;  /* 0x0000c90006007a0c */ /* 0x000fda0002706670 */
[----:B------:R-:W-:Y:S05]  /*7780*/  @P0 BRA `(.L_x_273) ;  /* 0x000000b000000947 */ /* 0x000fea0003800000 */
[----:B------:R-:W-:Y:S02]  /*7790*/  IADD3 R0, P0, R2, 0x20, RZ ;  /* 0x0000002002007810 */ /* 0x000fe40007f1e0ff */
[----:B------:R-:W-:-:S03]  /*77a0*/  MOV R13, R5 ;  /* 0x00000005000d7202 */ /* 0x000fc60000000f00 */
[----:B------:R-:W-:-:S04]  /*77b0*/  IMAD.X R12, RZ, RZ, R3, P0 ;  /* 0x000000ffff0c7224 */ /* 0x000fc800000e0603 */
[----:B-1----:R-:W-:Y:S02]  /*77c0*/  IMAD R14, R12, c[0x0][0x330], RZ ;  /* 0x0000cc000c0e7a24 */ /* 0x002fe400078e02ff */
[----:B------:R-:W-:-:S04]  /*77d0*/  IMAD.MOV.U32 R12, RZ, RZ, R8 ;  /* 0x000000ffff0c7224 */ /* 0x000fc800078e0008 */
[----:B------:R-:W-:-:S04]  /*77e0*/  IMAD.WIDE.U32 R12, R0, c[0x0][0x330], R12 ;  /* 0x0000cc00000c7a25 */ /* 0x000fc800078e000c */
[----:B------:R-:W-:Y:S01]  /*77f0*/  IMAD R0, R0, c[0x0][0x334], R14 ;  /* 0x0000cd0000007a24 */ /* 0x000fe200078e020e */
[----:B------:R-:W-:-:S04]  /*7800*/  LEA R14, P0, R12, c[0x0][0x318], 0x1 ;  /* 0x0000c6000c0e7a11 */ /* 0x000fc800078008ff */
[----:B------:R-:W-:-:S04]  /*7810*/  IADD3 R0, R13, R0, RZ ;  /* 0x000000000d007210 */ /* 0x000fc80007ffe0ff */
[----:B------:R-:W-:-:S05]  /*7820*/  LEA.HI.X R15, R12, c[0x0][0x31c], R0, 0x1, P0 ;  /* 0x0000c7000c0f7a11 */ /* 0x000fca00000f0c00 */
[----:B---3--:R1:W-:Y:S02]  /*7830*/  STG.E.128 [R14.64], R28 ;  /* 0x0000001c0e007986 */ /* 0x0083e4000c101d12 */
.L_x_273:
[----:B------:R-:W-:Y:S05]  /*7840*/  BSYNC B0 ;  /* 0x0000000000007941 */ /* 0x000fea0003800000 */
.L_x_272:
        /* <DEDUP_REMOVED lines=15> */
[----:B----4-:R1:W-:Y:S02]  /*7940*/  STG.E.128 [R14.64], R32 ;  /* 0x000000200e007986 */ /* 0x0103e4000c101d12 */
.L_x_275:
[----:B------:R-:W-:Y:S05]  /*7950*/  BSYNC B0 ;  /* 0x0000000000007941 */ /* 0x000fea0003800000 */
.L_x_274:
        /* <DEDUP_REMOVED lines=15> */
[----:B------:R1:W-:Y:S02]  /*7a50*/  STG.E.128 [R14.64], R36 ;  /* 0x000000240e007986 */ /* 0x0003e4000c101d12 */
.L_x_277:
[----:B------:R-:W-:Y:S05]  /*7a60*/  BSYNC B0 ;  /* 0x0000000000007941 */ /* 0x000fea0003800000 */
.L_x_276:
[----:B------:R-:W-:Y:S01]  /*7a70*/  IADD3 R0, R10, 0x50, RZ ;  /* 0x000000500a007810 */ /* 0x000fe20007ffe0ff */
[----:B------:R-:W-:Y:S03]  /*7a80*/  BSSY B0, `(.L_x_278) ;  /* 0x000000e000007945 */ /* 0x000fe60003800000 */
[----:B------:R-:W-:-:S04]  /*7a90*/  ISETP.GE.AND P1, PT, R0, R20, PT ;  /* 0x000000140000720c */ /* 0x000fc80003f26270 */
[----:B------:R-:W-:-:S13]  /*7aa0*/  ISETP.GE.OR P0, PT, R6, c[0x0][0x324], P1 ;  /* 0x0000c90006007a0c */ /* 0x000fda0000f06670 */
[----:B------:R-:W-:Y:S05]  /*7ab0*/  @P0 BRA `(.L_x_279) ;  /* 0x000000a000000947 */ /* 0x000fea0003800000 */
[----:B------:R-:W-:-:S04]  /*7ac0*/  IADD3 R0, P0, R2, 0x50, RZ ;  /* 0x0000005002007810 */ /* 0x000fc80007f1e0ff */
[----:B------:R-:W-:-:S05]  /*7ad0*/  IADD3.X R4, RZ, R3, RZ, P0, !PT ;  /* 0x00000003ff047210 */ /* 0x000fca00007fe4ff */
[----:B------:R-:W-:Y:S01]  /*7ae0*/  IMAD R10, R4, c[0x0][0x330], RZ ;  /* 0x0000cc00040a7a24 */ /* 0x000fe200078e02ff */
[----:B------:R-:W-:-:S05]  /*7af0*/  MOV R4, R8 ;  /* 0x0000000800047202 */ /* 0x000fca0000000f00 */
[----:B------:R-:W-:-:S04]  /*7b00*/  IMAD.WIDE.U32 R8, R0, c[0x0][0x330], R4 ;  /* 0x0000cc0000087a25 */ /* 0x000fc800078e0004 */
[----:B------:R-:W-:Y:S01]  /*7b10*/  IMAD R0, R0, c[0x0][0x334], R10 ;  /* 0x0000cd0000007a24 */ /* 0x000fe200078e020a */
[----:B------:R-:W-:-:S04]  /*7b20*/  LEA R4, P0, R8, c[0x0][0x318], 0x1 ;  /* 0x0000c60008047a11 */ /* 0x000fc800078008ff */
[----:B------:R-:W-:-:S04]  /*7b30*/  IADD3 R0, R9, R0, RZ ;  /* 0x0000000009007210 */ /* 0x000fc80007ffe0ff */
[----:B------:R-:W-:-:S05]  /*7b40*/  LEA.HI.X R5, R8, c[0x0][0x31c], R0, 0x1, P0 ;  /* 0x0000c70008057a11 */ /* 0x000fca00000f0c00 */
[----:B------:R2:W-:Y:S02]  /*7b50*/  STG.E.128 [R4.64], R40 ;  /* 0x0000002804007986 */ /* 0x0005e4000c101d12 */
.L_x_279:
[----:B------:R-:W-:Y:S05]  /*7b60*/  BSYNC B0 ;  /* 0x0000000000007941 */ /* 0x000fea0003800000 */
.L_x_278:
        /* <DEDUP_REMOVED lines=18> */
[----:B------:R2:W-:Y:S02]  /*7c90*/  STG.E.128 [R12.64], R44 ;  /* 0x0000002c0c007986 */ /* 0x0005e4000c101d12 */
.L_x_281:
[----:B------:R-:W-:Y:S05]  /*7ca0*/  BSYNC B0 ;  /* 0x0000000000007941 */ /* 0x000fea0003800000 */
.L_x_280:
[----:B------:R-:W-:Y:S01]  /*7cb0*/  ISETP.GE.OR P0, PT, R6, c[0x0][0x2f4], P5 ;  /* 0x0000bd0006007a0c */ /* 0x000fe20002f06670 */
[----:B------:R-:W-:-:S12]  /*7cc0*/  BSSY B0, `(.L_x_282) ;  /* 0x000000d000007945 */ /* 0x000fd80003800000 */
[----:B------:R-:W-:Y:S05]  /*7cd0*/  @P0 BRA `(.L_x_283) ;  /* 0x000000b000000947 */ /* 0x000fea0003800000 */
[----:B------:R-:W-:Y:S02]  /*7ce0*/  IADD3 R0, P0, R2, 0x10, RZ ;  /* 0x0000001002007810 */ /* 0x000fe40007f1e0ff */
[----:B------:R-:W-:-:S03]  /*7cf0*/  MOV R11, R5 ;  /* 0x00000005000b7202 */ /* 0x000fc60000000f00 */
[----:B------:R-:W-:-:S04]  /*7d00*/  IMAD.X R10, RZ, RZ, R3, P0 ;  /* 0x000000ffff0a7224 */ /* 0x000fc800000e0603 */
[----:B--2---:R-:W-:Y:S02]  /*7d10*/  IMAD R12, R10, c[0x0][0x300], RZ ;  /* 0x0000c0000a0c7a24 */ /* 0x004fe400078e02ff */
[----:B------:R-:W-:-:S04]  /*7d20*/  IMAD.MOV.U32 R10, RZ, RZ, R8 ;  /* 0x000000ffff0a7224 */ /* 0x000fc800078e0008 */
[----:B------:R-:W-:-:S04]  /*7d30*/  IMAD.WIDE.U32 R10, R0, c[0x0][0x300], R10 ;  /* 0x0000c000000a7a25 */ /* 0x000fc800078e000a */
[----:B------:R-:W-:Y:S01]  /*7d40*/  IMAD R0, R0, c[0x0][0x304], R12 ;  /* 0x0000c10000007a24 */ /* 0x000fe200078e020c */
[----:B------:R-:W-:-:S04]  /*7d50*/  LEA R12, P0, R10, c[0x0][0x2e8], 0x1 ;  /* 0x0000ba000a0c7a11 */ /* 0x000fc800078008ff */
[----:B------:R-:W-:-:S04]  /*7d60*/  IADD3 R0, R11, R0, RZ ;  /* 0x000000000b007210 */ /* 0x000fc80007ffe0ff */
[----:B------:R-:W-:-:S05]  /*7d70*/  LEA.HI.X R13, R10, c[0x0][0x2ec], R0, 0x1, P0 ;  /* 0x0000bb000a0d7a11 */ /* 0x000fca00000f0c00 */
[----:B------:R2:W-:Y:S02]  /*7d80*/  STG.E.128 [R12.64], R48 ;  /* 0x000000300c007986 */ /* 0x0005e4000c101d12 */
.L_x_283:
[----:B------:R-:W-:Y:S05]  /*7d90*/  BSYNC B0 ;  /* 0x0000000000007941 */ /* 0x000fea0003800000 */
.L_x_282:
        /* <DEDUP_REMOVED lines=14> */
.L_x_285:
[----:B------:R-:W-:Y:S05]  /*7e80*/  BSYNC B0 ;  /* 0x0000000000007941 */ /* 0x000fea0003800000 */
.L_x_284:
        /* <DEDUP_REMOVED lines=14> */
.L_x_287:
[----:B------:R-:W-:Y:S05]  /*7f70*/  BSYNC B0 ;  /* 0x0000000000007941 */ /* 0x000fea0003800000 */
.L_x_286:
        /* <DEDUP_REMOVED lines=14> */
.L_x_289:
[----:B------:R-:W-:Y:S05]  /*8060*/  BSYNC B0 ;  /* 0x0000000000007941 */ /* 0x000fea0003800000 */
.L_x_288:
[----:B------:R-:W-:-:S13]  /*8070*/  ISETP.GE.OR P0, PT, R6, c[0x0][0x2f4], P1 ;  /* 0x0000bd0006007a0c */ /* 0x000fda0000f06670 */
[----:B------:R-:W-:Y:S05]  /*8080*/  @P0 EXIT ;  /* 0x000000000000094d */ /* 0x000fea0003800000 */
[----:B------:R-:W-:-:S05]  /*8090*/  IADD3 R0, P0, R2, 0x50, RZ ;  /* 0x0000005002007810 */ /* 0x000fca0007f1e0ff */
[----:B------:R-:W-:Y:S01]  /*80a0*/  IMAD.X R2, RZ, RZ, R3, P0 ;  /* 0x000000ffff027224 */ /* 0x000fe200000e0603 */
[----:B------:R-:W-:-:S03]  /*80b0*/  MOV R3, R5 ;  /* 0x0000000500037202 */ /* 0x000fc60000000f00 */
[----:B------:R-:W-:Y:S02]  /*80c0*/  IMAD R6, R2, c[0x0][0x300], RZ ;  /* 0x0000c00002067a24 */ /* 0x000fe400078e02ff */
[----:B------:R-:W-:-:S04]  /*80d0*/  IMAD.MOV.U32 R2, RZ, RZ, R8 ;  /* 0x000000ffff027224 */ /* 0x000fc800078e0008 */
[----:B------:R-:W-:-:S04]  /*80e0*/  IMAD.WIDE.U32 R4, R0, c[0x0][0x300], R2 ;  /* 0x0000c00000047a25 */ /* 0x000fc800078e0002 */
[----:B------:R-:W-:Y:S01]  /*80f0*/  IMAD R0, R0, c[0x0][0x304], R6 ;  /* 0x0000c10000007a24 */ /* 0x000fe200078e0206 */
[----:B------:R-:W-:-:S04]  /*8100*/  LEA R2, P0, R4, c[0x0][0x2e8], 0x1 ;  /* 0x0000ba0004027a11 */ /* 0x000fc800078008ff */
[----:B------:R-:W-:-:S04]  /*8110*/  IADD3 R0, R5, R0, RZ ;  /* 0x0000000005007210 */ /* 0x000fc80007ffe0ff */
[----:B------:R-:W-:-:S05]  /*8120*/  LEA.HI.X R3, R4, c[0x0][0x2ec], R0, 0x1, P0 ;  /* 0x0000bb0004037a11 */ /* 0x000fca00000f0c00 */
[----:B------:R-:W-:Y:S01]  /*8130*/  STG.E.128 [R2.64], R64 ;  /* 0x0000004002007986 */ /* 0x000fe2000c101d12 */
[----:B------:R-:W-:Y:S05]  /*8140*/  EXIT ;  /* 0x000000000000794d */ /* 0x000fea0003800000 */
.L_x_267:
[----:B------:R-:W2:Y:S01]  /*8150*/  LDL.LU.64 R8, [R1+0x20] ;  /* 0x0000200001087983 */ /* 0x000ea20000300a00 */
[----:B------:R-:W-:Y:S01]  /*8160*/  IMAD.MOV.U32 R16, RZ, RZ, -0x60 ;  /* 0xffffffa0ff107424 */ /* 0x000fe200078e00ff */
[----:B------:R-:W-:Y:S02]  /*8170*/  BSSY B0, `(.L_x_290) ;  /* 0x0000023000007945 */ /* 0x000fe40003800000 */
[----:B------:R-:W3:Y:S04]  /*8180*/  S2R R3, SR_CTAID.X ;  /* 0x0000000000037919 */ /* 0x000ee80000002500 */
[----:B------:R-:W4:Y:S04]  /*8190*/  S2R R17, SR_CTAID.Y ;  /* 0x0000000000117919 */ /* 0x000f280000002600 */
[----:B------:R-:W5:Y:S01]  /*81a0*/  S2R R18, SR_CTAID.Z ;  /* 0x0000000000127919 */ /* 0x000f620000002700 */
[----:B---3--:R-:W-:Y:S01]  /*81b0*/  IMAD R16, R3, R16, c[0x0][0x2f0] ;  /* 0x0000bc0003107624 */ /* 0x008fe200078e0210 */
[----:B----4-:R-:W-:-:S02]  /*81c0*/  SHF.R.S32.HI R19, RZ, 0x1f, R17 ;  /* 0x0000001fff137819 */ /* 0x010fc40000011411 */
[----:B-----5:R-:W-:-:S03]  /*81d0*/  SHF.R.S32.HI R20, RZ, 0x1f, R18 ;  /* 0x0000001fff147819 */ /* 0x020fc60000011412 */
[----:B-1----:R-:W-:-:S04]  /*81e0*/  IMAD R2, R19, c[0x0][0x308], RZ ;  /* 0x0000c20013027a24 */ /* 0x002fc800078e02ff */
[----:B------:R-:W-:Y:S01]  /*81f0*/  IMAD R2, R17, c[0x0][0x30c], R2 ;  /* 0x0000c30011027a24 */ /* 0x000fe200078e0202 */
[----:B--2---:R-:W-:-:S04]  /*8200*/  SHF.R.S32.HI R0, RZ, 0x1f, R8 ;  /* 0x0000001fff007819 */ /* 0x004fc80000011408 */
[----:B------:R-:W-:-:S04]  /*8210*/  LEA.HI R0, R0, R8, RZ, 0x4 ;  /* 0x0000000800007211 */ /* 0x000fc800078f20ff */
[----:B------:R-:W-:Y:S02]  /*8220*/  LOP3.LUT R4, R0, 0x1ffffff0, RZ, 0xc0, !PT ;  /* 0x1ffffff000047812 */ /* 0x000fe400078ec0ff */
[----:B------:R-:W-:-:S03]  /*8230*/  SHF.R.S32.HI R6, RZ, 0x4, R0 ;  /* 0x00000004ff067819 */ /* 0x000fc60000011400 */
[----:B------:R-:W-:Y:S01]  /*8240*/  IMAD.IADD R4, R8, 0x1, -R4 ;  /* 0x0000000108047824 */ /* 0x000fe200078e0a04 */
[----:B------:R-:W-:Y:S01]  /*8250*/  ISETP.GE.AND P6, PT, R6, R16, PT ;  /* 0x000000100600720c */ /* 0x000fe20003fc6270 */
[----:B------:R-:W-:Y:S01]  /*8260*/  IMAD R8, R20, c[0x0][0x310], RZ ;  /* 0x0000c40014087a24 */ /* 0x000fe200078e02ff */
[----:B------:R-:W-:Y:S02]  /*8270*/  SHF.R.S32.HI R7, RZ, 0x1f, R6 ;  /* 0x0000001fff077819 */ /* 0x000fe40000011406 */
[----:B------:R-:W-:Y:S01]  /*8280*/  SHF.L.U32 R4, R4, 0x3, RZ ;  /* 0x0000000304047819 */ /* 0x000fe200000006ff */
[----:B------:R-:W-:-:S03]  /*8290*/  IMAD R8, R18, c[0x0][0x314], R8 ;  /* 0x0000c50012087a24 */ /* 0x000fc600078e0208 */
[----:B------:R-:W-:Y:S02]  /*82a0*/  SHF.R.S32.HI R5, RZ, 0x1f, R4 ;  /* 0x0000001fff057819 */ /* 0x000fe40000011404 */
[----:B------:R-:W-:-:S03]  /*82b0*/  ISETP.GE.OR P0, PT, R4, c[0x0][0x2f4], P6 ;  /* 0x0000bd0004007a0c */ /* 0x000fc60003706670 */
[----:B------:R-:W-:-:S05]  /*82c0*/  IMAD.WIDE.U32 R10, R17, c[0x0][0x308], R4 ;  /* 0x0000c200110a7a25 */ /* 0x000fca00078e0004 */
[----:B------:R-:W-:Y:S01]  /*82d0*/  IADD3 R11, R2, R11, RZ ;  /* 0x0000000b020b7210 */ /* 0x000fe20007ffe0ff */
[----:B------:R-:W-:-:S04]  /*82e0*/  IMAD.WIDE R2, R3, 0x60, R6 ;  /* 0x0000006003027825 */ /* 0x000fc800078e0206 */
[----:B------:R-:W-:-:S04]  /*82f0*/  IMAD.WIDE.U32 R10, R18, c[0x0][0x310], R10 ;  /* 0x0000c400120a7a25 */ /* 0x000fc800078e000a */
[----:B------:R-:W-:Y:S01]  /*8300*/  IMAD.IADD R9, R8, 0x1, R11 ;  /* 0x0000000108097824 */ /* 0x000fe200078e020b */
        /* <DEDUP_REMOVED lines=9> */
.L_x_291:
[----:B------:R-:W-:Y:S05]  /*83a0*/  BSYNC B0 ;  /* 0x0000000000007941 */ /* 0x000fea0003800000 */
.L_x_290:
        /* <DEDUP_REMOVED lines=15> */
[----:B------:R1:W-:Y:S02]  /*84a0*/  STG.E.128 [R14.64], RZ ;  /* 0x000000ff0e007986 */ /* 0x0003e4000c101d12 */
.L_x_293:
[----:B------:R-:W-:Y:S05]  /*84b0*/  BSYNC B0 ;  /* 0x0000000000007941 */ /* 0x000fea0003800000 */
.L_x_292:
        /* <DEDUP_REMOVED lines=16> */
.L_x_295:
[----:B------:R-:W-:Y:S05]  /*85c0*/  BSYNC B0 ;  /* 0x0000000000007941 */ /* 0x000fea0003800000 */
.L_x_294:
        /* <DEDUP_REMOVED lines=16> */
.L_x_297:
[----:B------:R-:W-:Y:S05]  /*86d0*/  BSYNC B0 ;  /* 0x0000000000007941 */ /* 0x000fea0003800000 */
.L_x_296:
        /* <DEDUP_REMOVED lines=16> */
.L_x_299:
[----:B------:R-:W-:Y:S05]  /*87e0*/  BSYNC B0 ;  /* 0x0000000000007941 */ /* 0x000fea0003800000 */
.L_x_298:
[----:B------:R-:W-:Y:S01]  /*87f0*/  IADD3 R6, R6, 0x50, RZ ;  /* 0x0000005006067810 */ /* 0x000fe20007ffe0ff */
[----:B------:R-:W-:Y:S03]  /*8800*/  BSSY B0, `(.L_x_300) ;  /* 0x000000e000007945 */ /* 0x000fe60003800000 */
[----:B------:R-:W-:-:S04]  /*8810*/  ISETP.GE.AND P1, PT, R6, R16, PT ;  /* 0x000000100600720c */ /* 0x000fc80003f26270 */
[----:B------:R-:W-:-:S13]  /*8820*/  ISETP.GE.OR P0, PT, R4, c[0x0][0x2f4], P1 ;  /* 0x0000bd0004007a0c */ /* 0x000fda0000f06670 */
[----:B------:R-:W-:Y:S05]  /*8830*/  @P0 BRA `(.L_x_301) ;  /* 0x000000a000000947 */ /* 0x000fea0003800000 */
[----:B------:R-:W-:Y:S02]  /*8840*/  IADD3 R0, P0, R2, 0x50, RZ ;  /* 0x0000005002007810 */ /* 0x000fe40007f1e0ff */
[----:B------:R-:W-:Y:S02]  /*8850*/  MOV R8, R10 ;  /* 0x0000000a00087202 */ /* 0x000fe40000000f00 */
[----:B------:R-:W-:-:S03]  /*8860*/  IADD3.X R6, RZ, R3, RZ, P0, !PT ;  /* 0x00000003ff067210 */ /* 0x000fc600007fe4ff */
[----:B------:R-:W-:-:S04]  /*8870*/  IMAD.WIDE.U32 R8, R0, c[0x0][0x300], R8 ;  /* 0x0000c00000087a25 */ /* 0x000fc800078e0008 */
[----:B------:R-:W-:-:S04]  /*8880*/  IMAD R6, R6, c[0x0][0x300], RZ ;  /* 0x0000c00006067a24 */ /* 0x000fc800078e02ff */
[----:B------:R-:W-:Y:S01]  /*8890*/  IMAD R0, R0, c[0x0][0x304], R6 ;  /* 0x0000c10000007a24 */ /* 0x000fe200078e0206 */
[----:B------:R-:W-:-:S04]  /*88a0*/  LEA R6, P0, R8, c[0x0][0x2e8], 0x1 ;  /* 0x0000ba0008067a11 */ /* 0x000fc800078008ff */
[----:B------:R-:W-:-:S04]  /*88b0*/  IADD3 R0, R0, R9, RZ ;  /* 0x0000000900007210 */ /* 0x000fc80007ffe0ff */
[----:B------:R-:W-:-:S05]  /*88c0*/  LEA.HI.X R7, R8, c[0x0][0x2ec], R0, 0x1, P0 ;  /* 0x0000bb0008077a11 */ /* 0x000fca00000f0c00 */
[----:B------:R2:W-:Y:S02]  /*88d0*/  STG.E.128 [R6.64], RZ ;  /* 0x000000ff06007986 */ /* 0x0005e4000c101d12 */
.L_x_301:
[----:B------:R-:W-:Y:S05]  /*88e0*/  BSYNC B0 ;  /* 0x0000000000007941 */ /* 0x000fea0003800000 */
.L_x_300:
[----:B------:R-:W-:Y:S01]  /*88f0*/  IMAD R0, R19, c[0x0][0x338], RZ ;  /* 0x0000ce0013007a24 */ /* 0x000fe200078e02ff */
[----:B------:R-:W-:Y:S01]  /*8900*/  ISETP.GE.OR P0, PT, R4, c[0x0][0x324], P6 ;  /* 0x0000c90004007a0c */ /* 0x000fe20003706670 */
[C---:B------:R-:W-:Y:S01]  /*8910*/  IMAD.WIDE.U32 R8, R17.reuse, c[0x0][0x338], R4 ;  /* 0x0000ce0011087a25 */ /* 0x040fe200078e0004 */
[----:B------:R-:W-:Y:S03]  /*8920*/  BSSY B0, `(.L_x_302) ;  /* 0x0000010000007945 */ /* 0x000fe60003800000 */
[----:B------:R-:W-:Y:S02]  /*8930*/  IMAD R0, R17, c[0x0][0x33c], R0 ;  /* 0x0000cf0011007a24 */ /* 0x000fe400078e0200 */
[----:B--2---:R-:W-:-:S03]  /*8940*/  IMAD R6, R20, c[0x0][0x340], RZ ;  /* 0x0000d00014067a24 */ /* 0x004fc600078e02ff */
        /* <DEDUP_REMOVED lines=13> */
.L_x_303:
[----:B------:R-:W-:Y:S05]  /*8a20*/  BSYNC B0 ;  /* 0x0000000000007941 */ /* 0x000fea0003800000 */
.L_x_302:
        /* <DEDUP_REMOVED lines=13> */
[----:B------:R2:W-:Y:S02]  /*8b00*/  STG.E.128 [R12.64], RZ ;  /* 0x000000ff0c007986 */ /* 0x0005e4000c101d12 */
.L_x_305:
[----:B------:R-:W-:Y:S05]  /*8b10*/  BSYNC B0 ;  /* 0x0000000000007941 */ /* 0x000fea0003800000 */
.L_x_304:
        /* <DEDUP_REMOVED lines=14> */
.L_x_307:
[----:B------:R-:W-:Y:S05]  /*8c00*/  BSYNC B0 ;  /* 0x0000000000007941 */ /* 0x000fea0003800000 */
.L_x_306:
        /* <DEDUP_REMOVED lines=14> */
.L_x_309:
[----:B------:R-:W-:Y:S05]  /*8cf0*/  BSYNC B0 ;  /* 0x0000000000007941 */ /* 0x000fea0003800000 */
.L_x_308:
        /* <DEDUP_REMOVED lines=14> */
.L_x_311:
[----:B------:R-:W-:Y:S05]  /*8de0*/  BSYNC B0 ;  /* 0x0000000000007941 */ /* 0x000fea0003800000 */
.L_x_310:
[----:B------:R-:W-:-:S13]  /*8df0*/  ISETP.GE.OR P0, PT, R4, c[0x0][0x324], P1 ;  /* 0x0000c90004007a0c */ /* 0x000fda0000f06670 */
[----:B------:R-:W-:Y:S05]  /*8e00*/  @P0 EXIT ;  /* 0x000000000000094d */ /* 0x000fea0003800000 */
        /* <DEDUP_REMOVED lines=9> */
[----:B------:R-:W-:Y:S01]  /*8ea0*/  STG.E.128 [R2.64], RZ ;  /* 0x000000ff02007986 */ /* 0x000fe2000c101d12 */
[----:B------:R-:W-:Y:S05]  /*8eb0*/  EXIT ;  /* 0x000000000000794d */ /* 0x000fea0003800000 */
.L_x_312:
        /* <DEDUP_REMOVED lines=12> */
.L_x_2295:


//--------------------- .text._ZN7cutlass13device_kernelIN5flash19enable_sm80_to_sm89INS1_16FlashAttnBwdSm80INS1_25CollectiveMainloopBwdSm80ILi2ELi1EN4cute5tupleIJNS5_1CILi64EEENS7_ILi96EEENS7_ILi128EEEEEENS_10bfloat16_tEfNS_4arch4Sm80ELb0ELb1ELb1ELb0ELb1ELb0ELb0ELb0ELi2ELi2ELi2ELi2ELb1EEENS1_21CollectiveEpilogueBwdISB_SC_SE_Li256ELb0ELb0ELi4EEENS1_19SingleTileSchedulerILb0ELb0ELb0ELi96EEEEEEEEEvNT_6ParamsE --------------------------
	.section	.text._ZN7cutlass13device_kernelIN5flash19enable_sm80_to_sm89INS1_16FlashAttnBwdSm80INS1_25CollectiveMainloopBwdSm80ILi2ELi1EN4cute5tupleIJNS5_1CILi64EEENS7_ILi96EEENS7_ILi128EEEEEENS_10bfloat16_tEfNS_4arch4Sm80ELb0ELb1ELb1ELb0ELb1ELb0ELb0ELb0ELi2ELi2ELi2ELi2ELb1EEENS1_21CollectiveEpilogueBwdISB_SC_SE_Li256ELb0ELb0ELi4EEENS1_19SingleTileSchedulerILb0ELb0ELb0ELi96EEEEEEEEEvNT_6ParamsE,"ax",@progbits
	.sectioninfo	@"SHI_REGISTERS=255"
	.align	128
.text._ZN7cutlass13device_kernelIN5flash19enable_sm80_to_sm89INS1_16FlashAttnBwdSm80INS1_25CollectiveMainloopBwdSm80ILi2ELi1EN4cute5tupleIJNS5_1CILi64EEENS7_ILi96EEENS7_ILi128EEEEEENS_10bfloat16_tEfNS_4arch4Sm80ELb0ELb1ELb1ELb0ELb1ELb0ELb0ELb0ELi2ELi2ELi2ELi2ELb1EEENS1_21CollectiveEpilogueBwdISB_SC_SE_Li256ELb0ELb0ELi4EEENS1_19SingleTileSchedulerILb0ELb0ELb0ELi96EEEEEEEEEvNT_6ParamsE:
        .type           _ZN7cutlass13device_kernelIN5flash19enable_sm80_to_sm89INS1_16FlashAttnBwdSm80INS1_25CollectiveMainloopBwdSm80ILi2ELi1EN4cute5tupleIJNS5_1CILi64EEENS7_ILi96EEENS7_ILi128EEEEEENS_10bfloat16_tEfNS_4arch4Sm80ELb0ELb1ELb1ELb0ELb1ELb0ELb0ELb0ELi2ELi2ELi2ELi2ELb1EEENS1_21CollectiveEpilogueBwdISB_SC_SE_Li256ELb0ELb0ELi4EEENS1_19SingleTileSchedulerILb0ELb0ELb0ELi96EEEEEEEEEvNT_6ParamsE,@function
        .size           _ZN7cutlass13device_kernelIN5flash19enable_sm80_to_sm89INS1_16FlashAttnBwdSm80INS1_25CollectiveMainloopBwdSm80ILi2ELi1EN4cute5tupleIJNS5_1CILi64EEENS7_ILi96EEENS7_ILi128EEEEEENS_10bfloat16_tEfNS_4arch4Sm80ELb0ELb1ELb1ELb0ELb1ELb0ELb0ELb0ELi2ELi2ELi2ELi2ELb1EEENS1_21CollectiveEpilogueBwdISB_SC_SE_Li256ELb0ELb0ELi4EEENS1_19SingleTileSchedulerILb0ELb0ELb0ELi96EEEEEEEEEvNT_6ParamsE,(.L_x_2296 - _ZN7cutlass13device_kernelIN5flash19enable_sm80_to_sm89INS1_16FlashAttnBwdSm80INS1_25CollectiveMainloopBwdSm80ILi2ELi1EN4cute5tupleIJNS5_1CILi64EEENS7_ILi96EEENS7_ILi128EEEEEENS_10bfloat16_tEfNS_4arch4Sm80ELb0ELb1ELb1ELb0ELb1ELb0ELb0ELb0ELi2ELi2ELi2ELi2ELb1EEENS1_21CollectiveEpilogueBwdISB_SC_SE_Li256ELb0ELb0ELi4EEENS1_19SingleTileSchedulerILb0ELb0ELb0ELi96EEEEEEEEEvNT_6ParamsE)
        .other          _ZN7cutlass13device_kernelIN5flash19enable_sm80_to_sm89INS1_16FlashAttnBwdSm80INS1_25CollectiveMainloopBwdSm80ILi2ELi1EN4cute5tupleIJNS5_1CILi64EEENS7_ILi96EEENS7_ILi128EEEEEENS_10bfloat16_tEfNS_4arch4Sm80ELb0ELb1ELb1ELb0ELb1ELb0ELb0ELb0ELi2ELi2ELi2ELi2ELb1EEENS1_21CollectiveEpilogueBwdISB_SC_SE_Li256ELb0ELb0ELi4EEENS1_19SingleTileSchedulerILb0ELb0ELb0ELi96EEEEEEEEEvNT_6ParamsE,@"STO_CUDA_ENTRY STV_DEFAULT"
_ZN7cutlass13device_kernelIN5flash19enable_sm80_to_sm89INS1_16FlashAttnBwdSm80INS1_25CollectiveMainloopBwdSm80ILi2ELi1EN4cute5tupleIJNS5_1CILi64EEENS7_ILi96EEENS7_ILi128EEEEEENS_10bfloat16_tEfNS_4arch4Sm80ELb0ELb1ELb1ELb0ELb1ELb0ELb0ELb0ELi2ELi2ELi2ELi2ELb1EEENS1_21CollectiveEpilogueBwdISB_SC_SE_Li256ELb0ELb0ELi4EEENS1_19SingleTileSchedulerILb0ELb0ELb0ELi96EEEEEEEEEvNT_6ParamsE:
        /* <DEDUP_REMOVED lines=27> */
.L_x_313:
        /* <DEDUP_REMOVED lines=583> */
.L_x_333:
        /* <DEDUP_REMOVED lines=191> */
.L_x_317:
[----:B------:R-:W-:Y:S11]  /*3210*/  ISETP.NE.AND P2, PT, R238, c[0x0][0x2a8], PT ;  /* 0x0000aa00ee007a0c */ /* 0x000ff60003f45270 */
[----:B------:R-:W-:Y:S02]  /*3220*/  @!UPT UIADD3 URZ, URZ, URZ, URZ ;  /* 0x0000003f3f3ff290 */ /* 0x000fe4000fffe03f */
[----:B------:R-:W-:Y:S05]  /*3230*/  @P2 IMAD.HI.U32 R3, R2, c[0x0][0x2ac], RZ ;  /* 0x0000ab0002032a27 */ /* 0x000fea00078e00ff */
[----:B------:R-:W-:Y:S02]  /*3240*/  @P2 SHF.R.U32.HI R2, RZ, c[0x0][0x2b0], R3 ;  /* 0x0000ac00ff022a19 */ /* 0x000fe40000011603 */
.L_x_318:
[----:B------:R-:W-:Y:S05]  /*3250*/  BSYNC B0 ;  /* 0x0000000000007941 */ /* 0x000fea0003800000 */
.L_x_316:
        /* <DEDUP_REMOVED lines=8> */
.L_x_315:
        /* <DEDUP_REMOVED lines=17> */
.L_x_321:
[----:B------:R-:W-:Y:S11]  /*33f0*/  ISETP.NE.AND P2, PT, R238, c[0x0][0x2a8], PT ;  /* 0x0000aa00ee007a0c */ /* 0x000ff60003f45270 */
[----:B------:R-:W-:Y:S02]  /*3400*/  @!UPT UIADD3 URZ, URZ, URZ, URZ ;  /* 0x0000003f3f3ff290 */ /* 0x000fe4000fffe03f */
[----:B------:R-:W-:Y:S05]  /*3410*/  @P2 IMAD.HI.U32 R3, R2, c[0x0][0x2ac], RZ ;  /* 0x0000ab0002032a27 */ /* 0x000fea00078e00ff */
[----:B------:R-:W-:Y:S02]  /*3420*/  @P2 SHF.R.U32.HI R2, RZ, c[0x0][0x2b0], R3 ;  /* 0x0000ac00ff022a19 */ /* 0x000fe40000011603 */
.L_x_322:
[----:B------:R-:W-:Y:S05]  /*3430*/  BSYNC B0 ;  /* 0x0000000000007941 */ /* 0x000fea0003800000 */
.L_x_320:
[----:B------:R-:W3:Y:S02]  /*3440*/  LDL R3, [R1+0x8] ;  /* 0x0000080001037983 */ /* 0x000ee40000100800 */
[----:B---3--:R-:W-:Y:S05]  /*3450*/  IMAD R2, R2, c[0x0][0x2a8], R3 ;  /* 0x0000aa0002027a24 */ /* 0x008fea00078e0203 */
[----:B------:R-:W-:Y:S02]  /*3460*/  IADD3 R3, R2, c[0x0][0x2a8], RZ ;  /* 0x0000aa0002037a10 */ /* 0x000fe40007ffe0ff */
[----:B------:R-:W-:Y:S02]  /*3470*/  IMNMX R5, R5, R2, !PT ;  /* 0x0000000205057217 */ /* 0x000fe40007800200 */
[----:B------:R-:W-:Y:S02]  /*3480*/  IMNMX R6, R6, R3, PT ;  /* 0x0000000306067217 */ /* 0x000fe40003800200 */
.L_x_319:
        /* <DEDUP_REMOVED lines=17> */
.L_x_325:
[----:B------:R-:W-:Y:S11]  /*35a0*/  ISETP.NE.AND P2, PT, R238, c[0x0][0x2a8], PT ;  /* 0x0000aa00ee007a0c */ /* 0x000ff60003f45270 */
[----:B------:R-:W-:Y:S02]  /*35b0*/  @!UPT UIADD3 URZ, URZ, URZ, URZ ;  /* 0x0000003f3f3ff290 */ /* 0x000fe4000fffe03f */
[----:B------:R-:W-:Y:S05]  /*35c0*/  @P2 IMAD.HI.U32 R7, R2, c[0x0][0x2ac], RZ ;  /* 0x0000ab0002072a27 */ /* 0x000fea00078e00ff */
[----:B------:R-:W-:Y:S02]  /*35d0*/  @P2 SHF.R.U32.HI R2, RZ, c[0x0][0x2b0], R7 ;  /* 0x0000ac00ff022a19 */ /* 0x000fe40000011607 */
.L_x_326:
[----:B------:R-:W-:Y:S05]  /*35e0*/  BSYNC B0 ;  /* 0x0000000000007941 */ /* 0x000fea0003800000 */
.L_x_324:
[----:B------:R-:W3:Y:S02]  /*35f0*/  LDL R7, [R1+0x8] ;  /* 0x0000080001077983 */ /* 0x000ee40000100800 */
[----:B---3--:R-:W-:Y:S05]  /*3600*/  IMAD R2, R2, c[0x0][0x2a8], R7 ;  /* 0x0000aa0002027a24 */ /* 0x008fea00078e0207 */
[----:B------:R-:W-:Y:S02]  /*3610*/  IADD3 R7, R2, c[0x0][0x2a8], RZ ;  /* 0x0000aa0002077a10 */ /* 0x000fe40007ffe0ff */
[----:B------:R-:W-:Y:S02]  /*3620*/  IMNMX R3, R3, R2, !PT ;  /* 0x0000000203037217 */ /* 0x000fe40007800200 */
[----:B------:R-:W-:Y:S02]  /*3630*/  IMNMX R4, R4, R7, PT ;  /* 0x0000000704047217 */ /* 0x000fe40003800200 */
.L_x_323:
        /* <DEDUP_REMOVED lines=17> */
.L_x_329:
[----:B------:R-:W-:Y:S11]  /*3750*/  ISETP.NE.AND P2, PT, R238, c[0x0][0x2a8], PT ;  /* 0x0000aa00ee007a0c */ /* 0x000ff60003f45270 */
[----:B------:R-:W-:Y:S02]  /*3760*/  @!UPT UIADD3 URZ, URZ, URZ, URZ ;  /* 0x0000003f3f3ff290 */ /* 0x000fe4000fffe03f */
[----:B------:R-:W-:Y:S05]  /*3770*/  @P2 IMAD.HI.U32 R2, R0, c[0x0][0x2ac], RZ ;  /* 0x0000ab0000022a27 */ /* 0x000fea00078e00ff */
[----:B------:R-:W-:Y:S02]  /*3780*/  @P2 SHF.R.U32.HI R0, RZ, c[0x0][0x2b0], R2 ;  /* 0x0000ac00ff002a19 */ /* 0x000fe40000011602 */
.L_x_330:
[----:B------:R-:W-:Y:S05]  /*3790*/  BSYNC B0 ;  /* 0x0000000000007941 */ /* 0x000fea0003800000 */
.L_x_328:
[----:B------:R-:W2:Y:S02]  /*37a0*/  LDL R2, [R1+0x8] ;  /* 0x0000080001027983 */ /* 0x000ea40000100800 */
[----:B--2---:R-:W-:Y:S05]  /*37b0*/  IMAD R0, R0, c[0x0][0x2a8], R2 ;  /* 0x0000aa0000007a24 */ /* 0x004fea00078e0202 */
[----:B------:R-:W-:Y:S02]  /*37c0*/  IADD3 R2, R0, c[0x0][0x2a8], RZ ;  /* 0x0000aa0000027a10 */ /* 0x000fe40007ffe0ff */
[----:B------:R-:W-:Y:S02]  /*37d0*/  IMNMX R8, R8, R0, !PT ;  /* 0x0000000008087217 */ /* 0x000fe40007800200 */
[----:B------:R-:W-:Y:S02]  /*37e0*/  IMNMX R9, R9, R2, PT ;  /* 0x0000000209097217 */ /* 0x000fe40003800200 */
.L_x_327:
        /* <DEDUP_REMOVED lines=75> */
.L_x_331:
        /* <DEDUP_REMOVED lines=496> */
.L_x_332:
        /* <DEDUP_REMOVED lines=235> */
.L_x_314:
        /* <DEDUP_REMOVED lines=189> */
.L_x_336:
[----:B--2---:R-:W-:Y:S05]  /*7620*/  BSYNC B0 ;  /* 0x0000000000007941 */ /* 0x004fea0003800000 */
.L_x_335:
        /* <DEDUP_REMOVED lines=16> */
.L_x_338:
[----:B------:R-:W-:Y:S05]  /*7730*/  BSYNC B0 ;  /* 0x0000000000007941 */ /* 0x000fea0003800000 */
.L_x_337:
        /* <DEDUP_REMOVED lines=16> */
.L_x_340:
[----:B------:R-:W-:Y:S05]  /*7840*/  BSYNC B0 ;  /* 0x0000000000007941 */ /* 0x000fea0003800000 */
.L_x_339:
        /* <DEDUP_REMOVED lines=16> */
.L_x_342:
[----:B------:R-:W-:Y:S05]  /*7950*/  BSYNC B0 ;  /* 0x0000000000007941 */ /* 0x000fea0003800000 */
.L_x_341:
        /* <DEDUP_REMOVED lines=16> */
.L_x_344:
[----:B------:R-:W-:Y:S05]  /*7a60*/  BSYNC B0 ;  /* 0x0000000000007941 */ /* 0x000fea0003800000 */
.L_x_343:
        /* <DEDUP_REMOVED lines=15> */
.L_x_346:
[----:B------:R-:W-:Y:S05]  /*7b60*/  BSYNC B0 ;  /* 0x0000000000007941 */ /* 0x000fea0003800000 */
.L_x_345:
        /* <DEDUP_REMOVED lines=19> */
.L_x_348:
[----:B------:R-:W-:Y:S05]  /*7ca0*/  BSYNC B0 ;  /* 0x0000000000007941 */ /* 0x000fea0003800000 */
.L_x_347:
        /* <DEDUP_REMOVED lines=14> */
.L_x_350:
[----:B------:R-:W-:Y:S05]  /*7d90*/  BSYNC B0 ;  /* 0x0000000000007941 */ /* 0x000fea0003800000 */
.L_x_349:
        /* <DEDUP_REMOVED lines=14> */
.L_x_352:
[----:B------:R-:W-:Y:S05]  /*7e80*/  BSYNC B0 ;  /* 0x0000000000007941 */ /* 0x000fea0003800000 */
.L_x_351:
        /* <DEDUP_REMOVED lines=14> */
.L_x_354:
[----:B------:R-:W-:Y:S05]  /*7f70*/  BSYNC B0 ;  /* 0x0000000000007941 */ /* 0x000fea0003800000 */
.L_x_353:
        /* <DEDUP_REMOVED lines=14> */
.L_x_356:
[----:B------:R-:W-:Y:S05]  /*8060*/  BSYNC B0 ;  /* 0x0000000000007941 */ /* 0x000fea0003800000 */
.L_x_355:
        /* <DEDUP_REMOVED lines=14> */
.L_x_334:
        /* <DEDUP_REMOVED lines=37> */
.L_x_358:
[----:B------:R-:W-:Y:S05]  /*83a0*/  BSYNC B0 ;  /* 0x0000000000007941 */ /* 0x000fea0003800000 */
.L_x_357:
        /* <DEDUP_REMOVED lines=16> */
.L_x_360:
[----:B------:R-:W-:Y:S05]  /*84b0*/  BSYNC B0 ;  /* 0x0000000000007941 */ /* 0x000fea0003800000 */
.L_x_359:
        /* <DEDUP_REMOVED lines=16> */
.L_x_362:
[----:B------:R-:W-:Y:S05]  /*85c0*/  BSYNC B0 ;  /* 0x0000000000007941 */ /* 0x000fea0003800000 */
.L_x_361:
        /* <DEDUP_REMOVED lines=16> */
.L_x_364:
[----:B------:R-:W-:Y:S05]  /*86d0*/  BSYNC B0 ;  /* 0x0000000000007941 */ /* 0x000fea0003800000 */
.L_x_363:
        /* <DEDUP_REMOVED lines=16> */
.L_x_366:
[----:B------:R-:W-:Y:S05]  /*87e0*/  BSYNC B0 ;  /* 0x0000000000007941 */ /* 0x000fea0003800000 */
.L_x_365:
        /* <DEDUP_REMOVED lines=15> */
.L_x_368:
[----:B------:R-:W-:Y:S05]  /*88e0*/  BSYNC B0 ;  /* 0x0000000000007941 */ /* 0x000fea0003800000 */
.L_x_367:
        /* <DEDUP_REMOVED lines=19> */
.L_x_370:
[----:B------:R-:W-:Y:S05]  /*8a20*/  BSYNC B0 ;  /* 0x0000000000007941 */ /* 0x000fea0003800000 */
.L_x_369:
        /* <DEDUP_REMOVED lines=14> */
.L_x_372:
[----:B------:R-:W-:Y:S05]  /*8b10*/  BSYNC B0 ;  /* 0x0000000000007941 */ /* 0x000fea0003800000 */
.L_x_371:
        /* <DEDUP_REMOVED lines=14> */
.L_x_374:
[----:B------:R-:W-:Y:S05]  /*8c00*/  BSYNC B0 ;  /* 0x0000000000007941 */ /* 0x000fea0003800000 */
.L_x_373:
        /* <DEDUP_REMOVED lines=14> */
.L_x_376:
[----:B------:R-:W-:Y:S05]  /*8cf0*/  BSYNC B0 ;  /* 0x0000000000007941 */ /* 0x000fea0003800000 */
.L_x_375:
        /* <DEDUP_REMOVED lines=14> */
.L_x_378:
[----:B------:R-:W-:Y:S05]  /*8de0*/  BSYNC B0 ;  /* 0x0000000000007941 */ /* 0x000fea0003800000 */
.L_x_377:
        /* <DEDUP_REMOVED lines=13> */
.L_x_379:
        /* <DEDUP_REMOVED lines=12> */
.L_x_2296:


//--------------------- .text._ZN7cutlass13device_kernelIN5flash19enable_sm80_to_sm89INS1_16FlashAttnBwdSm80INS1_25CollectiveMainloopBwdSm80ILi2ELi1EN4cute5tupleIJNS5_1CILi64EEENS7_ILi96EEENS7_ILi128EEEEEENS_10bfloat16_tEfNS_4arch4Sm80ELb0ELb1ELb1ELb0ELb0ELb0ELb0ELb0ELi2ELi2ELi2ELi2ELb1EEENS1_24CollectiveEpilogueBwdGQAISB_fSE_Li256ELb0ELb0EEENS1_19SingleTileSchedulerILb0ELb0ELb0ELi96EEEEEEEEEvNT_6ParamsE --------------------------
	.section	.text._ZN7cutlass13device_kernelIN5flash19enable_sm80_to_sm89INS1_16FlashAttnBwdSm80INS1_25CollectiveMainloopBwdSm80ILi2ELi1EN4cute5tupleIJNS5_1CILi64EEENS7_ILi96EEENS7_ILi128EEEEEENS_10bfloat16_tEfNS_4arch4Sm80ELb0ELb1ELb1ELb0ELb0ELb0ELb0ELb0ELi2ELi2ELi2ELi2ELb1EEENS1_24CollectiveEpilogueBwdGQAISB_fSE_Li256ELb0ELb0EEENS1_19SingleTileSchedulerILb0ELb0ELb0ELi96EEEEEEEEEvNT_6ParamsE,"ax",@progbits
	.sectioninfo	@"SHI_REGISTERS=255"
	.align	128
.text._ZN7cutlass13device_kernelIN5flash19enable_sm80_to_sm89INS1_16FlashAttnBwdSm80INS1_25CollectiveMainloopBwdSm80ILi2ELi1EN4cute5tupleIJNS5_1CILi64EEENS7_ILi96EEENS7_ILi128EEEEEENS_10bfloat16_tEfNS_4arch4Sm80ELb0ELb1ELb1ELb0ELb0ELb0ELb0ELb0ELi2ELi2ELi2ELi2ELb1EEENS1_24CollectiveEpilogueBwdGQAISB_fSE_Li256ELb0ELb0EEENS1_19SingleTileSchedulerILb0ELb0ELb0ELi96EEEEEEEEEvNT_6ParamsE:
        .type           _ZN7cutlass13device_kernelIN5flash19enable_sm80_to_sm89INS1_16FlashAttnBwdSm80INS1_25CollectiveMainloopBwdSm80ILi2ELi1EN4cute5tupleIJNS5_1CILi64EEENS7_ILi96EEENS7_ILi128EEEEEENS_10bfloat16_tEfNS_4arch4Sm80ELb0ELb1ELb1ELb0ELb0ELb0ELb0ELb0ELi2ELi2ELi2ELi2ELb1EEENS1_24CollectiveEpilogueBwdGQAISB_fSE_Li256ELb0ELb0EEENS1_19SingleTileSchedulerILb0ELb0ELb0ELi96EEEEEEEEEvNT_6ParamsE,@function
        .size           _ZN7cutlass13device_kernelIN5flash19enable_sm80_to_sm89INS1_16FlashAttnBwdSm80INS1_25CollectiveMainloopBwdSm80ILi2ELi1EN4cute5tupleIJNS5_1CILi64EEENS7_ILi96EEENS7_ILi128EEEEEENS_10bfloat16_tEfNS_4arch4Sm80ELb0ELb1ELb1ELb0ELb0ELb0ELb0ELb0ELi2ELi2ELi2ELi2ELb1EEENS1_24CollectiveEpilogueBwdGQAISB_fSE_Li256ELb0ELb0EEENS1_19SingleTileSchedulerILb0ELb0ELb0ELi96EEEEEEEEEvNT_6ParamsE,(.L_x_2297 - _ZN7cutlass13device_kernelIN5flash19enable_sm80_to_sm89INS1_16FlashAttnBwdSm80INS1_25CollectiveMainloopBwdSm80ILi2ELi1EN4cute5tupleIJNS5_1CILi64EEENS7_ILi96EEENS7_ILi128EEEEEENS_10bfloat16_tEfNS_4arch4Sm80ELb0ELb1ELb1ELb0ELb0ELb0ELb0ELb0ELi2ELi2ELi2ELi2ELb1EEENS1_24CollectiveEpilogueBwdGQAISB_fSE_Li256ELb0ELb0EEENS1_19SingleTileSchedulerILb0ELb0ELb0ELi96EEEEEEEEEvNT_6ParamsE)
        .other          _ZN7cutlass13device_kernelIN5flash19enable_sm80_to_sm89INS1_16FlashAttnBwdSm80INS1_25CollectiveMainloopBwdSm80ILi2ELi1EN4cute5tupleIJNS5_1CILi64EEENS7_ILi96EEENS7_ILi128EEEEEENS_10bfloat16_tEfNS_4arch4Sm80ELb0ELb1ELb1ELb0ELb0ELb0ELb0ELb0ELi2ELi2ELi2ELi2ELb1EEENS1_24CollectiveEpilogueBwdGQAISB_fSE_Li256ELb0ELb0EEENS1_19SingleTileSchedulerILb0ELb0ELb0ELi96EEEEEEEEEvNT_6ParamsE,@"STO_CUDA_ENTRY STV_DEFAULT"
_ZN7cutlass13device_kernelIN5flash19enable_sm80_to_sm89INS1_16FlashAttnBwdSm80INS1_25CollectiveMainloopBwdSm80ILi2ELi1EN4cute5tupleIJNS5_1CILi64EEENS7_ILi96EEENS7_ILi128EEEEEENS_10bfloat16_tEfNS_4arch4Sm80ELb0ELb1ELb1ELb0ELb0ELb0ELb0ELb0ELi2ELi2ELi2ELi2ELb1EEENS1_24CollectiveEpilogueBwdGQAISB_fSE_Li256ELb0ELb0EEENS1_19SingleTileSchedulerILb0ELb0ELb0ELi96EEEEEEEEEvNT_6ParamsE:
        /* <DEDUP_REMOVED lines=13> */
[----:B-1----:R1:W-:Y:S01]  /*00d0*/  STL [R1], R2 ;  /* 0x0000000201007387 */ /* 0x0023e20000100800 */
        /* <DEDUP_REMOVED lines=13> */
.L_x_380:
        /* <DEDUP_REMOVED lines=9> */
[----:B------:R-:W-:Y:S01]  /*0240*/  CS2R R124, SRZ ;  /* 0x00000000007c7805 */ /* 0x000fe2000001ff00 */
[----:B------:R-:W-:Y:S01]  /*0250*/  ULDC.64 UR22, c[0x0][0x118] ;  /* 0x0000460000167ab9 */ /* 0x000fe20000000a00 */
[----:B------:R-:W-:Y:S01]  /*0260*/  CS2R R130, SRZ ;  /* 0x0000000000827805 */ /* 0x000fe2000001ff00 */
[----:B------:R-:W-:Y:S01]  /*0270*/  USHF.R.S32.HI UR4, URZ, 0x1f, UR5 ;  /* 0x0000001f3f047899 */ /* 0x000fe20008011405 */
[----:B------:R-:W-:Y:S01]  /*0280*/  CS2R R128, SRZ ;  /* 0x0000000000807805 */ /* 0x000fe2000001ff00 */
[----:B------:R-:W-:Y:S01]  /*0290*/  CS2R R118, SRZ ;  /* 0x0000000000767805 */ /* 0x000fe2000001ff00 */
[----:B------:R-:W-:Y:S01]  /*02a0*/  CS2R R116, SRZ ;  /* 0x0000000000747805 */ /* 0x000fe2000001ff00 */
[----:B------:R-:W-:Y:S01]  /*02b0*/  ULEA.HI UR4, UR4, UR5, URZ, 0x6 ;  /* 0x0000000504047291 */ /* 0x000fe2000f8f303f */
[----:B------:R-:W-:Y:S01]  /*02c0*/  CS2R R114, SRZ ;  /* 0x0000000000727805 */ /* 0x000fe2000001ff00 */
[----:B------:R-:W-:Y:S01]  /*02d0*/  CS2R R112, SRZ ;  /* 0x0000000000707805 */ /* 0x000fe2000001ff00 */
[----:B------:R-:W-:Y:S01]  /*02e0*/  CS2R R110, SRZ ;  /* 0x00000000006e7805 */ /* 0x000fe2000001ff00 */
[----:B------:R-:W-:Y:S01]  /*02f0*/  USHF.R.S32.HI UR12, URZ, 0x6, UR4 ;  /* 0x000000063f0c7899 */ /* 0x000fe20008011404 */
[----:B------:R-:W-:Y:S01]  /*0300*/  CS2R R108, SRZ ;  /* 0x00000000006c7805 */ /* 0x000fe2000001ff00 */
[----:B------:R-:W-:Y:S01]  /*0310*/  CS2R R98, SRZ ;  /* 0x0000000000627805 */ /* 0x000fe2000001ff00 */
[----:B------:R-:W-:Y:S01]  /*0320*/  CS2R R96, SRZ ;  /* 0x0000000000607805 */ /* 0x000fe2000001ff00 */
[----:B------:R-:W-:Y:S01]  /*0330*/  UISETP.LT.AND UP0, UPT, URZ, UR12, UPT ;  /* 0x0000000c3f00728c */ /* 0x000fe2000bf01270 */
[----:B------:R-:W-:Y:S01]  /*0340*/  CS2R R102, SRZ ;  /* 0x0000000000667805 */ /* 0x000fe2000001ff00 */
[----:B------:R-:W-:Y:S01]  /*0350*/  CS2R R100, SRZ ;  /* 0x0000000000647805 */ /* 0x000fe2000001ff00 */
[----:B------:R-:W-:Y:S01]  /*0360*/  CS2R R106, SRZ ;  /* 0x00000000006a7805 */ /* 0x000fe2000001ff00 */
[----:B------:R-:W-:Y:S01]  /*0370*/  USEL UR12, URZ, UR12, !UP0 ;  /* 0x0000000c3f0c7287 */ /* 0x000fe2000c000000 */
[----:B------:R-:W-:Y:S01]  /*0380*/  CS2R R104, SRZ ;  /* 0x0000000000687805 */ /* 0x000fe2000001ff00 */
[----:B------:R-:W-:Y:S01]  /*0390*/  CS2R R94, SRZ ;  /* 0x00000000005e7805 */ /* 0x000fe2000001ff00 */
[----:B------:R-:W-:Y:S01]  /*03a0*/  CS2R R92, SRZ ;  /* 0x00000000005c7805 */ /* 0x000fe2000001ff00 */
[----:B------:R-:W-:Y:S01]  /*03b0*/  UISETP.GT.AND UP0, UPT, UR13, UR12, UPT ;  /* 0x0000000c0d00728c */ /* 0x000fe2000bf04270 */
[----:B------:R-:W-:Y:S01]  /*03c0*/  CS2R R90, SRZ ;  /* 0x00000000005a7805 */ /* 0x000fe2000001ff00 */
        /* <DEDUP_REMOVED lines=32> */
[----:B------:R-:W-:Y:S01]  /*05d0*/  USHF.L.U32 UR14, UR12, 0x6, URZ ;  /* 0x000000060c0e7899 */ /* 0x000fe2000800063f */
[----:B------:R-:W-:Y:S01]  /*05e0*/  IMAD.MOV.U32 R78, RZ, RZ, R2 ;  /* 0x000000ffff4e7224 */ /* 0x000fe200078e0002 */
[----:B------:R-:W-:Y:S01]  /*05f0*/  ISETP.NE.AND P0, PT, R0, 0x1, PT ;  /* 0x000000010000780c */ /* 0x000fe20003f05270 */
[----:B-1----:R-:W-:Y:S01]  /*0600*/  IMAD R2, R34, c[0x0][0x270], RZ ;  /* 0x00009c0022027a24 */ /* 0x002fe200078e02ff */
[----:B------:R-:W-:Y:S01]  /*0610*/  ULDC.64 UR6, c[0x0][0x278] ;  /* 0x00009e0000067ab9 */ /* 0x000fe20000000a00 */
[C---:B------:R-:W-:Y:S01]  /*0620*/  IMAD.SHL.U32 R4, R78.reuse, 0x4, RZ ;  /* 0x000000044e047824 */ /* 0x040fe200078e00ff */
[----:B------:R-:W-:Y:S01]  /*0630*/  ISETP.GT.AND P2, PT, R78, 0xf, PT ;  /* 0x0000000f4e00780c */ /* 0x000fe20003f44270 */
[----:B------:R-:W-:Y:S01]  /*0640*/  IMAD.MOV.U32 R7, RZ, RZ, R76 ;  /* 0x000000ffff077224 */ /* 0x000fe200078e004c */
[----:B------:R-:W-:Y:S01]  /*0650*/  UIMAD.WIDE.U32 UR20, UR18, UR6, URZ ;  /* 0x00000006121472a5 */ /* 0x000fe2000f8e003f */
[----:B------:R-:W-:Y:S01]  /*0660*/  IMAD.MOV.U32 R79, RZ, RZ, R3 ;  /* 0x000000ffff4f7224 */ /* 0x000fe200078e0003 */
[----:B------:R-:W-:Y:S01]  /*0670*/  SHF.R.S32.HI R5, RZ, 0x1f, R4 ;  /* 0x0000001fff057819 */ /* 0x000fe20000011404 */
[----:B------:R-:W-:Y:S01]  /*0680*/  IMAD.U32 R8, RZ, RZ, UR14 ;  /* 0x0000000eff087e24 */ /* 0x000fe2000f8e00ff */
[----:B------:R-:W-:Y:S01]  /*0690*/  SHF.R.S32.HI R20, RZ, 0x1f, R78 ;  /* 0x0000001fff147819 */ /* 0x000fe2000001144e */
[----:B------:R-:W-:Y:S01]  /*06a0*/  ULDC.64 UR4, c[0x0][0x290] ;  /* 0x0000a40000047ab9 */ /* 0x000fe20000000a00 */
[----:B------:R-:W1:Y:S01]  /*06b0*/  S2R R35, SR_CTAID.Z ;  /* 0x0000000000237919 */ /* 0x000e620000002700 */
[----:B------:R-:W-:Y:S01]  /*06c0*/  @P0 IMAD.HI.U32 R0, R76, c[0x0][0x24c], RZ ;  /* 0x000093004c000a27 */ /* 0x000fe200078e00ff */
[CC--:B------:R-:W-:Y:S01]  /*06d0*/  LEA.HI R25, R20.reuse, R78.reuse, RZ, 0x5 ;  /* 0x0000004e14197211 */ /* 0x0c0fe200078f28ff */
[----:B------:R-:W-:Y:S01]  /*06e0*/  UIMAD.WIDE.U32 UR16, UR18, UR4, URZ ;  /* 0x00000004121072a5 */ /* 0x000fe2000f8e003f */
[-C--:B------:R-:W-:Y:S01]  /*06f0*/  LEA.HI R10, R20, R78.reuse, RZ, 0x2 ;  /* 0x0000004e140a7211 */ /* 0x080fe200078f10ff */
[----:B------:R2:W-:Y:S01]  /*0700*/  STL.64 [R1+0x10], R4 ;  /* 0x0000100401007387 */ /* 0x0005e20000100a00 */
[----:B------:R-:W-:Y:S01]  /*0710*/  @P0 SHF.R.U32.HI R7, RZ, c[0x0][0x250], R0 ;  /* 0x00009400ff070a19 */ /* 0x000fe20000011600 */
[C---:B------:R-:W-:Y:S01]  /*0720*/  IMAD R0, R76.reuse, c[0x0][0x274], R2 ;  /* 0x00009d004c007a24 */ /* 0x040fe200078e0202 */
[----:B------:R-:W-:Y:S01]  /*0730*/  SHF.R.S32.HI R6, RZ, 0x1f, R10 ;  /* 0x0000001fff067819 */ /* 0x000fe2000001140a */
[----:B------:R-:W-:Y:S01]  /*0740*/  IMAD.WIDE.U32 R2, R76, c[0x0][0x270], R4 ;  /* 0x00009c004c027a25 */ /* 0x000fe200078e0004 */
[----:B------:R-:W-:Y:S01]  /*0750*/  LEA.HI R24, R20, R78, RZ, 0x3 ;  /* 0x0000004e14187211 */ /* 0x000fe200078f18ff */
[----:B------:R-:W-:Y:S01]  /*0760*/  USHF.R.S32.HI UR15, URZ, 0x1f, UR18 ;  /* 0x0000001f3f0f7899 */ /* 0x000fe20008011412 */
[----:B------:R-:W3:Y:S01]  /*0770*/  S2R R18, SR_CTAID.X ;  /* 0x0000000000127919 */ /* 0x000ee20000002500 */
[----:B------:R-:W-:Y:S01]  /*0780*/  IMAD.IADD R11, R3, 0x1, R0 ;  /* 0x00000001030b7824 */ /* 0x000fe200078e0200 */
[----:B------:R-:W-:Y:S01]  /*0790*/  @!P2 IADD3 R28, P4, P3, R8, UR20, R2 ;  /* 0x00000014081cac10 */ /* 0x000fe2000fb9e002 */
[----:B------:R-:W-:Y:S01]  /*07a0*/  IMAD R0, R34, c[0x0][0x288], RZ ;  /* 0x0000a20022007a24 */ /* 0x000fe200078e02ff */
[----:B------:R-:W-:Y:S01]  /*07b0*/  SHF.R.S32.HI R36, RZ, 0x3, R24 ;  /* 0x00000003ff247819 */ /* 0x000fe20000011418 */
[C---:B------:R-:W-:Y:S01]  /*07c0*/  IMAD.WIDE.U32 R2, R76.reuse, c[0x0][0x288], R4 ;  /* 0x0000a2004c027a25 */ /* 0x040fe200078e0004 */
[----:B------:R-:W-:Y:S01]  /*07d0*/  UIMAD UR4, UR15, UR4, URZ ;  /* 0x000000040f0472a4 */ /* 0x000fe2000f8e023f */
[----:B------:R-:W-:Y:S01]  /*07e0*/  SHF.R.S32.HI R79, RZ, 0x1f, R78 ;  /* 0x0000001fff4f7819 */ /* 0x000fe2000001144e */
[----:B------:R-:W-:Y:S01]  /*07f0*/  UIMAD UR6, UR15, UR6, URZ ;  /* 0x000000060f0672a4 */ /* 0x000fe2000f8e023f */
[----:B------:R-:W-:Y:S01]  /*0800*/  IMAD R0, R76, c[0x0][0x28c], R0 ;  /* 0x0000a3004c007a24 */ /* 0x000fe200078e0200 */
[----:B------:R-:W-:Y:S01]  /*0810*/  IADD3 R31, P1, P0, R8, UR16, R2 ;  /* 0x00000010081f7c10 */ /* 0x000fe2000f83e002 */
[----:B------:R-:W-:Y:S01]  /*0820*/  UIMAD UR5, UR18, UR5, UR4 ;  /* 0x00000005120572a4 */ /* 0x000fe2000f8e0204 */
[----:B------:R-:W-:Y:S01]  /*0830*/  SHF.R.S32.HI R37, RZ, 0x1f, R36 ;  /* 0x0000001fff257819 */ /* 0x000fe20000011424 */
[----:B------:R-:W-:Y:S01]  /*0840*/  IMAD.IADD R9, R3, 0x1, R0 ;  /* 0x0000000103097824 */ /* 0x000fe200078e0200 */
[----:B------:R-:W-:Y:S01]  /*0850*/  LOP3.LUT R3, R24, 0xfffffff8, RZ, 0xc0, !PT ;  /* 0xfffffff818037812 */ /* 0x000fe200078ec0ff */
[----:B------:R-:W-:Y:S01]  /*0860*/  USHF.R.S32.HI UR4, URZ, 0x1f, UR14 ;  /* 0x0000001f3f047899 */ /* 0x000fe2000801140e */
[----:B------:R-:W-:Y:S01]  /*0870*/  IMAD.MOV.U32 R221, RZ, RZ, 0x40 ;  /* 0x00000040ffdd7424 */ /* 0x000fe200078e00ff */
[----:B------:R-:W-:Y:S01]  /*0880*/  UIMAD UR6, UR18, UR7, UR6 ;  /* 0x00000007120672a4 */ /* 0x000fe2000f8e0206 */
[----:B------:R-:W-:Y:S01]  /*0890*/  STL.64 [R1+0x8], R36 ;  /* 0x0000082401007387 */ /* 0x000fe20000100a00 */
[----:B------:R-:W-:Y:S01]  /*08a0*/  IMAD.IADD R22, R78, 0x1, -R3 ;  /* 0x000000014e167824 */ /* 0x000fe200078e0a03 */
[----:B--2---:R-:W-:Y:S01]  /*08b0*/  SHF.R.S32.HI R5, RZ, 0x5, R25 ;  /* 0x00000005ff057819 */ /* 0x004fe20000011419 */
[----:B------:R-:W-:Y:S01]  /*08c0*/  UIADD3 UR10, UR21, UR6, URZ ;  /* 0x00000006150a7290 */ /* 0x000fe2000fffe03f */
[----:B------:R-:W-:Y:S01]  /*08d0*/  SHF.R.S32.HI R4, RZ, 0x2, R10 ;  /* 0x00000002ff047819 */ /* 0x000fe2000001140a */
[----:B------:R-:W-:Y:S01]  /*08e0*/  IMAD.SHL.U32 R14, R22, 0x8, RZ ;  /* 0x00000008160e7824 */ /* 0x000fe200078e00ff */
[----:B------:R-:W-:Y:S01]  /*08f0*/  LEA.HI R2, R25, R5, RZ, 0x1 ;  /* 0x0000000519027211 */ /* 0x000fe200078f08ff */
[----:B------:R-:W-:Y:S01]  /*0900*/  UIADD3 UR11, UR17, UR5, URZ ;  /* 0x00000005110b7290 */ /* 0x000fe2000fffe03f */
[----:B------:R-:W-:Y:S01]  /*0910*/  LEA.HI R0, R6, R4, RZ, 0x3 ;  /* 0x0000000406007211 */ /* 0x000fe200078f18ff */
[----:B------:R-:W-:Y:S01]  /*0920*/  IMAD.U32 R3, RZ, RZ, UR4 ;  /* 0x00000004ff037e24 */ /* 0x000fe2000f8e00ff */
[----:B------:R-:W-:Y:S01]  /*0930*/  LOP3.LUT R2, R2, 0xfffffffe, RZ, 0xc0, !PT ;  /* 0xfffffffe02027812 */ /* 0x000fe200078ec0ff */
[----:B------:R-:W-:Y:S01]  /*0940*/  ULDC.64 UR4, c[0x0][0x1b8] ;  /* 0x00006e0000047ab9 */ /* 0x000fe20000000a00 */
[----:B------:R-:W-:Y:S01]  /*0950*/  LOP3.LUT R0, R0, 0xfffffff8, RZ, 0xc0, !PT ;  /* 0xfffffff800007812 */ /* 0x000fe200078ec0ff */
[----:B------:R-:W-:Y:S01]  /*0960*/  UIMAD UR4, UR15, UR4, URZ ;  /* 0x000000040f0472a4 */ /* 0x000fe2000f8e023f */
[----:B------:R-:W-:Y:S01]  /*0970*/  @!P2 IADD3.X R32, R3, UR10, R11, P4, P3 ;  /* 0x0000000a0320ac10 */ /* 0x000fe2000a7e640b */
[----:B------:R-:W-:Y:S01]  /*0980*/  IMAD.IADD R26, R5, 0x1, -R2 ;  /* 0x00000001051a7824 */ /* 0x000fe200078e0a02 */
[----:B------:R-:W-:Y:S01]  /*0990*/  IADD3.X R33, R3, UR11, R9, P1, P0 ;  /* 0x0000000b03217c10 */ /* 0x000fe20008fe0409 */
[----:B------:R-:W-:Y:S01]  /*09a0*/  IMAD.IADD R5, R4, 0x1, -R0 ;  /* 0x0000000104057824 */ /* 0x000fe200078e0a00 */
[----:B------:R-:W-:Y:S01]  /*09b0*/  LEA.HI R0, R20, R78, RZ, 0x6 ;  /* 0x0000004e14007211 */ /* 0x000fe200078f30ff */
[----:B------:R-:W-:Y:S01]  /*09c0*/  IMAD.SHL.U32 R2, R36, 0x40, RZ ;  /* 0x0000004024027824 */ /* 0x000fe200078e00ff */
[----:B------:R-:W-:Y:S01]  /*09d0*/  SHF.R.S32.HI R15, RZ, 0x1f, R14 ;  /* 0x0000001fff0f7819 */ /* 0x000fe2000001140e */
[C---:B------:R-:W-:Y:S01]  /*09e0*/  IMAD.SHL.U32 R9, R5.reuse, 0x4, RZ ;  /* 0x0000000405097824 */ /* 0x040fe200078e00ff */
[----:B------:R-:W-:Y:S01]  /*09f0*/  SHF.R.S32.HI R21, RZ, 0x6, R0 ;  /* 0x00000006ff157819 */ /* 0x000fe20000011400 */
[----:B------:R-:W-:Y:S01]  /*0a00*/  IMAD.SHL.U32 R30, R26, 0x200, RZ ;  /* 0x000002001a1e7824 */ /* 0x000fe200078e00ff */
[----:B------:R-:W-:Y:S01]  /*0a10*/  LOP3.LUT R0, R2, 0x1c0, RZ, 0xc0, !PT ;  /* 0x000001c002007812 */ /* 0x000fe200078ec0ff */
[----:B------:R-:W-:Y:S01]  /*0a20*/  ULDC.64 UR6, c[0x0][0x1e8] ;  /* 0x00007a0000067ab9 */ /* 0x000fe20000000a00 */
[----:B------:R-:W-:Y:S01]  /*0a30*/  LOP3.LUT P0, RZ, R5, 0x1, RZ, 0xc0, !PT ;  /* 0x0000000105ff7812 */ /* 0x000fe2000780c0ff */
[C---:B------:R-:W-:Y:S01]  /*0a40*/  IMAD.SHL.U32 R23, R21.reuse, 0x200, RZ ;  /* 0x0000020015177824 */ /* 0x040fe200078e00ff */
[----:B------:R-:W-:Y:S01]  /*0a50*/  LOP3.LUT R4, R0, 0x38, R14, 0xf8, !PT ;  /* 0x0000003800047812 */ /* 0x000fe200078ef80e */
[----:B------:R-:W-:Y:S01]  /*0a60*/  IMAD.SHL.U32 R3, R21, 0x8, RZ ;  /* 0x0000000815037824 */ /* 0x000fe200078e00ff */
[----:B------:R-:W-:Y:S01]  /*0a70*/  SHF.R.U32.HI R2, RZ, 0x3, R0 ;  /* 0x00000003ff027819 */ /* 0x000fe20000011600 */
[----:B------:R-:W-:Y:S01]  /*0a80*/  UIMAD UR6, UR15, UR6, URZ ;  /* 0x000000060f0672a4 */ /* 0x000fe2000f8e023f */
[----:B------:R-:W-:Y:S01]  /*0a90*/  SHF.R.S32.HI R0, RZ, 0x1f, R7 ;  /* 0x0000001fff007819 */ /* 0x000fe20000011407 */
[----:B------:R-:W-:Y:S01]  /*0aa0*/  UIMAD UR4, UR18, UR5, UR4 ;  /* 0x00000005120472a4 */ /* 0x000fe2000f8e0204 */
[----:B------:R-:W-:Y:S01]  /*0ab0*/  LOP3.LUT R248, R23, R4, R2, 0xf6, !PT ;  /* 0x0000000417f87212 */ /* 0x000fe200078ef602 */
[----:B------:R-:W-:Y:S01]  /*0ac0*/  UIMAD UR6, UR18, UR7, UR6 ;  /* 0x00000007120672a4 */ /* 0x000fe2000f8e0206 */
[----:B------:R-:W-:Y:S01]  /*0ad0*/  LOP3.LUT R29, R3, 0x18, RZ, 0xc0, !PT ;  /* 0x00000018031d7812 */ /* 0x000fe200078ec0ff */
[C---:B------:R-:W-:Y:S01]  /*0ae0*/  IMAD R2, R0.reuse, c[0x0][0x1e0], RZ ;  /* 0x0000780000027a24 */ /* 0x040fe200078e02ff */
[----:B------:R-:W-:Y:S01]  /*0af0*/  UIMAD UR19, UR19, -0x60, URZ ;  /* 0xffffffa0131378a4 */ /* 0x000fe2000f8e023f */
[----:B------:R-:W-:Y:S01]  /*0b00*/  IMAD R0, R0, c[0x0][0x1b0], RZ ;  /* 0x00006c0000007a24 */ /* 0x000fe200078e02ff */
[----:B------:R-:W-:Y:S01]  /*0b10*/  UMOV UR27, 0x6 ;  /* 0x00000006001b7882 */ /* 0x000fe20000000000 */
[C---:B------:R-:W-:Y:S01]  /*0b20*/  IMAD R4, R7.reuse, c[0x0][0x1e4], R2 ;  /* 0x0000790007047a24 */ /* 0x040fe200078e0202 */
[----:B------:R-:W-:Y:S01]  /*0b30*/  ULDC.64 UR8, c[0x0][0x208] ;  /* 0x0000820000087ab9 */ /* 0x000fe20000000a00 */
[----:B------:R-:W-:Y:S01]  /*0b40*/  IMAD R8, R7, c[0x0][0x1b4], R0 ;  /* 0x00006d0007087a24 */ /* 0x000fe200078e0200 */
[C---:B------:R-:W-:Y:S01]  /*0b50*/  IADD3 R27, R14.reuse, 0x40, RZ ;  /* 0x000000400e1b7810 */ /* 0x040fe20007ffe0ff */
[----:B------:R-:W-:Y:S01]  /*0b60*/  IMAD.SHL.U32 R0, R5, 0x20, RZ ;  /* 0x0000002005007824 */ /* 0x000fe200078e00ff */
[----:B------:R-:W-:Y:S01]  /*0b70*/  USHF.L.U64.HI UR7, UR8, UR27, UR9 ;  /* 0x0000001b08077299 */ /* 0x000fe20008010209 */
[----:B------:R-:W-:Y:S01]  /*0b80*/  IMAD.WIDE.U32 R2, R7, c[0x0][0x1e0], R14 ;  /* 0x0000780007027a25 */ /* 0x000fe200078e000e */
[----:B------:R-:W-:Y:S01]  /*0b90*/  USHF.L.U32 UR25, UR8, 0x6, URZ ;  /* 0x0000000608197899 */ /* 0x000fe2000800063f */
[----:B------:R-:W-:Y:S01]  /*0ba0*/  ISETP.GE.AND P5, PT, R14, c[0x0][0x1cc], PT ;  /* 0x000073000e007a0c */ /* 0x000fe20003fa6270 */
[----:B------:R-:W-:Y:S01]  /*0bb0*/  USHF.R.S32.HI UR24, URZ, 0x1f, UR12 ;  /* 0x0000001f3f187899 */ /* 0x000fe2000801140c */
[----:B------:R-:W-:Y:S01]  /*0bc0*/  LOP3.LUT R0, R29, 0xe0, R0, 0xf8, !PT ;  /* 0x000000e01d007812 */ /* 0x000fe200078ef800 */
[----:B------:R-:W-:Y:S01]  /*0bd0*/  IMAD.WIDE.U32 R6, R7, c[0x0][0x1b0], R14 ;  /* 0x00006c0007067a25 */ /* 0x000fe200078e000e */
[----:B------:R-:W-:Y:S01]  /*0be0*/  ISETP.GE.AND P4, PT, R27, c[0x0][0x1cc], PT ;  /* 0x000073001b007a0c */ /* 0x000fe20003f86270 */
[----:B------:R-:W-:Y:S01]  /*0bf0*/  UIMAD UR7, UR7, UR12, URZ ;  /* 0x0000000c070772a4 */ /* 0x000fe2000f8e023f */
[----:B------:R-:W-:Y:S01]  /*0c00*/  LOP3.LUT R16, R0, 0x18, R9, 0x78, !PT ;  /* 0x0000001800107812 */ /* 0x000fe200078e7809 */
[----:B------:R-:W-:Y:S01]  /*0c10*/  IMAD R0, R37, c[0x0][0x178], RZ ;  /* 0x00005e0025007a24 */ /* 0x000fe200078e02ff */
[----:B------:R-:W-:Y:S01]  /*0c20*/  LOP3.LUT R9, R10, 0x3ffffffc, RZ, 0xc0, !PT ;  /* 0x3ffffffc0a097812 */ /* 0x000fe200078ec0ff */
[----:B------:R-:W-:Y:S01]  /*0c30*/  IMAD.IADD R5, R3, 0x1, R4 ;  /* 0x0000000103057824 */ /* 0x000fe200078e0204 */
[----:B------:R-:W-:Y:S01]  /*0c40*/  UIMAD UR7, UR24, UR25, UR7 ;  /* 0x00000019180772a4 */ /* 0x000fe2000f8e0207 */
[----:B------:R-:W-:Y:S01]  /*0c50*/  IMAD.MOV.U32 R4, RZ, RZ, R2 ;  /* 0x000000ffff047224 */ /* 0x000fe200078e0002 */
[----:B------:R-:W-:Y:S01]  /*0c60*/  ISETP.GE.AND P6, PT, R27, c[0x0][0x19c], PT ;  /* 0x000067001b007a0c */ /* 0x000fe20003fc6270 */
        /* <DEDUP_REMOVED lines=10> */
[----:B------:R-:W-:Y:S01]  /*0d10*/  IMAD.IADD R12, R78, 0x1, -R9 ;  /* 0x000000014e0c7824 */ /* 0x000fe200078e0a09 */
[----:B------:R-:W-:Y:S01]  /*0d20*/  CS2R R118, SRZ ;  /* 0x0000000000767805 */ /* 0x000fe2000001ff00 */
[----:B------:R-:W-:Y:S01]  /*0d30*/  IMAD.IADD R7, R7, 0x1, R0 ;  /* 0x0000000107077824 */ /* 0x000fe200078e0200 */
[----:B------:R-:W-:Y:S01]  /*0d40*/  CS2R R116, SRZ ;  /* 0x0000000000747805 */ /* 0x000fe2000001ff00 */
[----:B------:R-:W-:Y:S01]  /*0d50*/  IMAD R0, R12, 0x2, R30 ;  /* 0x000000020c007824 */ /* 0x000fe200078e021e */
[----:B------:R-:W-:Y:S01]  /*0d60*/  CS2R R114, SRZ ;  /* 0x0000000000727805 */ /* 0x000fe2000001ff00 */
[----:B------:R-:W-:Y:S01]  /*0d70*/  IMAD R8, R37, c[0x0][0x208], RZ ;  /* 0x0000820025087a24 */ /* 0x000fe200078e02ff */
[----:B------:R-:W-:Y:S01]  /*0d80*/  CS2R R112, SRZ ;  /* 0x0000000000707805 */ /* 0x000fe2000001ff00 */
[----:B------:R-:W-:Y:S01]  /*0d90*/  IMAD.IADD R0, R0, 0x1, R16 ;  /* 0x0000000100007824 */ /* 0x000fe200078e0210 */
[----:B------:R-:W-:Y:S01]  /*0da0*/  CS2R R110, SRZ ;  /* 0x00000000006e7805 */ /* 0x000fe2000001ff00 */
[----:B------:R-:W-:Y:S01]  /*0db0*/  IMAD R13, R36, c[0x0][0x20c], R8 ;  /* 0x00008300240d7a24 */ /* 0x000fe200078e0208 */
[----:B------:R-:W-:Y:S01]  /*0dc0*/  CS2R R108, SRZ ;  /* 0x00000000006c7805 */ /* 0x000fe2000001ff00 */
[----:B-1----:R-:W-:Y:S01]  /*0dd0*/  IMAD.WIDE.U32 R8, R35, c[0x0][0x1e8], R4 ;  /* 0x00007a0023087a25 */ /* 0x002fe200078e0004 */
[----:B------:R-:W-:Y:S01]  /*0de0*/  CS2R R106, SRZ ;  /* 0x00000000006a7805 */ /* 0x000fe2000001ff00 */
[----:B------:R-:W-:Y:S01]  /*0df0*/  CS2R R104, SRZ ;  /* 0x0000000000687805 */ /* 0x000fe2000001ff00 */
[----:B------:R-:W-:Y:S01]  /*0e00*/  CS2R R102, SRZ ;  /* 0x0000000000667805 */ /* 0x000fe2000001ff00 */
[----:B------:R-:W-:Y:S01]  /*0e10*/  IMAD.SHL.U32 R233, R0, 0x2, RZ ;  /* 0x0000000200e97824 */ /* 0x000fe200078e00ff */
[----:B------:R-:W-:Y:S01]  /*0e20*/  IADD3 R9, R9, UR6, RZ ;  /* 0x0000000609097c10 */ /* 0x000fe2000fffe0ff */
[----:B------:R-:W-:Y:S01]  /*0e30*/  IMAD.WIDE.U32 R10, R36, c[0x0][0x208], R14 ;  /* 0x00008200240a7a25 */ /* 0x000fe200078e000e */
[----:B------:R-:W-:Y:S01]  /*0e40*/  CS2R R100, SRZ ;  /* 0x0000000000647805 */ /* 0x000fe2000001ff00 */
[----:B------:R-:W-:Y:S01]  /*0e50*/  CS2R R98, SRZ ;  /* 0x0000000000627805 */ /* 0x000fe2000001ff00 */
[----:B------:R-:W-:Y:S01]  /*0e60*/  IADD3 R0, R233, 0x12480, RZ ;  /* 0x00012480e9007810 */ /* 0x000fe20007ffe0ff */
[----:B------:R-:W-:Y:S01]  /*0e70*/  IMAD.WIDE.U32 R4, R35, c[0x0][0x1b8], R2 ;  /* 0x00006e0023047a25 */ /* 0x000fe200078e0002 */
[----:B------:R-:W-:Y:S01]  /*0e80*/  IADD3 R234, R233, 0x126c0, RZ ;  /* 0x000126c0e9ea7810 */ /* 0x000fe20007ffe0ff */
[----:B------:R-:W-:Y:S01]  /*0e90*/  CS2R R96, SRZ ;  /* 0x0000000000607805 */ /* 0x000fe2000001ff00 */
[----:B------:R-:W-:Y:S01]  /*0ea0*/  @P0 IADD3 R234, R0, 0x1c0, RZ ;  /* 0x000001c000ea0810 */ /* 0x000fe20007ffe0ff */
[----:B------:R-:W-:Y:S01]  /*0eb0*/  IMAD R12, R34, c[0x0][0x180], RZ ;  /* 0x00006000220c7a24 */ /* 0x000fe200078e02ff */
[----:B------:R-:W-:Y:S01]  /*0ec0*/  CS2R R94, SRZ ;  /* 0x00000000005e7805 */ /* 0x000fe2000001ff00 */
[----:B------:R-:W-:Y:S01]  /*0ed0*/  IMAD.IADD R3, R11, 0x1, R13 ;  /* 0x000000010b037824 */ /* 0x000fe200078e020d */
[----:B------:R-:W-:Y:S01]  /*0ee0*/  IADD3 R11, R5, UR4, RZ ;  /* 0x00000004050b7c10 */ /* 0x000fe2000fffe0ff */
[----:B------:R-:W-:Y:S01]  /*0ef0*/  IMAD.MOV.U32 R2, RZ, RZ, R10 ;  /* 0x000000ffff027224 */ /* 0x000fe200078e000a */
[----:B------:R-:W-:Y:S01]  /*0f00*/  ULDC.64 UR4, c[0x0][0x218] ;  /* 0x0000860000047ab9 */ /* 0x000fe20000000a00 */
[----:B---3--:R-:W-:Y:S01]  /*0f10*/  IMAD.WIDE R18, R18, 0x60, R36 ;  /* 0x0000006012127825 */ /* 0x008fe200078e0224 */
[----:B------:R-:W-:Y:S01]  /*0f20*/  UIMAD UR4, UR15, UR4, URZ ;  /* 0x000000040f0472a4 */ /* 0x000fe2000f8e023f */
[----:B------:R-:W-:Y:S01]  /*0f30*/  CS2R R92, SRZ ;  /* 0x00000000005c7805 */ /* 0x000fe2000001ff00 */
[----:B------:R-:W-:Y:S01]  /*0f40*/  CS2R R90, SRZ ;  /* 0x00000000005a7805 */ /* 0x000fe2000001ff00 */
[----:B------:R-:W-:Y:S01]  /*0f50*/  IMAD.MOV.U32 R10, RZ, RZ, R4 ;  /* 0x000000ffff0a7224 */ /* 0x000fe200078e0004 */
[----:B------:R-:W-:Y:S01]  /*0f60*/  UIMAD UR6, UR18, UR5, UR4 ;  /* 0x00000005120672a4 */ /* 0x000fe2000f8e0204 */
[C---:B------:R-:W-:Y:S01]  /*0f70*/  IMAD R12, R76.reuse, c[0x0][0x184], R12 ;  /* 0x000061004c0c7a24 */ /* 0x040fe200078e020c */
[----:B------:R-:W-:Y:S01]  /*0f80*/  CS2R R88, SRZ ;  /* 0x0000000000587805 */ /* 0x000fe2000001ff00 */
[----:B------:R-:W-:Y:S01]  /*0f90*/  IMAD.WIDE.U32 R4, R76, c[0x0][0x180], R6 ;  /* 0x000060004c047a25 */ /* 0x000fe200078e0006 */
[----:B------:R-:W-:Y:S01]  /*0fa0*/  ULDC.64 UR4, c[0x0][0x1d8] ;  /* 0x0000760000047ab9 */ /* 0x000fe20000000a00 */
[----:B------:R-:W-:Y:S01]  /*0fb0*/  CS2R R86, SRZ ;  /* 0x0000000000567805 */ /* 0x000fe2000001ff00 */
[----:B------:R-:W-:Y:S01]  /*0fc0*/  USHF.L.U64.HI UR26, UR4, UR27, UR5 ;  /* 0x0000001b041a7299 */ /* 0x000fe20008010205 */
[----:B------:R-:W-:Y:S01]  /*0fd0*/  IMAD R6, R34, c[0x0][0x210], RZ ;  /* 0x0000840022067a24 */ /* 0x000fe200078e02ff */
[----:B------:R-:W-:Y:S01]  /*0fe0*/  CS2R R84, SRZ ;  /* 0x0000000000547805 */ /* 0x000fe2000001ff00 */
[----:B------:R-:W-:Y:S01]  /*0ff0*/  IMAD R0, R19, c[0x0][0x1d8], RZ ;  /* 0x0000760013007a24 */ /* 0x000fe200078e02ff */
[----:B------:R-:W-:Y:S01]  /*1000*/  CS2R R74, SRZ ;  /* 0x00000000004a7805 */ /* 0x000fe2000001ff00 */
[----:B------:R-:W-:Y:S01]  /*1010*/  IMAD.IADD R13, R5, 0x1, R12 ;  /* 0x00000001050d7824 */ /* 0x000fe200078e020c */
[----:B------:R-:W-:Y:S01]  /*1020*/  CS2R R72, SRZ ;  /* 0x0000000000487805 */ /* 0x000fe2000001ff00 */
[C---:B------:R-:W-:Y:S01]  /*1030*/  IMAD R5, R76.reuse, c[0x0][0x214], R6 ;  /* 0x000085004c057a24 */ /* 0x040fe200078e0206 */
[----:B------:R-:W-:Y:S01]  /*1040*/  CS2R R70, SRZ ;  /* 0x0000000000467805 */ /* 0x000fe2000001ff00 */
[----:B------:R-:W-:Y:S01]  /*1050*/  IMAD.WIDE.U32 R2, R76, c[0x0][0x210], R2 ;  /* 0x000084004c027a25 */ /* 0x000fe200078e0002 */
[----:B------:R-:W-:Y:S01]  /*1060*/  CS2R R68, SRZ ;  /* 0x0000000000447805 */ /* 0x000fe2000001ff00 */
[----:B------:R-:W-:Y:S01]  /*1070*/  CS2R R66, SRZ ;  /* 0x0000000000427805 */ /* 0x000fe2000001ff00 */
[----:B------:R-:W-:Y:S01]  /*1080*/  CS2R R64, SRZ ;  /* 0x0000000000407805 */ /* 0x000fe2000001ff00 */
[C---:B------:R-:W-:Y:S01]  /*1090*/  IMAD R0, R18.reuse, c[0x0][0x1dc], R0 ;  /* 0x0000770012007a24 */ /* 0x040fe200078e0200 */
[----:B------:R-:W-:Y:S01]  /*10a0*/  CS2R R62, SRZ ;  /* 0x00000000003e7805 */ /* 0x000fe2000001ff00 */
[C---:B------:R-:W-:Y:S01]  /*10b0*/  IMAD.WIDE.U32 R8, R18.reuse, c[0x0][0x1d8], R8 ;  /* 0x0000760012087a25 */ /* 0x040fe200078e0008 */
[----:B------:R-:W-:Y:S01]  /*10c0*/  CS2R R60, SRZ ;  /* 0x00000000003c7805 */ /* 0x000fe2000001ff00 */
[----:B------:R-:W-:Y:S01]  /*10d0*/  CS2R R58, SRZ ;  /* 0x00000000003a7805 */ /* 0x000fe2000001ff00 */
[----:B------:R-:W-:Y:S01]  /*10e0*/  CS2R R56, SRZ ;  /* 0x0000000000387805 */ /* 0x000fe2000001ff00 */
[----:B------:R-:W-:Y:S01]  /*10f0*/  IMAD.MOV.U32 R12, RZ, RZ, R4 ;  /* 0x000000ffff0c7224 */ /* 0x000fe200078e0004 */
        /* <DEDUP_REMOVED lines=10> */
[----:B------:R-:W-:Y:S01]  /*11a0*/  LEA R2, P0, R8, c[0x0][0x1c0], 0x1 ;  /* 0x0000700008027a11 */ /* 0x000fe200078008ff */
[----:B------:R-:W-:Y:S01]  /*11b0*/  IMAD.U32 R10, RZ, RZ, UR19 ;  /* 0x00000013ff0a7e24 */ /* 0x000fe2000f8e00ff */
[----:B------:R-:W-:Y:S01]  /*11c0*/  CS2R R42, SRZ ;  /* 0x00000000002a7805 */ /* 0x000fe2000001ff00 */
[----:B------:R-:W-:Y:S01]  /*11d0*/  IMAD.IADD R0, R9, 0x1, R0 ;  /* 0x0000000109007824 */ /* 0x000fe200078e0200 */
[----:B------:R-:W-:Y:S01]  /*11e0*/  UISETP.GE.AND UP6, UPT, UR19, 0x1, UPT ;  /* 0x000000011300788c */ /* 0x000fe2000bfc6270 */
[----:B------:R-:W-:Y:S01]  /*11f0*/  IMAD R15, R18, c[0x0][0x1ac], R15 ;  /* 0x00006b00120f7a24 */ /* 0x000fe200078e020f */
[----:B------:R-:W-:Y:S01]  /*1200*/  IADD3 R10, R10, c[0x0][0x198], -R36 ;  /* 0x000066000a0a7a10 */ /* 0x000fe20007ffe824 */
[----:B------:R-:W-:Y:S01]  /*1210*/  IMAD.WIDE.U32 R40, R35, c[0x0][0x218], R4 ;  /* 0x0000860023287a25 */ /* 0x000fe200078e0004 */
[----:B------:R-:W-:Y:S01]  /*1220*/  LEA.HI.X R3, R8, c[0x0][0x1c4], R0, 0x1, P0 ;  /* 0x0000710008037a11 */ /* 0x000fe200000f0c00 */
[----:B------:R-:W-:Y:S01]  /*1230*/  UISETP.GE.AND UP5, UPT, UR19, 0x2, UPT ;  /* 0x000000021300788c */ /* 0x000fe2000bfa6270 */
[----:B------:R-:W-:Y:S01]  /*1240*/  ISETP.LT.OR P3, PT, R10, 0x1, P5 ;  /* 0x000000010a00780c */ /* 0x000fe20002f61670 */
[----:B------:R-:W-:Y:S01]  /*1250*/  IMAD.IADD R0, R7, 0x1, R15 ;  /* 0x0000000107007824 */ /* 0x000fe200078e020f */
[----:B------:R-:W-:Y:S01]  /*1260*/  LEA R4, P0, R6, c[0x0][0x190], 0x1 ;  /* 0x0000640006047a11 */ /* 0x000fe200078008ff */
[----:B------:R-:W-:Y:S01]  /*1270*/  IMAD.U32 R7, RZ, RZ, UR25 ;  /* 0x00000019ff077e24 */ /* 0x000fe2000f8e00ff */
[----:B------:R-:W-:Y:S01]  /*1280*/  IADD3 R39, R41, UR6, RZ ;  /* 0x0000000629277c10 */ /* 0x000fe2000fffe0ff */
[----:B------:R-:W-:Y:S01]  /*1290*/  IMAD.MOV.U32 R38, RZ, RZ, R40 ;  /* 0x000000ffff267224 */ /* 0x000fe200078e0028 */
[----:B------:R-:W-:Y:S01]  /*12a0*/  ISETP.LT.OR P1, PT, R10, 0x1, P4 ;  /* 0x000000010a00780c */ /* 0x000fe20002721670 */
[----:B------:R-:W-:Y:S01]  /*12b0*/  USHF.L.U32 UR25, UR4, 0x6, URZ ;  /* 0x0000000604197899 */ /* 0x000fe2000800063f */
[----:B------:R-:W-:Y:S01]  /*12c0*/  LEA.HI.X R5, R6, c[0x0][0x194], R0, 0x1, P0 ;  /* 0x0000650006057a11 */ /* 0x000fe200000f0c00 */
[----:B------:R-:W-:Y:S01]  /*12d0*/  IMAD.WIDE.U32 R6, R7, UR12, R38 ;  /* 0x0000000c07067c25 */ /* 0x000fe2000f8e0026 */
[----:B------:R-:W-:Y:S01]  /*12e0*/  ULDC.64 UR4, c[0x0][0x1a8] ;  /* 0x00006a0000047ab9 */ /* 0x000fe20000000a00 */
[----:B------:R1:W-:Y:S01]  /*12f0*/  STL.64 [R1+0x30], R40 ;  /* 0x0000302801007387 */ /* 0x0003e20000100a00 */
[----:B------:R-:W-:Y:S01]  /*1300*/  USHF.L.U64.HI UR27, UR4, UR27, UR5 ;  /* 0x0000001b041b7299 */ /* 0x000fe20008010205 */
[----:B------:R-:W-:Y:S01]  /*1310*/  IMAD.SHL.U32 R248, R248, 0x2, RZ ;  /* 0x00000002f8f87824 */ /* 0x000fe200078e00ff */
[----:B------:R-:W-:Y:S01]  /*1320*/  IADD3 R0, R7, UR7, RZ ;  /* 0x0000000707007c10 */ /* 0x000fe2000fffe0ff */
[----:B------:R-:W-:Y:S01]  /*1330*/  IMAD.U32 R8, RZ, RZ, UR25 ;  /* 0x00000019ff087e24 */ /* 0x000fe2000f8e00ff */
[----:B------:R-:W-:Y:S01]  /*1340*/  LEA R16, P0, R6, c[0x0][0x1f0], 0x1 ;  /* 0x00007c0006107a11 */ /* 0x000fe200078008ff */
[----:B------:R-:W-:Y:S01]  /*1350*/  USHF.L.U32 UR28, UR4, 0x6, URZ ;  /* 0x00000006041c7899 */ /* 0x000fe2000800063f */
[----:B------:R-:W-:Y:S01]  /*1360*/  @!PT LDS RZ, [RZ] ;  /* 0x00000000fffff984 */ /* 0x000fe20000000800 */
[----:B------:R-:W-:Y:S01]  /*1370*/  @!PT LDS RZ, [RZ] ;  /* 0x00000000fffff984 */ /* 0x000fe20000000800 */
[----:B------:R-:W-:Y:S01]  /*1380*/  @!PT LDS RZ, [RZ] ;  /* 0x00000000fffff984 */ /* 0x000fe20000000800 */
[----:B------:R2:W-:Y:S01]  /*1390*/  LDGSTS.E.BYPASS.LTC128B.128 [R248+0x6080], [R2.64], !P3 ;  /* 0x0608000002f87fae */ /* 0x0005e2000d901d56 */
[----:B------:R-:W-:Y:S01]  /*13a0*/  ISETP.LT.OR P3, PT, R10, 0x21, P5 ;  /* 0x000000210a00780c */ /* 0x000fe20002f61670 */
[----:B------:R-:W-:Y:S01]  /*13b0*/  ULDC.64 UR4, c[0x0][0x178] ;  /* 0x00005e0000047ab9 */ /* 0x000fe20000000a00 */
[----:B------:R-:W-:Y:S01]  /*13c0*/  LEA.HI.X R17, R6, c[0x0][0x1f4], R0, 0x1, P0 ;  /* 0x00007d0006117a11 */ /* 0x000fe200000f0c00 */
[----:B------:R2:W-:Y:S01]  /*13d0*/  LDGSTS.E.BYPASS.LTC128B.128 [R248+0x9080], [R2.64+0x80], !P1 ;  /* 0x0908008002f87fae */ /* 0x0005e2000c901d56 */
[----:B------:R-:W-:Y:S01]  /*13e0*/  IADD3 R8, P1, P0, R8, 0x80, R2 ;  /* 0x0000008008087810 */ /* 0x000fe2000783e002 */
[----:B------:R-:W-:Y:S01]  /*13f0*/  UIMAD UR24, UR24, UR4, URZ ;  /* 0x00000004181872a4 */ /* 0x000fe2000f8e023f */
[C---:B------:R-:W-:Y:S01]  /*1400*/  ISETP.LT.OR P5, PT, R10.reuse, 0x41, P5 ;  /* 0x000000410a00780c */ /* 0x040fe20002fa1670 */
[----:B------:R-:W-:Y:S01]  /*1410*/  ULDC.64 UR6, c[0x0][0x188] ;  /* 0x0000620000067ab9 */ /* 0x000fe20000000a00 */
[----:B------:R-:W-:Y:S01]  /*1420*/  IADD3.X R9, RZ, UR26, R3, P1, P0 ;  /* 0x0000001aff097c10 */ /* 0x000fe20008fe0403 */
[----:B------:R-:W-:Y:S01]  /*1430*/  UIMAD UR6, UR15, UR6, URZ ;  /* 0x000000060f0672a4 */ /* 0x000fe2000f8e023f */
[C---:B------:R-:W-:Y:S01]  /*1440*/  ISETP.LT.OR P1, PT, R10.reuse, 0x21, P4 ;  /* 0x000000210a00780c */ /* 0x040fe20002721670 */
[----:B------:R-:W-:Y:S01]  /*1450*/  UIMAD.WIDE.U32 UR30, UR12, UR4, URZ ;  /* 0x000000040c1e72a5 */ /* 0x000fe2000f8e003f */
[----:B------:R-:W-:Y:S01]  /*1460*/  ISETP.LT.OR P4, PT, R10, 0x41, P4 ;  /* 0x000000410a00780c */ /* 0x000fe20002781670 */
[----:B------:R-:W-:Y:S01]  /*1470*/  UIMAD UR24, UR12, UR5, UR24 ;  /* 0x000000050c1872a4 */ /* 0x000fe2000f8e0218 */
[----:B------:R-:W-:Y:S01]  /*1480*/  IMAD.WIDE.U32 R12, R35, c[0x0][0x188], R12 ;  /* 0x00006200230c7a25 */ /* 0x000fe200078e000c */
[----:B------:R-:W-:Y:S01]  /*1490*/  UIMAD UR6, UR18, UR7, UR6 ;  /* 0x00000007120672a4 */ /* 0x000fe2000f8e0206 */
[----:B------:R3:W-:Y:S01]  /*14a0*/  STL.64 [R1+0x20], R38 ;  /* 0x0000202601007387 */ /* 0x0007e20000100a00 */
[----:B------:R-:W-:Y:S01]  /*14b0*/  UIADD3 UR24, UR31, UR24, URZ ;  /* 0x000000181f187290 */ /* 0x000fe2000fffe03f */
[----:B------:R-:W-:Y:S01]  /*14c0*/  IMAD.MOV.U32 R225, RZ, RZ, 0x20 ;  /* 0x00000020ffe17424 */ /* 0x000fe200078e00ff */
[----:B------:R-:W-:Y:S01]  /*14d0*/  ULDC UR7, c[0x0][0x168] ;  /* 0x00005a0000077ab9 */ /* 0x000fe20000000800 */
[----:B------:R-:W-:Y:S01]  /*14e0*/  STL [R1+0x4], R79 ;  /* 0x0000044f01007387 */ /* 0x000fe20000100800 */
[----:B------:R-:W-:Y:S01]  /*14f0*/  IADD3 R11, R13, UR6, RZ ;  /* 0x000000060d0b7c10 */ /* 0x000fe2000fffe0ff */
[----:B------:R-:W-:Y:S01]  /*1500*/  IMAD R15, R34, c[0x0][0x238], RZ ;  /* 0x00008e00220f7a24 */ /* 0x000fe200078e02ff */
[----:B------:R-:W-:Y:S01]  /*1510*/  UMOV UR6, 0x5 ;  /* 0x0000000500067882 */ /* 0x000fe20000000000 */
[----:B------:R-:W-:Y:S01]  /*1520*/  IMAD.U32 R0, RZ, RZ, UR24 ;  /* 0x00000018ff007e24 */ /* 0x000fe2000f8e00ff */
[----:B------:R-:W-:Y:S01]  /*1530*/  STL.64 [R1+0x28], R12 ;  /* 0x0000280c01007387 */ /* 0x000fe20000100a00 */
[----:B------:R-:W-:Y:S01]  /*1540*/  IMAD.WIDE.U32 R18, R76, c[0x0][0x238], R78 ;  /* 0x00008e004c127a25 */ /* 0x000fe200078e004e */
[----:B------:R-:W-:Y:S01]  /*1550*/  USHF.L.U64.HI UR9, UR8, UR6, UR9 ;  /* 0x0000000608097299 */ /* 0x000fe20008010209 */
[----:B-1----:R-:W-:Y:S01]  /*1560*/  CS2R R40, SRZ ;  /* 0x0000000000287805 */ /* 0x002fe2000001ff00 */
[----:B------:R1:W-:Y:S01]  /*1570*/  STL [R1+0x1c], R11 ;  /* 0x00001c0b01007387 */ /* 0x0003e20000100800 */
[----:B--2---:R-:W-:Y:S01]  /*1580*/  IADD3 R2, P0, R2, UR25, RZ ;  /* 0x0000001902027c10 */ /* 0x004fe2000ff1e0ff */
[----:B------:R-:W-:Y:S01]  /*1590*/  IMAD R15, R76, c[0x0][0x23c], R15 ;  /* 0x00008f004c0f7a24 */ /* 0x000fe200078e020f */
[----:B------:R-:W-:Y:S01]  /*15a0*/  USHF.L.U32 UR8, UR8, 0x5, URZ ;  /* 0x0000000508087899 */ /* 0x000fe2000800063f */
[----:B------:R-:W-:Y:S01]  /*15b0*/  IMAD.MOV.U32 R227, RZ, RZ, 0x10 ;  /* 0x00000010ffe37424 */ /* 0x000fe200078e00ff */
[----:B------:R-:W-:Y:S01]  /*15c0*/  IADD3.X R3, R3, UR26, RZ, P0, !PT ;  /* 0x0000001a03037c10 */ /* 0x000fe200087fe4ff */
[----:B------:R-:W-:Y:S01]  /*15d0*/  USHF.L.U32 UR24, UR4, 0x5, URZ ;  /* 0x0000000504187899 */ /* 0x000fe2000800063f */
[----:B------:R-:W-:Y:S01]  /*15e0*/  IADD3 R6, P0, R2, UR25, RZ ;  /* 0x0000001902067c10 */ /* 0x000fe2000ff1e0ff */
[----:B------:R-:W-:-:S02]  /*15f0*/  ULDC UR6, c[0x0][0x2a0] ;  /* 0x0000a80000067ab9 */ /* 0x000fc40000000800 */
[----:B------:R2:W-:Y:S01]  /*1600*/  LDGSTS.E.BYPASS.LTC128B.128 [R248+0x7080], [R2.64], !P3 ;  /* 0x0708000002f87fae */ /* 0x0005e2000d901d56 */
[----:B------:R-:W-:Y:S01]  /*1610*/  IADD3.X R7, R3, UR26, RZ, P0, !PT ;  /* 0x0000001a03077c10 */ /* 0x000fe200087fe4ff */
[----:B------:R-:W-:Y:S01]  /*1620*/  ULDC UR26, c[0x0][0x198] ;  /* 0x00006600001a7ab9 */ /* 0x000fe20000000800 */
[----:B------:R-:W-:Y:S01]  /*1630*/  ISETP.GE.AND P0, PT, R14, c[0x0][0x19c], PT ;  /* 0x000067000e007a0c */ /* 0x000fe20003f06270 */
[----:B------:R4:W-:Y:S01]  /*1640*/  LDGSTS.E.BYPASS.LTC128B.128 [R248+0xa080], [R8.64], !P1 ;  /* 0x0a08000008f87fae */ /* 0x0009e2000c901d56 */
[----:B------:R-:W-:Y:S01]  /*1650*/  UIADD3 UR26, UR19, UR26, URZ ;  /* 0x0000001a131a7290 */ /* 0x000fe2000fffe03f */
[----:B---3--:R-:W-:Y:S01]  /*1660*/  CS2R R38, SRZ ;  /* 0x0000000000267805 */ /* 0x008fe2000001ff00 */
[C---:B------:R-:W-:Y:S01]  /*1670*/  ISETP.LT.OR P3, PT, R10.reuse, 0x21, P0 ;  /* 0x000000210a00780c */ /* 0x040fe20000761670 */
[----:B------:R3:W-:Y:S01]  /*1680*/  LDGSTS.E.BYPASS.LTC128B.128 [R248+0x8080], [R6.64], !P5 ;  /* 0x0808000006f87fae */ /* 0x0007e2000e901d56 */
[C---:B------:R-:W-:Y:S01]  /*1690*/  ISETP.LT.OR P5, PT, R10.reuse, 0x1, P0 ;  /* 0x000000010a00780c */ /* 0x040fe200007a1670 */
[----:B------:R-:W-:Y:S01]  /*16a0*/  ULOP3.LUT UR6, URZ, UR6, URZ, 0x33, !UPT ;  /* 0x000000063f067292 */ /* 0x000fe2000f8e333f */
[C---:B------:R-:W-:Y:S01]  /*16b0*/  ISETP.LT.OR P0, PT, R10.reuse, 0x41, P0 ;  /* 0x000000410a00780c */ /* 0x040fe20000701670 */
[----:B------:R3:W-:Y:S01]  /*16c0*/  LDGSTS.E.BYPASS.LTC128B.128 [R248+0xb080], [R6.64+0x80], !P4 ;  /* 0x0b08008006f87fae */ /* 0x0007e2000e101d56 */
[----:B------:R-:W-:Y:S01]  /*16d0*/  ISETP.LT.OR P4, PT, R10, 0x1, P6 ;  /* 0x000000010a00780c */ /* 0x000fe20003781670 */
[----:B------:R-:W-:-:S02]  /*16e0*/  UISETP.GE.AND UP4, UPT, UR19, 0x21, UPT ;  /* 0x000000211300788c */ /* 0x000fc4000bf86270 */
[----:B------:R-:W0:Y:S01]  /*16f0*/  LDGDEPBAR ;  /* 0x00000000000079af */ /* 0x000e220000000000 */
[----:B------:R-:W-:Y:S02]  /*1700*/  UISETP.GE.AND UP3, UPT, UR19, 0x22, UPT ;  /* 0x000000221300788c */ /* 0x000fe4000bf66270 */
[----:B------:R-:W-:Y:S02]  /*1710*/  UISETP.GE.AND UP2, UPT, UR19, 0x41, UPT ;  /* 0x000000411300788c */ /* 0x000fe4000bf46270 */
[----:B------:R-:W-:Y:S01]  /*1720*/  UISETP.GE.AND UP1, UPT, UR19, 0x42, UPT ;  /* 0x000000421300788c */ /* 0x000fe2000bf26270 */
[----:B------:R5:W-:Y:S01]  /*1730*/  LDGSTS.E.BYPASS.LTC128B.128 [R248+0x80], [R4.64], !P5 ;  /* 0x0008000004f87fae */ /* 0x000be2000e901d56 */
[C---:B------:R-:W-:Y:S02]  /*1740*/  ISETP.LT.OR P5, PT, R10.reuse, 0x21, P6 ;  /* 0x000000210a00780c */ /* 0x040fe400037a1670 */
[----:B------:R-:W-:Y:S01]  /*1750*/  ISETP.LT.OR P6, PT, R10, 0x41, P6 ;  /* 0x000000410a00780c */ /* 0x000fe200037c1670 */
[----:B------:R5:W-:Y:S01]  /*1760*/  LDGSTS.E.BYPASS.LTC128B.128 [R248+0x3080], [R4.64+0x80], !P4 ;  /* 0x0308008004f87fae */ /* 0x000be2000e101d56 */
[----:B--2---:R-:W-:Y:S01]  /*1770*/  IADD3 R2, P1, R4, UR28, RZ ;  /* 0x0000001c04027c10 */ /* 0x004fe2000ff3e0ff */
[----:B------:R-:W-:-:S03]  /*1780*/  IMAD.U32 R10, RZ, RZ, UR9 ;  /* 0x00000009ff0a7e24 */ /* 0x000fc6000f8e00ff */
[----:B------:R-:W-:-:S05]  /*1790*/  IADD3.X R3, R5, UR27, RZ, P1, !PT ;  /* 0x0000001b05037c10 */ /* 0x000fca0008ffe4ff */
[----:B------:R2:W-:Y:S01]  /*17a0*/  LDGSTS.E.BYPASS.LTC128B.128 [R248+0x1080], [R2.64], !P3 ;  /* 0x0108000002f87fae */ /* 0x0005e2000d901d56 */
[----:B------:R-:W-:Y:S01]  /*17b0*/  ISETP.GE.AND P3, PT, R27, c[0x0][0x16c], PT ;  /* 0x00005b001b007a0c */ /* 0x000fe20003f66270 */
[----:B---3--:R-:W-:Y:S02]  /*17c0*/  IMAD.U32 R6, RZ, RZ, UR30 ;  /* 0x0000001eff067e24 */ /* 0x008fe4000f8e00ff */
[----:B------:R-:W-:Y:S01]  /*17d0*/  IMAD.U32 R7, RZ, RZ, UR31 ;  /* 0x0000001fff077e24 */ /* 0x000fe2000f8e00ff */
[----:B------:R-:W-:Y:S02]  /*17e0*/  SEL R7, RZ, 0x2, P3 ;  /* 0x00000002ff077807 */ /* 0x000fe40001800000 */
[----:B----4-:R-:W-:-:S04]  /*17f0*/  LEA R9, P1, R6, R12, 0x6 ;  /* 0x0000000c06097211 */ /* 0x010fc800078230ff */
[----:B-1----:R-:W-:Y:S01]  /*1800*/  LEA.HI.X R11, R6, R11, R0, 0x6, P1 ;  /* 0x0000000b060b7211 */ /* 0x002fe200008f3400 */
[----:B------:R-:W-:Y:S02]  /*1810*/  IMAD.U32 R6, RZ, RZ, UR28 ;  /* 0x0000001cff067e24 */ /* 0x000fe4000f8e00ff */
[----:B------:R-:W-:-:S03]  /*1820*/  IMAD.SHL.U32 R0, R22, 0x40, RZ ;  /* 0x0000004016007824 */ /* 0x000fc600078e00ff */
[----:B-----5:R-:W-:Y:S02]  /*1830*/  IADD3 R4, P4, P1, R6, 0x80, R4 ;  /* 0x0000008006047810 */ /* 0x020fe4000799e004 */
[----:B------:R-:W-:Y:S02]  /*1840*/  LOP3.LUT R0, R0, 0x1c0, RZ, 0xc0, !PT ;  /* 0x000001c000007812 */ /* 0x000fe400078ec0ff */
[----:B------:R-:W-:Y:S02]  /*1850*/  IADD3.X R5, RZ, UR27, R5, P4, P1 ;  /* 0x0000001bff057c10 */ /* 0x000fe4000a7e2405 */
[----:B------:R-:W-:Y:S02]  /*1860*/  ISETP.GE.AND P4, PT, R14, c[0x0][0x16c], PT ;  /* 0x00005b000e007a0c */ /* 0x000fe40003f86270 */
[----:B------:R-:W-:Y:S01]  /*1870*/  LOP3.LUT R8, R0, 0x8, R24, 0xf8, !PT ;  /* 0x0000000800087812 */ /* 0x000fe200078ef818 */
[----:B------:R1:W-:Y:S01]  /*1880*/  LDGSTS.E.BYPASS.LTC128B.128 [R248+0x4080], [R4.64], !P5 ;  /* 0x0408000004f87fae */ /* 0x0003e2000e901d56 */
[----:B--2---:R-:W-:-:S02]  /*1890*/  IADD3 R2, P1, R2, UR28, RZ ;  /* 0x0000001c02027c10 */ /* 0x004fc4000ff3e0ff */
[----:B------:R-:W-:Y:S02]  /*18a0*/  SEL R6, RZ, 0x1, P4 ;  /* 0x00000001ff067807 */ /* 0x000fe40002000000 */
[----:B------:R-:W-:Y:S02]  /*18b0*/  IADD3.X R3, R3, UR27, RZ, P1, !PT ;  /* 0x0000001b03037c10 */ /* 0x000fe40008ffe4ff */
[----:B------:R-:W-:Y:S01]  /*18c0*/  SHF.R.U32.HI R0, RZ, 0x3, R0 ;  /* 0x00000003ff007819 */ /* 0x000fe20000011600 */
[----:B------:R-:W-:Y:S01]  /*18d0*/  IMAD.IADD R6, R7, 0x1, R6 ;  /* 0x0000000107067824 */ /* 0x000fe200078e0206 */
[----:B------:R-:W-:Y:S01]  /*18e0*/  LEA R12, P1, R9, c[0x0][0x160], 0x1 ;  /* 0x00005800090c7a11 */ /* 0x000fe200078208ff */
[----:B------:R2:W-:Y:S01]  /*18f0*/  LDGSTS.E.BYPASS.LTC128B.128 [R248+0x2080], [R2.64], !P0 ;  /* 0x0208000002f87fae */ /* 0x0005e2000c101d56 */
[----:B------:R-:W-:Y:S01]  /*1900*/  IMAD.U32 R7, RZ, RZ, UR4 ;  /* 0x00000004ff077e24 */ /* 0x000fe2000f8e00ff */
[----:B------:R-:W-:Y:S02]  /*1910*/  LOP3.LUT R0, R23, R8, R0, 0xf6, !PT ;  /* 0x0000000817007212 */ /* 0x000fe400078ef600 */
[----:B------:R2:W-:Y:S01]  /*1920*/  LDGSTS.E.BYPASS.LTC128B.128 [R248+0x5080], [R2.64+0x80], !P6 ;  /* 0x0508008002f87fae */ /* 0x0005e2000f101d56 */
[----:B------:R-:W-:Y:S01]  /*1930*/  LEA.HI.X R13, R9, c[0x0][0x164], R11, 0x1, P1 ;  /* 0x00005900090d7a11 */ /* 0x000fe200008f0c0b */
[----:B------:R-:W-:Y:S01]  /*1940*/  IMAD.U32 R11, RZ, RZ, UR8 ;  /* 0x00000008ff0b7e24 */ /* 0x000fe2000f8e00ff */
[----:B------:R-:W-:Y:S01]  /*1950*/  LEA R8, P1, R7, R12, 0x6 ;  /* 0x0000000c07087211 */ /* 0x000fe200078230ff */
[----:B------:R-:W0:Y:S01]  /*1960*/  LDGDEPBAR ;  /* 0x00000000000079af */ /* 0x000e220000000000 */
[----:B------:R-:W-:Y:S01]  /*1970*/  LOP3.LUT P6, RZ, R22, 0x2, RZ, 0xc0, !PT ;  /* 0x0000000216ff7812 */ /* 0x000fe200078cc0ff */
[----:B------:R-:W-:Y:S01]  /*1980*/  IMAD.SHL.U32 R217, R0, 0x2, RZ ;  /* 0x0000000200d97824 */ /* 0x000fe200078e00ff */
[----:B------:R-:W-:-:S02]  /*1990*/  LOP3.LUT P5, RZ, R6, 0x1, RZ, 0xc0, !PT ;  /* 0x0000000106ff7812 */ /* 0x000fc400078ac0ff */
[----:B------:R-:W-:Y:S02]  /*19a0*/  SEL R0, R225, 0xffffffe0, !P6 ;  /* 0xffffffe0e1007807 */ /* 0x000fe40007000000 */
[----:B------:R-:W-:Y:S01]  /*19b0*/  LOP3.LUT P0, RZ, R6, 0x2, RZ, 0xc0, !PT ;  /* 0x0000000206ff7812 */ /* 0x000fe2000780c0ff */
[----:B-1----:R-:W-:Y:S02]  /*19c0*/  IMAD.U32 R4, RZ, RZ, UR5 ;  /* 0x00000005ff047e24 */ /* 0x002fe4000f8e00ff */
[----:B------:R-:W-:-:S03]  /*19d0*/  IMAD.IADD R219, R217, 0x1, R0 ;  /* 0x00000001d9db7824 */ /* 0x000fc600078e0200 */
[----:B------:R-:W-:Y:S01]  /*19e0*/  LEA.HI.X R9, R7, R13, R4, 0x6, P1 ;  /* 0x0000000d07097211 */ /* 0x000fe200008f3404 */
[----:B------:R-:W-:Y:S01]  /*19f0*/  IMAD.U32 R4, RZ, RZ, UR8 ;  /* 0x00000008ff047e24 */ /* 0x000fe2000f8e00ff */
[C---:B------:R-:W-:Y:S01]  /*1a00*/  LOP3.LUT P1, RZ, R22.reuse, 0x4, RZ, 0xc0, !PT ;  /* 0x0000000416ff7812 */ /* 0x040fe2000782c0ff */
[----:B------:R-:W-:Y:S01]  /*1a10*/  IMAD.SHL.U32 R22, R22, 0x20, RZ ;  /* 0x0000002016167824 */ /* 0x000fe200078e00ff */
[----:B------:R-:W-:Y:S01]  /*1a20*/  LEA.HI R7, R20, R78, RZ, 0x4 ;  /* 0x0000004e14077211 */ /* 0x000fe200078f20ff */
[----:B------:R-:W-:Y:S01]  /*1a30*/  IMAD.U32 R20, RZ, RZ, UR14 ;  /* 0x0000000eff147e24 */ /* 0x000fe2000f8e00ff */
[----:B------:R-:W-:Y:S01]  /*1a40*/  SEL R221, R221, 0xffffffc0, !P1 ;  /* 0xffffffc0dddd7807 */ /* 0x000fe20004800000 */
[----:B------:R-:W-:Y:S01]  /*1a50*/  USHF.L.U64.HI UR14, UR4, 0x5, UR5 ;  /* 0x00000005040e7899 */ /* 0x000fe20008010205 */
[----:B------:R-:W-:Y:S01]  /*1a60*/  SHF.R.S32.HI R6, RZ, 0x4, R7 ;  /* 0x00000004ff067819 */ /* 0x000fe20000011407 */
[----:B--2---:R-:W-:Y:S01]  /*1a70*/  IMAD.IADD R3, R19, 0x1, R15 ;  /* 0x0000000113037824 */ /* 0x004fe200078e020f */
[----:B------:R-:W-:-:S04]  /*1a80*/  DEPBAR.LE SB0, 0x1 ;  /* 0x000080400000791a */ /* 0x000fc80000000000 */
[----:B------:R-:W-:Y:S01]  /*1a90*/  BAR.SYNC.DEFER_BLOCKING 0x0 ;  /* 0x0000000000007b1d */ /* 0x000fe20000010000 */
[----:B------:R-:W-:Y:S01]  /*1aa0*/  IMAD.IADD R218, R217, 0x1, R221 ;  /* 0x00000001d9da7824 */ /* 0x000fe200078e02dd */
[----:B------:R-:W-:Y:S01]  /*1ab0*/  IADD3 R2, -R36, c[0x0][0x168], -R20 ;  /* 0x00005a0024027a10 */ /* 0x000fe20007ffe914 */
[----:B------:R-:W-:Y:S01]  /*1ac0*/  IMAD.IADD R221, R221, 0x1, R219 ;  /* 0x00000001dddd7824 */ /* 0x000fe200078e02db */
[----:B------:R-:W-:Y:S01]  /*1ad0*/  LEA.HI R5, R7, R6, RZ, 0x1 ;  /* 0x0000000607057211 */ /* 0x000fe200078f08ff */
[----:B------:R-:W-:Y:S01]  /*1ae0*/  IMAD.IADD R0, R0, 0x1, R218 ;  /* 0x0000000100007824 */ /* 0x000fe200078e02da */
[C---:B------:R-:W-:Y:S01]  /*1af0*/  ISETP.LT.OR P1, PT, R2.reuse, 0x1, !P5 ;  /* 0x000000010200780c */ /* 0x040fe20006f21670 */
[----:B------:R-:W-:Y:S01]  /*1b00*/  ULDC.64 UR4, c[0x0][0x240] ;  /* 0x0000900000047ab9 */ /* 0x000fe20000000a00 */
[C---:B------:R-:W-:Y:S01]  /*1b10*/  ISETP.LT.OR P6, PT, R2.reuse, 0x1, !P0 ;  /* 0x000000010200780c */ /* 0x040fe200047c1670 */
[----:B------:R-:W-:Y:S01]  /*1b20*/  UIMAD UR4, UR15, UR4, URZ ;  /* 0x000000040f0472a4 */ /* 0x000fe2000f8e023f */
[----:B------:R-:W-:-:S02]  /*1b30*/  ISETP.LT.OR P5, PT, R2, 0x21, !P5 ;  /* 0x000000210200780c */ /* 0x000fc40006fa1670 */
[----:B------:R-:W-:Y:S01]  /*1b40*/  ISETP.LT.OR P0, PT, R2, 0x21, !P0 ;  /* 0x000000210200780c */ /* 0x000fe20004701670 */
[----:B------:R-:W-:Y:S01]  /*1b50*/  IMAD.MOV.U32 R2, RZ, RZ, R18 ;  /* 0x000000ffff027224 */ /* 0x000fe200078e0012 */
[----:B------:R-:W-:Y:S01]  /*1b60*/  LOP3.LUT R7, R7, 0xfffffff0, RZ, 0xc0, !PT ;  /* 0xfffffff007077812 */ /* 0x000fe200078ec0ff */
[----:B------:R-:W-:Y:S02]  /*1b70*/  UIMAD UR25, UR18, UR5, UR4 ;  /* 0x00000005121972a4 */ /* 0x000fe4000f8e0204 */
[----:B------:R-:W-:Y:S01]  /*1b80*/  IMAD.WIDE.U32 R76, R35, c[0x0][0x240], R2 ;  /* 0x00009000234c7a25 */ /* 0x000fe200078e0002 */
[----:B------:R-:W-:Y:S01]  /*1b90*/  LOP3.LUT R2, R25, 0xffffffe0, RZ, 0xc0, !PT ;  /* 0xffffffe019027812 */ /* 0x000fe200078ec0ff */
[----:B------:R-:W-:Y:S01]  /*1ba0*/  UMOV UR18, 0x1 ;  /* 0x0000000100127882 */ /* 0x000fe20000000000 */
[----:B------:R-:W-:Y:S01]  /*1bb0*/  SHF.R.S32.HI R3, RZ, 0x1f, R21 ;  /* 0x0000001fff037819 */ /* 0x000fe20000011415 */
[----:B------:R-:W-:Y:S01]  /*1bc0*/  UIADD3 UR7, UR26, -UR7, UR18 ;  /* 0x800000071a077290 */ /* 0x000fe2000fffe012 */
[----:B------:R-:W-:Y:S01]  /*1bd0*/  STL.64 [R1+0x38], R76 ;  /* 0x0000384c01007387 */ /* 0x000fe20000100a00 */
[----:B------:R-:W-:Y:S01]  /*1be0*/  IMAD.IADD R2, R78, 0x1, -R2 ;  /* 0x000000014e027824 */ /* 0x000fe200078e0a02 */
[----:B------:R-:W-:Y:S01]  /*1bf0*/  LEA.HI R3, R3, R21, RZ, 0x2 ;  /* 0x0000001503037211 */ /* 0x000fe200078f10ff */
[----:B------:R-:W-:Y:S01]  /*1c00*/  ULDC UR15, c[0x0][0x2a8] ;  /* 0x0000aa00000f7ab9 */ /* 0x000fe20000000800 */
[----:B------:R-:W1:Y:S01]  /*1c10*/  LDSM.16.M88.2 R178, [R0+0x6080] ;  /* 0x0060800000b2783b */ /* 0x000e620000000100 */
[----:B------:R-:W-:Y:S01]  /*1c20*/  UISETP.LE.AND UP0, UPT, UR18, UR15, UPT ;  /* 0x0000000f1200728c */ /* 0x000fe2000bf03270 */
[----:B------:R-:W-:Y:S01]  /*1c30*/  SHF.R.S32.HI R247, RZ, 0x1f, R2 ;  /* 0x0000001ffff77819 */ /* 0x000fe20000011402 */
[----:B------:R-:W-:Y:S01]  /*1c40*/  CS2R R34, SRZ ;  /* 0x0000000000227805 */ /* 0x000fe2000001ff00 */
[----:B------:R-:W2:Y:S01]  /*1c50*/  LDSM.16.M88.2 R180, [R0+0x7080] ;  /* 0x0070800000b4783b */ /* 0x000ea20000000100 */
[----:B------:R-:W-:Y:S01]  /*1c60*/  LOP3.LUT R3, R3, 0x1ffffffc, RZ, 0xc0, !PT ;  /* 0x1ffffffc03037812 */ /* 0x000fe200078ec0ff */
[----:B------:R-:W-:Y:S01]  /*1c70*/  UMOV UR4, URZ ;  /* 0x0000003f00047c82 */ /* 0x000fe20008000000 */
[----:B------:R-:W-:Y:S01]  /*1c80*/  LEA.HI R247, R247, R2, RZ, 0x2 ;  /* 0x00000002f7f77211 */ /* 0x000fe200078f10ff */
[----:B------:R-:W3:Y:S01]  /*1c90*/  LDSM.16.M88.2 R182, [R0+0x8080] ;  /* 0x0080800000b6783b */ /* 0x000ee20000000100 */
[----:B------:R-:W-:Y:S01]  /*1ca0*/  UMOV UR5, 0x1 ;  /* 0x0000000100057882 */ /* 0x000fe20000000000 */
[----:B------:R-:W-:Y:S01]  /*1cb0*/  IMAD.IADD R21, R21, 0x1, -R3 ;  /* 0x0000000115157824 */ /* 0x000fe200078e0a03 */
[----:B------:R-:W-:Y:S01]  /*1cc0*/  LOP3.LUT R3, R247, 0x7ffffffc, RZ, 0xc0, !PT ;  /* 0x7ffffffcf7037812 */ /* 0x000fe200078ec0ff */
[----:B------:R-:W4:Y:S01]  /*1cd0*/  LDSM.16.M88.2 R202, [R0+0x9080] ;  /* 0x0090800000ca783b */ /* 0x000f220000000100 */
[----:B------:R-:W-:-:S02]  /*1ce0*/  UP2UR UR15, UPR, URZ, 0x1 ;  /* 0x000000013f0f7883 */ /* 0x000fc40008000000 */
[----:B------:R-:W-:Y:S01]  /*1cf0*/  ULDC UR18, c[0x0][0x168] ;  /* 0x00005a0000127ab9 */ /* 0x000fe20000000800 */
[----:B------:R-:W1:Y:S04]  /*1d00*/  LDSM.16.M88.2 R204, [R0+0xa080] ;  /* 0x00a0800000cc783b */ /* 0x000e680000000100 */
[----:B------:R5:W1:Y:S04]  /*1d10*/  LDSM.16.M88.2 R206, [R0+0xb080] ;  /* 0x00b0800000ce783b */ /* 0x000a680000000100 */
[----:B------:R-:W1:Y:S04]  /*1d20*/  LDSM.16.M88.2 R160, [R217+0x6080] ;  /* 0x00608000d9a0783b */ /* 0x000e680000000100 */
[----:B------:R-:W1:Y:S04]  /*1d30*/  LDSM.16.M88.2 R162, [R217+0x7080] ;  /* 0x00708000d9a2783b */ /* 0x000e680000000100 */
[----:B------:R-:W1:Y:S04]  /*1d40*/  LDSM.16.M88.2 R164, [R217+0x8080] ;  /* 0x00808000d9a4783b */ /* 0x000e680000000100 */
[----:B------:R-:W1:Y:S04]  /*1d50*/  LDSM.16.M88.2 R166, [R219+0x6080] ;  /* 0x00608000dba6783b */ /* 0x000e680000000100 */
[----:B------:R-:W1:Y:S01]  /*1d60*/  LDSM.16.M88.2 R168, [R219+0x7080] ;  /* 0x00708000dba8783b */ /* 0x000e620000000100 */
[----:B-----5:R-:W-:-:S03]  /*1d70*/  LOP3.LUT R0, R5, 0xfffffffe, RZ, 0xc0, !PT ;  /* 0xfffffffe05007812 */ /* 0x020fc600078ec0ff */
[----:B------:R-:W1:Y:S04]  /*1d80*/  LDSM.16.M88.2 R170, [R219+0x8080] ;  /* 0x00808000dbaa783b */ /* 0x000e680000000100 */
[----:B------:R-:W1:Y:S01]  /*1d90*/  LDSM.16.M88.2 R184, [R217+0x9080] ;  /* 0x00908000d9b8783b */ /* 0x000e620000000100 */
[----:B------:R-:W-:Y:S01]  /*1da0*/  IMAD.IADD R6, R6, 0x1, -R0 ;  /* 0x0000000106067824 */ /* 0x000fe200078e0a00 */
[----:B------:R-:W-:Y:S02]  /*1db0*/  IADD3 R0, -R20, c[0x0][0x168], -R36 ;  /* 0x00005a0014007a10 */ /* 0x000fe40007ffe924 */
[----:B------:R-:W1:Y:S01]  /*1dc0*/  LDSM.16.M88.2 R186, [R217+0xa080] ;  /* 0x00a08000d9ba783b */ /* 0x000e620000000100 */
[----:B------:R-:W-:Y:S01]  /*1dd0*/  IMAD.SHL.U32 R223, R6, 0x8, RZ ;  /* 0x0000000806df7824 */ /* 0x000fe200078e00ff */
[----:B------:R-:W-:-:S02]  /*1de0*/  CS2R R36, SRZ ;  /* 0x0000000000247805 */ /* 0x000fc4000001ff00 */
[----:B------:R-:W1:Y:S02]  /*1df0*/  LDSM.16.M88.2 R188, [R217+0xb080] ;  /* 0x00b08000d9bc783b */ /* 0x000e640000000100 */
[----:B------:R-:W-:Y:S02]  /*1e00*/  LOP3.LUT R223, R223, 0x8, RZ, 0xc0, !PT ;  /* 0x00000008dfdf7812 */ /* 0x000fe400078ec0ff */
        /* <DEDUP_REMOVED lines=16> */
[----:B------:R-:W-:Y:S02]  /*1f10*/  LEA.HI.X R5, R11, R17, R10, 0x1, P1 ;  /* 0x000000110b057211 */ /* 0x000fe400008f0c0a */
[C---:B------:R-:W-:Y:S01]  /*1f20*/  @!P2 LEA R10, P1, R28.reuse, c[0x0][0x258], 0x2 ;  /* 0x000096001c0aaa11 */ /* 0x040fe200078210ff */
[----:B------:R5:W-:Y:S01]  /*1f30*/  LDGSTS.E.BYPASS.LTC128B.128 [R248+0x7080], [R8.64], !P5 ;  /* 0x0708000008f87fae */ /* 0x000be2000e901d56 */
[----:B------:R-:W-:Y:S02]  /*1f40*/  ISETP.GE.AND P6, PT, R27, c[0x0][0x1fc], PT ;  /* 0x00007f001b007a0c */ /* 0x000fe40003fc6270 */
[----:B------:R-:W-:Y:S01]  /*1f50*/  @!P2 LEA.HI.X R11, R28, c[0x0][0x25c], R32, 0x2, P1 ;  /* 0x000097001c0baa11 */ /* 0x000fe200008f1420 */
[----:B------:R5:W-:Y:S01]  /*1f60*/  LDGSTS.E.BYPASS.LTC128B.128 [R248+0x9080], [R8.64+0x80], !P0 ;  /* 0x0908008008f87fae */ /* 0x000be2000c101d56 */
[----:B------:R-:W-:Y:S02]  /*1f70*/  ISETP.GE.AND P1, PT, R14, c[0x0][0x1fc], PT ;  /* 0x00007f000e007a0c */ /* 0x000fe40003f26270 */
[----:B------:R-:W-:-:S02]  /*1f80*/  ISETP.LT.OR P5, PT, R0, 0x1, P6 ;  /* 0x000000010000780c */ /* 0x000fc400037a1670 */
[C---:B------:R-:W-:Y:S02]  /*1f90*/  ISETP.LT.OR P0, PT, R0.reuse, 0x1, P1 ;  /* 0x000000010000780c */ /* 0x040fe40000f01670 */
[C---:B------:R-:W-:Y:S02]  /*1fa0*/  ISETP.LT.OR P1, PT, R0.reuse, 0x21, P1 ;  /* 0x000000210000780c */ /* 0x040fe40000f21670 */
[----:B------:R-:W-:Y:S01]  /*1fb0*/  ISETP.LT.OR P6, PT, R0, 0x21, P6 ;  /* 0x000000210000780c */ /* 0x000fe200037c1670 */
[----:B------:R-:W-:-:S05]  /*1fc0*/  IMAD.SHL.U32 R0, R26, 0x10, RZ ;  /* 0x000000101a007824 */ /* 0x000fca00078e00ff */
[----:B------:R-:W-:Y:S02]  /*1fd0*/  LEA.HI.SX32 R247, R247, R0, 0x1e ;  /* 0x00000000f7f77211 */ /* 0x000fe400078ff2ff */
[----:B------:R-:W-:-:S04]  /*1fe0*/  LOP3.LUT R0, R0, 0x10, RZ, 0xc0, !PT ;  /* 0x0000001000007812 */ /* 0x000fc800078ec0ff */
[----:B------:R-:W-:Y:S01]  /*1ff0*/  LOP3.LUT R22, R0, 0xe0, R22, 0xf8, !PT ;  /* 0x000000e000167812 */ /* 0x000fe200078ef816 */
[----:B-----5:R-:W-:-:S05]  /*2000*/  @!P2 IMAD.SHL.U32 R8, R78, 0x10, RZ ;  /* 0x000000104e08a824 */ /* 0x020fca00078e00ff */
[----:B------:R5:W-:Y:S04]  /*2010*/  @!P2 LDGSTS.E.BYPASS.LTC128B.128 [R8+0x12080], [R10.64] ;  /* 0x120800000a08afae */ /* 0x000be8000b901d56 */
[----:B------:R-:W0:Y:S04]  /*2020*/  LDGDEPBAR ;  /* 0x00000000000079af */ /* 0x000e280000000000 */
[----:B------:R1:W-:Y:S01]  /*2030*/  LDGSTS.E.BYPASS.LTC128B.128 [R248+0xe080], [R16.64], !P0 ;  /* 0x0e08000010f87fae */ /* 0x0003e2000c101d56 */
[----:B------:R-:W-:-:S03]  /*2040*/  ISETP.GE.AND P0, PT, R14, c[0x0][0x1fc], PT ;  /* 0x00007f000e007a0c */ /* 0x000fc60003f06270 */
[----:B------:R1:W-:Y:S04]  /*2050*/  LDGSTS.E.BYPASS.LTC128B.128 [R248+0x10080], [R16.64+0x80], !P5 ;  /* 0x1008008010f87fae */ /* 0x0003e8000e901d56 */
[----:B------:R1:W-:Y:S01]  /*2060*/  LDGSTS.E.BYPASS.LTC128B.128 [R248+0xf080], [R4.64], !P1 ;  /* 0x0f08000004f87fae */ /* 0x0003e2000c901d56 */
[----:B------:R-:W-:-:S03]  /*2070*/  ISETP.GE.AND P1, PT, R27, c[0x0][0x1fc], PT ;  /* 0x00007f001b007a0c */ /* 0x000fc60003f26270 */
[----:B------:R1:W-:Y:S01]  /*2080*/  LDGSTS.E.BYPASS.LTC128B.128 [R248+0x11080], [R4.64+0x80], !P6 ;  /* 0x1108008004f87fae */ /* 0x0003e2000f101d56 */
[----:B------:R-:W-:Y:S01]  /*2090*/  ISETP.GE.AND P6, PT, R78, 0x10, PT ;  /* 0x000000104e00780c */ /* 0x000fe20003fc6270 */
[----:B-----5:R-:W-:Y:S01]  /*20a0*/  IMAD.IADD R10, R2, 0x1, -R3 ;  /* 0x00000001020a7824 */ /* 0x020fe200078e0a03 */
[C---:B------:R-:W-:Y:S01]  /*20b0*/  LEA R8, P5, R31.reuse, c[0x0][0x280], 0x2 ;  /* 0x0000a0001f087a11 */ /* 0x040fe200078a10ff */
[----:B------:R-:W-:Y:S02]  /*20c0*/  IMAD.IADD R2, R78, 0x1, -R7 ;  /* 0x000000014e027824 */ /* 0x000fe400078e0a07 */
[----:B------:R-:W-:Y:S01]  /*20d0*/  IMAD.SHL.U32 R3, R6, 0x20, RZ ;  /* 0x0000002006037824 */ /* 0x000fe200078e00ff */
[----:B------:R-:W-:Y:S01]  /*20e0*/  LEA.HI.X R9, R31, c[0x0][0x284], R33, 0x2, P5 ;  /* 0x0000a1001f097a11 */ /* 0x000fe200028f1421 */
[----:B------:R-:W-:Y:S01]  /*20f0*/  IMAD R21, R21, 0x4, R10 ;  /* 0x0000000415157824 */ /* 0x000fe200078e020a */
[----:B------:R-:W-:Y:S01]  /*2100*/  SHF.R.S32.HI R7, RZ, 0x1f, R2 ;  /* 0x0000001fff077819 */ /* 0x000fe20000011402 */
[----:B------:R-:W-:Y:S01]  /*2110*/  IMAD.SHL.U32 R220, R2, 0x4, RZ ;  /* 0x0000000402dc7824 */ /* 0x000fe200078e00ff */
[----:B------:R-:W-:Y:S01]  /*2120*/  LOP3.LUT R11, R29, 0x20, R3, 0xf8, !PT ;  /* 0x000000201d0b7812 */ /* 0x000fe200078ef803 */
[----:B------:R-:W-:Y:S01]  /*2130*/  IMAD.SHL.U32 R251, R21, 0x2, RZ ;  /* 0x0000000215fb7824 */ /* 0x000fe200078e00ff */
[----:B------:R-:W-:Y:S01]  /*2140*/  LEA.HI R7, R7, R2, RZ, 0x3 ;  /* 0x0000000207077211 */ /* 0x000fe200078f18ff */
[----:B------:R-:W-:Y:S01]  /*2150*/  CS2R R32, SRZ ;  /* 0x0000000000207805 */ /* 0x000fe2000001ff00 */
[----:B------:R-:W-:Y:S01]  /*2160*/  SEL R10, RZ, 0x1, P0 ;  /* 0x00000001ff0a7807 */ /* 0x000fe20000000000 */
[----:B------:R-:W-:Y:S01]  /*2170*/  CS2R R28, SRZ ;  /* 0x00000000001c7805 */ /* 0x000fe2000001ff00 */
[----:B------:R-:W-:-:S02]  /*2180*/  LOP3.LUT R0, R7, 0xfffffff8, RZ, 0xc0, !PT ;  /* 0xfffffff807007812 */ /* 0x000fc400078ec0ff */
[C---:B------:R-:W-:Y:S02]  /*2190*/  LOP3.LUT P5, RZ, R2.reuse, 0x4, RZ, 0xc0, !PT ;  /* 0x0000000402ff7812 */ /* 0x040fe400078ac0ff */
[----:B------:R-:W-:Y:S01]  /*21a0*/  IADD3 R250, -R251, UR7, RZ ;  /* 0x00000007fbfa7c10 */ /* 0x000fe2000fffe1ff */
[C---:B------:R-:W-:Y:S01]  /*21b0*/  IMAD.IADD R0, R2.reuse, 0x1, -R0 ;  /* 0x0000000102007824 */ /* 0x040fe200078e0a00 */
[----:B-1----:R-:W-:Y:S01]  /*21c0*/  SEL R5, RZ, 0xffffffff, P1 ;  /* 0xffffffffff057807 */ /* 0x002fe20000800000 */
[----:B------:R-:W-:Y:S01]  /*21d0*/  IMAD.SHL.U32 R4, R2, 0x20, RZ ;  /* 0x0000002002047824 */ /* 0x000fe200078e00ff */
[----:B------:R-:W-:Y:S01]  /*21e0*/  SEL R222, R227, 0xfffffff0, !P5 ;  /* 0xfffffff0e3de7807 */ /* 0x000fe20006800000 */
[C---:B------:R-:W-:Y:S01]  /*21f0*/  IMAD.SHL.U32 R3, R0.reuse, 0x40, RZ ;  /* 0x0000004000037824 */ /* 0x040fe200078e00ff */
[----:B------:R-:W-:Y:S01]  /*2200*/  LOP3.LUT P1, RZ, R0, 0x2, RZ, 0xc0, !PT ;  /* 0x0000000200ff7812 */ /* 0x000fe2000782c0ff */
[----:B------:R-:W-:Y:S01]  /*2210*/  IMAD.SHL.U32 R2, R6, 0x100, RZ ;  /* 0x0000010006027824 */ /* 0x000fe200078e00ff */
[----:B------:R-:W-:-:S02]  /*2220*/  LOP3.LUT P0, RZ, R0, 0x4, RZ, 0xc0, !PT ;  /* 0x0000000400ff7812 */ /* 0x000fc4000780c0ff */
[----:B------:R-:W-:Y:S01]  /*2230*/  LOP3.LUT R0, R223, 0x1e0, R4, 0xf8, !PT ;  /* 0x000001e0df007812 */ /* 0x000fe200078ef804 */
[----:B------:R-:W-:Y:S01]  /*2240*/  IMAD.SHL.U32 R4, R5, 0x2, RZ ;  /* 0x0000000205047824 */ /* 0x000fe200078e00ff */
[----:B------:R-:W-:Y:S02]  /*2250*/  LOP3.LUT R3, R3, 0x1c0, RZ, 0xc0, !PT ;  /* 0x000001c003037812 */ /* 0x000fe400078ec0ff */
[----:B------:R-:W-:Y:S02]  /*2260*/  LOP3.LUT R220, R0, 0x38, R220, 0x78, !PT ;  /* 0x0000003800dc7812 */ /* 0x000fe400078e78dc */
[----:B------:R-:W-:Y:S02]  /*2270*/  SHF.R.U32.HI R0, RZ, 0x3, R3 ;  /* 0x00000003ff007819 */ /* 0x000fe40000011603 */
[----:B------:R-:W-:Y:S02]  /*2280*/  LOP3.LUT R4, R4, 0x2, R10, 0xe2, !PT ;  /* 0x0000000204047812 */ /* 0x000fe400078ee20a */
[----:B------:R-:W-:-:S02]  /*2290*/  LOP3.LUT R223, R0, R3, R223, 0x1e, !PT ;  /* 0x0000000300df7212 */ /* 0x000fc400078e1edf */
[----:B------:R-:W-:Y:S01]  /*22a0*/  LOP3.LUT R3, R0, R11, R3, 0x1e, !PT ;  /* 0x0000000b00037212 */ /* 0x000fe200078e1e03 */
[----:B------:R-:W-:Y:S01]  /*22b0*/  IMAD.SHL.U32 R0, R7, 0x40, RZ ;  /* 0x0000004007007824 */ /* 0x000fe200078e00ff */
[----:B------:R-:W-:Y:S01]  /*22c0*/  LOP3.LUT R2, R22, 0x100, R2, 0xf8, !PT ;  /* 0x0000010016027812 */ /* 0x000fe200078ef802 */
[----:B------:R1:W-:Y:S01]  /*22d0*/  STL [R1+0x18], R4 ;  /* 0x0000180401007387 */ /* 0x0003e20000100800 */
[----:B------:R-:W-:Y:S02]  /*22e0*/  LOP3.LUT R220, R220, R30, RZ, 0xfc, !PT ;  /* 0x0000001edcdc7212 */ /* 0x000fe400078efcff */
[----:B------:R-:W-:Y:S01]  /*22f0*/  LOP3.LUT R0, R0, 0xfffffe00, RZ, 0xc0, !PT ;  /* 0xfffffe0000007812 */ /* 0x000fe200078ec0ff */
[----:B------:R-:W-:Y:S01]  /*2300*/  CS2R R30, SRZ ;  /* 0x00000000001e7805 */ /* 0x000fe2000001ff00 */
[----:B------:R-:W-:Y:S02]  /*2310*/  LOP3.LUT R5, R2, 0x8, R24, 0xf8, !PT ;  /* 0x0000000802057812 */ /* 0x000fe400078ef818 */
[----:B------:R-:W-:-:S02]  /*2320*/  SEL R226, R225, 0xffffffe0, !P0 ;  /* 0xffffffe0e1e27807 */ /* 0x000fc40004000000 */
[----:B------:R-:W-:Y:S02]  /*2330*/  LOP3.LUT R229, R3, R0, RZ, 0xfc, !PT ;  /* 0x0000000003e57212 */ /* 0x000fe400078efcff */
[----:B------:R-:W-:Y:S02]  /*2340*/  IADD3 R3, R77, UR25, RZ ;  /* 0x000000194d037c10 */ /* 0x000fe4000fffe0ff */
[----:B------:R-:W-:Y:S01]  /*2350*/  SEL R227, R227, 0xfffffff0, !P1 ;  /* 0xfffffff0e3e37807 */ /* 0x000fe20004800000 */
[----:B------:R-:W-:Y:S01]  /*2360*/  IMAD.SHL.U32 R216, R229, 0x2, RZ ;  /* 0x00000002e5d87824 */ /* 0x000fe200078e00ff */
[----:B------:R-:W-:Y:S01]  /*2370*/  SEL R225, R225, 0xffffffe0, !P1 ;  /* 0xffffffe0e1e17807 */ /* 0x000fe20004800000 */
[----:B------:R-:W-:Y:S01]  /*2380*/  STL [R1+0x40], R3 ;  /* 0x0000400301007387 */ /* 0x000fe20000100800 */
[----:B------:R-:W-:Y:S01]  /*2390*/  LEA R220, R220, 0x15480, 0x1 ;  /* 0x00015480dcdc7811 */ /* 0x000fe200078e08ff */
[----:B------:R-:W-:Y:S01]  /*23a0*/  IMAD.IADD R232, R227, 0x1, R226 ;  /* 0x00000001e3e87824 */ /* 0x000fe200078e02e2 */
[----:B------:R-:W-:-:S02]  /*23b0*/  IADD3 R252, -R251, UR26, RZ ;  /* 0x0000001afbfc7c10 */ /* 0x000fc4000fffe1ff */
[----:B------:R-:W-:Y:S01]  /*23c0*/  IADD3 R249, R250, c[0x0][0x2a4], RZ ;  /* 0x0000a900faf97a10 */ /* 0x000fe20007ffe0ff */
[----:B------:R-:W-:Y:S01]  /*23d0*/  IMAD R222, R222, 0x2, R220 ;  /* 0x00000002dede7824 */ /* 0x000fe200078e02dc */
[----:B------:R-:W-:Y:S02]  /*23e0*/  IADD3 R251, -R251, UR19, RZ ;  /* 0x00000013fbfb7c10 */ /* 0x000fe4000fffe1ff */
[----:B-1----:R-:W-:Y:S01]  /*23f0*/  LOP3.LUT R4, R2, 0x1c0, RZ, 0xc0, !PT ;  /* 0x000001c002047812 */ /* 0x002fe200078ec0ff */
[----:B------:R-:W-:Y:S01]  /*2400*/  IMAD R2, R26, 0x400, R0 ;  /* 0x000004001a027824 */ /* 0x000fe200078e0200 */
[----:B------:R-:W-:Y:S02]  /*2410*/  IADD3 R0, R248, 0x6080, RZ ;  /* 0x00006080f8007810 */ /* 0x000fe40007ffe0ff */
[----:B------:R-:W-:Y:S01]  /*2420*/  SHF.R.U32.HI R4, RZ, 0x3, R4 ;  /* 0x00000003ff047819 */ /* 0x000fe20000011604 */
[----:B------:R-:W-:Y:S01]  /*2430*/  IMAD.IADD R223, R2, 0x1, R223 ;  /* 0x0000000102df7824 */ /* 0x000fe200078e02df */
[----:B------:R-:W-:Y:S01]  /*2440*/  IADD3 R250, R250, UR6, RZ ;  /* 0x00000006fafa7c10 */ /* 0x000fe2000fffe0ff */
[----:B------:R1:W-:Y:S01]  /*2450*/  STL [R1+0x44], R0 ;  /* 0x0000440001007387 */ /* 0x0003e20000100800 */
[----:B------:R-:W-:Y:S01]  /*2460*/  LOP3.LUT R2, R4, R5, RZ, 0x3c, !PT ;  /* 0x0000000504027212 */ /* 0x000fe200078e3cff */
[----:B------:R-:W-:-:S02]  /*2470*/  @!P6 IMAD.SHL.U32 R4, R78, 0x10, RZ ;  /* 0x000000104e04e824 */ /* 0x000fc400078e00ff */
[C---:B------:R-:W-:Y:S02]  /*2480*/  IMAD.IADD R228, R223.reuse, 0x1, R226 ;  /* 0x00000001dfe47824 */ /* 0x040fe400078e02e2 */
[C---:B------:R-:W-:Y:S01]  /*2490*/  IMAD.SHL.U32 R224, R223.reuse, 0x2, RZ ;  /* 0x00000002dfe07824 */ /* 0x040fe200078e00ff */
[----:B------:R2:W-:Y:S01]  /*24a0*/  @!P6 LDGSTS.E.BYPASS.LTC128B.128 [R4+0x12280], [R8.64] ;  /* 0x122800000804efae */ /* 0x0005e2000b901d56 */
[----:B------:R-:W-:Y:S02]  /*24b0*/  IMAD.IADD R231, R223, 0x1, R227 ;  /* 0x00000001dfe77824 */ /* 0x000fe400078e02e3 */
[----:B------:R-:W-:Y:S01]  /*24c0*/  IMAD.IADD R230, R227, 0x1, R228 ;  /* 0x00000001e3e67824 */ /* 0x000fe200078e02e4 */
[----:B------:R-:W0:Y:S01]  /*24d0*/  LDGDEPBAR ;  /* 0x00000000000079af */ /* 0x000e220000000000 */
[----:B------:R-:W-:-:S03]  /*24e0*/  IMAD.IADD R225, R224, 0x1, R225 ;  /* 0x00000001e0e17824 */ /* 0x000fc600078e02e1 */
[----:B------:R-:W0:Y:S01]  /*24f0*/  LDGDEPBAR ;  /* 0x00000000000079af */ /* 0x000e220000000000 */
[----:B-1-34-:R-:W-:-:S03]  /*2500*/  IMAD.SHL.U32 R0, R2, 0x2, RZ ;  /* 0x0000000202007824 */ /* 0x01afc600078e00ff */
.L_x_400:
[----:B------:R-:W-:Y:S04]  /*2510*/  DEPBAR.LE SB0, 0x1 ;  /* 0x000080400000791a */ /* 0x000fe80000000000 */
[----:B------:R-:W-:Y:S01]  /*2520*/  BAR.SYNC.DEFER_BLOCKING 0x0 ;  /* 0x0000000000007b1d */ /* 0x000fe20000010000 */
[----:B------:R-:W-:Y:S01]  /*2530*/  MOV R2, UR4 ;  /* 0x0000000400027c02 */ /* 0x000fe20008000f00 */
[----:B------:R-:W-:Y:S01]  /*2540*/  UISETP.NE.AND UP0, UPT, UR15, URZ, UPT ;  /* 0x0000003f0f00728c */ /* 0x000fe2000bf05270 */
[----:B------:R-:W-:Y:S02]  /*2550*/  MOV R148, UR4 ;  /* 0x0000000400947c02 */ /* 0x000fe40008000f00 */
[----:B------:R-:W-:Y:S02]  /*2560*/  LEA R2, R2, R223, 0xd ;  /* 0x000000df02027211 */ /* 0x000fe400078e68ff */
[----:B------:R-:W-:Y:S02]  /*2570*/  LEA R148, R148, R227, 0xd ;  /* 0x000000e394947211 */ /* 0x000fe400078e68ff */
[----:B------:R-:W-:Y:S02]  /*2580*/  SHF.L.U32 R156, R2, 0x1, RZ ;  /* 0x00000001029c7819 */ /* 0x000fe400000006ff */
[----:B------:R-:W-:Y:S01]  /*2590*/  MOV R149, UR4 ;  /* 0x0000000400957c02 */ /* 0x000fe20008000f00 */
[C---:B--2---:R-:W-:Y:S01]  /*25a0*/  IMAD.IADD R4, R223.reuse, 0x1, R148 ;  /* 0x00000001df047824 */ /* 0x044fe200078e0294 */
[----:B------:R-:W-:Y:S02]  /*25b0*/  IADD3 R148, R223, R148, R226 ;  /* 0x00000094df947210 */ /* 0x000fe40007ffe0e2 */
[----:B------:R-:W-:Y:S02]  /*25c0*/  LEA R149, R149, R232, 0xd ;  /* 0x000000e895957211 */ /* 0x000fe400078e68ff */
[----:B------:R-:W-:Y:S02]  /*25d0*/  SHF.L.U32 R154, R4, 0x1, RZ ;  /* 0x00000001049a7819 */ /* 0x000fe400000006ff */
[----:B------:R-:W-:Y:S02]  /*25e0*/  SHF.L.U32 R148, R148, 0x1, RZ ;  /* 0x0000000194947819 */ /* 0x000fe400000006ff */
[----:B------:R-:W-:Y:S01]  /*25f0*/  PLOP3.LUT P1, PT, PT, PT, UP0, 0x40, 0x0 ;  /* 0x000000000000781c */ /* 0x000fe20003f2e808 */
[----:B------:R-:W-:Y:S06]  /*2600*/  LDSM.16.M88.2 R2, [R217+0x80] ;  /* 0x00008000d902783b */ /* 0x000fec0000000100 */
[----:B------:R-:W1:Y:S08]  /*2610*/  LDSM.16.M88.4 R20, [R156+0x6080] ;  /* 0x006080009c14783b */ /* 0x000e700000000200 */
[----:B------:R-:W2:Y:S08]  /*2620*/  LDSM.16.M88.4 R24, [R156+0x7080] ;  /* 0x007080009c18783b */ /* 0x000eb00000000200 */
[----:B------:R-:W3:Y:S06]  /*2630*/  LDSM.16.M88.2 R16, [R217+0x1080] ;  /* 0x00108000d910783b */ /* 0x000eec0000000100 */
[----:B------:R-:W4:Y:S06]  /*2640*/  LDSM.16.M88.2 R76, [R217+0x2080] ;  /* 0x00208000d94c783b */ /* 0x000f2c0000000100 */
[----:B------:R-:W-:Y:S06]  /*2650*/  LDSM.16.M88.2 R78, [R219+0x80] ;  /* 0x00008000db4e783b */ /* 0x000fec0000000100 */
[----:B------:R-:W5:Y:S01]  /*2660*/  LDSM.16.M88.4 R80, [R154+0x6080] ;  /* 0x006080009a50783b */ /* 0x000f620000000200 */
[-C--:B-1----:R-:W-:Y:S07]  /*2670*/  HMMA.16816.F32.BF16 R4, R20, R2.reuse, RZ ;  /* 0x000000021404723c */ /* 0x082fee00000418ff */
[----:B------:R-:W1:Y:S01]  /*2680*/  LDSM.16.M88.4 R132, [R154+0x7080] ;  /* 0x007080009a84783b */ /* 0x000e620000000200 */
[C---:B--2---:R-:W-:Y:S07]  /*2690*/  HMMA.16816.F32.BF16 R8, R24.reuse, R2, RZ ;  /* 0x000000021808723c */ /* 0x044fee00000418ff */
[----:B------:R-:W2:Y:S01]  /*26a0*/  LDSM.16.M88.2 R136, [R219+0x1080] ;  /* 0x00108000db88783b */ /* 0x000ea20000000100 */
[-C--:B---3--:R-:W-:Y:S05]  /*26b0*/  HMMA.16816.F32.BF16 R12, R24, R16.reuse, RZ ;  /* 0x00000010180c723c */ /* 0x088fea00000418ff */
[----:B------:R-:W3:Y:S06]  /*26c0*/  LDSM.16.M88.2 R2, [R219+0x2080] ;  /* 0x00208000db02783b */ /* 0x000eec0000000100 */
[----:B------:R-:W-:Y:S01]  /*26d0*/  LDSM.16.M88.2 R138, [R218+0x80] ;  /* 0x00008000da8a783b */ /* 0x000fe20000000100 */
[C---:B------:R-:W-:Y:S05]  /*26e0*/  HMMA.16816.F32.BF16 R16, R20.reuse, R16, RZ ;  /* 0x000000101410723c */ /* 0x040fea00000418ff */
[----:B------:R-:W-:Y:S03]  /*26f0*/  LDSM.16.M88.2 R144, [R218+0x1080] ;  /* 0x00108000da90783b */ /* 0x000fe60000000100 */
[-C--:B----4-:R-:W-:Y:S03]  /*2700*/  HMMA.16816.F32.BF16 R20, R20, R76.reuse, RZ ;  /* 0x0000004c1414723c */ /* 0x090fe600000418ff */
[----:B------:R-:W-:Y:S05]  /*2710*/  LDSM.16.M88.2 R146, [R218+0x2080] ;  /* 0x00208000da92783b */ /* 0x000fea0000000100 */
[----:B------:R-:W-:Y:S01]  /*2720*/  HMMA.16816.F32.BF16 R24, R24, R76, RZ ;  /* 0x0000004c1818723c */ /* 0x000fe200000418ff */
[----:B------:R-:W-:Y:S06]  /*2730*/  LDSM.16.M88.2 R152, [R221+0x1080] ;  /* 0x00108000dd98783b */ /* 0x000fec0000000100 */
[----:B------:R-:W-:Y:S01]  /*2740*/  MOV R76, UR4 ;  /* 0x00000004004c7c02 */ /* 0x000fe20008000f00 */
[-C--:B-----5:R-:W-:Y:S05]  /*2750*/  HMMA.16816.F32.BF16 R4, R80, R78.reuse, R4 ;  /* 0x0000004e5004723c */ /* 0x0a0fea0000041804 */
[----:B------:R-:W-:Y:S03]  /*2760*/  LEA R76, R76, R226, 0xd ;  /* 0x000000e24c4c7211 */ /* 0x000fe600078e68ff */
[C---:B-1----:R-:W-:Y:S04]  /*2770*/  HMMA.16816.F32.BF16 R8, R132.reuse, R78, R8 ;  /* 0x0000004e8408723c */ /* 0x042fe80000041808 */
[C---:B------:R-:W-:Y:S04]  /*2780*/  IADD3 R76, R223.reuse, R76, RZ ;  /* 0x0000004cdf4c7210 */ /* 0x040fe80007ffe0ff */
[-C--:B--2---:R-:W-:Y:S04]  /*2790*/  HMMA.16816.F32.BF16 R12, R132, R136.reuse, R12 ;  /* 0x00000088840c723c */ /* 0x084fe8000004180c */
[----:B------:R-:W-:Y:S04]  /*27a0*/  IMAD.SHL.U32 R155, R76, 0x2, RZ ;  /* 0x000000024c9b7824 */ /* 0x000fe800078e00ff */
[C---:B------:R-:W-:Y:S01]  /*27b0*/  HMMA.16816.F32.BF16 R16, R80.reuse, R136, R16 ;  /* 0x000000885010723c */ /* 0x040fe20000041810 */
[----:B------:R-:W1:Y:S06]  /*27c0*/  LDSM.16.M88.4 R76, [R155+0x6080] ;  /* 0x006080009b4c783b */ /* 0x000e6c0000000200 */
[----:B------:R-:W-:Y:S01]  /*27d0*/  IADD3 R136, R223, R149, RZ ;  /* 0x00000095df887210 */ /* 0x000fe20007ffe0ff */
[-C--:B---3--:R-:W-:Y:S01]  /*27e0*/  HMMA.16816.F32.BF16 R20, R80, R2.reuse, R20 ;  /* 0x000000025014723c */ /* 0x088fe20000041814 */
[----:B------:R-:W2:Y:S03]  /*27f0*/  LDSM.16.M88.4 R140, [R155+0x7080] ;  /* 0x007080009b8c783b */ /* 0x000ea60000000200 */
[----:B------:R-:W-:Y:S04]  /*2800*/  IMAD.SHL.U32 R208, R136, 0x2, RZ ;  /* 0x0000000288d07824 */ /* 0x000fe800078e00ff */
[----:B------:R-:W-:Y:S01]  /*2810*/  HMMA.16816.F32.BF16 R24, R132, R2, R24 ;  /* 0x000000028418723c */ /* 0x000fe20000041818 */
[----:B------:R-:W-:Y:S06]  /*2820*/  LDSM.16.M88.2 R136, [R221+0x80] ;  /* 0x00008000dd88783b */ /* 0x000fec0000000100 */
[----:B------:R-:W3:Y:S08]  /*2830*/  LDSM.16.M88.4 R80, [R148+0x6080] ;  /* 0x006080009450783b */ /* 0x000ef00000000200 */
[----:B------:R-:W4:Y:S08]  /*2840*/  LDSM.16.M88.4 R148, [R208+0x7080] ;  /* 0x00708000d094783b */ /* 0x000f300000000200 */
[----:B------:R-:W5:Y:S01]  /*2850*/  LDSM.16.M88.2 R2, [R221+0x2080] ;  /* 0x00208000dd02783b */ /* 0x000f620000000100 */
        /* <DEDUP_REMOVED lines=12> */
[C---:B----4-:R-:W-:Y:S07]  /*2920*/  HMMA.16816.F32.BF16 R8, R148.reuse, R136, R8 ;  /* 0x000000889408723c */ /* 0x050fee0000041808 */
[----:B------:R-:W-:Y:S01]  /*2930*/  MOV R136, UR4 ;  /* 0x0000000400887c02 */ /* 0x000fe20008000f00 */
[-C--:B------:R-:W-:Y:S08]  /*2940*/  HMMA.16816.F32.BF16 R12, R148, R152.reuse, R12 ;  /* 0x00000098940c723c */ /* 0x080ff0000004180c */
[C---:B------:R-:W-:Y:S08]  /*2950*/  HMMA.16816.F32.BF16 R16, R80.reuse, R152, R16 ;  /* 0x000000985010723c */ /* 0x040ff00000041810 */
[-C--:B-----5:R-:W-:Y:S01]  /*2960*/  HMMA.16816.F32.BF16 R20, R80, R2.reuse, R20 ;  /* 0x000000025014723c */ /* 0x0a0fe20000041814 */
[----:B------:R-:W3:Y:S06]  /*2970*/  LDSM.16.M88.2 R80, [R217+0x5080] ;  /* 0x00508000d950783b */ /* 0x000eec0000000100 */
[----:B------:R-:W-:Y:S01]  /*2980*/  LEA R82, R136, R231, 0xd ;  /* 0x000000e788527211 */ /* 0x000fe200078e68ff */
[----:B------:R-:W-:Y:S01]  /*2990*/  HMMA.16816.F32.BF16 R24, R148, R2, R24 ;  /* 0x000000029418723c */ /* 0x000fe20000041818 */
[----:B------:R-:W-:Y:S03]  /*29a0*/  LDSM.16.M88.2 R2, [R219+0x3080] ;  /* 0x00308000db02783b */ /* 0x000fe60000000100 */
[----:B------:R-:W-:Y:S03]  /*29b0*/  SHF.L.U32 R82, R82, 0x1, RZ ;  /* 0x0000000152527819 */ /* 0x000fe600000006ff */
[----:B------:R-:W-:Y:S01]  /*29c0*/  LDSM.16.M88.2 R148, [R218+0x5080] ;  /* 0x00508000da94783b */ /* 0x000fe20000000100 */
[-C--:B-1----:R-:W-:Y:S05]  /*29d0*/  HMMA.16816.F32.BF16 R4, R76, R132.reuse, R4 ;  /* 0x000000844c04723c */ /* 0x082fea0000041804 */
[----:B------:R1:W4:Y:S03]  /*29e0*/  LDSM.16.M88.4 R136, [R82+0x8080] ;  /* 0x008080005288783b */ /* 0x0003260000000200 */
[C---:B--2---:R-:W-:Y:S05]  /*29f0*/  HMMA.16816.F32.BF16 R8, R156.reuse, R132, R8 ;  /* 0x000000849c08723c */ /* 0x044fea0000041808 */
[----:B------:R-:W-:Y:S03]  /*2a00*/  LDSM.16.M88.2 R132, [R219+0x5080] ;  /* 0x00508000db84783b */ /* 0x000fe60000000100 */
[-C--:B------:R-:W-:Y:S03]  /*2a10*/  HMMA.16816.F32.BF16 R12, R156, R134.reuse, R12 ;  /* 0x000000869c0c723c */ /* 0x080fe6000004180c */
[----:B------:R-:W-:Y:S05]  /*2a20*/  LDSM.16.M88.2 R150, [R221+0x3080] ;  /* 0x00308000dd96783b */ /* 0x000fea0000000100 */
[C---:B------:R-:W-:Y:S01]  /*2a30*/  HMMA.16816.F32.BF16 R16, R76.reuse, R134, R16 ;  /* 0x000000864c10723c */ /* 0x040fe20000041810 */
[----:B------:R-:W-:Y:S03]  /*2a40*/  LDSM.16.M88.2 R134, [R218+0x3080] ;  /* 0x00308000da86783b */ /* 0x000fe60000000100 */
[----:B-1----:R-:W-:Y:S04]  /*2a50*/  MOV R82, UR4 ;  /* 0x0000000400527c02 */ /* 0x002fe80008000f00 */
[-C--:B---3--:R-:W-:Y:S04]  /*2a60*/  HMMA.16816.F32.BF16 R20, R76, R80.reuse, R20 ;  /* 0x000000504c14723c */ /* 0x088fe80000041814 */
[----:B------:R-:W-:Y:S03]  /*2a70*/  IMAD R82, R82, 0x2000, R228 ;  /* 0x0000200052527824 */ /* 0x000fe600078e02e4 */
[----:B------:R-:W-:Y:S01]  /*2a80*/  MOV R76, UR4 ;  /* 0x00000004004c7c02 */ /* 0x000fe20008000f00 */
[----:B------:R-:W-:Y:S01]  /*2a90*/  HMMA.16816.F32.BF16 R24, R156, R80, R24 ;  /* 0x000000509c18723c */ /* 0x000fe20000041818 */
[----:B------:R-:W-:Y:S03]  /*2aa0*/  LDSM.16.M88.2 R80, [R218+0x4080] ;  /* 0x00408000da50783b */ /* 0x000fe60000000100 */
[----:B------:R-:W-:Y:S02]  /*2ab0*/  SHF.L.U32 R144, R82, 0x1, RZ ;  /* 0x0000000152907819 */ /* 0x000fe400000006ff */
[----:B------:R-:W-:Y:S01]  /*2ac0*/  LEA R76, R76, R230, 0xd ;  /* 0x000000e64c4c7211 */ /* 0x000fe200078e68ff */
[----:B------:R-:W1:Y:S01]  /*2ad0*/  LDSM.16.M88.2 R82, [R219+0x4080] ;  /* 0x00408000db52783b */ /* 0x000e620000000100 */
[-C--:B----4-:R-:W-:Y:S05]  /*2ae0*/  HMMA.16816.F32.BF16 R4, R136, R2.reuse, R4 ;  /* 0x000000028804723c */ /* 0x090fea0000041804 */
[----:B------:R-:W2:Y:S01]  /*2af0*/  LDSM.16.M88.4 R144, [R144+0x8080] ;  /* 0x008080009090783b */ /* 0x000ea20000000200 */
[----:B------:R-:W-:Y:S02]  /*2b00*/  SHF.L.U32 R152, R76, 0x1, RZ ;  /* 0x000000014c987819 */ /* 0x000fe400000006ff */
[C---:B------:R-:W-:Y:S05]  /*2b10*/  HMMA.16816.F32.BF16 R8, R140.reuse, R2, R8 ;  /* 0x000000028c08723c */ /* 0x040fea0000041808 */
[----:B------:R-:W3:Y:S08]  /*2b20*/  LDSM.16.M88.4 R76, [R155+0x9080] ;  /* 0x009080009b4c783b */ /* 0x000ef00000000200 */
[----:B------:R-:W4:Y:S08]  /*2b30*/  LDSM.16.M88.4 R152, [R152+0x8080] ;  /* 0x008080009898783b */ /* 0x000f300000000200 */
[----:B------:R-:W-:Y:S01]  /*2b40*/  LDSM.16.M88.2 R2, [R221+0x4080] ;  /* 0x00408000dd02783b */ /* 0x000fe20000000100 */
[-C--:B-1----:R-:W-:Y:S08]  /*2b50*/  HMMA.16816.F32.BF16 R12, R140, R82.reuse, R12 ;  /* 0x000000528c0c723c */ /* 0x082ff0000004180c */
[C---:B------:R-:W-:Y:S08]  /*2b60*/  HMMA.16816.F32.BF16 R16, R136.reuse, R82, R16 ;  /* 0x000000528810723c */ /* 0x040ff00000041810 */
[-C--:B------:R-:W-:Y:S01]  /*2b70*/  HMMA.16816.F32.BF16 R20, R136, R132.reuse, R20 ;  /* 0x000000848814723c */ /* 0x080fe20000041814 */
[----:B------:R-:W1:Y:S07]  /*2b80*/  LDSM.16.M88.4 R136, [R208+0x9080] ;  /* 0x00908000d088783b */ /* 0x000e6e0000000200 */
[----:B------:R-:W-:Y:S08]  /*2b90*/  HMMA.16816.F32.BF16 R24, R140, R132, R24 ;  /* 0x000000848c18723c */ /* 0x000ff00000041818 */
[-C--:B--2---:R-:W-:Y:S08]  /*2ba0*/  HMMA.16816.F32.BF16 R4, R144, R134.reuse, R4 ;  /* 0x000000869004723c */ /* 0x084ff00000041804 */
[C---:B---3--:R-:W-:Y:S08]  /*2bb0*/  HMMA.16816.F32.BF16 R8, R76.reuse, R134, R8 ;  /* 0x000000864c08723c */ /* 0x048ff00000041808 */
[-C--:B------:R-:W-:Y:S08]  /*2bc0*/  HMMA.16816.F32.BF16 R12, R76, R80.reuse, R12 ;  /* 0x000000504c0c723c */ /* 0x080ff0000004180c */
[C---:B------:R-:W-:Y:S08]  /*2bd0*/  HMMA.16816.F32.BF16 R16, R144.reuse, R80, R16 ;  /* 0x000000509010723c */ /* 0x040ff00000041810 */
[-C--:B------:R-:W-:Y:S08]  /*2be0*/  HMMA.16816.F32.BF16 R20, R144, R148.reuse, R20 ;  /* 0x000000949014723c */ /* 0x080ff00000041814 */
[----:B------:R-:W-:Y:S08]  /*2bf0*/  HMMA.16816.F32.BF16 R24, R76, R148, R24 ;  /* 0x000000944c18723c */ /* 0x000ff00000041818 */
[-C--:B----4-:R-:W-:Y:S08]  /*2c00*/  HMMA.16816.F32.BF16 R4, R152, R150.reuse, R4 ;  /* 0x000000969804723c */ /* 0x090ff00000041804 */
[C---:B-1----:R-:W-:Y:S08]  /*2c10*/  HMMA.16816.F32.BF16 R8, R136.reuse, R150, R8 ;  /* 0x000000968808723c */ /* 0x042ff00000041808 */
[-C--:B------:R-:W-:Y:S08]  /*2c20*/  HMMA.16816.F32.BF16 R12, R136, R2.reuse, R12 ;  /* 0x00000002880c723c */ /* 0x080ff0000004180c */
[----:B------:R-:W-:Y:S01]  /*2c30*/  FMUL.FTZ R4, R4, c[0x0][0x2b4] ;  /* 0x0000ad0004047a20 */ /* 0x000fe20000410000 */
[C---:B------:R-:W-:Y:S03]  /*2c40*/  HMMA.16816.F32.BF16 R16, R152.reuse, R2, R16 ;  /* 0x000000029810723c */ /* 0x040fe60000041810 */
[----:B------:R-:W1:Y:S01]  /*2c50*/  MUFU.TANH R246, R4 ;  /* 0x0000000400f67308 */ /* 0x000e620000002400 */
[----:B------:R-:W-:Y:S02]  /*2c60*/  FMUL.FTZ R5, R5, c[0x0][0x2b4] ;  /* 0x0000ad0005057a20 */ /* 0x000fe40000410000 */
[----:B------:R-:W-:Y:S02]  /*2c70*/  FMUL.FTZ R6, R6, c[0x0][0x2b4] ;  /* 0x0000ad0006067a20 */ /* 0x000fe40000410000 */
[----:B------:R-:W-:Y:S04]  /*2c80*/  IMAD.U32 R2, RZ, RZ, UR4 ;  /* 0x00000004ff027e24 */ /* 0x000fe8000f8e00ff */
[----:B------:R-:W-:Y:S01]  /*2c90*/  FMUL.FTZ R7, R7, c[0x0][0x2b4] ;  /* 0x0000ad0007077a20 */ /* 0x000fe20000410000 */
[----:B------:R2:W3:Y:S01]  /*2ca0*/  MUFU.TANH R245, R5 ;  /* 0x0000000500f57308 */ /* 0x0004e20000002400 */
[-C--:B------:R-:W-:Y:S01]  /*2cb0*/  LEA R2, R2, R247.reuse, 0x6 ;  /* 0x000000f702027211 */ /* 0x080fe200078e30ff */
[----:B------:R-:W-:Y:S02]  /*2cc0*/  FMUL.FTZ R8, R8, c[0x0][0x2b4] ;  /* 0x0000ad0008087a20 */ /* 0x000fe40000410000 */
[----:B------:R-:W-:Y:S02]  /*2cd0*/  FMUL.FTZ R9, R9, c[0x0][0x2b4] ;  /* 0x0000ad0009097a20 */ /* 0x000fe40000410000 */
[----:B------:R-:W-:Y:S01]  /*2ce0*/  LDS R135, [R2.X4+0x12100] ;  /* 0x0121000002877984 */ /* 0x000fe20000004800 */
[----:B------:R-:W-:Y:S02]  /*2cf0*/  FMUL.FTZ R10, R10, c[0x0][0x2b4] ;  /* 0x0000ad000a0a7a20 */ /* 0x000fe40000410000 */
[----:B------:R-:W-:Y:S01]  /*2d00*/  FMUL.FTZ R11, R11, c[0x0][0x2b4] ;  /* 0x0000ad000b0b7a20 */ /* 0x000fe20000410000 */
        /* <DEDUP_REMOVED lines=8> */
[----:B------:R-:W-:Y:S01]  /*2d90*/  FMUL.FTZ R18, R18, c[0x0][0x2b4] ;  /* 0x0000ad0012127a20 */ /* 0x000fe20000410000 */
[----:B--2---:R-:W2:Y:S01]  /*2da0*/  LDSM.16.M88.2 R4, [R221+0x5080] ;  /* 0x00508000dd04783b */ /* 0x004ea20000000100 */
[----:B------:R-:W-:Y:S05]  /*2db0*/  FMUL.FTZ R19, R19, c[0x0][0x2b4] ;  /* 0x0000ad0013137a20 */ /* 0x000fea0000410000 */
[----:B------:R4:W1:Y:S10]  /*2dc0*/  MUFU.TANH R236, R8 ;  /* 0x0000000800ec7308 */ /* 0x0008740000002400 */
[----:B------:R4:W1:Y:S10]  /*2dd0*/  MUFU.TANH R235, R9 ;  /* 0x0000000900eb7308 */ /* 0x0008740000002400 */
[----:B------:R4:W1:Y:S10]  /*2de0*/  MUFU.TANH R239, R10 ;  /* 0x0000000a00ef7308 */ /* 0x0008740000002400 */
[----:B------:R4:W1:Y:S01]  /*2df0*/  MUFU.TANH R241, R11 ;  /* 0x0000000b00f17308 */ /* 0x0008620000002400 */
[-C--:B--2---:R-:W-:Y:S09]  /*2e00*/  HMMA.16816.F32.BF16 R20, R152, R4.reuse, R20 ;  /* 0x000000049814723c */ /* 0x084ff20000041814 */
[----:B------:R4:W2:Y:S01]  /*2e10*/  MUFU.TANH R215, R12 ;  /* 0x0000000c00d77308 */ /* 0x0008a20000002400 */
[----:B------:R-:W-:Y:S01]  /*2e20*/  HMMA.16816.F32.BF16 R24, R136, R4, R24 ;  /* 0x000000048818723c */ /* 0x000fe20000041818 */
[----:B------:R4:W1:Y:S04]  /*2e30*/  LDS R138, [R2.X4+0x12080] ;  /* 0x01208000028a7984 */ /* 0x0008680000004800 */
[----:B------:R4:W1:Y:S02]  /*2e40*/  LDS R136, [R2.X4+0x120a0] ;  /* 0x0120a00002887984 */ /* 0x0008640000004800 */
[----:B------:R-:W-:Y:S02]  /*2e50*/  MOV R5, UR12 ;  /* 0x0000000c00057c02 */ /* 0x000fe40008000f00 */
[----:B------:R4:W1:Y:S01]  /*2e60*/  MUFU.TANH R214, R13 ;  /* 0x0000000d00d67308 */ /* 0x0008620000002400 */
[----:B------:R4:W1:Y:S02]  /*2e70*/  LDS R137, [R2.X4+0x12120] ;  /* 0x0121200002897984 */ /* 0x0008640000004800 */
[----:B------:R-:W-:Y:S02]  /*2e80*/  LEA R5, R5, R247, 0x6 ;  /* 0x000000f705057211 */ /* 0x000fe400078e30ff */
[----:B------:R-:W-:Y:S02]  /*2e90*/  FMUL.FTZ R20, R20, c[0x0][0x2b4] ;  /* 0x0000ad0014147a20 */ /* 0x000fe40000410000 */
[----:B------:R-:W-:Y:S03]  /*2ea0*/  IADD3 R134, R5, R249, RZ ;  /* 0x000000f905867210 */ /* 0x000fe60007ffe0ff */
[----:B------:R4:W1:Y:S01]  /*2eb0*/  MUFU.TANH R238, R14 ;  /* 0x0000000e00ee7308 */ /* 0x0008620000002400 */
[----:B------:R-:W-:Y:S01]  /*2ec0*/  FMUL.FTZ R21, R21, c[0x0][0x2b4] ;  /* 0x0000ad0015157a20 */ /* 0x000fe20000410000 */
[----:B------:R-:W-:Y:S01]  /*2ed0*/  IADD3 R133, R5, R250, RZ ;  /* 0x000000fa05857210 */ /* 0x000fe20007ffe0ff */
[----:B------:R-:W-:Y:S01]  /*2ee0*/  FMUL.FTZ R22, R22, c[0x0][0x2b4] ;  /* 0x0000ad0016167a20 */ /* 0x000fe20000410000 */
[----:B------:R-:W-:Y:S01]  /*2ef0*/  IMNMX R134, R252, R134, PT ;  /* 0x00000086fc867217 */ /* 0x000fe20003800200 */
        /* <DEDUP_REMOVED lines=18> */
[----:B------:R-:W-:-:S05]  /*3020*/  @P1 BRA `(.L_x_382) ;  /* 0x0000018000001947 */ /* 0x000fca0003800000 */
[----:B--234-:R-:W-:Y:S01]  /*3030*/  IMAD.MOV.U32 R2, RZ, RZ, c[0x0][0x168] ;  /* 0x00005a00ff027624 */ /* 0x01cfe200078e00ff */
[----:B------:R-:W-:Y:S04]  /*3040*/  BSSY B0, `(.L_x_383) ;  /* 0x0000012000007945 */ /* 0x000fe80003800000 */
[----:B------:R-:W-:Y:S04]  /*3050*/  IADD3 R2, R5, c[0x0][0x198], -R2 ;  /* 0x0000660005027a10 */ /* 0x000fe80007ffe802 */
[----:B------:R-:W-:Y:S11]  /*3060*/  ISETP.GT.AND P1, PT, R2, -0x1, PT ;  /* 0xffffffff0200780c */ /* 0x000ff60003f24270 */
[----:B------:R-:W-:Y:S02]  /*3070*/  @!UPT UIADD3 URZ, URZ, URZ, URZ ;  /* 0x0000003f3f3ff290 */ /* 0x000fe4000fffe03f */
[----:B------:R-:W-:-:S05]  /*3080*/  @P1 BRA `(.L_x_384) ;  /* 0x0000008000001947 */ /* 0x000fca0003800000 */
[----:B------:R-:W-:Y:S01]  /*3090*/  LOP3.LUT R2, RZ, R2, RZ, 0x33, !PT ;  /* 0x00000002ff027212 */ /* 0x000fe200078e33ff */
[----:B------:R-:W-:Y:S05]  /*30a0*/  IMAD.MOV.U32 R3, RZ, RZ, 0x1 ;  /* 0x00000001ff037424 */ /* 0x000fea00078e00ff */
[----:B------:R-:W-:Y:S11]  /*30b0*/  ISETP.NE.AND P1, PT, R3, c[0x0][0x2a8], PT ;  /* 0x0000aa0003007a0c */ /* 0x000ff60003f25270 */
[----:B------:R-:W-:Y:S02]  /*30c0*/  @!UPT UIADD3 URZ, URZ, URZ, URZ ;  /* 0x0000003f3f3ff290 */ /* 0x000fe4000fffe03f */
[----:B------:R-:W-:Y:S05]  /*30d0*/  @P1 IMAD.HI.U32 R3, R2, c[0x0][0x2ac], RZ ;  /* 0x0000ab0002031a27 */ /* 0x000fea00078e00ff */
[----:B------:R-:W-:Y:S04]  /*30e0*/  @P1 SHF.R.U32.HI R2, RZ, c[0x0][0x2b0], R3 ;  /* 0x0000ac00ff021a19 */ /* 0x000fe80000011603 */
[----:B------:R-:W-:Y:S01]  /*30f0*/  LOP3.LUT R2, RZ, R2, RZ, 0x33, !PT ;  /* 0x00000002ff027212 */ /* 0x000fe200078e33ff */
[----:B------:R-:W-:-:S05]  /*3100*/  BRA `(.L_x_385) ;  /* 0x0000005000007947 */ /* 0x000fca0003800000 */
.L_x_384:
[----:B------:R-:W-:Y:S04]  /*3110*/  MOV R3, 0x1 ;  /* 0x0000000100037802 */ /* 0x000fe80000000f00 */
[----:B------:R-:W-:Y:S11]  /*3120*/  ISETP.NE.AND P1, PT, R3, c[0x0][0x2a8], PT ;  /* 0x0000aa0003007a0c */ /* 0x000ff60003f25270 */
[----:B------:R-:W-:Y:S02]  /*3130*/  @!UPT UIADD3 URZ, URZ, URZ, URZ ;  /* 0x0000003f3f3ff290 */ /* 0x000fe4000fffe03f */
[----:B------:R-:W-:Y:S05]  /*3140*/  @P1 IMAD.HI.U32 R3, R2, c[0x0][0x2ac], RZ ;  /* 0x0000ab0002031a27 */ /* 0x000fea00078e00ff */
[----:B------:R-:W-:Y:S02]  /*3150*/  @P1 SHF.R.U32.HI R2, RZ, c[0x0][0x2b0], R3 ;  /* 0x0000ac00ff021a19 */ /* 0x000fe40000011603 */
.L_x_385:
[----:B------:R-:W-:Y:S05]  /*3160*/  BSYNC B0 ;  /* 0x0000000000007941 */ /* 0x000fea0003800000 */
.L_x_383:
[----:B------:R-:W-:Y:S05]  /*3170*/  IMAD R2, R2, c[0x0][0x2a8], R251 ;  /* 0x0000aa0002027a24 */ /* 0x000fea00078e02fb */
[----:B------:R-:W-:Y:S02]  /*3180*/  IADD3 R3, R2, c[0x0][0x2a8], RZ ;  /* 0x0000aa0002037a10 */ /* 0x000fe40007ffe0ff */
[----:B------:R-:W-:Y:S02]  /*3190*/  IMNMX R133, R133, R2, !PT ;  /* 0x0000000285857217 */ /* 0x000fe40007800200 */
[----:B------:R-:W-:Y:S02]  /*31a0*/  IMNMX R134, R134, R3, PT ;  /* 0x0000000386867217 */ /* 0x000fe40003800200 */
.L_x_382:
[----:B--234-:R-:W-:Y:S01]  /*31b0*/  IADD3 R2, R5, 0x8, RZ ;  /* 0x0000000805027810 */ /* 0x01cfe20007ffe0ff */
[----:B------:R-:W-:Y:S04]  /*31c0*/  UISETP.NE.AND UP0, UPT, UR15, URZ, UPT ;  /* 0x0000003f0f00728c */ /* 0x000fe8000bf05270 */
[--C-:B------:R-:W-:Y:S02]  /*31d0*/  IMAD.IADD R4, R249, 0x1, R2.reuse ;  /* 0x00000001f9047824 */ /* 0x100fe400078e0202 */
[----:B------:R-:W-:Y:S01]  /*31e0*/  PLOP3.LUT P1, PT, PT, PT, UP0, 0x40, 0x0 ;  /* 0x000000000000781c */ /* 0x000fe20003f2e808 */
[----:B------:R-:W-:Y:S02]  /*31f0*/  IMAD.IADD R3, R250, 0x1, R2 ;  /* 0x00000001fa037824 */ /* 0x000fe400078e0202 */
[----:B------:R-:W-:Y:S10]  /*3200*/  IMNMX R4, R252, R4, PT ;  /* 0x00000004fc047217 */ /* 0x000ff40003800200 */
[----:B------:R-:W-:-:S05]  /*3210*/  @P1 BRA `(.L_x_386) ;  /* 0x0000018000001947 */ /* 0x000fca0003800000 */
[----:B------:R-:W-:Y:S01]  /*3220*/  IMAD.MOV.U32 R6, RZ, RZ, c[0x0][0x168] ;  /* 0x00005a00ff067624 */ /* 0x000fe200078e00ff */
        /* <DEDUP_REMOVED lines=13> */
.L_x_388:
[----:B------:R-:W-:Y:S04]  /*3300*/  MOV R6, 0x1 ;  /* 0x0000000100067802 */ /* 0x000fe80000000f00 */
[----:B------:R-:W-:Y:S11]  /*3310*/  ISETP.NE.AND P1, PT, R6, c[0x0][0x2a8], PT ;  /* 0x0000aa0006007a0c */ /* 0x000ff60003f25270 */
[----:B------:R-:W-:Y:S02]  /*3320*/  @!UPT UIADD3 URZ, URZ, URZ, URZ ;  /* 0x0000003f3f3ff290 */ /* 0x000fe4000fffe03f */
[----:B------:R-:W-:Y:S05]  /*3330*/  @P1 IMAD.HI.U32 R6, R2, c[0x0][0x2ac], RZ ;  /* 0x0000ab0002061a27 */ /* 0x000fea00078e00ff */
[----:B------:R-:W-:Y:S02]  /*3340*/  @P1 SHF.R.U32.HI R2, RZ, c[0x0][0x2b0], R6 ;  /* 0x0000ac00ff021a19 */ /* 0x000fe40000011606 */
.L_x_389:
[----:B------:R-:W-:Y:S05]  /*3350*/  BSYNC B0 ;  /* 0x0000000000007941 */ /* 0x000fea0003800000 */
.L_x_387:
[----:B------:R-:W-:Y:S05]  /*3360*/  IMAD R2, R2, c[0x0][0x2a8], R251 ;  /* 0x0000aa0002027a24 */ /* 0x000fea00078e02fb */
[----:B------:R-:W-:Y:S02]  /*3370*/  IADD3 R6, R2, c[0x0][0x2a8], RZ ;  /* 0x0000aa0002067a10 */ /* 0x000fe40007ffe0ff */
[----:B------:R-:W-:Y:S02]  /*3380*/  IMNMX R3, R3, R2, !PT ;  /* 0x0000000203037217 */ /* 0x000fe40007800200 */
[----:B------:R-:W-:Y:S02]  /*3390*/  IMNMX R4, R4, R6, PT ;  /* 0x0000000604047217 */ /* 0x000fe40003800200 */
.L_x_386:
[----:B------:R-:W-:Y:S01]  /*33a0*/  IADD3 R6, R5, 0x20, RZ ;  /* 0x0000002005067810 */ /* 0x000fe20007ffe0ff */
        /* <DEDUP_REMOVED lines=20> */
.L_x_392:
[----:B------:R-:W-:Y:S04]  /*34f0*/  MOV R7, 0x1 ;  /* 0x0000000100077802 */ /* 0x000fe80000000f00 */
[----:B------:R-:W-:Y:S11]  /*3500*/  ISETP.NE.AND P1, PT, R7, c[0x0][0x2a8], PT ;  /* 0x0000aa0007007a0c */ /* 0x000ff60003f25270 */
[----:B------:R-:W-:Y:S02]  /*3510*/  @!UPT UIADD3 URZ, URZ, URZ, URZ ;  /* 0x0000003f3f3ff290 */ /* 0x000fe4000fffe03f */
[----:B------:R-:W-:Y:S05]  /*3520*/  @P1 IMAD.HI.U32 R7, R6, c[0x0][0x2ac], RZ ;  /* 0x0000ab0006071a27 */ /* 0x000fea00078e00ff */
[----:B------:R-:W-:Y:S02]  /*3530*/  @P1 SHF.R.U32.HI R6, RZ, c[0x0][0x2b0], R7 ;  /* 0x0000ac00ff061a19 */ /* 0x000fe40000011607 */
.L_x_393:
[----:B------:R-:W-:Y:S05]  /*3540*/  BSYNC B0 ;  /* 0x0000000000007941 */ /* 0x000fea0003800000 */
.L_x_391:
[----:B------:R-:W-:Y:S05]  /*3550*/  IMAD R6, R6, c[0x0][0x2a8], R251 ;  /* 0x0000aa0006067a24 */ /* 0x000fea00078e02fb */
[----:B------:R-:W-:Y:S02]  /*3560*/  IADD3 R7, R6, c[0x0][0x2a8], RZ ;  /* 0x0000aa0006077a10 */ /* 0x000fe40007ffe0ff */
[----:B------:R-:W-:Y:S02]  /*3570*/  IMNMX R2, R2, R6, !PT ;  /* 0x0000000602027217 */ /* 0x000fe40007800200 */
[----:B------:R-:W-:Y:S02]  /*3580*/  IMNMX R8, R8, R7, PT ;  /* 0x0000000708087217 */ /* 0x000fe40003800200 */
.L_x_390:
        /* <DEDUP_REMOVED lines=21> */
.L_x_396:
[----:B------:R-:W-:Y:S04]  /*36e0*/  MOV R6, 0x1 ;  /* 0x0000000100067802 */ /* 0x000fe80000000f00 */
[----:B------:R-:W-:Y:S11]  /*36f0*/  ISETP.NE.AND P1, PT, R6, c[0x0][0x2a8], PT ;  /* 0x0000aa0006007a0c */ /* 0x000ff60003f25270 */
[----:B------:R-:W-:Y:S02]  /*3700*/  @!UPT UIADD3 URZ, URZ, URZ, URZ ;  /* 0x0000003f3f3ff290 */ /* 0x000fe4000fffe03f */
[----:B------:R-:W-:Y:S05]  /*3710*/  @P1 IMAD.HI.U32 R6, R5, c[0x0][0x2ac], RZ ;  /* 0x0000ab0005061a27 */ /* 0x000fea00078e00ff */
[----:B------:R-:W-:Y:S02]  /*3720*/  @P1 SHF.R.U32.HI R5, RZ, c[0x0][0x2b0], R6 ;  /* 0x0000ac00ff051a19 */ /* 0x000fe40000011606 */
.L_x_397:
[----:B------:R-:W-:Y:S05]  /*3730*/  BSYNC B0 ;  /* 0x0000000000007941 */ /* 0x000fea0003800000 */
.L_x_395:
[----:B------:R-:W-:Y:S05]  /*3740*/  IMAD R5, R5, c[0x0][0x2a8], R251 ;  /* 0x0000aa0005057a24 */ /* 0x000fea00078e02fb */
[----:B------:R-:W-:Y:S02]  /*3750*/  IADD3 R6, R5, c[0x0][0x2a8], RZ ;  /* 0x0000aa0005067a10 */ /* 0x000fe40007ffe0ff */
[----:B------:R-:W-:Y:S02]  /*3760*/  IMNMX R16, R16, R5, !PT ;  /* 0x0000000510107217 */ /* 0x000fe40007800200 */
[----:B------:R-:W-:Y:S02]  /*3770*/  IMNMX R132, R132, R6, PT ;  /* 0x0000000684847217 */ /* 0x000fe40003800200 */
.L_x_394:
[----:B------:R-:W-:Y:S04]  /*3780*/  DEPBAR.LE SB0, 0x0 ;  /* 0x000080000000791a */ /* 0x000fe80000000000 */
[----:B------:R-:W-:Y:S01]  /*3790*/  BAR.SYNC.DEFER_BLOCKING 0x0 ;  /* 0x0000000000007b1d */ /* 0x000fe20000010000 */
[----:B------:R-:W-:Y:S04]  /*37a0*/  UIADD3 UR19, UR12, 0x1, URZ ;  /* 0x000000010c137890 */ /* 0x000fe8000fffe03f */
[----:B------:R-:W-:Y:S06]  /*37b0*/  UISETP.GE.AND UP0, UPT, UR19, UR13, UPT ;  /* 0x0000000d1300728c */ /* 0x000fec000bf06270 */
[----:B------:R-:W-:Y:S01]  /*37c0*/  PLOP3.LUT P1, PT, PT, PT, UP0, 0x80, 0x0 ;  /* 0x000000000000781c */ /* 0x000fe20003f2f008 */
[----:B------:R2:W3:Y:S04]  /*37d0*/  LDSM.16.M88.4 R20, [R224+0xe080] ;  /* 0x00e08000e014783b */ /* 0x0004e80000000200 */
[----:B------:R2:W4:Y:S04]  /*37e0*/  LDSM.16.M88.4 R24, [R224+0xf080] ;  /* 0x00f08000e018783b */ /* 0x0005280000000200 */
[----:B------:R2:W1:Y:S04]  /*37f0*/  LDSM.16.M88.4 R76, [R225+0xe080] ;  /* 0x00e08000e14c783b */ /* 0x0004680000000200 */
[----:B------:R2:W1:Y:S01]  /*3800*/  LDSM.16.M88.4 R80, [R225+0xf080] ;  /* 0x00f08000e150783b */ /* 0x0004620000000200 */
[----:B------:R-:W-:-:S05]  /*3810*/  @P1 BRA `(.L_x_398) ;  /* 0x0000039000001947 */ /* 0x000fca0003800000 */
[----:B------:R-:W5:Y:S01]  /*3820*/  LDL.64 R6, [R1+0x10] ;  /* 0x0000100001067983 */ /* 0x000f620000100a00 */
        /* <DEDUP_REMOVED lines=9> */
[----:B------:R-:W-:Y:S02]  /*38c0*/  UIMAD UR25, UR19, UR7, UR25 ;  /* 0x00000007131972a4 */ /* 0x000fe4000f8e0219 */
[----:B------:R-:W-:Y:S01]  /*38d0*/  UIMAD UR7, UR19, -0x40, UR18 ;  /* 0xffffffc0130778a4 */ /* 0x000fe2000f8e0212 */
[----:B------:R-:W4:Y:S01]  /*38e0*/  LDL R17, [R1+0x44] ;  /* 0x0000440001117983 */ /* 0x000f220000100800 */
[----:B------:R-:W-:Y:S03]  /*38f0*/  UIADD3 UR25, UR27, UR25, URZ ;  /* 0x000000191b197290 */ /* 0x000fe6000fffe03f */
[----:B------:R-:W4:Y:S01]  /*3900*/  LDL.64 R18, [R1] ;  /* 0x0000000001127983 */ /* 0x000f220000100a00 */
[----:B------:R-:W-:Y:S03]  /*3910*/  USHF.L.U64.HI UR25, UR26, 0x6, UR25 ;  /* 0x000000061a197899 */ /* 0x000fe60008010219 */
[----:B------:R-:W1:Y:S02]  /*3920*/  @!P2 S2R R9, SR_CTAID.Y ;  /* 0x000000000009a919 */ /* 0x000e640000002600 */
[----:B-1----:R-:W-:Y:S05]  /*3930*/  @!P2 SHF.R.S32.HI R5, RZ, 0x1f, R9 ;  /* 0x0000001fff05a819 */ /* 0x002fea0000011409 */
[----:B------:R-:W-:Y:S01]  /*3940*/  @!P2 IMAD R10, R5, c[0x0][0x270], RZ ;  /* 0x00009c00050aaa24 */ /* 0x000fe200078e02ff */
[----:B------:R-:W-:Y:S01]  /*3950*/  @!P2 LEA R5, R11, 0x40, 0x6 ;  /* 0x000000400b05a811 */ /* 0x000fe200078e30ff */
[----:B------:R-:W-:Y:S02]  /*3960*/  IMAD.U32 R11, RZ, RZ, UR14 ;  /* 0x0000000eff0b7e24 */ /* 0x000fe4000f8e00ff */
[C---:B------:R-:W-:Y:S02]  /*3970*/  @!P2 IMAD R10, R9.reuse, c[0x0][0x274], R10 ;  /* 0x00009d00090aaa24 */ /* 0x040fe400078e020a */
[----:B-----5:R-:W-:Y:S04]  /*3980*/  @!P2 IMAD.WIDE.U32 R6, R9, c[0x0][0x270], R6 ;  /* 0x00009c000906aa25 */ /* 0x020fe800078e0006 */
[----:B------:R-:W-:Y:S01]  /*3990*/  @!P2 IMAD.IADD R7, R7, 0x1, R10 ;  /* 0x000000010707a824 */ /* 0x000fe200078e020a */
[----:B------:R-:W-:Y:S02]  /*39a0*/  @!P2 IADD3 R9, P5, P1, R5, UR20, R6 ;  /* 0x000000140509ac10 */ /* 0x000fe4000f9be006 */
[----:B------:R-:W-:Y:S02]  /*39b0*/  @!P2 SHF.R.S32.HI R6, RZ, 0x1f, R5 ;  /* 0x0000001fff06a819 */ /* 0x000fe40000011405 */
[----:B--2---:R-:W-:Y:S02]  /*39c0*/  IADD3 R5, P6, R140, UR6, RZ ;  /* 0x000000068c057c10 */ /* 0x004fe4000ffde0ff */
[----:B------:R-:W-:Y:S01]  /*39d0*/  @!P2 IADD3.X R15, R6, UR10, R7, P5, P1 ;  /* 0x0000000a060fac10 */ /* 0x000fe2000afe2407 */
[----:B------:R-:W-:Y:S01]  /*39e0*/  IMAD.U32 R7, RZ, RZ, UR24 ;  /* 0x00000018ff077e24 */ /* 0x000fe2000f8e00ff */
[C---:B------:R-:W-:Y:S02]  /*39f0*/  LEA R12, P1, R5.reuse, c[0x0][0x160], 0x1 ;  /* 0x00005800050c7a11 */ /* 0x040fe400078208ff */
[----:B---3--:R-:W-:Y:S02]  /*3a00*/  IADD3.X R10, R14, UR25, RZ, P6, !PT ;  /* 0x000000190e0a7c10 */ /* 0x008fe4000b7fe4ff */
[----:B----4-:R-:W-:Y:S02]  /*3a10*/  IADD3 R6, -R142, UR7, RZ ;  /* 0x000000078e067c10 */ /* 0x010fe4000fffe1ff */
[----:B------:R-:W-:Y:S02]  /*3a20*/  IADD3 R7, P6, P5, R140, UR6, R7 ;  /* 0x000000068c077c10 */ /* 0x000fe4000fdde007 */
[----:B------:R-:W-:Y:S01]  /*3a30*/  LEA.HI.X R13, R5, c[0x0][0x164], R10, 0x1, P1 ;  /* 0x00005900050d7a11 */ /* 0x000fe200008f0c0a */
[----:B------:R-:W-:Y:S01]  /*3a40*/  IMAD.U32 R5, RZ, RZ, UR5 ;  /* 0x00000005ff057e24 */ /* 0x000fe2000f8e00ff */
[----:B------:R-:W-:Y:S02]  /*3a50*/  ISETP.LT.OR P1, PT, R6, 0x1, P4 ;  /* 0x000000010600780c */ /* 0x000fe40002721670 */
[----:B------:R-:W-:Y:S01]  /*3a60*/  IADD3.X R11, R14, UR25, R11, P6, P5 ;  /* 0x000000190e0b7c10 */ /* 0x000fe2000b7ea40b */
[----:B------:R-:W-:Y:S01]  /*3a70*/  IMAD R5, R5, 0x4000, R17 ;  /* 0x0000400005057824 */ /* 0x000fe200078e0211 */
[----:B------:R-:W-:Y:S02]  /*3a80*/  LEA R10, P6, R7, c[0x0][0x160], 0x1 ;  /* 0x00005800070a7a11 */ /* 0x000fe400078c08ff */
[----:B------:R-:W-:Y:S02]  /*3a90*/  @!P2 LEA R14, P5, R9, c[0x0][0x258], 0x2 ;  /* 0x00009600090eaa11 */ /* 0x000fe400078a10ff */
[----:B------:R-:W-:Y:S01]  /*3aa0*/  LEA.HI.X R11, R7, c[0x0][0x164], R11, 0x1, P6 ;  /* 0x00005900070b7a11 */ /* 0x000fe200030f0c0b */
[----:B------:R-:W-:Y:S01]  /*3ab0*/  IMAD.U32 R7, RZ, RZ, UR5 ;  /* 0x00000005ff077e24 */ /* 0x000fe2000f8e00ff */
[C---:B------:R-:W-:Y:S02]  /*3ac0*/  ISETP.LT.OR P6, PT, R6.reuse, 0x1, P3 ;  /* 0x000000010600780c */ /* 0x040fe40001fc1670 */
[----:B------:R-:W-:Y:S01]  /*3ad0*/  @!P2 LEA.HI.X R15, R9, c[0x0][0x25c], R15, 0x2, P5 ;  /* 0x00009700090faa11 */ /* 0x000fe200028f140f */
[----:B------:R-:W-:Y:S01]  /*3ae0*/  @!PT LDS RZ, [RZ] ;  /* 0x00000000fffff984 */ /* 0x000fe20000000800 */
[----:B------:R-:W-:Y:S01]  /*3af0*/  @!PT LDS RZ, [RZ] ;  /* 0x00000000fffff984 */ /* 0x000fe20000000800 */
[----:B------:R-:W-:Y:S01]  /*3b00*/  @!PT LDS RZ, [RZ] ;  /* 0x00000000fffff984 */ /* 0x000fe20000000800 */
[----:B------:R1:W-:Y:S01]  /*3b10*/  LDGSTS.E.BYPASS.LTC128B.128 [R5], [R12.64], !P1 ;  /* 0x000000000c057fae */ /* 0x0003e2000c901d56 */
[C---:B------:R-:W-:Y:S02]  /*3b20*/  ISETP.LT.OR P5, PT, R6.reuse, 0x21, P4 ;  /* 0x000000210600780c */ /* 0x040fe400027a1670 */
[----:B------:R-:W-:Y:S01]  /*3b30*/  ISETP.LT.OR P1, PT, R6, 0x21, P3 ;  /* 0x000000210600780c */ /* 0x000fe20001f21670 */
[----:B------:R-:W-:Y:S04]  /*3b40*/  @!P2 IMAD R6, R7, 0x10, R18 ;  /* 0x000000100706a824 */ /* 0x000fe800078e0212 */
[----:B------:R-:W-:Y:S02]  /*3b50*/  @!P2 IMAD.SHL.U32 R6, R6, 0x4, RZ ;  /* 0x000000040606a824 */ /* 0x000fe400078e00ff */
[----:B------:R1:W-:Y:S02]  /*3b60*/  LDGSTS.E.BYPASS.LTC128B.128 [R5+0x2000], [R12.64+0x80], !P6 ;  /* 0x020000800c057fae */ /* 0x0003e4000f101d56 */
[----:B------:R-:W-:Y:S02]  /*3b70*/  @!P2 IMAD.SHL.U32 R6, R6, 0x4, RZ ;  /* 0x000000040606a824 */ /* 0x000fe400078e00ff */
[----:B------:R1:W-:Y:S04]  /*3b80*/  LDGSTS.E.BYPASS.LTC128B.128 [R5+0x1000], [R10.64], !P5 ;  /* 0x010000000a057fae */ /* 0x0003e8000e901d56 */
[----:B------:R1:W-:Y:S04]  /*3b90*/  LDGSTS.E.BYPASS.LTC128B.128 [R5+0x3000], [R10.64+0x80], !P1 ;  /* 0x030000800a057fae */ /* 0x0003e8000c901d56 */
[----:B------:R1:W-:Y:S02]  /*3ba0*/  @!P2 LDGSTS.E.BYPASS.LTC128B.128 [R6+0x12080], [R14.64] ;  /* 0x120800000e06afae */ /* 0x0003e4000b901d56 */
.L_x_398:
[----:B------:R-:W-:Y:S01]  /*3bb0*/  PLOP3.LUT P1, PT, PT, PT, UP6, 0x40, 0x0 ;  /* 0x000000000000781c */ /* 0x000fe20003f2e868 */
[----:B------:R-:W0:Y:S01]  /*3bc0*/  LDGDEPBAR ;  /* 0x00000000000079af */ /* 0x000e220000000000 */
[----:B------:R-:W-:Y:S02]  /*3bd0*/  PLOP3.LUT P6, PT, PT, PT, UP5, 0x40, 0x0 ;  /* 0x000000000000781c */ /* 0x000fe40003fce858 */
[----:B------:R-:W-:Y:S02]  /*3be0*/  PLOP3.LUT P5, PT, PT, PT, UP4, 0x40, 0x0 ;  /* 0x000000000000781c */ /* 0x000fe40003fae848 */
[C---:B------:R-:W-:Y:S02]  /*3bf0*/  ISETP.GT.AND P1, PT, R3.reuse, RZ, P1 ;  /* 0x000000ff0300720c */ /* 0x040fe40000f24270 */
[C---:B------:R-:W-:Y:S02]  /*3c00*/  ISETP.GT.AND P6, PT, R3.reuse, 0x1, P6 ;  /* 0x000000010300780c */ /* 0x040fe400037c4270 */
[----:B------:R-:W-:Y:S02]  /*3c10*/  ISETP.GT.AND P5, PT, R3, 0x20, P5 ;  /* 0x000000200300780c */ /* 0x000fe40002fa4270 */
[C---:B------:R-:W-:Y:S02]  /*3c20*/  ISETP.LT.OR P1, PT, R4.reuse, 0x1, P1 ;  /* 0x000000010400780c */ /* 0x040fe40000f21670 */
[C---:B------:R-:W-:Y:S02]  /*3c30*/  ISETP.LT.OR P5, PT, R4.reuse, 0x21, P5 ;  /* 0x000000210400780c */ /* 0x040fe40002fa1670 */
[----:B------:R-:W-:Y:S02]  /*3c40*/  ISETP.LT.OR P6, PT, R4, 0x2, P6 ;  /* 0x000000020400780c */ /* 0x000fe400037c1670 */
[----:B-1----:R-:W-:Y:S02]  /*3c50*/  FSEL R150, R209, -INF , !P1 ;  /* 0xff800000d1967808 */ /* 0x002fe40004800000 */
[----:B------:R-:W-:Y:S02]  /*3c60*/  FSEL R148, R158, -INF , !P5 ;  /* 0xff8000009e947808 */ /* 0x000fe40006800000 */
[----:B------:R-:W-:Y:S01]  /*3c70*/  FSEL R149, R157, -INF , !P6 ;  /* 0xff8000009d957808 */ /* 0x000fe20007000000 */
[--C-:B------:R-:W-:Y:S01]  /*3c80*/  FFMA.FTZ R150, R150, c[0x0][0x29c], -R136.reuse ;  /* 0x0000a70096967a23 */ /* 0x100fe20000010888 */
[----:B------:R-:W-:Y:S01]  /*3c90*/  PLOP3.LUT P1, PT, PT, PT, UP3, 0x40, 0x0 ;  /* 0x000000000000781c */ /* 0x000fe20003f2e838 */
[--C-:B------:R-:W-:Y:S01]  /*3ca0*/  FFMA.FTZ R148, R148, c[0x0][0x29c], -R136.reuse ;  /* 0x0000a70094947a23 */ /* 0x100fe20000010888 */
[----:B------:R-:W-:Y:S01]  /*3cb0*/  PLOP3.LUT P6, PT, PT, PT, UP2, 0x40, 0x0 ;  /* 0x000000000000781c */ /* 0x000fe20003fce828 */
[--C-:B------:R-:W-:Y:S01]  /*3cc0*/  FFMA.FTZ R149, R149, c[0x0][0x29c], -R136.reuse ;  /* 0x0000a70095957a23 */ /* 0x100fe20000010888 */
[----:B------:R-:W-:Y:S01]  /*3cd0*/  PLOP3.LUT P5, PT, PT, PT, UP1, 0x40, 0x0 ;  /* 0x000000000000781c */ /* 0x000fe20003fae818 */
[----:B------:R-:W1:Y:S01]  /*3ce0*/  MUFU.EX2 R150, R150 ;  /* 0x0000009600967308 */ /* 0x000e620000000800 */
[C---:B------:R-:W-:Y:S02]  /*3cf0*/  ISETP.GT.AND P1, PT, R3.reuse, 0x21, P1 ;  /* 0x000000210300780c */ /* 0x040fe40000f24270 */
[C---:B------:R-:W-:Y:S02]  /*3d00*/  ISETP.GT.AND P6, PT, R3.reuse, 0x40, P6 ;  /* 0x000000400300780c */ /* 0x040fe400037c4270 */
[----:B------:R-:W-:Y:S02]  /*3d10*/  ISETP.GT.AND P5, PT, R3, 0x41, P5 ;  /* 0x000000410300780c */ /* 0x000fe40002fa4270 */
[C---:B------:R-:W-:Y:S02]  /*3d20*/  ISETP.LT.OR P1, PT, R4.reuse, 0x22, P1 ;  /* 0x000000220400780c */ /* 0x040fe40000f21670 */
[C---:B------:R-:W-:Y:S01]  /*3d30*/  ISETP.LT.OR P6, PT, R4.reuse, 0x41, P6 ;  /* 0x000000410400780c */ /* 0x040fe200037c1670 */
[----:B------:R-:W5:Y:S01]  /*3d40*/  MUFU.EX2 R149, R149 ;  /* 0x0000009500957308 */ /* 0x000f620000000800 */
[----:B------:R-:W-:Y:S02]  /*3d50*/  ISETP.LT.OR P5, PT, R4, 0x42, P5 ;  /* 0x000000420400780c */ /* 0x000fe40002fa1670 */
[-C--:B---3--:R-:W-:Y:S03]  /*3d60*/  HMMA.16816.F32.BF16 R4, R20, R160.reuse, RZ ;  /* 0x000000a01404723c */ /* 0x088fe600000418ff */
[----:B------:R-:W-:Y:S02]  /*3d70*/  FSEL R147, R208, -INF , !P1 ;  /* 0xff800000d0937808 */ /* 0x000fe40004800000 */
[----:B------:R-:W-:Y:S02]  /*3d80*/  FSEL R146, R156, -INF , !P6 ;  /* 0xff8000009c927808 */ /* 0x000fe40007000000 */
[----:B------:R-:W-:Y:S01]  /*3d90*/  FSEL R140, R155, -INF , !P5 ;  /* 0xff8000009b8c7808 */ /* 0x000fe20006800000 */
[----:B------:R-:W3:Y:S01]  /*3da0*/  MUFU.EX2 R148, R148 ;  /* 0x0000009400947308 */ /* 0x000ee20000000800 */
[----:B------:R-:W-:Y:S02]  /*3db0*/  PLOP3.LUT P1, PT, PT, PT, UP6, 0x40, 0x0 ;  /* 0x000000000000781c */ /* 0x000fe40003f2e868 */
[----:B------:R-:W-:Y:S01]  /*3dc0*/  PLOP3.LUT P6, PT, PT, PT, UP5, 0x40, 0x0 ;  /* 0x000000000000781c */ /* 0x000fe20003fce858 */
[--C-:B------:R-:W-:Y:S01]  /*3dd0*/  FFMA.FTZ R147, R147, c[0x0][0x29c], -R136.reuse ;  /* 0x0000a70093937a23 */ /* 0x100fe20000010888 */
[----:B------:R-:W-:Y:S01]  /*3de0*/  PLOP3.LUT P5, PT, PT, PT, UP4, 0x40, 0x0 ;  /* 0x000000000000781c */ /* 0x000fe20003fae848 */
[--C-:B------:R-:W-:Y:S01]  /*3df0*/  FFMA.FTZ R146, R146, c[0x0][0x29c], -R136.reuse ;  /* 0x0000a70092927a23 */ /* 0x100fe20000010888 */
[----:B------:R-:W-:Y:S01]  /*3e00*/  ISETP.GT.AND P1, PT, R2, RZ, P1 ;  /* 0x000000ff0200720c */ /* 0x000fe20000f24270 */
[----:B------:R-:W-:Y:S01]  /*3e10*/  FFMA.FTZ R136, R140, c[0x0][0x29c], -R136 ;  /* 0x0000a7008c887a23 */ /* 0x000fe20000010888 */
[C---:B------:R-:W-:Y:S01]  /*3e20*/  ISETP.GT.AND P6, PT, R2.reuse, 0x1, P6 ;  /* 0x000000010200780c */ /* 0x040fe200037c4270 */
[----:B------:R-:W-:Y:S01]  /*3e30*/  MUFU.EX2 R147, R147 ;  /* 0x0000009300937308 */ /* 0x000fe20000000800 */
[----:B------:R-:W-:Y:S02]  /*3e40*/  ISETP.GT.AND P5, PT, R2, 0x20, P5 ;  /* 0x000000200200780c */ /* 0x000fe40002fa4270 */
[C---:B------:R-:W-:Y:S02]  /*3e50*/  ISETP.LT.OR P1, PT, R8.reuse, 0x1, P1 ;  /* 0x000000010800780c */ /* 0x040fe40000f21670 */
[C---:B------:R-:W-:Y:S02]  /*3e60*/  ISETP.LT.OR P6, PT, R8.reuse, 0x2, P6 ;  /* 0x000000020800780c */ /* 0x040fe400037c1670 */
[----:B------:R-:W-:Y:S02]  /*3e70*/  ISETP.LT.OR P5, PT, R8, 0x21, P5 ;  /* 0x000000210800780c */ /* 0x000fe40002fa1670 */
[----:B------:R-:W-:Y:S02]  /*3e80*/  FSEL R145, R236, -INF , !P1 ;  /* 0xff800000ec917808 */ /* 0x000fe40004800000 */
        /* <DEDUP_REMOVED lines=8> */
[----:B------:R-:W-:Y:S01]  /*3f10*/  MUFU.EX2 R145, R145 ;  /* 0x0000009100917308 */ /* 0x000fe20000000800 */
[C---:B------:R-:W-:Y:S02]  /*3f20*/  ISETP.GT.AND P6, PT, R2.reuse, 0x40, P6 ;  /* 0x000000400200780c */ /* 0x040fe400037c4270 */
[C---:B------:R-:W-:Y:S02]  /*3f30*/  ISETP.GT.AND P5, PT, R2.reuse, 0x41, P5 ;  /* 0x000000410200780c */ /* 0x040fe40002fa4270 */
[----:B------:R-:W-:Y:S01]  /*3f40*/  ISETP.GT.AND P1, PT, R2, 0x21, P1 ;  /* 0x000000210200780c */ /* 0x000fe20000f24270 */
[----:B------:R-:W-:Y:S01]  /*3f50*/  IMAD.MOV.U32 R2, RZ, RZ, 0x40 ;  /* 0x00000040ff027424 */ /* 0x000fe200078e00ff */
[C---:B------:R-:W-:Y:S02]  /*3f60*/  ISETP.LT.OR P6, PT, R8.reuse, 0x41, P6 ;  /* 0x000000410800780c */ /* 0x040fe400037c1670 */
[C---:B------:R-:W-:Y:S01]  /*3f70*/  ISETP.LT.OR P5, PT, R8.reuse, 0x42, P5 ;  /* 0x000000420800780c */ /* 0x040fe20002fa1670 */
[----:B------:R-:W-:Y:S01]  /*3f80*/  MUFU.EX2 R144, R144 ;  /* 0x0000009000907308 */ /* 0x000fe20000000800 */
[----:B------:R-:W-:Y:S02]  /*3f90*/  ISETP.LT.OR P1, PT, R8, 0x22, P1 ;  /* 0x000000220800780c */ /* 0x000fe40000f21670 */
[C---:B----4-:R-:W-:Y:S02]  /*3fa0*/  HMMA.16816.F32.BF16 R8, R24.reuse, R160, RZ ;  /* 0x000000a01808723c */ /* 0x050fe400000418ff */
[----:B------:R-:W-:Y:S02]  /*3fb0*/  FSEL R141, R211, -INF , !P6 ;  /* 0xff800000d38d7808 */ /* 0x000fe40007000000 */
[----:B------:R-:W-:Y:S02]  /*3fc0*/  FSEL R151, R210, -INF , !P5 ;  /* 0xff800000d2977808 */ /* 0x000fe40006800000 */
[----:B------:R-:W-:Y:S01]  /*3fd0*/  FSEL R142, R214, -INF , !P1 ;  /* 0xff800000d68e7808 */ /* 0x000fe20004800000 */
[----:B------:R-:W-:Y:S01]  /*3fe0*/  MUFU.EX2 R143, R143 ;  /* 0x0000008f008f7308 */ /* 0x000fe20000000800 */
[-C--:B------:R-:W-:Y:S01]  /*3ff0*/  HMMA.16816.F32.BF16 R12, R24, R162.reuse, RZ ;  /* 0x000000a2180c723c */ /* 0x080fe200000418ff */
[----:B------:R-:W-:Y:S02]  /*4000*/  PLOP3.LUT P1, PT, PT, PT, UP6, 0x40, 0x0 ;  /* 0x000000000000781c */ /* 0x000fe40003f2e868 */
[----:B------:R-:W-:Y:S01]  /*4010*/  PLOP3.LUT P6, PT, PT, PT, UP5, 0x40, 0x0 ;  /* 0x000000000000781c */ /* 0x000fe20003fce858 */
[--C-:B------:R-:W-:Y:S01]  /*4020*/  FFMA.FTZ R142, R142, c[0x0][0x29c], -R135.reuse ;  /* 0x0000a7008e8e7a23 */ /* 0x100fe20000010887 */
[----:B------:R-:W-:Y:S01]  /*4030*/  PLOP3.LUT P5, PT, PT, PT, UP4, 0x40, 0x0 ;  /* 0x000000000000781c */ /* 0x000fe20003fae848 */
[--C-:B------:R-:W-:Y:S01]  /*4040*/  FFMA.FTZ R141, R141, c[0x0][0x29c], -R135.reuse ;  /* 0x0000a7008d8d7a23 */ /* 0x100fe20000010887 */
[C---:B------:R-:W-:Y:S01]  /*4050*/  ISETP.GT.AND P1, PT, R16.reuse, RZ, P1 ;  /* 0x000000ff1000720c */ /* 0x040fe20000f24270 */
[----:B------:R-:W-:Y:S01]  /*4060*/  FFMA.FTZ R135, R151, c[0x0][0x29c], -R135 ;  /* 0x0000a70097877a23 */ /* 0x000fe20000010887 */
[C---:B------:R-:W-:Y:S01]  /*4070*/  ISETP.GT.AND P6, PT, R16.reuse, 0x1, P6 ;  /* 0x000000011000780c */ /* 0x040fe200037c4270 */
[----:B------:R-:W4:Y:S01]  /*4080*/  MUFU.EX2 R151, R146 ;  /* 0x0000009200977308 */ /* 0x000f220000000800 */
[----:B------:R-:W-:Y:S02]  /*4090*/  ISETP.GT.AND P5, PT, R16, 0x20, P5 ;  /* 0x000000201000780c */ /* 0x000fe40002fa4270 */
[C---:B------:R-:W-:Y:S02]  /*40a0*/  ISETP.LT.OR P1, PT, R132.reuse, 0x1, P1 ;  /* 0x000000018400780c */ /* 0x040fe40000f21670 */
[C---:B------:R-:W-:Y:S02]  /*40b0*/  ISETP.LT.OR P6, PT, R132.reuse, 0x2, P6 ;  /* 0x000000028400780c */ /* 0x040fe400037c1670 */
[----:B------:R-:W-:Y:S02]  /*40c0*/  ISETP.LT.OR P5, PT, R132, 0x21, P5 ;  /* 0x000000218400780c */ /* 0x000fe40002fa1670 */
[----:B------:R-:W-:Y:S01]  /*40d0*/  FSEL R152, R239, -INF , !P1 ;  /* 0xff800000ef987808 */ /* 0x000fe20004800000 */
[----:B------:R2:W1:Y:S01]  /*40e0*/  MUFU.EX2 R146, R136 ;  /* 0x0000008800927308 */ /* 0x0004620000000800 */
[----:B------:R-:W-:Y:S02]  /*40f0*/  FSEL R153, R241, -INF , !P6 ;  /* 0xff800000f1997808 */ /* 0x000fe40007000000 */
[----:B------:R-:W-:Y:S02]  /*4100*/  FSEL R154, R238, -INF , !P5 ;  /* 0xff800000ee9a7808 */ /* 0x000fe40006800000 */
[----:B------:R-:W-:Y:S02]  /*4110*/  PLOP3.LUT P1, PT, PT, PT, UP3, 0x40, 0x0 ;  /* 0x000000000000781c */ /* 0x000fe40003f2e838 */
[----:B------:R-:W-:Y:S02]  /*4120*/  PLOP3.LUT P6, PT, PT, PT, UP2, 0x40, 0x0 ;  /* 0x000000000000781c */ /* 0x000fe40003fce828 */
[----:B------:R-:W-:Y:S01]  /*4130*/  PLOP3.LUT P5, PT, PT, PT, UP1, 0x40, 0x0 ;  /* 0x000000000000781c */ /* 0x000fe20003fae818 */
[----:B------:R-:W1:Y:S01]  /*4140*/  MUFU.EX2 R142, R142 ;  /* 0x0000008e008e7308 */ /* 0x000e620000000800 */
[C---:B------:R-:W-:Y:S02]  /*4150*/  ISETP.GT.AND P1, PT, R16.reuse, 0x21, P1 ;  /* 0x000000211000780c */ /* 0x040fe40000f24270 */
[C---:B------:R-:W-:Y:S02]  /*4160*/  ISETP.GT.AND P6, PT, R16.reuse, 0x40, P6 ;  /* 0x000000401000780c */ /* 0x040fe400037c4270 */
[----:B------:R-:W-:Y:S02]  /*4170*/  ISETP.GT.AND P5, PT, R16, 0x41, P5 ;  /* 0x000000411000780c */ /* 0x000fe40002fa4270 */
[C---:B------:R-:W-:Y:S02]  /*4180*/  HMMA.16816.F32.BF16 R16, R20.reuse, R162, RZ ;  /* 0x000000a21410723c */ /* 0x040fe400000418ff */
[----:B------:R-:W-:Y:S02]  /*4190*/  SEL R2, R2, 0xffffffc0, !P0 ;  /* 0xffffffc002027807 */ /* 0x000fe40004000000 */
[----:B------:R-:W-:Y:S02]  /*41a0*/  ISETP.LT.OR P6, PT, R132, 0x41, P6 ;  /* 0x000000418400780c */ /* 0x000fe400037c1670 */
[----:B------:R-:W-:Y:S01]  /*41b0*/  IADD3 R3, R224, R2, RZ ;  /* 0x00000002e0037210 */ /* 0x000fe20007ffe0ff */
[----:B------:R-:W-:Y:S01]  /*41c0*/  IMAD.IADD R2, R2, 0x1, R225 ;  /* 0x0000000102027824 */ /* 0x000fe200078e02e1 */
[-C--:B------:R-:W-:Y:S01]  /*41d0*/  HMMA.16816.F32.BF16 R20, R20, R164.reuse, RZ ;  /* 0x000000a41414723c */ /* 0x080fe200000418ff */
[C---:B------:R-:W-:Y:S02]  /*41e0*/  ISETP.LT.OR P5, PT, R132.reuse, 0x42, P5 ;  /* 0x000000428400780c */ /* 0x040fe40002fa1670 */
[----:B------:R-:W-:Y:S01]  /*41f0*/  ISETP.LT.OR P1, PT, R132, 0x22, P1 ;  /* 0x000000228400780c */ /* 0x000fe20000f21670 */
[--C-:B------:R-:W-:Y:S03]  /*4200*/  FFMA.FTZ R132, R154, c[0x0][0x29c], -R137.reuse ;  /* 0x0000a7009a847a23 */ /* 0x100fe60000010889 */
[----:B------:R-:W-:Y:S01]  /*4210*/  FSEL R139, R237, -INF , !P1 ;  /* 0xff800000ed8b7808 */ /* 0x000fe20004800000 */
[----:B------:R-:W-:Y:S01]  /*4220*/  HMMA.16816.F32.BF16 R24, R24, R164, RZ ;  /* 0x000000a41818723c */ /* 0x000fe200000418ff */
[----:B------:R-:W-:Y:S03]  /*4230*/  PLOP3.LUT P1, PT, PT, PT, UP0, 0x80, 0x0 ;  /* 0x000000000000781c */ /* 0x000fe60003f2f008 */
[--C-:B------:R-:W-:Y:S04]  /*4240*/  FFMA.FTZ R139, R139, c[0x0][0x29c], -R137.reuse ;  /* 0x0000a7008b8b7a23 */ /* 0x100fe80000010889 */
[-C--:B------:R-:W-:Y:S08]  /*4250*/  HMMA.16816.F32.BF16 R4, R76, R166.reuse, R4 ;  /* 0x000000a64c04723c */ /* 0x080ff00000041804 */
[C---:B------:R-:W-:Y:S08]  /*4260*/  HMMA.16816.F32.BF16 R8, R80.reuse, R166, R8 ;  /* 0x000000a65008723c */ /* 0x040ff00000041808 */
[-C--:B------:R-:W-:Y:S08]  /*4270*/  HMMA.16816.F32.BF16 R12, R80, R168.reuse, R12 ;  /* 0x000000a8500c723c */ /* 0x080ff0000004180c */
[C---:B------:R-:W-:Y:S08]  /*4280*/  HMMA.16816.F32.BF16 R16, R76.reuse, R168, R16 ;  /* 0x000000a84c10723c */ /* 0x040ff00000041810 */
[-C--:B------:R-:W-:Y:S01]  /*4290*/  HMMA.16816.F32.BF16 R20, R76, R170.reuse, R20 ;  /* 0x000000aa4c14723c */ /* 0x080fe20000041814 */
[----:B------:R-:W1:Y:S07]  /*42a0*/  LDSM.16.M88.4 R76, [R3+0xe080] ;  /* 0x00e08000034c783b */ /* 0x000e6e0000000200 */
[----:B------:R-:W-:Y:S01]  /*42b0*/  HMMA.16816.F32.BF16 R24, R80, R170, R24 ;  /* 0x000000aa5018723c */ /* 0x000fe20000041818 */
[----:B------:R-:W2:Y:S07]  /*42c0*/  LDSM.16.M88.4 R80, [R3+0xf080] ;  /* 0x00f080000350783b */ /* 0x000eae0000000200 */
        /* <DEDUP_REMOVED lines=31> */
[----:B------:R2:W3:Y:S03]  /*44c0*/  LDSM.16.M88.4 R80, [R3+0x11080] ;  /* 0x011080000350783b */ /* 0x0004e60000000200 */
[----:B--2---:R-:W-:Y:S02]  /*44d0*/  FSEL R3, R213, -INF , !P6 ;  /* 0xff800000d5037808 */ /* 0x004fe40007000000 */
[----:B------:R-:W-:Y:S03]  /*44e0*/  PLOP3.LUT P6, PT, PT, PT, UP5, 0x40, 0x0 ;  /* 0x000000000000781c */ /* 0x000fe60003fce858 */
[----:B------:R-:W-:Y:S01]  /*44f0*/  FFMA.FTZ R140, R3, c[0x0][0x29c], -R137 ;  /* 0x0000a700038c7a23 */ /* 0x000fe20000010889 */
[C---:B------:R-:W-:Y:S01]  /*4500*/  ISETP.GT.AND P6, PT, R133.reuse, 0x1, P6 ;  /* 0x000000018500780c */ /* 0x040fe200037c4270 */
[----:B------:R-:W-:Y:S01]  /*4510*/  LDS R3, [R247.X4+0x122a0] ;  /* 0x0122a000f7037984 */ /* 0x000fe20000004800 */
[-C--:B-1----:R-:W-:Y:S03]  /*4520*/  HMMA.16816.F32.BF16 R4, R76, R196.reuse, R4 ;  /* 0x000000c44c04723c */ /* 0x082fe60000041804 */
[----:B------:R-:W-:Y:S02]  /*4530*/  MUFU.EX2 R140, R140 ;  /* 0x0000008c008c7308 */ /* 0x000fe40000000800 */
[----:B------:R-:W-:Y:S03]  /*4540*/  ISETP.LT.OR P6, PT, R134, 0x2, P6 ;  /* 0x000000028600780c */ /* 0x000fe600037c1670 */
[C---:B---3--:R-:W-:Y:S08]  /*4550*/  HMMA.16816.F32.BF16 R8, R80.reuse, R196, R8 ;  /* 0x000000c45008723c */ /* 0x048ff00000041808 */
[-C--:B------:R-:W-:Y:S08]  /*4560*/  HMMA.16816.F32.BF16 R12, R80, R198.reuse, R12 ;  /* 0x000000c6500c723c */ /* 0x080ff0000004180c */
[C---:B------:R-:W-:Y:S08]  /*4570*/  HMMA.16816.F32.BF16 R16, R76.reuse, R198, R16 ;  /* 0x000000c64c10723c */ /* 0x040ff00000041810 */
[-C--:B------:R-:W-:Y:S01]  /*4580*/  HMMA.16816.F32.BF16 R20, R76, R200.reuse, R20 ;  /* 0x000000c84c14723c */ /* 0x080fe20000041814 */
[----:B------:R-:W1:Y:S07]  /*4590*/  LDSM.16.M88.4 R76, [R2+0x10080] ;  /* 0x01008000024c783b */ /* 0x000e6e0000000200 */
[----:B------:R-:W-:Y:S01]  /*45a0*/  HMMA.16816.F32.BF16 R24, R80, R200, R24 ;  /* 0x000000c85018723c */ /* 0x000fe20000041818 */
[----:B------:R2:W3:Y:S03]  /*45b0*/  LDSM.16.M88.4 R80, [R2+0x11080] ;  /* 0x011080000250783b */ /* 0x0004e60000000200 */
[----:B--2---:R-:W-:Y:S02]  /*45c0*/  FSEL R2, R212, -INF , !P5 ;  /* 0xff800000d4027808 */ /* 0x004fe40006800000 */
[----:B------:R-:W-:Y:S04]  /*45d0*/  PLOP3.LUT P5, PT, PT, PT, UP6, 0x40, 0x0 ;  /* 0x000000000000781c */ /* 0x000fe80003fae868 */
[C---:B------:R-:W-:Y:S01]  /*45e0*/  ISETP.GT.AND P5, PT, R133.reuse, RZ, P5 ;  /* 0x000000ff8500720c */ /* 0x040fe20002fa4270 */
[-C--:B-1----:R-:W-:Y:S05]  /*45f0*/  HMMA.16816.F32.BF16 R4, R76, R202.reuse, R4 ;  /* 0x000000ca4c04723c */ /* 0x082fea0000041804 */
[----:B------:R-:W-:Y:S03]  /*4600*/  ISETP.LT.OR P5, PT, R134, 0x1, P5 ;  /* 0x000000018600780c */ /* 0x000fe60002fa1670 */
[C---:B---3--:R-:W-:Y:S04]  /*4610*/  HMMA.16816.F32.BF16 R8, R80.reuse, R202, R8 ;  /* 0x000000ca5008723c */ /* 0x048fe80000041808 */
[----:B------:R-:W-:Y:S02]  /*4620*/  FSEL R136, R246, -INF , !P5 ;  /* 0xff800000f6887808 */ /* 0x000fe40006800000 */
[----:B------:R-:W-:Y:S02]  /*4630*/  PLOP3.LUT P5, PT, PT, PT, UP3, 0x40, 0x0 ;  /* 0x000000000000781c */ /* 0x000fe40003fae838 */
[-C--:B------:R-:W-:Y:S03]  /*4640*/  HMMA.16816.F32.BF16 R12, R80, R204.reuse, R12 ;  /* 0x000000cc500c723c */ /* 0x080fe6000004180c */
[----:B------:R-:W-:Y:S01]  /*4650*/  ISETP.GT.AND P5, PT, R133, 0x21, P5 ;  /* 0x000000218500780c */ /* 0x000fe20002fa4270 */
[--C-:B------:R-:W-:Y:S03]  /*4660*/  FFMA.FTZ R136, R136, c[0x0][0x29c], -R138.reuse ;  /* 0x0000a70088887a23 */ /* 0x100fe6000001088a */
[----:B------:R-:W-:Y:S01]  /*4670*/  ISETP.LT.OR P5, PT, R134, 0x22, P5 ;  /* 0x000000228600780c */ /* 0x000fe20002fa1670 */
[C---:B------:R-:W-:Y:S02]  /*4680*/  HMMA.16816.F32.BF16 R16, R76.reuse, R204, R16 ;  /* 0x000000cc4c10723c */ /* 0x040fe40000041810 */
[----:B------:R-:W-:Y:S02]  /*4690*/  MUFU.EX2 R136, R136 ;  /* 0x0000008800887308 */ /* 0x000fe40000000800 */
[--C-:B------:R-:W-:Y:S02]  /*46a0*/  FADD.FTZ R6, R6, -R3.reuse ;  /* 0x8000000306067221 */ /* 0x100fe40000010000 */
[----:B------:R-:W-:Y:S02]  /*46b0*/  FADD.FTZ R7, R7, -R3 ;  /* 0x8000000307077221 */ /* 0x000fe40000010000 */
[-C--:B------:R-:W-:Y:S04]  /*46c0*/  HMMA.16816.F32.BF16 R20, R76, R206.reuse, R20 ;  /* 0x000000ce4c14723c */ /* 0x080fe80000041814 */
[----:B------:R-:W-:Y:S02]  /*46d0*/  FMUL.FTZ R6, R150, R6 ;  /* 0x0000000696067220 */ /* 0x000fe40000410000 */
[----:B-----5:R-:W-:Y:S01]  /*46e0*/  FMUL.FTZ R7, R149, R7 ;  /* 0x0000000795077220 */ /* 0x020fe20000410000 */
[----:B------:R-:W-:Y:S01]  /*46f0*/  FSEL R78, R243, -INF , !P5 ;  /* 0xff800000f34e7808 */ /* 0x000fe20006800000 */
[----:B------:R-:W-:Y:S01]  /*4700*/  HMMA.16816.F32.BF16 R24, R80, R206, R24 ;  /* 0x000000ce5018723c */ /* 0x000fe20000041818 */
[----:B------:R-:W-:Y:S03]  /*4710*/  PLOP3.LUT P5, PT, PT, PT, UP1, 0x40, 0x0 ;  /* 0x000000000000781c */ /* 0x000fe60003fae818 */
[--C-:B------:R-:W-:Y:S01]  /*4720*/  FFMA.FTZ R76, R152, c[0x0][0x29c], -R137.reuse ;  /* 0x0000a700984c7a23 */ /* 0x100fe20000010889 */
[----:B------:R-:W-:Y:S01]  /*4730*/  ISETP.GT.AND P5, PT, R133, 0x41, P5 ;  /* 0x000000418500780c */ /* 0x000fe20002fa4270 */
[----:B------:R1:W-:Y:S01]  /*4740*/  MUFU.EX2 R152, R135 ;  /* 0x0000008700987308 */ /* 0x0003e20000000800 */
[--C-:B------:R-:W-:Y:S01]  /*4750*/  FFMA.FTZ R77, R153, c[0x0][0x29c], -R137.reuse ;  /* 0x0000a700994d7a23 */ /* 0x100fe20000010889 */
[----:B------:R-:W-:Y:S01]  /*4760*/  F2FP.BF16.PACK_AB R81, R149, R150 ;  /* 0x000000969551723e */ /* 0x000fe200000010ff */
[----:B------:R-:W-:Y:S01]  /*4770*/  FFMA.FTZ R137, R2, c[0x0][0x29c], -R137 ;  /* 0x0000a70002897a23 */ /* 0x000fe20000010889 */
[----:B------:R-:W-:Y:S01]  /*4780*/  ISETP.LT.OR P5, PT, R134, 0x42, P5 ;  /* 0x000000428600780c */ /* 0x000fe20002fa1670 */
[----:B------:R-:W2:Y:S01]  /*4790*/  LDS R2, [R247.X4+0x12300] ;  /* 0x01230000f7027984 */ /* 0x000ea20000004800 */
[--C-:B------:R-:W-:Y:S02]  /*47a0*/  FADD.FTZ R18, R18, -R3.reuse ;  /* 0x8000000312127221 */ /* 0x100fe40000010000 */
[--C-:B------:R-:W-:Y:S02]  /*47b0*/  FADD.FTZ R19, R19, -R3.reuse ;  /* 0x8000000313137221 */ /* 0x100fe40000010000 */
[--C-:B------:R-:W-:Y:S01]  /*47c0*/  FADD.FTZ R22, R22, -R3.reuse ;  /* 0x8000000316167221 */ /* 0x100fe20000010000 */
[----:B------:R-:W3:Y:S01]  /*47d0*/  MUFU.EX2 R153, R141 ;  /* 0x0000008d00997308 */ /* 0x000ee20000000800 */
[----:B------:R-:W-:Y:S02]  /*47e0*/  FADD.FTZ R23, R23, -R3 ;  /* 0x8000000317177221 */ /* 0x000fe40000010000 */
[----:B------:R-:W-:Y:S01]  /*47f0*/  FFMA.FTZ R80, -R157, R157, 1 ;  /* 0x3f8000009d507423 */ /* 0x000fe2000001019d */
[----:B------:R-:W5:Y:S01]  /*4800*/  LDS R3, [R247.X4+0x12320] ;  /* 0x01232000f7037984 */ /* 0x000f620000004800 */
[----:B------:R-:W-:Y:S02]  /*4810*/  FFMA.FTZ R82, -R209, R209, 1 ;  /* 0x3f800000d1527423 */ /* 0x000fe400000101d1 */
[----:B------:R-:W-:Y:S02]  /*4820*/  FMUL.FTZ R18, R148, R18 ;  /* 0x0000001294127220 */ /* 0x000fe40000410000 */
[----:B------:R-:W-:Y:S01]  /*4830*/  FMUL.FTZ R82, R6, R82 ;  /* 0x0000005206527220 */ /* 0x000fe20000410000 */
[----:B------:R2:W-:Y:S01]  /*4840*/  MUFU.EX2 R157, R132 ;  /* 0x00000084009d7308 */ /* 0x0005e20000000800 */
[----:B------:R-:W-:Y:S01]  /*4850*/  FFMA.FTZ R6, -R158, R158, 1 ;  /* 0x3f8000009e067423 */ /* 0x000fe2000001019e */
[----:B-1----:R-:W-:Y:S01]  /*4860*/  FSEL R135, R245, -INF , !P6 ;  /* 0xff800000f5877808 */ /* 0x002fe20007000000 */
[----:B----4-:R-:W-:Y:S01]  /*4870*/  FMUL.FTZ R22, R151, R22 ;  /* 0x0000001697167220 */ /* 0x010fe20000410000 */
[----:B------:R-:W-:Y:S01]  /*4880*/  PLOP3.LUT P6, PT, PT, PT, UP4, 0x40, 0x0 ;  /* 0x000000000000781c */ /* 0x000fe20003fce848 */
[----:B------:R-:W-:Y:S02]  /*4890*/  FMUL.FTZ R23, R146, R23 ;  /* 0x0000001792177220 */ /* 0x000fe40000410000 */
[----:B------:R-:W-:Y:S01]  /*48a0*/  FMUL.FTZ R19, R147, R19 ;  /* 0x0000001393137220 */ /* 0x000fe20000410000 */
[----:B------:R-:W-:Y:S02]  /*48b0*/  ISETP.GT.AND P6, PT, R133, 0x20, P6 ;  /* 0x000000208500780c */ /* 0x000fe400037c4270 */
[----:B------:R1:W-:Y:S01]  /*48c0*/  MUFU.EX2 R159, R76 ;  /* 0x0000004c009f7308 */ /* 0x0003e20000000800 */
[--C-:B------:R-:W-:Y:S01]  /*48d0*/  FFMA.FTZ R135, R135, c[0x0][0x29c], -R138.reuse ;  /* 0x0000a70087877a23 */ /* 0x100fe2000001088a */
[----:B------:R-:W-:Y:S04]  /*48e0*/  ISETP.LT.OR P6, PT, R134, 0x21, P6 ;  /* 0x000000218600780c */ /* 0x000fe800037c1670 */
[----:B------:R-:W-:Y:S02]  /*48f0*/  FSEL R79, R244, -INF , !P6 ;  /* 0xff800000f44f7808 */ /* 0x000fe40007000000 */
[----:B------:R-:W-:Y:S02]  /*4900*/  PLOP3.LUT P6, PT, PT, PT, UP2, 0x40, 0x0 ;  /* 0x000000000000781c */ /* 0x000fe40003fce828 */
[----:B------:R4:W3:Y:S01]  /*4910*/  MUFU.EX2 R154, R77 ;  /* 0x0000004d009a7308 */ /* 0x0008e20000000800 */
[--C-:B------:R-:W-:Y:S01]  /*4920*/  FFMA.FTZ R83, R79, c[0x0][0x29c], -R138.reuse ;  /* 0x0000a7004f537a23 */ /* 0x100fe2000001088a */
[----:B------:R-:W-:Y:S01]  /*4930*/  ISETP.GT.AND P6, PT, R133, 0x40, P6 ;  /* 0x000000408500780c */ /* 0x000fe200037c4270 */
[----:B------:R-:W-:Y:S02]  /*4940*/  FMUL.FTZ R79, R7, R80 ;  /* 0x00000050074f7220 */ /* 0x000fe40000410000 */
[----:B------:R-:W-:Y:S01]  /*4950*/  FFMA.FTZ R7, -R156, R156, 1 ;  /* 0x3f8000009c077423 */ /* 0x000fe2000001019c */
[----:B------:R-:W-:Y:S01]  /*4960*/  ISETP.LT.OR P6, PT, R134, 0x41, P6 ;  /* 0x000000418600780c */ /* 0x000fe200037c1670 */
[----:B------:R-:W-:Y:S01]  /*4970*/  FMUL.FTZ R80, R18, R6 ;  /* 0x0000000612507220 */ /* 0x000fe20000410000 */
[----:B------:R-:W-:Y:S01]  /*4980*/  F2FP.BF16.PACK_AB R79, R79, R82 ;  /* 0x000000524f4f723e */ /* 0x000fe200000010ff */
[----:B------:R-:W-:Y:S01]  /*4990*/  FFMA.FTZ R6, -R155, R155, 1 ;  /* 0x3f8000009b067423 */ /* 0x000fe2000001019b */
[----:B------:R-:W-:Y:S01]  /*49a0*/  MUFU.EX2 R137, R137 ;  /* 0x0000008900897308 */ /* 0x000fe20000000800 */
[----:B--2---:R-:W-:Y:S02]  /*49b0*/  FFMA.FTZ R132, R78, c[0x0][0x29c], -R138 ;  /* 0x0000a7004e847a23 */ /* 0x004fe4000001088a */
[----:B------:R-:W-:Y:S01]  /*49c0*/  FFMA.FTZ R18, -R208, R208, 1 ;  /* 0x3f800000d0127423 */ /* 0x000fe200000101d0 */
[----:B-1----:R-:W-:Y:S01]  /*49d0*/  FSEL R76, R240, -INF , !P5 ;  /* 0xff800000f04c7808 */ /* 0x002fe20006800000 */
[----:B------:R-:W-:Y:S01]  /*49e0*/  FMUL.FTZ R7, R22, R7 ;  /* 0x0000000716077220 */ /* 0x000fe20000410000 */
[----:B------:R-:W-:Y:S01]  /*49f0*/  F2FP.BF16.PACK_AB R22, R142, R143 ;  /* 0x0000008f8e16723e */ /* 0x000fe200000010ff */
[----:B------:R-:W-:Y:S01]  /*4a00*/  FMUL.FTZ R6, R23, R6 ;  /* 0x0000000617067220 */ /* 0x000fe20000410000 */
[----:B------:R-:W-:Y:S01]  /*4a10*/  F2FP.BF16.PACK_AB R23, R144, R145 ;  /* 0x000000919017723e */ /* 0x000fe200000010ff */
[--C-:B------:R-:W-:Y:S01]  /*4a20*/  FADD.FTZ R9, R9, -R2.reuse ;  /* 0x8000000209097221 */ /* 0x100fe20000010000 */
[----:B------:R-:W-:Y:S01]  /*4a30*/  MUFU.EX2 R134, R132 ;  /* 0x0000008400867308 */ /* 0x000fe20000000800 */
[----:B------:R-:W-:Y:S01]  /*4a40*/  FMUL.FTZ R18, R19, R18 ;  /* 0x0000001213127220 */ /* 0x000fe20000410000 */
[----:B------:R-:W-:Y:S01]  /*4a50*/  F2FP.BF16.PACK_AB R78, R6, R7 ;  /* 0x00000007064e723e */ /* 0x000fe200000010ff */
[--C-:B------:R-:W-:Y:S01]  /*4a60*/  FADD.FTZ R8, R8, -R2.reuse ;  /* 0x8000000208087221 */ /* 0x100fe20000010000 */
[----:B----4-:R-:W-:Y:S01]  /*4a70*/  FSEL R77, R242, -INF , !P6 ;  /* 0xff800000f24d7808 */ /* 0x010fe20007000000 */
[----:B------:R-:W-:Y:S01]  /*4a80*/  FMUL.FTZ R9, R144, R9 ;  /* 0x0000000990097220 */ /* 0x000fe20000410000 */
[----:B------:R-:W-:Y:S01]  /*4a90*/  F2FP.BF16.PACK_AB R80, R18, R80 ;  /* 0x000000501250723e */ /* 0x000fe200000010ff */
[--C-:B------:R-:W-:Y:S02]  /*4aa0*/  FADD.FTZ R13, R13, -R2.reuse ;  /* 0x800000020d0d7221 */ /* 0x100fe40000010000 */
[----:B------:R-:W-:Y:S01]  /*4ab0*/  FFMA.FTZ R6, -R235, R235, 1 ;  /* 0x3f800000eb067423 */ /* 0x000fe200000101eb */
[----:B------:R-:W1:Y:S01]  /*4ac0*/  MUFU.EX2 R141, R139 ;  /* 0x0000008b008d7308 */ /* 0x000e620000000800 */
[----:B------:R-:W-:Y:S02]  /*4ad0*/  FMUL.FTZ R8, R145, R8 ;  /* 0x0000000891087220 */ /* 0x000fe40000410000 */
[--C-:B------:R-:W-:Y:S02]  /*4ae0*/  FADD.FTZ R12, R12, -R2.reuse ;  /* 0x800000020c0c7221 */ /* 0x100fe40000010000 */
[----:B------:R-:W-:Y:S02]  /*4af0*/  FFMA.FTZ R7, -R236, R236, 1 ;  /* 0x3f800000ec077423 */ /* 0x000fe400000101ec */
[----:B------:R-:W-:Y:S02]  /*4b00*/  FMUL.FTZ R13, R142, R13 ;  /* 0x0000000d8e0d7220 */ /* 0x000fe40000410000 */
[----:B------:R-:W-:Y:S01]  /*4b10*/  FMUL.FTZ R18, R9, R6 ;  /* 0x0000000609127220 */ /* 0x000fe20000410000 */
[----:B------:R-:W2:Y:S01]  /*4b20*/  MUFU.EX2 R139, R135 ;  /* 0x00000087008b7308 */ /* 0x000ea20000000800 */
[----:B------:R-:W-:Y:S02]  /*4b30*/  FFMA.FTZ R6, -R214, R214, 1 ;  /* 0x3f800000d6067423 */ /* 0x000fe400000101d6 */
[--C-:B------:R-:W-:Y:S02]  /*4b40*/  FADD.FTZ R24, R24, -R2.reuse ;  /* 0x8000000218187221 */ /* 0x100fe40000010000 */
[----:B------:R-:W-:Y:S02]  /*4b50*/  FMUL.FTZ R12, R143, R12 ;  /* 0x0000000c8f0c7220 */ /* 0x000fe40000410000 */
[----:B------:R-:W-:Y:S02]  /*4b60*/  FMUL.FTZ R8, R8, R7 ;  /* 0x0000000708087220 */ /* 0x000fe40000410000 */
[----:B------:R-:W-:Y:S01]  /*4b70*/  FFMA.FTZ R7, -R215, R215, 1 ;  /* 0x3f800000d7077423 */ /* 0x000fe200000101d7 */
[----:B------:R4:W2:Y:S01]  /*4b80*/  MUFU.EX2 R135, R83 ;  /* 0x0000005300877308 */ /* 0x0008a20000000800 */
[----:B---3--:R-:W-:Y:S01]  /*4b90*/  FMUL.FTZ R24, R153, R24 ;  /* 0x0000001899187220 */ /* 0x008fe20000410000 */
[----:B------:R-:W-:Y:S01]  /*4ba0*/  F2FP.BF16.PACK_AB R18, R18, R8 ;  /* 0x000000081212723e */ /* 0x000fe200000010ff */
[----:B------:R-:W-:Y:S01]  /*4bb0*/  FMUL.FTZ R19, R13, R6 ;  /* 0x000000060d137220 */ /* 0x000fe20000410000 */
[----:B------:R-:W-:Y:S01]  /*4bc0*/  F2FP.BF16.PACK_AB R13, R152, R153 ;  /* 0x00000099980d723e */ /* 0x000fe200000010ff */
[----:B------:R-:W-:Y:S02]  /*4bd0*/  FFMA.FTZ R6, -R211, R211, 1 ;  /* 0x3f800000d3067423 */ /* 0x000fe400000101d3 */
[--C-:B-----5:R-:W-:Y:S02]  /*4be0*/  FADD.FTZ R10, R10, -R3.reuse ;  /* 0x800000030a0a7221 */ /* 0x120fe40000010000 */
[----:B------:R-:W-:Y:S01]  /*4bf0*/  FMUL.FTZ R7, R12, R7 ;  /* 0x000000070c077220 */ /* 0x000fe20000410000 */
[----:B------:R-:W-:Y:S01]  /*4c00*/  F2FP.BF16.PACK_AB R12, R154, R159 ;  /* 0x0000009f9a0c723e */ /* 0x000fe200000010ff */
[----:B------:R-:W-:Y:S02]  /*4c10*/  FMUL.FTZ R82, R24, R6 ;  /* 0x0000000618527220 */ /* 0x000fe40000410000 */
[----:B------:R-:W-:Y:S01]  /*4c20*/  FMUL.FTZ R10, R159, R10 ;  /* 0x0000000a9f0a7220 */ /* 0x000fe20000410000 */
[----:B------:R-:W-:Y:S01]  /*4c30*/  F2FP.BF16.PACK_AB R19, R19, R7 ;  /* 0x000000071313723e */ /* 0x000fe200000010ff */
[--C-:B------:R-:W-:Y:S02]  /*4c40*/  FADD.FTZ R11, R11, -R3.reuse ;  /* 0x800000030b0b7221 */ /* 0x100fe40000010000 */
[----:B------:R-:W-:Y:S02]  /*4c50*/  FFMA.FTZ R6, -R239, R239, 1 ;  /* 0x3f800000ef067423 */ /* 0x000fe400000101ef */
[----:B------:R-:W-:Y:S02]  /*4c60*/  FADD.FTZ R25, R25, -R2 ;  /* 0x8000000219197221 */ /* 0x000fe40000010000 */
[----:B------:R-:W-:Y:S01]  /*4c70*/  FMUL.FTZ R7, R154, R11 ;  /* 0x0000000b9a077220 */ /* 0x000fe20000410000 */
[----:B-1----:R-:W-:Y:S01]  /*4c80*/  F2FP.BF16.PACK_AB R11, R141, R157 ;  /* 0x0000009d8d0b723e */ /* 0x002fe200000010ff */
[----:B------:R-:W-:Y:S02]  /*4c90*/  FMUL.FTZ R24, R10, R6 ;  /* 0x000000060a187220 */ /* 0x000fe40000410000 */
[--C-:B------:R-:W-:Y:S02]  /*4ca0*/  FADD.FTZ R26, R26, -R3.reuse ;  /* 0x800000031a1a7221 */ /* 0x100fe40000010000 */
[--C-:B------:R-:W-:Y:S02]  /*4cb0*/  FADD.FTZ R14, R14, -R3.reuse ;  /* 0x800000030e0e7221 */ /* 0x100fe40000010000 */
[----:B------:R-:W-:Y:S02]  /*4cc0*/  FFMA.FTZ R6, -R241, R241, 1 ;  /* 0x3f800000f1067423 */ /* 0x000fe400000101f1 */
[--C-:B------:R-:W-:Y:S02]  /*4cd0*/  FADD.FTZ R27, R27, -R3.reuse ;  /* 0x800000031b1b7221 */ /* 0x100fe40000010000 */
[----:B------:R-:W-:Y:S02]  /*4ce0*/  FMUL.FTZ R25, R152, R25 ;  /* 0x0000001998197220 */ /* 0x000fe40000410000 */
[----:B------:R-:W-:Y:S02]  /*4cf0*/  FFMA.FTZ R2, -R210, R210, 1 ;  /* 0x3f800000d2027423 */ /* 0x000fe400000101d2 */
[----:B------:R-:W-:Y:S02]  /*4d00*/  FMUL.FTZ R132, R157, R14 ;  /* 0x0000000e9d847220 */ /* 0x000fe40000410000 */
[----:B------:R-:W-:Y:S02]  /*4d10*/  FMUL.FTZ R14, R140, R26 ;  /* 0x0000001a8c0e7220 */ /* 0x000fe40000410000 */
[----:B------:R-:W-:Y:S02]  /*4d20*/  FMUL.FTZ R27, R137, R27 ;  /* 0x0000001b891b7220 */ /* 0x000fe40000410000 */
[----:B------:R-:W-:Y:S02]  /*4d30*/  FADD.FTZ R15, R15, -R3 ;  /* 0x800000030f0f7221 */ /* 0x000fe40000010000 */
[----:B------:R-:W-:Y:S01]  /*4d40*/  FMUL.FTZ R10, R7, R6 ;  /* 0x00000006070a7220 */ /* 0x000fe20000410000 */
[----:B------:R-:W-:Y:S01]  /*4d50*/  F2FP.BF16.PACK_AB R6, R137, R140 ;  /* 0x0000008c8906723e */ /* 0x000fe200000010ff */
[----:B------:R-:W-:Y:S02]  /*4d60*/  FFMA.FTZ R7, -R213, R213, 1 ;  /* 0x3f800000d5077423 */ /* 0x000fe400000101d5 */
[----:B------:R-:W-:Y:S01]  /*4d70*/  FFMA.FTZ R3, -R212, R212, 1 ;  /* 0x3f800000d4037423 */ /* 0x000fe200000101d4 */
[----:B------:R-:W-:Y:S01]  /*4d80*/  F2FP.BF16.PACK_AB R10, R10, R24 ;  /* 0x000000180a0a723e */ /* 0x000fe200000010ff */
[----:B------:R-:W-:Y:S02]  /*4d90*/  FMUL.FTZ R25, R25, R2 ;  /* 0x0000000219197220 */ /* 0x000fe40000410000 */
[----:B------:R-:W-:Y:S01]  /*4da0*/  FMUL.FTZ R14, R14, R7 ;  /* 0x000000070e0e7220 */ /* 0x000fe20000410000 */
[----:B------:R-:W1:Y:S01]  /*4db0*/  LDS R2, [R247.X4+0x12280] ;  /* 0x01228000f7027984 */ /* 0x000e620000004800 */
[----:B------:R-:W-:Y:S01]  /*4dc0*/  FMUL.FTZ R7, R27, R3 ;  /* 0x000000031b077220 */ /* 0x000fe20000410000 */
[----:B--2---:R-:W-:Y:S01]  /*4dd0*/  F2FP.BF16.PACK_AB R3, R139, R136 ;  /* 0x000000888b03723e */ /* 0x004fe200000010ff */
[--C-:B------:R-:W-:Y:S01]  /*4de0*/  FFMA.FTZ R133, R77, c[0x0][0x29c], -R138.reuse ;  /* 0x0000a7004d857a23 */ /* 0x100fe2000001088a */
[----:B------:R-:W-:Y:S01]  /*4df0*/  F2FP.BF16.PACK_AB R77, R146, R151 ;  /* 0x00000097924d723e */ /* 0x000fe200000010ff */
[----:B------:R-:W-:Y:S01]  /*4e00*/  FFMA.FTZ R138, R76, c[0x0][0x29c], -R138 ;  /* 0x0000a7004c8a7a23 */ /* 0x000fe2000001088a */
[----:B------:R-:W-:Y:S01]  /*4e10*/  F2FP.BF16.PACK_AB R76, R147, R148 ;  /* 0x00000094934c723e */ /* 0x000fe200000010ff */
[----:B------:R2:W-:Y:S01]  /*4e20*/  STS [R233+0x12480], R3 ;  /* 0x01248003e9007388 */ /* 0x0005e20000000800 */
[----:B------:R-:W-:Y:S01]  /*4e30*/  F2FP.BF16.PACK_AB R7, R7, R14 ;  /* 0x0000000e0707723e */ /* 0x000fe200000010ff */
[----:B------:R-:W-:Y:S01]  /*4e40*/  MUFU.EX2 R133, R133 ;  /* 0x0000008500857308 */ /* 0x000fe20000000800 */
[----:B----4-:R-:W-:Y:S01]  /*4e50*/  FMUL.FTZ R83, R141, R15 ;  /* 0x0000000f8d537220 */ /* 0x010fe20000410000 */
[----:B------:R-:W-:Y:S01]  /*4e60*/  STS [R234], R81 ;  /* 0x00000051ea007388 */ /* 0x000fe20000000800 */
[----:B------:R-:W-:Y:S02]  /*4e70*/  FFMA.FTZ R9, -R238, R238, 1 ;  /* 0x3f800000ee097423 */ /* 0x000fe400000101ee */
[----:B------:R-:W-:Y:S01]  /*4e80*/  FFMA.FTZ R8, -R237, R237, 1 ;  /* 0x3f800000ed087423 */ /* 0x000fe200000101ed */
[----:B------:R-:W-:Y:S01]  /*4e90*/  STS [R233+0x12c80], R23 ;  /* 0x012c8017e9007388 */ /* 0x000fe20000000800 */
[----:B------:R-:W-:Y:S02]  /*4ea0*/  FMUL.FTZ R15, R132, R9 ;  /* 0x00000009840f7220 */ /* 0x000fe40000410000 */
[----:B------:R-:W-:Y:S01]  /*4eb0*/  FMUL.FTZ R9, R83, R8 ;  /* 0x0000000853097220 */ /* 0x000fe20000410000 */
[----:B------:R3:W-:Y:S01]  /*4ec0*/  STS [R234+0x800], R12 ;  /* 0x0008000cea007388 */ /* 0x0007e20000000800 */
[----:B------:R-:W4:Y:S01]  /*4ed0*/  MUFU.EX2 R138, R138 ;  /* 0x0000008a008a7308 */ /* 0x000f220000000800 */
[----:B------:R-:W-:Y:S02]  /*4ee0*/  F2FP.BF16.PACK_AB R8, R25, R82 ;  /* 0x000000521908723e */ /* 0x000fe400000010ff */
[----:B------:R-:W-:Y:S02]  /*4ef0*/  F2FP.BF16.PACK_AB R9, R9, R15 ;  /* 0x0000000f0909723e */ /* 0x000fe400000010ff */
[----:B--2---:R-:W-:Y:S05]  /*4f00*/  F2FP.BF16.PACK_AB R3, R134, R135 ;  /* 0x000000878603723e */ /* 0x004fea00000010ff */
[----:B------:R4:W-:Y:S01]  /*4f10*/  STS [R233+0x13480], R3 ;  /* 0x01348003e9007388 */ /* 0x0009e20000000800 */
[--C-:B-1----:R-:W-:Y:S03]  /*4f20*/  FADD.FTZ R5, R5, -R2.reuse ;  /* 0x8000000205057221 */ /* 0x102fe60000010000 */
[----:B------:R-:W-:Y:S01]  /*4f30*/  STS [R234+0x1000], R76 ;  /* 0x0010004cea007388 */ /* 0x000fe20000000800 */
[--C-:B------:R-:W-:Y:S02]  /*4f40*/  FADD.FTZ R4, R4, -R2.reuse ;  /* 0x8000000204047221 */ /* 0x100fe40000010000 */
[----:B---3--:R-:W-:Y:S01]  /*4f50*/  FMUL.FTZ R12, R139, R5 ;  /* 0x000000058b0c7220 */ /* 0x008fe20000410000 */
[----:B------:R-:W-:Y:S01]  /*4f60*/  STS [R233+0x13c80], R22 ;  /* 0x013c8016e9007388 */ /* 0x000fe20000000800 */
[----:B------:R-:W-:Y:S02]  /*4f70*/  FMUL.FTZ R14, R136, R4 ;  /* 0x00000004880e7220 */ /* 0x000fe40000410000 */
[----:B------:R-:W-:Y:S01]  /*4f80*/  FFMA.FTZ R4, -R245, R245, 1 ;  /* 0x3f800000f5047423 */ /* 0x000fe200000101f5 */
[----:B------:R-:W-:Y:S01]  /*4f90*/  STS [R234+0x1800], R11 ;  /* 0x0018000bea007388 */ /* 0x000fe20000000800 */
[----:B------:R-:W-:Y:S02]  /*4fa0*/  FFMA.FTZ R5, -R246, R246, 1 ;  /* 0x3f800000f6057423 */ /* 0x000fe400000101f6 */
[----:B------:R-:W-:Y:S02]  /*4fb0*/  FMUL.FTZ R4, R12, R4 ;  /* 0x000000040c047220 */ /* 0x000fe40000410000 */
[----:B------:R-:W-:Y:S02]  /*4fc0*/  FMUL.FTZ R5, R14, R5 ;  /* 0x000000050e057220 */ /* 0x000fe40000410000 */
[--C-:B------:R-:W-:Y:S02]  /*4fd0*/  FADD.FTZ R16, R16, -R2.reuse ;  /* 0x8000000210107221 */ /* 0x100fe40000010000 */
[--C-:B------:R-:W-:Y:S02]  /*4fe0*/  FADD.FTZ R17, R17, -R2.reuse ;  /* 0x8000000211117221 */ /* 0x100fe40000010000 */
[----:B------:R-:W-:Y:S01]  /*4ff0*/  FMUL.FTZ R16, R135, R16 ;  /* 0x0000001087107220 */ /* 0x000fe20000410000 */
[----:B----4-:R-:W-:Y:S01]  /*5000*/  F2FP.BF16.PACK_AB R3, R138, R133 ;  /* 0x000000858a03723e */ /* 0x010fe200000010ff */
[----:B------:R-:W-:Y:S02]  /*5010*/  FMUL.FTZ R17, R134, R17 ;  /* 0x0000001186117220 */ /* 0x000fe40000410000 */
[--C-:B------:R-:W-:Y:S02]  /*5020*/  FADD.FTZ R20, R20, -R2.reuse ;  /* 0x8000000214147221 */ /* 0x100fe40000010000 */
[----:B------:R1:W-:Y:S01]  /*5030*/  STS [R233+0x14480], R3 ;  /* 0x01448003e9007388 */ /* 0x0003e20000000800 */
[----:B------:R-:W-:Y:S02]  /*5040*/  FADD.FTZ R21, R21, -R2 ;  /* 0x8000000215157221 */ /* 0x000fe40000010000 */
[----:B------:R-:W-:Y:S01]  /*5050*/  FMUL.FTZ R20, R133, R20 ;  /* 0x0000001485147220 */ /* 0x000fe20000410000 */
[----:B------:R-:W-:Y:S01]  /*5060*/  STS [R234+0x2000], R77 ;  /* 0x0020004dea007388 */ /* 0x000fe20000000800 */
[----:B------:R-:W-:Y:S02]  /*5070*/  FMUL.FTZ R21, R138, R21 ;  /* 0x000000158a157220 */ /* 0x000fe40000410000 */
[----:B------:R-:W-:Y:S01]  /*5080*/  FFMA.FTZ R2, -R240, R240, 1 ;  /* 0x3f800000f0027423 */ /* 0x000fe200000101f0 */
[----:B------:R-:W-:Y:S03]  /*5090*/  STS [R233+0x14c80], R13 ;  /* 0x014c800de9007388 */ /* 0x000fe60000000800 */
[----:B------:R-:W-:Y:S01]  /*50a0*/  FMUL.FTZ R2, R21, R2 ;  /* 0x0000000215027220 */ /* 0x000fe20000410000 */
[----:B------:R2:W-:Y:S04]  /*50b0*/  STS [R234+0x2800], R6 ;  /* 0x00280006ea007388 */ /* 0x0005e80000000800 */
[----:B------:R-:W-:Y:S01]  /*50c0*/  BAR.SYNC.DEFER_BLOCKING 0x0 ;  /* 0x0000000000007b1d */ /* 0x000fe20000010000 */
[----:B-1----:R-:W-:Y:S01]  /*50d0*/  F2FP.BF16.PACK_AB R3, R4, R5 ;  /* 0x000000050403723e */ /* 0x002fe200000010ff */
[----:B------:R-:W-:Y:S02]  /*50e0*/  FFMA.FTZ R5, -R243, R243, 1 ;  /* 0x3f800000f3057423 */ /* 0x000fe400000101f3 */
[----:B------:R-:W-:Y:S02]  /*50f0*/  FFMA.FTZ R4, -R242, R242, 1 ;  /* 0x3f800000f2047423 */ /* 0x000fe400000101f2 */
[----:B------:R-:W-:Y:S02]  /*5100*/  FMUL.FTZ R5, R17, R5 ;  /* 0x0000000511057220 */ /* 0x000fe40000410000 */
[----:B------:R-:W-:Y:S02]  /*5110*/  FMUL.FTZ R4, R20, R4 ;  /* 0x0000000414047220 */ /* 0x000fe40000410000 */
[----:B--2---:R-:W-:Y:S03]  /*5120*/  FFMA.FTZ R6, -R244, R244, 1 ;  /* 0x3f800000f4067423 */ /* 0x004fe600000101f4 */
[----:B------:R-:W-:Y:S01]  /*5130*/  F2FP.BF16.PACK_AB R2, R2, R4 ;  /* 0x000000040202723e */ /* 0x000fe200000010ff */
[----:B------:R1:W-:Y:S01]  /*5140*/  STS [R233+0x15480], R3 ;  /* 0x01548003e9007388 */ /* 0x0003e20000000800 */
[----:B------:R-:W-:Y:S03]  /*5150*/  FMUL.FTZ R6, R16, R6 ;  /* 0x0000000610067220 */ /* 0x000fe60000410000 */
[----:B------:R-:W-:Y:S04]  /*5160*/  STS [R234+0x3000], R79 ;  /* 0x0030004fea007388 */ /* 0x000fe80000000800 */
[----:B------:R-:W-:Y:S04]  /*5170*/  STS [R233+0x15c80], R18 ;  /* 0x015c8012e9007388 */ /* 0x000fe80000000800 */
[----:B------:R-:W-:Y:S01]  /*5180*/  STS [R234+0x3800], R10 ;  /* 0x0038000aea007388 */ /* 0x000fe20000000800 */
[----:B-1----:R-:W-:Y:S05]  /*5190*/  F2FP.BF16.PACK_AB R3, R5, R6 ;  /* 0x000000060503723e */ /* 0x002fea00000010ff */
        /* <DEDUP_REMOVED lines=21> */
[----:B------:R-:W-:Y:S01]  /*52f0*/  LDSM.16.MT88.4 R136, [R216+0xf080] ;  /* 0x00f08000d888783b */ /* 0x000fe20000004200 */
[-C--:B------:R-:W-:Y:S07]  /*5300*/  HMMA.16816.F32.BF16 R44, R12, R10.reuse, R44 ;  /* 0x0000000a0c2c723c */ /* 0x080fee000004182c */
[----:B------:R-:W-:Y:S01]  /*5310*/  LDSM.16.MT88.4 R140, [R0+0x13c80] ;  /* 0x013c8000008c783b */ /* 0x000fe20000004200 */
[C---:B------:R-:W-:Y:S07]  /*5320*/  HMMA.16816.F32.BF16 R48, R4.reuse, R10, R48 ;  /* 0x0000000a0430723c */ /* 0x040fee0000041830 */
[----:B------:R-:W5:Y:S01]  /*5330*/  LDSM.16.MT88.4 R8, [R216+0x10880] ;  /* 0x01088000d808783b */ /* 0x000f620000004200 */
[-C--:B----4-:R-:W-:Y:S07]  /*5340*/  HMMA.16816.F32.BF16 R52, R4, R20.reuse, R52 ;  /* 0x000000140434723c */ /* 0x090fee0000041834 */
[----:B------:R-:W-:Y:S01]  /*5350*/  LDSM.16.MT88.4 R144, [R0+0x14080] ;  /* 0x014080000090783b */ /* 0x000fe20000004200 */
[-C--:B------:R-:W-:Y:S07]  /*5360*/  HMMA.16816.F32.BF16 R56, R12, R20.reuse, R56 ;  /* 0x000000140c38723c */ /* 0x080fee0000041838 */
[----:B------:R-:W-:Y:S01]  /*5370*/  LDSM.16.MT88.4 R148, [R0+0x15080] ;  /* 0x015080000094783b */ /* 0x000fe20000004200 */
[C---:B------:R-:W-:Y:S08]  /*5380*/  HMMA.16816.F32.BF16 R60, R16.reuse, R20, R60 ;  /* 0x00000014103c723c */ /* 0x040ff0000004183c */
[-C--:B------:R-:W-:Y:S01]  /*5390*/  HMMA.16816.F32.BF16 R64, R16, R22.reuse, R64 ;  /* 0x000000161040723c */ /* 0x080fe20000041840 */
[----:B------:R-:W4:Y:S07]  /*53a0*/  LDSM.16.MT88.4 R16, [R0+0x12c80] ;  /* 0x012c80000010783b */ /* 0x000f2e0000004200 */
[-C--:B------:R-:W-:Y:S01]  /*53b0*/  HMMA.16816.F32.BF16 R68, R12, R22.reuse, R68 ;  /* 0x000000160c44723c */ /* 0x080fe20000041844 */
[----:B------:R-:W4:Y:S07]  /*53c0*/  LDSM.16.MT88.4 R12, [R0+0x14c80] ;  /* 0x014c8000000c783b */ /* 0x000f2e0000004200 */
[----:B------:R-:W-:Y:S01]  /*53d0*/  HMMA.16816.F32.BF16 R72, R4, R22, R72 ;  /* 0x000000160448723c */ /* 0x000fe20000041848 */
[----:B------:R-:W4:Y:S07]  /*53e0*/  LDSM.16.MT88.4 R4, [R216+0x11080] ;  /* 0x01108000d804783b */ /* 0x000f2e0000004200 */
[-C--:B-1----:R-:W-:Y:S01]  /*53f0*/  HMMA.16816.F32.BF16 R28, R24, R76.reuse, R28 ;  /* 0x0000004c181c723c */ /* 0x082fe2000004181c */
[----:B------:R-:W-:Y:S07]  /*5400*/  LDSM.16.MT88.4 R20, [R0+0x13080] ;  /* 0x013080000014783b */ /* 0x000fee0000004200 */
[-C--:B--2---:R-:W-:Y:S08]  /*5410*/  HMMA.16816.F32.BF16 R32, R80, R76.reuse, R32 ;  /* 0x0000004c5020723c */ /* 0x084ff00000041820 */
[C---:B---3--:R-:W-:Y:S08]  /*5420*/  HMMA.16816.F32.BF16 R36, R132.reuse, R76, R36 ;  /* 0x0000004c8424723c */ /* 0x048ff00000041824 */
[-C--:B------:R-:W-:Y:S08]  /*5430*/  HMMA.16816.F32.BF16 R40, R132, R78.reuse, R40 ;  /* 0x0000004e8428723c */ /* 0x080ff00000041828 */
[-C--:B------:R-:W-:Y:S08]  /*5440*/  HMMA.16816.F32.BF16 R44, R80, R78.reuse, R44 ;  /* 0x0000004e502c723c */ /* 0x080ff0000004182c */
[C---:B------:R-:W-:Y:S01]  /*5450*/  HMMA.16816.F32.BF16 R48, R24.reuse, R78, R48 ;  /* 0x0000004e1830723c */ /* 0x040fe20000041830 */
[----:B------:R-:W1:Y:S07]  /*5460*/  LDSM.16.MT88.4 R76, [R216+0xf880] ;  /* 0x00f88000d84c783b */ /* 0x000e6e0000004200 */
[-C--:B-----5:R-:W-:Y:S08]  /*5470*/  HMMA.16816.F32.BF16 R52, R24, R8.reuse, R52 ;  /* 0x000000081834723c */ /* 0x0a0ff00000041834 */
[-C--:B------:R-:W-:Y:S08]  /*5480*/  HMMA.16816.F32.BF16 R56, R80, R8.reuse, R56 ;  /* 0x000000085038723c */ /* 0x080ff00000041838 */
[C---:B------:R-:W-:Y:S08]  /*5490*/  HMMA.16816.F32.BF16 R60, R132.reuse, R8, R60 ;  /* 0x00000008843c723c */ /* 0x040ff0000004183c */
[-C--:B------:R-:W-:Y:S08]  /*54a0*/  HMMA.16816.F32.BF16 R64, R132, R10.reuse, R64 ;  /* 0x0000000a8440723c */ /* 0x080ff00000041840 */
[-C--:B------:R-:W-:Y:S08]  /*54b0*/  HMMA.16816.F32.BF16 R68, R80, R10.reuse, R68 ;  /* 0x0000000a5044723c */ /* 0x080ff00000041844 */
[----:B------:R-:W-:Y:S01]  /*54c0*/  HMMA.16816.F32.BF16 R72, R24, R10, R72 ;  /* 0x0000000a1848723c */ /* 0x000fe20000041848 */
[----:B------:R-:W2:Y:S07]  /*54d0*/  LDSM.16.MT88.4 R8, [R216+0x11880] ;  /* 0x01188000d808783b */ /* 0x000eae0000004200 */
[-C--:B----4-:R-:W-:Y:S01]  /*54e0*/  HMMA.16816.F32.BF16 R28, R16, R136.reuse, R28 ;  /* 0x00000088101c723c */ /* 0x090fe2000004181c */
[----:B------:R-:W-:Y:S07]  /*54f0*/  BAR.SYNC.DEFER_BLOCKING 0x0 ;  /* 0x0000000000007b1d */ /* 0x000fee0000010000 */
[-C--:B------:R-:W-:Y:S08]  /*5500*/  HMMA.16816.F32.BF16 R32, R140, R136.reuse, R32 ;  /* 0x000000888c20723c */ /* 0x080ff00000041820 */
[C---:B------:R-:W-:Y:S08]  /*5510*/  HMMA.16816.F32.BF16 R36, R12.reuse, R136, R36 ;  /* 0x000000880c24723c */ /* 0x040ff00000041824 */
[-C--:B------:R-:W-:Y:S08]  /*5520*/  HMMA.16816.F32.BF16 R40, R12, R138.reuse, R40 ;  /* 0x0000008a0c28723c */ /* 0x080ff00000041828 */
[-C--:B------:R-:W-:Y:S08]  /*5530*/  HMMA.16816.F32.BF16 R44, R140, R138.reuse, R44 ;  /* 0x0000008a8c2c723c */ /* 0x080ff0000004182c */
[C---:B------:R-:W-:Y:S08]  /*5540*/  HMMA.16816.F32.BF16 R48, R16.reuse, R138, R48 ;  /* 0x0000008a1030723c */ /* 0x040ff00000041830 */
[-C--:B------:R-:W-:Y:S08]  /*5550*/  HMMA.16816.F32.BF16 R52, R16, R4.reuse, R52 ;  /* 0x000000041034723c */ /* 0x080ff00000041834 */
[-C--:B------:R-:W-:Y:S01]  /*5560*/  HMMA.16816.F32.BF16 R56, R140, R4.reuse, R56 ;  /* 0x000000048c38723c */ /* 0x080fe20000041838 */
[----:B------:R3:W4:Y:S07]  /*5570*/  LDSM.16.M88.4 R80, [R220] ;  /* 0x00000000dc50783b */ /* 0x00072e0000000200 */
[C---:B------:R-:W-:Y:S01]  /*5580*/  HMMA.16816.F32.BF16 R60, R12.reuse, R4, R60 ;  /* 0x000000040c3c723c */ /* 0x040fe2000004183c */
[----:B------:R3:W2:Y:S07]  /*5590*/  LDSM.16.M88.4 R132, [R220+0x800] ;  /* 0x00080000dc84783b */ /* 0x0006ae0000000200 */
[-C--:B------:R-:W-:Y:S01]  /*55a0*/  HMMA.16816.F32.BF16 R64, R12, R6.reuse, R64 ;  /* 0x000000060c40723c */ /* 0x080fe20000041840 */
[----:B------:R3:W2:Y:S07]  /*55b0*/  LDSM.16.MT88.4 R136, [R216+0x3080] ;  /* 0x00308000d888783b */ /* 0x0006ae0000004200 */
[-C--:B------:R-:W-:Y:S01]  /*55c0*/  HMMA.16816.F32.BF16 R68, R140, R6.reuse, R68 ;  /* 0x000000068c44723c */ /* 0x080fe20000041844 */
[----:B------:R3:W2:Y:S07]  /*55d0*/  LDSM.16.M88.4 R140, [R222] ;  /* 0x00000000de8c783b */ /* 0x0006ae0000000200 */
[----:B------:R-:W-:Y:S01]  /*55e0*/  HMMA.16816.F32.BF16 R72, R16, R6, R72 ;  /* 0x000000061048723c */ /* 0x000fe20000041848 */
[----:B------:R3:W2:Y:S07]  /*55f0*/  LDSM.16.MT88.4 R16, [R216+0x80] ;  /* 0x00008000d810783b */ /* 0x0006ae0000004200 */
        /* <DEDUP_REMOVED lines=17> */
[----:B------:R-:W-:Y:S01]  /*5710*/  ULDC.64 UR6, c[0x0][0x208] ;  /* 0x0000820000067ab9 */ /* 0x000fe20000000a00 */
[----:B------:R-:W-:Y:S01]  /*5720*/  IMAD.U32 R8, RZ, RZ, UR8 ;  /* 0x00000008ff087e24 */ /* 0x000fe2000f8e00ff */
[----:B------:R-:W-:Y:S01]  /*5730*/  USHF.L.U32 UR26, UR19, 0x6, URZ ;  /* 0x00000006131a7899 */ /* 0x000fe2000800063f */
[----:B------:R-:W3:Y:S01]  /*5740*/  LDL.64 R244, [R1+0x30] ;  /* 0x0000300001f47983 */ /* 0x000ee20000100a00 */
[----:B------:R-:W-:Y:S02]  /*5750*/  UIMAD.WIDE.U32 UR28, UR19, UR6, URZ ;  /* 0x00000006131c72a5 */ /* 0x000fe4000f8e003f */
[----:B------:R-:W-:Y:S01]  /*5760*/  USHF.R.S32.HI UR25, URZ, 0x1f, UR19 ;  /* 0x0000001f3f197899 */ /* 0x000fe20008011413 */
[----:B------:R-:W4:Y:S01]  /*5770*/  LDL.64 R238, [R1+0x20] ;  /* 0x0000200001ee7983 */ /* 0x000f220000100a00 */
[----:B------:R-:W-:Y:S02]  /*5780*/  IMAD.U32 R9, RZ, RZ, UR26 ;  /* 0x0000001aff097e24 */ /* 0x000fe4000f8e00ff */
[----:B------:R-:W-:Y:S01]  /*5790*/  UIMAD UR25, UR25, UR6, URZ ;  /* 0x00000006191972a4 */ /* 0x000fe2000f8e023f */
[----:B------:R-:W5:Y:S03]  /*57a0*/  LDL.64 R212, [R1+0x8] ;  /* 0x0000080001d47983 */ /* 0x000f660000100a00 */
[----:B------:R-:W-:Y:S01]  /*57b0*/  UIMAD UR6, UR19, UR7, UR25 ;  /* 0x00000007130672a4 */ /* 0x000fe2000f8e0219 */
[----:B------:R-:W5:Y:S01]  /*57c0*/  LDL R236, [R1+0x18] ;  /* 0x0000180001ec7983 */ /* 0x000f620000100800 */
[----:B------:R-:W-:Y:S02]  /*57d0*/  USHF.R.S32.HI UR25, URZ, 0x1f, UR26 ;  /* 0x0000001f3f197899 */ /* 0x000fe4000801141a */
[----:B------:R-:W-:Y:S01]  /*57e0*/  USHF.L.U32 UR7, UR28, 0x6, URZ ;  /* 0x000000061c077899 */ /* 0x000fe2000800063f */
[----:B------:R-:W1:Y:S01]  /*57f0*/  S2R R4, SR_CTAID.Y ;  /* 0x0000000000047919 */ /* 0x000e620000002600 */
[----:B------:R-:W-:Y:S02]  /*5800*/  UIADD3 UR6, UR29, UR6, URZ ;  /* 0x000000061d067290 */ /* 0x000fe4000fffe03f */
[----:B------:R-:W-:Y:S02]  /*5810*/  IMAD.U32 R10, RZ, RZ, UR25 ;  /* 0x00000019ff0a7e24 */ /* 0x000fe4000f8e00ff */
[----:B------:R-:W-:Y:S01]  /*5820*/  USHF.L.U64.HI UR6, UR28, 0x6, UR6 ;  /* 0x000000061c067899 */ /* 0x000fe20008010206 */
[----:B-1----:R-:W-:Y:S05]  /*5830*/  SHF.R.S32.HI R5, RZ, 0x1f, R4 ;  /* 0x0000001fff057819 */ /* 0x002fea0000011404 */
[----:B------:R-:W-:Y:S04]  /*5840*/  IMAD R5, R5, c[0x0][0x288], RZ ;  /* 0x0000a20005057a24 */ /* 0x000fe800078e02ff */
[C---:B------:R-:W-:Y:S02]  /*5850*/  IMAD R5, R4.reuse, c[0x0][0x28c], R5 ;  /* 0x0000a30004057a24 */ /* 0x040fe400078e0205 */
[----:B--2---:R-:W-:Y:S02]  /*5860*/  IMAD.MOV.U32 R2, RZ, RZ, R214 ;  /* 0x000000ffff027224 */ /* 0x004fe400078e00d6 */
[----:B------:R-:W-:Y:S02]  /*5870*/  IMAD.MOV.U32 R3, RZ, RZ, R215 ;  /* 0x000000ffff037224 */ /* 0x000fe400078e00d7 */
[----:B------:R-:W2:Y:S02]  /*5880*/  LDL.64 R214, [R1] ;  /* 0x0000000001d67983 */ /* 0x000ea40000100a00 */
[----:B------:R-:W-:Y:S01]  /*5890*/  IMAD.WIDE.U32 R2, R4, c[0x0][0x288], R2 ;  /* 0x0000a20004027a25 */ /* 0x000fe200078e0002 */
[----:B---3--:R-:W-:Y:S04]  /*58a0*/  IADD3 R4, P6, R244, UR7, RZ ;  /* 0x00000007f4047c10 */ /* 0x008fe8000ffde0ff */
[----:B------:R-:W-:Y:S01]  /*58b0*/  IADD3 R9, P5, P1, R9, UR16, R2 ;  /* 0x0000001009097c10 */ /* 0x000fe2000f9be002 */
[----:B------:R-:W-:Y:S01]  /*58c0*/  IMAD.IADD R2, R3, 0x1, R5 ;  /* 0x0000000103027824 */ /* 0x000fe200078e0205 */
[C---:B----4-:R-:W-:Y:S01]  /*58d0*/  IADD3.X R3, R239.reuse, UR6, RZ, P6, !PT ;  /* 0x00000006ef037c10 */ /* 0x050fe2000b7fe4ff */
[----:B------:R-:W-:Y:S01]  /*58e0*/  IMAD.U32 R5, RZ, RZ, UR9 ;  /* 0x00000009ff057e24 */ /* 0x000fe2000f8e00ff */
[----:B------:R-:W-:Y:S02]  /*58f0*/  LEA R6, P6, R4, c[0x0][0x1f0], 0x1 ;  /* 0x00007c0004067a11 */ /* 0x000fe400078c08ff */
[----:B------:R-:W-:Y:S01]  /*5900*/  IADD3.X R10, R10, UR11, R2, P5, P1 ;  /* 0x0000000b0a0a7c10 */ /* 0x000fe2000afe2402 */
[----:B------:R-:W-:Y:S01]  /*5910*/  IMAD.U32 R2, RZ, RZ, UR26 ;  /* 0x0000001aff027e24 */ /* 0x000fe2000f8e00ff */
[----:B------:R-:W-:Y:S02]  /*5920*/  LEA.HI.X R7, R4, c[0x0][0x1f4], R3, 0x1, P6 ;  /* 0x00007d0004077a11 */ /* 0x000fe400030f0c03 */
[----:B-----5:R-:W-:Y:S02]  /*5930*/  LOP3.LUT P5, RZ, R236, 0x1, RZ, 0xc0, !PT ;  /* 0x00000001ecff7812 */ /* 0x020fe400078ac0ff */
[----:B------:R-:W-:Y:S02]  /*5940*/  IADD3 R3, P6, P1, R244, UR7, R8 ;  /* 0x00000007f4037c10 */ /* 0x000fe4000f9de008 */
[----:B------:R-:W-:Y:S02]  /*5950*/  IADD3 R2, -R212, c[0x0][0x168], -R2 ;  /* 0x00005a00d4027a10 */ /* 0x000fe40007ffe902 */
[----:B------:R-:W-:Y:S02]  /*5960*/  IADD3.X R5, R239, UR6, R5, P6, P1 ;  /* 0x00000006ef057c10 */ /* 0x000fe4000b7e2405 */
[C---:B------:R-:W-:Y:S02]  /*5970*/  ISETP.LT.OR P6, PT, R2.reuse, 0x1, !P5 ;  /* 0x000000010200780c */ /* 0x040fe40006fc1670 */
[C---:B------:R-:W-:Y:S02]  /*5980*/  LEA R4, P1, R3.reuse, c[0x0][0x1f0], 0x1 ;  /* 0x00007c0003047a11 */ /* 0x040fe400078208ff */
[----:B------:R-:W-:Y:S02]  /*5990*/  ISETP.LT.OR P5, PT, R2, 0x21, !P5 ;  /* 0x000000210200780c */ /* 0x000fe40006fa1670 */
[----:B------:R-:W-:Y:S02]  /*59a0*/  LEA.HI.X R5, R3, c[0x0][0x1f4], R5, 0x1, P1 ;  /* 0x00007d0003057a11 */ /* 0x000fe400008f0c05 */
[C---:B------:R-:W-:Y:S04]  /*59b0*/  LEA R8, P1, R9.reuse, c[0x0][0x280], 0x2 ;  /* 0x0000a00009087a11 */ /* 0x040fe800078210ff */
[----:B------:R-:W-:Y:S01]  /*59c0*/  LEA.HI.X R9, R9, c[0x0][0x284], R10, 0x2, P1 ;  /* 0x0000a10009097a11 */ /* 0x000fe200008f140a */
[----:B------:R-:W-:Y:S01]  /*59d0*/  @!PT LDS RZ, [RZ] ;  /* 0x00000000fffff984 */ /* 0x000fe20000000800 */
[----:B------:R-:W-:Y:S01]  /*59e0*/  @!PT LDS RZ, [RZ] ;  /* 0x00000000fffff984 */ /* 0x000fe20000000800 */
[----:B------:R-:W-:Y:S01]  /*59f0*/  @!PT LDS RZ, [RZ] ;  /* 0x00000000fffff984 */ /* 0x000fe20000000800 */
[----:B------:R1:W-:Y:S01]  /*5a00*/  LDGSTS.E.BYPASS.LTC128B.128 [R248+0xe080], [R6.64], !P6 ;  /* 0x0e08000006f87fae */ /* 0x0003e2000f101d56 */
[----:B------:R-:W-:Y:S04]  /*5a10*/  LOP3.LUT P1, RZ, R236, 0x2, RZ, 0xc0, !PT ;  /* 0x00000002ecff7812 */ /* 0x000fe8000782c0ff */
[C---:B------:R-:W-:Y:S02]  /*5a20*/  ISETP.LT.OR P6, PT, R2.reuse, 0x1, !P1 ;  /* 0x000000010200780c */ /* 0x040fe40004fc1670 */
[----:B------:R-:W-:Y:S11]  /*5a30*/  ISETP.LT.OR P1, PT, R2, 0x21, !P1 ;  /* 0x000000210200780c */ /* 0x000ff60004f21670 */
[----:B------:R1:W-:Y:S04]  /*5a40*/  LDGSTS.E.BYPASS.LTC128B.128 [R248+0x10080], [R6.64+0x80], !P6 ;  /* 0x1008008006f87fae */ /* 0x0003e8000f101d56 */
[----:B------:R1:W-:Y:S04]  /*5a50*/  LDGSTS.E.BYPASS.LTC128B.128 [R248+0xf080], [R4.64], !P5 ;  /* 0x0f08000004f87fae */ /* 0x0003e8000e901d56 */
[----:B------:R1:W-:Y:S01]  /*5a60*/  LDGSTS.E.BYPASS.LTC128B.128 [R248+0x11080], [R4.64+0x80], !P1 ;  /* 0x1108008004f87fae */ /* 0x0003e2000c901d56 */
[----:B--2---:R-:W-:Y:S05]  /*5a70*/  @!P2 IMAD.SHL.U32 R2, R214, 0x10, RZ ;  /* 0x00000010d602a824 */ /* 0x004fea00078e00ff */
[----:B------:R1:W-:Y:S02]  /*5a80*/  @!P2 LDGSTS.E.BYPASS.LTC128B.128 [R2+0x12280], [R8.64] ;  /* 0x122800000802afae */ /* 0x0003e4000b901d56 */
.L_x_399:
[-C--:B-1-34-:R-:W-:Y:S01]  /*5a90*/  HMMA.16816.F32.BF16 R4, R80, R16.reuse, RZ ;  /* 0x000000105004723c */ /* 0x09afe200000418ff */
[----:B------:R-:W2:Y:S01]  /*5aa0*/  LDL.64 R236, [R1+0x38] ;  /* 0x0000380001ec7983 */ /* 0x000ea20000100a00 */
[----:B------:R-:W-:Y:S02]  /*5ab0*/  USHF.L.U32 UR12, UR12, 0xd, URZ ;  /* 0x0000000d0c0c7899 */ /* 0x000fe4000800063f */
[----:B------:R-:W-:Y:S01]  /*5ac0*/  IMAD.U32 R2, RZ, RZ, UR4 ;  /* 0x00000004ff027e24 */ /* 0x000fe2000f8e00ff */
[----:B------:R-:W3:Y:S01]  /*5ad0*/  LDL R235, [R1+0x40] ;  /* 0x0000400001eb7983 */ /* 0x000ee20000100800 */
[----:B------:R-:W-:Y:S02]  /*5ae0*/  UIADD3 UR6, UR4, 0x1, URZ ;  /* 0x0000000104067890 */ /* 0x000fe4000fffe03f */
[C---:B------:R-:W-:Y:S01]  /*5af0*/  HMMA.16816.F32.BF16 R8, R132.reuse, R16, RZ ;  /* 0x000000108408723c */ /* 0x040fe200000418ff */
[----:B------:R-:W-:Y:S01]  /*5b00*/  LDSM.16.M88.4 R144, [R220+0x1000] ;  /* 0x00100000dc90783b */ /* 0x000fe20000000200 */
[----:B------:R-:W-:Y:S02]  /*5b10*/  UISETP.GE.AND UP0, UPT, UR4, 0x1, UPT ;  /* 0x000000010400788c */ /* 0x000fe4000bf06270 */
[----:B------:R-:W-:Y:S01]  /*5b20*/  IMAD R2, R2, 0x2000, R229 ;  /* 0x0000200002027824 */ /* 0x000fe200078e02e5 */
[----:B------:R-:W1:Y:S01]  /*5b30*/  LDSM.16.MT88.4 R148, [R216+0x1080] ;  /* 0x00108000d894783b */ /* 0x000e620000004200 */
[----:B------:R-:W-:Y:S02]  /*5b40*/  USEL UR4, UR6, URZ, !UP0 ;  /* 0x0000003f06047287 */ /* 0x000fe4000c000000 */
[-C--:B------:R-:W-:Y:S01]  /*5b50*/  HMMA.16816.F32.BF16 R12, R132, R18.reuse, RZ ;  /* 0x00000012840c723c */ /* 0x080fe200000418ff */
[----:B------:R-:W4:Y:S01]  /*5b60*/  LDSM.16.M88.4 R212, [R220+0x1800] ;  /* 0x00180000dcd4783b */ /* 0x000f220000000200 */
[----:B------:R-:W-:Y:S02]  /*5b70*/  UISETP.GE.AND UP0, UPT, UR19, UR13, UPT ;  /* 0x0000000d1300728c */ /* 0x000fe4000bf06270 */
[----:B------:R-:W-:Y:S01]  /*5b80*/  IMAD.SHL.U32 R2, R2, 0x2, RZ ;  /* 0x0000000202027824 */ /* 0x000fe200078e00ff */
[----:B------:R-:W0:Y:S01]  /*5b90*/  LDGDEPBAR ;  /* 0x00000000000079af */ /* 0x000e220000000000 */
[----:B------:R-:W-:Y:S02]  /*5ba0*/  UIADD3 UR6, UR5, 0x1, URZ ;  /* 0x0000000105067890 */ /* 0x000fe4000fffe03f */
[C---:B------:R-:W-:Y:S01]  /*5bb0*/  HMMA.16816.F32.BF16 R16, R80.reuse, R18, RZ ;  /* 0x000000125010723c */ /* 0x040fe200000418ff */
[----:B------:R-:W-:Y:S01]  /*5bc0*/  PLOP3.LUT P1, PT, PT, PT, UP0, 0x80, 0x0 ;  /* 0x000000000000781c */ /* 0x000fe20003f2f008 */
[----:B------:R-:W-:Y:S04]  /*5bd0*/  UISETP.GE.AND UP0, UPT, UR5, 0x1, UPT ;  /* 0x000000010500788c */ /* 0x000fe8000bf06270 */
[----:B------:R-:W-:Y:S02]  /*5be0*/  USEL UR5, UR6, URZ, !UP0 ;  /* 0x0000003f06057287 */ /* 0x000fe4000c000000 */
[-C--:B------:R-:W-:Y:S08]  /*5bf0*/  HMMA.16816.F32.BF16 R20, R80, R136.reuse, RZ ;  /* 0x000000885014723c */ /* 0x080ff000000418ff */
[C---:B------:R-:W-:Y:S08]  /*5c00*/  HMMA.16816.F32.BF16 R24, R132.reuse, R136, RZ ;  /* 0x000000888418723c */ /* 0x040ff000000418ff */
[-C--:B------:R-:W-:Y:S01]  /*5c10*/  HMMA.16816.F32.BF16 R76, R132, R138.reuse, RZ ;  /* 0x0000008a844c723c */ /* 0x080fe200000418ff */
[----:B------:R-:W5:Y:S07]  /*5c20*/  LDSM.16.MT88.4 R132, [R216+0x4080] ;  /* 0x00408000d884783b */ /* 0x000f6e0000004200 */
[----:B------:R-:W-:Y:S01]  /*5c30*/  HMMA.16816.F32.BF16 R80, R80, R138, RZ ;  /* 0x0000008a5050723c */ /* 0x000fe200000418ff */
[----:B------:R-:W-:Y:S07]  /*5c40*/  LDSM.16.M88.4 R136, [R222+0x1000] ;  /* 0x00100000de88783b */ /* 0x000fee0000000200 */
[-C--:B------:R-:W-:Y:S08]  /*5c50*/  HMMA.16816.F32.BF16 R4, R140, R152.reuse, R4 ;  /* 0x000000988c04723c */ /* 0x080ff00000041804 */
        /* <DEDUP_REMOVED lines=9> */
[----:B------:R-:W5:Y:S04]  /*5cf0*/  LDSM.16.MT88.4 R140, [R216+0x1880] ;  /* 0x00188000d88c783b */ /* 0x000f680000004200 */
[----:B------:R-:W-:Y:S03]  /*5d00*/  LDSM.16.MT88.4 R208, [R216+0x2080] ;  /* 0x00208000d8d0783b */ /* 0x000fe60000004200 */
[-C--:B-1----:R-:W-:Y:S08]  /*5d10*/  HMMA.16816.F32.BF16 R4, R144, R148.reuse, R4 ;  /* 0x000000949004723c */ /* 0x082ff00000041804 */
[C---:B----4-:R-:W-:Y:S08]  /*5d20*/  HMMA.16816.F32.BF16 R8, R212.reuse, R148, R8 ;  /* 0x00000094d408723c */ /* 0x050ff00000041808 */
[-C--:B------:R-:W-:Y:S08]  /*5d30*/  HMMA.16816.F32.BF16 R12, R212, R150.reuse, R12 ;  /* 0x00000096d40c723c */ /* 0x080ff0000004180c */
[C---:B------:R-:W-:Y:S01]  /*5d40*/  HMMA.16816.F32.BF16 R16, R144.reuse, R150, R16 ;  /* 0x000000969010723c */ /* 0x040fe20000041810 */
[----:B------:R-:W1:Y:S07]  /*5d50*/  LDSM.16.M88.4 R148, [R222+0x1800] ;  /* 0x00180000de94783b */ /* 0x000e6e0000000200 */
[-C--:B-----5:R-:W-:Y:S08]  /*5d60*/  HMMA.16816.F32.BF16 R20, R144, R132.reuse, R20 ;  /* 0x000000849014723c */ /* 0x0a0ff00000041814 */
[C---:B------:R-:W-:Y:S08]  /*5d70*/  HMMA.16816.F32.BF16 R24, R212.reuse, R132, R24 ;  /* 0x00000084d418723c */ /* 0x040ff00000041818 */
[-C--:B------:R-:W-:Y:S08]  /*5d80*/  HMMA.16816.F32.BF16 R76, R212, R134.reuse, R76 ;  /* 0x00000086d44c723c */ /* 0x080ff0000004184c */
[----:B------:R-:W-:Y:S01]  /*5d90*/  HMMA.16816.F32.BF16 R80, R144, R134, R80 ;  /* 0x000000869050723c */ /* 0x000fe20000041850 */
[----:B------:R-:W4:Y:S04]  /*5da0*/  LDSM.16.M88.4 R132, [R220+0x2800] ;  /* 0x00280000dc84783b */ /* 0x000f280000000200 */
[----:B------:R-:W5:Y:S03]  /*5db0*/  LDSM.16.MT88.4 R144, [R216+0x5080] ;  /* 0x00508000d890783b */ /* 0x000f660000004200 */
[-C--:B------:R-:W-:Y:S08]  /*5dc0*/  HMMA.16816.F32.BF16 R4, R136, R140.reuse, R4 ;  /* 0x0000008c8804723c */ /* 0x080ff00000041804 */
[C---:B-1----:R-:W-:Y:S08]  /*5dd0*/  HMMA.16816.F32.BF16 R8, R148.reuse, R140, R8 ;  /* 0x0000008c9408723c */ /* 0x042ff00000041808 */
        /* <DEDUP_REMOVED lines=9> */
[----:B------:R-:W1:Y:S03]  /*5e70*/  LDSM.16.MT88.4 R152, [R216+0x5880] ;  /* 0x00588000d898783b */ /* 0x000e660000004200 */
[-C--:B------:R-:W-:Y:S08]  /*5e80*/  HMMA.16816.F32.BF16 R4, R156, R208.reuse, R4 ;  /* 0x000000d09c04723c */ /* 0x080ff00000041804 */
[C---:B----4-:R-:W-:Y:S08]  /*5e90*/  HMMA.16816.F32.BF16 R8, R132.reuse, R208, R8 ;  /* 0x000000d08408723c */ /* 0x050ff00000041808 */
[-C--:B------:R-:W-:Y:S08]  /*5ea0*/  HMMA.16816.F32.BF16 R12, R132, R210.reuse, R12 ;  /* 0x000000d2840c723c */ /* 0x080ff0000004180c */
[C---:B------:R-:W-:Y:S08]  /*5eb0*/  HMMA.16816.F32.BF16 R16, R156.reuse, R210, R16 ;  /* 0x000000d29c10723c */ /* 0x040ff00000041810 */
[-C--:B-----5:R-:W-:Y:S08]  /*5ec0*/  HMMA.16816.F32.BF16 R20, R156, R144.reuse, R20 ;  /* 0x000000909c14723c */ /* 0x0a0ff00000041814 */
[C---:B------:R-:W-:Y:S04]  /*5ed0*/  HMMA.16816.F32.BF16 R24, R132.reuse, R144, R24 ;  /* 0x000000908418723c */ /* 0x040fe80000041818 */
[----:B--2---:R-:W-:Y:S04]  /*5ee0*/  IADD3 R3, P5, R236, UR12, RZ ;  /* 0x0000000cec037c10 */ /* 0x004fe8000ffbe0ff */
[-C--:B------:R-:W-:Y:S07]  /*5ef0*/  HMMA.16816.F32.BF16 R76, R132, R146.reuse, R76 ;  /* 0x00000092844c723c */ /* 0x080fee000004184c */
[----:B------:R-:W-:Y:S01]  /*5f00*/  IMAD.U32 R133, RZ, RZ, UR12 ;  /* 0x0000000cff857e24 */ /* 0x000fe2000f8e00ff */
[----:B------:R-:W-:Y:S01]  /*5f10*/  HMMA.16816.F32.BF16 R80, R156, R146, R80 ;  /* 0x000000929c50723c */ /* 0x000fe20000041850 */
[----:B------:R-:W-:Y:S03]  /*5f20*/  UMOV UR12, UR19 ;  /* 0x00000013000c7c82 */ /* 0x000fe60008000000 */
[----:B---3--:R-:W-:Y:S02]  /*5f30*/  LEA.HI.X.SX32 R133, R133, R235, 0x1, P5 ;  /* 0x000000eb85857211 */ /* 0x008fe400028f0eff */
[C---:B------:R-:W-:Y:S02]  /*5f40*/  LEA R132, P5, R3.reuse, c[0x0][0x220], 0x2 ;  /* 0x0000880003847a11 */ /* 0x040fe400078a10ff */
[-C--:B-1----:R-:W-:Y:S05]  /*5f50*/  HMMA.16816.F32.BF16 R4, R136, R140.reuse, R4 ;  /* 0x0000008c8804723c */ /* 0x082fea0000041804 */
[----:B------:R-:W-:Y:S03]  /*5f60*/  LEA.HI.X R133, R3, c[0x0][0x224], R133, 0x2, P5 ;  /* 0x0000890003857a11 */ /* 0x000fe600028f1485 */
[C---:B------:R-:W-:Y:S08]  /*5f70*/  HMMA.16816.F32.BF16 R8, R148.reuse, R140, R8 ;  /* 0x0000008c9408723c */ /* 0x040ff00000041808 */
[-C--:B------:R-:W-:Y:S07]  /*5f80*/  HMMA.16816.F32.BF16 R12, R148, R142.reuse, R12 ;  /* 0x0000008e940c723c */ /* 0x080fee000004180c */
        /* <DEDUP_REMOVED lines=27> */
[----:B------:R-:W-:Y:S04]  /*6140*/  LDSM.16.MT88.4 R140, [R0+0x18080] ;  /* 0x01808000008c783b */ /* 0x000fe80000004200 */
[----:B------:R-:W-:Y:S01]  /*6150*/  RED.E.ADD.F32.FTZ.RN.STRONG.GPU [R132.64+0x4400], R21 ;  /* 0x004400158400798e */ /* 0x000fe2000c10e796 */
[-C--:B-1----:R-:W-:Y:S03]  /*6160*/  HMMA.16816.F32.BF16 R84, R4, R8.reuse, R84 ;  /* 0x000000080454723c */ /* 0x082fe60000041854 */
[----:B------:R-:W-:Y:S04]  /*6170*/  RED.E.ADD.F32.FTZ.RN.STRONG.GPU [R132.64+0x4800], R22 ;  /* 0x004800168400798e */ /* 0x000fe8000c10e796 */
[----:B------:R-:W-:Y:S04]  /*6180*/  RED.E.ADD.F32.FTZ.RN.STRONG.GPU [R132.64+0x4c00], R23 ;  /* 0x004c00178400798e */ /* 0x000fe8000c10e796 */
[----:B------:R-:W1:Y:S04]  /*6190*/  LDSM.16.MT88.4 R20, [R2+0x8080] ;  /* 0x008080000214783b */ /* 0x000e680000004200 */
[----:B------:R-:W-:Y:S01]  /*61a0*/  RED.E.ADD.F32.FTZ.RN.STRONG.GPU [R132.64+0x5000], R24 ;  /* 0x005000188400798e */ /* 0x000fe2000c10e796 */
[-C--:B--2---:R-:W-:Y:S03]  /*61b0*/  HMMA.16816.F32.BF16 R88, R12, R8.reuse, R88 ;  /* 0x000000080c58723c */ /* 0x084fe60000041858 */
[----:B------:R-:W-:Y:S04]  /*61c0*/  RED.E.ADD.F32.FTZ.RN.STRONG.GPU [R132.64+0x5400], R25 ;  /* 0x005400198400798e */ /* 0x000fe8000c10e796 */
[----:B------:R-:W-:Y:S01]  /*61d0*/  RED.E.ADD.F32.FTZ.RN.STRONG.GPU [R132.64+0x5800], R26 ;  /* 0x0058001a8400798e */ /* 0x000fe2000c10e796 */
[C---:B---3--:R-:W-:Y:S03]  /*61e0*/  HMMA.16816.F32.BF16 R92, R16.reuse, R8, R92 ;  /* 0x00000008105c723c */ /* 0x048fe6000004185c */
[----:B------:R-:W-:Y:S04]  /*61f0*/  RED.E.ADD.F32.FTZ.RN.STRONG.GPU [R132.64+0x5c00], R27 ;  /* 0x005c001b8400798e */ /* 0x000fe8000c10e796 */
[----:B------:R-:W-:Y:S01]  /*6200*/  LDSM.16.MT88.4 R24, [R0+0x15880] ;  /* 0x015880000018783b */ /* 0x000fe20000004200 */
[-C--:B------:R-:W-:Y:S03]  /*6210*/  HMMA.16816.F32.BF16 R96, R16, R10.reuse, R96 ;  /* 0x0000000a1060723c */ /* 0x080fe60000041860 */
[----:B------:R-:W-:Y:S04]  /*6220*/  RED.E.ADD.F32.FTZ.RN.STRONG.GPU [R132.64+0x6000], R80 ;  /* 0x006000508400798e */ /* 0x000fe8000c10e796 */
[----:B------:R-:W-:Y:S01]  /*6230*/  RED.E.ADD.F32.FTZ.RN.STRONG.GPU [R132.64+0x6400], R81 ;  /* 0x006400518400798e */ /* 0x000fe2000c10e796 */
[-C--:B------:R-:W-:Y:S03]  /*6240*/  HMMA.16816.F32.BF16 R100, R12, R10.reuse, R100 ;  /* 0x0000000a0c64723c */ /* 0x080fe60000041864 */
[----:B------:R-:W-:Y:S04]  /*6250*/  RED.E.ADD.F32.FTZ.RN.STRONG.GPU [R132.64+0x6800], R82 ;  /* 0x006800528400798e */ /* 0x000fe8000c10e796 */
[----:B------:R-:W-:Y:S01]  /*6260*/  RED.E.ADD.F32.FTZ.RN.STRONG.GPU [R132.64+0x6c00], R83 ;  /* 0x006c00538400798e */ /* 0x000fe2000c10e796 */
        /* <DEDUP_REMOVED lines=10> */
[----:B------:R-:W2:Y:S04]  /*6310*/  LDSM.16.MT88.4 R132, [R0+0x17880] ;  /* 0x017880000084783b */ /* 0x000ea80000004200 */
[----:B------:R-:W-:Y:S01]  /*6320*/  LDSM.16.MT88.4 R8, [R2+0x7080] ;  /* 0x007080000208783b */ /* 0x000fe20000004200 */
[-C--:B------:R-:W-:Y:S03]  /*6330*/  HMMA.16816.F32.BF16 R120, R16, R22.reuse, R120 ;  /* 0x000000161078723c */ /* 0x080fe60000041878 */
[----:B------:R-:W-:Y:S05]  /*6340*/  LDSM.16.MT88.4 R16, [R0+0x17c80] ;  /* 0x017c80000010783b */ /* 0x000fea0000004200 */
        /* <DEDUP_REMOVED lines=95> */
.L_x_381:
[----:B------:R-:W-:Y:S05]  /*6940*/  @P1 EXIT ;  /* 0x000000000000194d */ /* 0x000fea0003800000 */
[----:B------:R-:W2:Y:S01]  /*6950*/  LDL.LU.64 R4, [R1] ;  /* 0x0000000001047983 */ /* 0x000ea20000300a00 */
[----:B------:R-:W3:Y:S01]  /*6960*/  S2UR UR5, SR_CTAID.X ;  /* 0x00000000000579c3 */ /* 0x000ee20000002500 */
[----:B-1----:R-:W-:Y:S02]  /*6970*/  MOV R2, 0x1 ;  /* 0x0000000100027802 */ /* 0x002fe40000000f00 */
[----:B------:R-:W1:Y:S04]  /*6980*/  S2R R0, SR_CTAID.Y ;  /* 0x0000000000007919 */ /* 0x000e680000002600 */
[----:B------:R-:W-:Y:S01]  /*6990*/  BAR.SYNC.DEFER_BLOCKING 0x1, 0x100 ;  /* 0x0044000000007b1d */ /* 0x000fe20000010000 */
[----:B------:R-:W-:-:S05]  /*69a0*/  ISETP.NE.AND P1, PT, R2, c[0x0][0x338], PT ;  /* 0x0000ce0002007a0c */ /* 0x000fca0003f25270 */
[----:B------:R-:W4:Y:S01]  /*69b0*/  S2R R11, SR_CTAID.Z ;  /* 0x00000000000b7919 */ /* 0x000f220000002700 */
[----:B---3--:R-:W-:-:S07]  /*69c0*/  UIMAD UR5, UR5, 0x3000, URZ ;  /* 0x00003000050578a4 */ /* 0x008fce000f8e023f */
[----:B-1----:R-:W-:Y:S01]  /*69d0*/  @P1 IMAD.HI.U32 R3, R0, c[0x0][0x33c], RZ ;  /* 0x0000cf0000031a27 */ /* 0x002fe200078e00ff */
[----:B------:R-:W-:-:S04]  /*69e0*/  USHF.R.S32.HI UR4, URZ, 0x1f, UR5 ;  /* 0x0000001f3f047899 */ /* 0x000fc80008011405 */
[----:B------:R-:W-:Y:S02]  /*69f0*/  @P1 SHF.R.U32.HI R0, RZ, c[0x0][0x340], R3 ;  /* 0x0000d000ff001a19 */ /* 0x000fe40000011603 */
[----:B--2---:R-:W-:-:S04]  /*6a00*/  IADD3 R2, P0, R4, UR5, RZ ;  /* 0x0000000504027c10 */ /* 0x004fc8000ff1e0ff */
[----:B------:R-:W-:Y:S02]  /*6a10*/  LEA.HI.X.SX32 R3, R4, UR4, 0x1, P0 ;  /* 0x0000000404037c11 */ /* 0x000fe400080f0eff */
[----:B------:R-:W-:-:S05]  /*6a20*/  SHF.R.S32.HI R4, RZ, 0x1f, R0 ;  /* 0x0000001fff047819 */ /* 0x000fca0000011400 */
[C---:B------:R-:W-:Y:S02]  /*6a30*/  IMAD R6, R4.reuse, c[0x0][0x328], RZ ;  /* 0x0000ca0004067a24 */ /* 0x040fe400078e02ff */
[----:B------:R-:W-:Y:S02]  /*6a40*/  IMAD R7, R4, c[0x0][0x300], RZ ;  /* 0x0000c00004077a24 */ /* 0x000fe400078e02ff */
[----:B------:R-:W-:-:S04]  /*6a50*/  IMAD.WIDE.U32 R4, R0, c[0x0][0x328], R2 ;  /* 0x0000ca0000047a25 */ /* 0x000fc800078e0002 */
[----:B------:R-:W-:-:S04]  /*6a60*/  IMAD.WIDE.U32 R2, R0, c[0x0][0x300], R2 ;  /* 0x0000c00000027a25 */ /* 0x000fc800078e0002 */
[C---:B------:R-:W-:Y:S02]  /*6a70*/  IMAD R6, R0.reuse, c[0x0][0x32c], R6 ;  /* 0x0000cb0000067a24 */ /* 0x040fe400078e0206 */
[----:B------:R-:W-:Y:S01]  /*6a80*/  IMAD R0, R0, c[0x0][0x304], R7 ;  /* 0x0000c10000007a24 */ /* 0x000fe200078e0207 */
[----:B----4-:R-:W-:Y:S02]  /*6a90*/  SHF.R.S32.HI R7, RZ, 0x1f, R11 ;  /* 0x0000001fff077819 */ /* 0x010fe4000001140b */
[----:B------:R-:W-:Y:S02]  /*6aa0*/  IADD3 R5, R5, R6, RZ ;  /* 0x0000000605057210 */ /* 0x000fe40007ffe0ff */
[----:B------:R-:W-:Y:S01]  /*6ab0*/  IADD3 R3, R3, R0, RZ ;  /* 0x0000000003037210 */ /* 0x000fe20007ffe0ff */
[----:B------:R-:W-:Y:S02]  /*6ac0*/  IMAD R10, R7, c[0x0][0x330], RZ ;  /* 0x0000cc00070a7a24 */ /* 0x000fe400078e02ff */
[----:B------:R-:W-:-:S04]  /*6ad0*/  IMAD.WIDE.U32 R8, R11, c[0x0][0x330], R4 ;  /* 0x0000cc000b087a25 */ /* 0x000fc800078e0004 */
[----:B------:R-:W-:Y:S01]  /*6ae0*/  IMAD R10, R11, c[0x0][0x334], R10 ;  /* 0x0000cd000b0a7a24 */ /* 0x000fe200078e020a */
[----:B------:R-:W-:Y:S01]  /*6af0*/  LEA R4, P1, R8, c[0x0][0x310], 0x2 ;  /* 0x0000c40008047a11 */ /* 0x000fe200078210ff */
        /* <DEDUP_REMOVED lines=105> */
.L_x_401:
        /* <DEDUP_REMOVED lines=15> */
.L_x_2297:


//--------------------- .text._ZN7cutlass13device_kernelIN5flash19enable_sm80_to_sm89INS1_16FlashAttnBwdSm80INS1_25CollectiveMainloopBwdSm80ILi2ELi1EN4cute5tupleIJNS5_1CILi64EEENS7_ILi96EEENS7_ILi128EEEEEENS_10bfloat16_tEfNS_4arch4Sm80ELb0ELb1ELb1ELb0ELb1ELb0ELb0ELb0ELi2ELi2ELi2ELi2ELb1EEENS1_24CollectiveEpilogueBwdGQAISB_fSE_Li256ELb0ELb1EEENS1_19SingleTileSchedulerILb0ELb0ELb0ELi96EEEEEEEEEvNT_6ParamsE --------------------------
	.section	.text._ZN7cutlass13device_kernelIN5flash19enable_sm80_to_sm89INS1_16FlashAttnBwdSm80INS1_25CollectiveMainloopBwdSm80ILi2ELi1EN4cute5tupleIJNS5_1CILi64EEENS7_ILi96EEENS7_ILi128EEEEEENS_10bfloat16_tEfNS_4arch4Sm80ELb0ELb1ELb1ELb0ELb1ELb0ELb0ELb0ELi2ELi2ELi2ELi2ELb1EEENS1_24CollectiveEpilogueBwdGQAISB_fSE_Li256ELb0ELb1EEENS1_19SingleTileSchedulerILb0ELb0ELb0ELi96EEEEEEEEEvNT_6ParamsE,"ax",@progbits
	.sectioninfo	@"SHI_REGISTERS=255"
	.align	128
.text._ZN7cutlass13device_kernelIN5flash19enable_sm80_to_sm89INS1_16FlashAttnBwdSm80INS1_25CollectiveMainloopBwdSm80ILi2ELi1EN4cute5tupleIJNS5_1CILi64EEENS7_ILi96EEENS7_ILi128EEEEEENS_10bfloat16_tEfNS_4arch4Sm80ELb0ELb1ELb1ELb0ELb1ELb0ELb0ELb0ELi2ELi2ELi2ELi2ELb1EEENS1_24CollectiveEpilogueBwdGQAISB_fSE_Li256ELb0ELb1EEENS1_19SingleTileSchedulerILb0ELb0ELb0ELi96EEEEEEEEEvNT_6ParamsE:
        .type           _ZN7cutlass13device_kernelIN5flash19enable_sm80_to_sm89INS1_16FlashAttnBwdSm80INS1_25CollectiveMainloopBwdSm80ILi2ELi1EN4cute5tupleIJNS5_1CILi64EEENS7_ILi96EEENS7_ILi128EEEEEENS_10bfloat16_tEfNS_4arch4Sm80ELb0ELb1ELb1ELb0ELb1ELb0ELb0ELb0ELi2ELi2ELi2ELi2ELb1EEENS1_24CollectiveEpilogueBwdGQAISB_fSE_Li256ELb0ELb1EEENS1_19SingleTileSchedulerILb0ELb0ELb0ELi96EEEEEEEEEvNT_6ParamsE,@function
        .size           _ZN7cutlass13device_kernelIN5flash19enable_sm80_to_sm89INS1_16FlashAttnBwdSm80INS1_25CollectiveMainloopBwdSm80ILi2ELi1EN4cute5tupleIJNS5_1CILi64EEENS7_ILi96EEENS7_ILi128EEEEEENS_10bfloat16_tEfNS_4arch4Sm80ELb0ELb1ELb1ELb0ELb1ELb0ELb0ELb0ELi2ELi2ELi2ELi2ELb1EEENS1_24CollectiveEpilogueBwdGQAISB_fSE_Li256ELb0ELb1EEENS1_19SingleTileSchedulerILb0ELb0ELb0ELi96EEEEEEEEEvNT_6ParamsE,(.L_x_2298 - _ZN7cutlass13device_kernelIN5flash19enable_sm80_to_sm89INS1_16FlashAttnBwdSm80INS1_25CollectiveMainloopBwdSm80ILi2ELi1EN4cute5tupleIJNS5_1CILi64EEENS7_ILi96EEENS7_ILi128EEEEEENS_10bfloat16_tEfNS_4arch4Sm80ELb0ELb1ELb1ELb0ELb1ELb0ELb0ELb0ELi2ELi2ELi2ELi2ELb1EEENS1_24CollectiveEpilogueBwdGQAISB_fSE_Li256ELb0ELb1EEENS1_19SingleTileSchedulerILb0ELb0ELb0ELi96EEEEEEEEEvNT_6ParamsE)
        .other          _ZN7cutlass13device_kernelIN5flash19enable_sm80_to_sm89INS1_16FlashAttnBwdSm80INS1_25CollectiveMainloopBwdSm80ILi2ELi1EN4cute5tupleIJNS5_1CILi64EEENS7_ILi96EEENS7_ILi128EEEEEENS_10bfloat16_tEfNS_4arch4Sm80ELb0ELb1ELb1ELb0ELb1ELb0ELb0ELb0ELi2ELi2ELi2ELi2ELb1EEENS1_24CollectiveEpilogueBwdGQAISB_fSE_Li256ELb0ELb1EEENS1_19SingleTileSchedulerILb0ELb0ELb0ELi96EEEEEEEEEvNT_6ParamsE,@"STO_CUDA_ENTRY STV_DEFAULT"
_ZN7cutlass13device_kernelIN5flash19enable_sm80_to_sm89INS1_16FlashAttnBwdSm80INS1_25CollectiveMainloopBwdSm80ILi2ELi1EN4cute5tupleIJNS5_1CILi64EEENS7_ILi96EEENS7_ILi128EEEEEENS_10bfloat16_tEfNS_4arch4Sm80ELb0ELb1ELb1ELb0ELb1ELb0ELb0ELb0ELi2ELi2ELi2ELi2ELb1EEENS1_24CollectiveEpilogueBwdGQAISB_fSE_Li256ELb0ELb1EEENS1_19SingleTileSchedulerILb0ELb0ELb0ELi96EEEEEEEEEvNT_6ParamsE:
        /* <DEDUP_REMOVED lines=27> */
.L_x_402:
        /* <DEDUP_REMOVED lines=322> */
[----:B------:R-:W-:Y:S01]  /*15d0*/  IMAD.MOV.U32 R223, RZ, RZ, 0x10 ;  /* 0x00000010ffdf7424 */ /* 0x000fe200078e00ff */
[----:B------:R-:W-:Y:S01]  /*15e0*/  CS2R R42, SRZ ;  /* 0x00000000002a7805 */ /* 0x000fe2000001ff00 */
[----:B------:R5:W-:Y:S01]  /*15f0*/  LDGSTS.E.BYPASS.LTC128B.128 [R77+0xa080], [R8.64], !P6 ;  /* 0x0a080000084d7fae */ /* 0x000be2000f101d52 */
[C---:B------:R-:W-:Y:S01]  /*1600*/  ISETP.LT.OR P6, PT, R10.reuse, 0x21, P4 ;  /* 0x000000210a00780c */ /* 0x040fe200027c1670 */
[----:B------:R-:W-:Y:S01]  /*1610*/  IMAD.MOV.U32 R231, RZ, RZ, 0x20 ;  /* 0x00000020ffe77424 */ /* 0x000fe200078e00ff */
[----:B-1----:R-:W-:Y:S01]  /*1620*/  CS2R R40, SRZ ;  /* 0x0000000000287805 */ /* 0x002fe2000001ff00 */
[----:B------:R1:W-:Y:S01]  /*1630*/  LDGSTS.E.BYPASS.LTC128B.128 [R77+0x8080], [R6.64], !P2 ;  /* 0x08080000064d7fae */ /* 0x0003e2000d101d52 */
[C---:B------:R-:W-:Y:S01]  /*1640*/  ISETP.LT.OR P2, PT, R10.reuse, 0x1, P4 ;  /* 0x000000010a00780c */ /* 0x040fe20002741670 */
[----:B------:R-:W-:Y:S01]  /*1650*/  IMAD.MOV.U32 R226, RZ, RZ, 0x10 ;  /* 0x00000010ffe27424 */ /* 0x000fe200078e00ff */
[----:B---3--:R-:W-:Y:S01]  /*1660*/  CS2R R38, SRZ ;  /* 0x0000000000267805 */ /* 0x008fe2000001ff00 */
[----:B------:R1:W-:Y:S01]  /*1670*/  LDGSTS.E.BYPASS.LTC128B.128 [R77+0xb080], [R6.64+0x80], !P1 ;  /* 0x0b080080064d7fae */ /* 0x0003e2000c901d52 */
[----:B------:R-:W-:Y:S01]  /*1680*/  ISETP.LT.OR P1, PT, R10, 0x1, P3 ;  /* 0x000000010a00780c */ /* 0x000fe20001f21670 */
[----:B------:R-:W-:-:S02]  /*1690*/  ULDC UR22, c[0x0][0x2a0] ;  /* 0x0000a80000167ab9 */ /* 0x000fc40000000800 */
[----:B------:R-:W0:Y:S01]  /*16a0*/  LDGDEPBAR ;  /* 0x00000000000079af */ /* 0x000e220000000000 */
[----:B------:R-:W-:Y:S02]  /*16b0*/  UISETP.GE.AND UP6, UPT, UR21, 0x1, UPT ;  /* 0x000000011500788c */ /* 0x000fe4000bfc6270 */
        /* <DEDUP_REMOVED lines=12> */
[----:B------:R-:W-:-:S02]  /*1780*/  UMOV UR23, 0x1 ;  /* 0x0000000100177882 */ /* 0x000fc40000000000 */
[----:B------:R-:W-:Y:S01]  /*1790*/  STL [R1+0x54], R33 ;  /* 0x0000542101007387 */ /* 0x000fe20000100800 */
[----:B------:R-:W-:-:S03]  /*17a0*/  ULOP3.LUT UR22, URZ, UR22, URZ, 0x33, !UPT ;  /* 0x000000163f167292 */ /* 0x000fc6000f8e333f */
[----:B------:R4:W-:Y:S01]  /*17b0*/  LDGSTS.E.BYPASS.LTC128B.128 [R77+0x1080], [R2.64], !P6 ;  /* 0x01080000024d7fae */ /* 0x0009e2000f101d52 */
[----:B-1----:R-:W-:Y:S01]  /*17c0*/  IMAD.U32 R6, RZ, RZ, UR28 ;  /* 0x0000001cff067e24 */ /* 0x002fe2000f8e00ff */
        /* <DEDUP_REMOVED lines=10> */
[----:B---3--:R-:W-:Y:S02]  /*1870*/  IADD3 R4, P0, R2, UR26, RZ ;  /* 0x0000001a02047c10 */ /* 0x008fe4000ff1e0ff */
[C---:B------:R-:W-:Y:S02]  /*1880*/  ISETP.LT.OR P1, PT, R10.reuse, 0x21, P3 ;  /* 0x000000210a00780c */ /* 0x040fe40001f21670 */
[----:B------:R-:W-:Y:S01]  /*1890*/  IADD3.X R5, R3, UR25, RZ, P0, !PT ;  /* 0x0000001903057c10 */ /* 0x000fe200087fe4ff */
[----:B------:R-:W-:Y:S01]  /*18a0*/  ULDC UR25, c[0x0][0x198] ;  /* 0x0000660000197ab9 */ /* 0x000fe20000000800 */
[----:B----4-:R-:W-:Y:S01]  /*18b0*/  SEL R3, RZ, 0x2, P4 ;  /* 0x00000002ff037807 */ /* 0x010fe20002000000 */
[----:B------:R-:W-:Y:S01]  /*18c0*/  UIADD3 UR25, UR21, UR25, URZ ;  /* 0x0000001915197290 */ /* 0x000fe2000fffe03f */
[----:B------:R-:W-:-:S02]  /*18d0*/  ISETP.LT.OR P4, PT, R10, 0x41, P3 ;  /* 0x000000410a00780c */ /* 0x000fc40001f81670 */
[----:B------:R-:W-:Y:S02]  /*18e0*/  LOP3.LUT R8, R0, 0x8, R216, 0xf8, !PT ;  /* 0x0000000800087812 */ /* 0x000fe400078ef8d8 */
[----:B------:R-:W-:Y:S02]  /*18f0*/  SHF.R.U32.HI R2, RZ, 0x3, R0 ;  /* 0x00000003ff027819 */ /* 0x000fe40000011600 */
[----:B------:R-:W-:Y:S01]  /*1900*/  SEL R0, RZ, 0x1, P6 ;  /* 0x00000001ff007807 */ /* 0x000fe20003000000 */
[----:B------:R1:W-:Y:S01]  /*1910*/  LDGSTS.E.BYPASS.LTC128B.128 [R77+0x4080], [R6.64], !P1 ;  /* 0x04080000064d7fae */ /* 0x0003e2000c901d52 */
[----:B------:R-:W-:Y:S01]  /*1920*/  LOP3.LUT R2, R23, R8, R2, 0xf6, !PT ;  /* 0x0000000817027212 */ /* 0x000fe200078ef602 */
[----:B------:R-:W-:Y:S01]  /*1930*/  IMAD.U32 R8, RZ, RZ, UR4 ;  /* 0x00000004ff087e24 */ /* 0x000fe2000f8e00ff */
[----:B--2---:R-:W-:Y:S01]  /*1940*/  LEA R12, P0, R9, c[0x0][0x160], 0x1 ;  /* 0x00005800090c7a11 */ /* 0x004fe200078008ff */
        /* <DEDUP_REMOVED lines=23> */
[----:B------:R-:W-:-:S02]  /*1ac0*/  ULDC UR15, c[0x0][0x290] ;  /* 0x0000a400000f7ab9 */ /* 0x000fc40000000800 */
        /* <DEDUP_REMOVED lines=24> */
[----:B------:R-:W-:Y:S01]  /*1c50*/  USHF.L.U32 UR9, UR4, 0x5, URZ ;  /* 0x0000000504097899 */ /* 0x000fe2000800063f */
[----:B------:R-:W-:Y:S01]  /*1c60*/  LOP3.LUT R2, R2, 0xfffffffe, RZ, 0xc0, !PT ;  /* 0xfffffffe02027812 */ /* 0x000fe200078ec0ff */
[----:B------:R-:W-:-:S02]  /*1c70*/  UIMAD UR15, UR12, UR15, URZ ;  /* 0x0000000f0c0f72a4 */ /* 0x000fc4000f8e023f */
[----:B------:R-:W-:Y:S01]  /*1c80*/  UMOV UR4, URZ ;  /* 0x0000003f00047c82 */ /* 0x000fe20008000000 */
[----:B------:R-:W1:Y:S01]  /*1c90*/  LDSM.16.M88.2 R178, [R0+0x6080] ;  /* 0x0060800000b2783b */ /* 0x000e620000000100 */
[----:B------:R-:W-:Y:S01]  /*1ca0*/  IMAD.IADD R3, R3, 0x1, -R2 ;  /* 0x0000000103037824 */ /* 0x000fe200078e0a02 */
[----:B------:R-:W-:Y:S02]  /*1cb0*/  IADD3 R2, -R23, c[0x0][0x168], -R34 ;  /* 0x00005a0017027a10 */ /* 0x000fe40007ffe922 */
[----:B------:R-:W2:Y:S01]  /*1cc0*/  LDSM.16.M88.2 R180, [R0+0x7080] ;  /* 0x0070800000b4783b */ /* 0x000ea20000000100 */
[----:B------:R-:W-:Y:S01]  /*1cd0*/  IMAD.SHL.U32 R220, R3, 0x8, RZ ;  /* 0x0000000803dc7824 */ /* 0x000fe200078e00ff */
[----:B------:R-:W-:Y:S02]  /*1ce0*/  CS2R R34, SRZ ;  /* 0x0000000000227805 */ /* 0x000fe4000001ff00 */
[----:B------:R-:W3:Y:S02]  /*1cf0*/  LDSM.16.M88.2 R182, [R0+0x8080] ;  /* 0x0080800000b6783b */ /* 0x000ee40000000100 */
[----:B------:R-:W-:-:S02]  /*1d00*/  LOP3.LUT R220, R220, 0x8, RZ, 0xc0, !PT ;  /* 0x00000008dcdc7812 */ /* 0x000fc400078ec0ff */
        /* <DEDUP_REMOVED lines=35> */
[----:B------:R-:W-:Y:S02]  /*1f40*/  IMAD.WIDE.U32 R20, R11, c[0x0][0x240], R4 ;  /* 0x000090000b147a25 */ /* 0x000fe400078e0004 */
        /* <DEDUP_REMOVED lines=77> */
[----:B------:R-:W-:Y:S01]  /*2420*/  STL [R1+0x44], R5 ;  /* 0x0000440501007387 */ /* 0x000fe20000100800 */
[----:B------:R-:W-:Y:S01]  /*2430*/  SEL R224, R231, 0xffffffe0, !P1 ;  /* 0xffffffe0e7e07807 */ /* 0x000fe20004800000 */
[----:B------:R-:W-:Y:S01]  /*2440*/  CS2R R28, SRZ ;  /* 0x00000000001c7805 */ /* 0x000fe2000001ff00 */
[----:B------:R-:W-:Y:S01]  /*2450*/  LEA R221, R221, 0x15480, 0x1 ;  /* 0x00015480dddd7811 */ /* 0x000fe200078e08ff */
[----:B------:R-:W-:Y:S01]  /*2460*/  STL [R1+0x50], R3 ;  /* 0x0000500301007387 */ /* 0x000fe20000100800 */
[----:B------:R-:W-:Y:S01]  /*2470*/  SEL R226, R226, 0xfffffff0, !P0 ;  /* 0xfffffff0e2e27807 */ /* 0x000fe20004000000 */
[----:B------:R-:W-:Y:S02]  /*2480*/  IMAD.IADD R227, R220, 0x1, R224 ;  /* 0x00000001dce37824 */ /* 0x000fe400078e02e0 */
[----:B------:R-:W0:Y:S01]  /*2490*/  LDGDEPBAR ;  /* 0x00000000000079af */ /* 0x000e220000000000 */
[----:B------:R-:W-:-:S02]  /*24a0*/  IMAD R223, R223, 0x2, R221 ;  /* 0x00000002dfdf7824 */ /* 0x000fc400078e02dd */
[----:B------:R-:W-:Y:S01]  /*24b0*/  IMAD.IADD R230, R226, 0x1, R224 ;  /* 0x00000001e2e67824 */ /* 0x000fe200078e02e0 */
[----:B------:R-:W0:Y:S01]  /*24c0*/  LDGDEPBAR ;  /* 0x00000000000079af */ /* 0x000e220000000000 */
[----:B------:R-:W-:Y:S02]  /*24d0*/  IMAD.IADD R229, R220, 0x1, R226 ;  /* 0x00000001dce57824 */ /* 0x000fe400078e02e2 */
[----:B------:R-:W-:Y:S02]  /*24e0*/  IMAD.IADD R228, R226, 0x1, R227 ;  /* 0x00000001e2e47824 */ /* 0x000fe400078e02e3 */
[----:B-----5:R-:W-:-:S05]  /*24f0*/  IMAD.SHL.U32 R0, R19, 0x2, RZ ;  /* 0x0000000213007824 */ /* 0x020fca00078e00ff */
[C---:B------:R-:W-:Y:S02]  /*2500*/  IADD3 R2, -R0.reuse, UR25, RZ ;  /* 0x0000001900027c10 */ /* 0x040fe4000fffe1ff */
[C---:B------:R-:W-:Y:S02]  /*2510*/  IADD3 R234, -R0.reuse, UR6, RZ ;  /* 0x0000000600ea7c10 */ /* 0x040fe4000fffe1ff */
[----:B------:R-:W-:Y:S01]  /*2520*/  IADD3 R0, -R0, UR21, RZ ;  /* 0x0000001500007c10 */ /* 0x000fe2000fffe1ff */
[----:B------:R5:W-:Y:S01]  /*2530*/  STL [R1+0x4], R2 ;  /* 0x0000040201007387 */ /* 0x000be20000100800 */
[----:B------:R-:W-:-:S03]  /*2540*/  ULDC UR21, c[0x0][0x168] ;  /* 0x00005a0000157ab9 */ /* 0x000fc60000000800 */
[----:B------:R1:W-:Y:S01]  /*2550*/  STL [R1+0x8], R0 ;  /* 0x0000080001007387 */ /* 0x0003e20000100800 */
[----:B-----5:R-:W-:-:S05]  /*2560*/  IMAD.MOV.U32 R2, RZ, RZ, 0x1 ;  /* 0x00000001ff027424 */ /* 0x020fca00078e00ff */
[----:B-1234-:R-:W-:Y:S02]  /*2570*/  ISETP.LE.AND P2, PT, R2, c[0x0][0x2a8], PT ;  /* 0x0000aa0002007a0c */ /* 0x01efe40003f43270 */
.L_x_422:
        /* <DEDUP_REMOVED lines=191> */
.L_x_406:
[----:B------:R-:W-:Y:S11]  /*3170*/  ISETP.NE.AND P2, PT, R238, c[0x0][0x2a8], PT ;  /* 0x0000aa00ee007a0c */ /* 0x000ff60003f45270 */
[----:B------:R-:W-:Y:S02]  /*3180*/  @!UPT UIADD3 URZ, URZ, URZ, URZ ;  /* 0x0000003f3f3ff290 */ /* 0x000fe4000fffe03f */
[----:B------:R-:W-:Y:S05]  /*3190*/  @P2 IMAD.HI.U32 R3, R2, c[0x0][0x2ac], RZ ;  /* 0x0000ab0002032a27 */ /* 0x000fea00078e00ff */
[----:B------:R-:W-:Y:S02]  /*31a0*/  @P2 SHF.R.U32.HI R2, RZ, c[0x0][0x2b0], R3 ;  /* 0x0000ac00ff022a19 */ /* 0x000fe40000011603 */
.L_x_407:
[----:B------:R-:W-:Y:S05]  /*31b0*/  BSYNC B0 ;  /* 0x0000000000007941 */ /* 0x000fea0003800000 */
.L_x_405:
        /* <DEDUP_REMOVED lines=8> */
.L_x_404:
        /* <DEDUP_REMOVED lines=17> */
.L_x_410:
[----:B------:R-:W-:Y:S11]  /*3350*/  ISETP.NE.AND P2, PT, R238, c[0x0][0x2a8], PT ;  /* 0x0000aa00ee007a0c */ /* 0x000ff60003f45270 */
[----:B------:R-:W-:Y:S02]  /*3360*/  @!UPT UIADD3 URZ, URZ, URZ, URZ ;  /* 0x0000003f3f3ff290 */ /* 0x000fe4000fffe03f */
[----:B------:R-:W-:Y:S05]  /*3370*/  @P2 IMAD.HI.U32 R3, R2, c[0x0][0x2ac], RZ ;  /* 0x0000ab0002032a27 */ /* 0x000fea00078e00ff */
[----:B------:R-:W-:Y:S02]  /*3380*/  @P2 SHF.R.U32.HI R2, RZ, c[0x0][0x2b0], R3 ;  /* 0x0000ac00ff022a19 */ /* 0x000fe40000011603 */
.L_x_411:
[----:B------:R-:W-:Y:S05]  /*3390*/  BSYNC B0 ;  /* 0x0000000000007941 */ /* 0x000fea0003800000 */
.L_x_409:
[----:B------:R-:W3:Y:S02]  /*33a0*/  LDL R3, [R1+0x8] ;  /* 0x0000080001037983 */ /* 0x000ee40000100800 */
[----:B---3--:R-:W-:Y:S05]  /*33b0*/  IMAD R2, R2, c[0x0][0x2a8], R3 ;  /* 0x0000aa0002027a24 */ /* 0x008fea00078e0203 */
[----:B------:R-:W-:Y:S02]  /*33c0*/  IADD3 R3, R2, c[0x0][0x2a8], RZ ;  /* 0x0000aa0002037a10 */ /* 0x000fe40007ffe0ff */
[----:B------:R-:W-:Y:S02]  /*33d0*/  IMNMX R5, R5, R2, !PT ;  /* 0x0000000205057217 */ /* 0x000fe40007800200 */
[----:B------:R-:W-:Y:S02]  /*33e0*/  IMNMX R6, R6, R3, PT ;  /* 0x0000000306067217 */ /* 0x000fe40003800200 */
.L_x_408:
        /* <DEDUP_REMOVED lines=17> */
.L_x_414:
[----:B------:R-:W-:Y:S11]  /*3500*/  ISETP.NE.AND P2, PT, R238, c[0x0][0x2a8], PT ;  /* 0x0000aa00ee007a0c */ /* 0x000ff60003f45270 */
[----:B------:R-:W-:Y:S02]  /*3510*/  @!UPT UIADD3 URZ, URZ, URZ, URZ ;  /* 0x0000003f3f3ff290 */ /* 0x000fe4000fffe03f */
[----:B------:R-:W-:Y:S05]  /*3520*/  @P2 IMAD.HI.U32 R7, R2, c[0x0][0x2ac], RZ ;  /* 0x0000ab0002072a27 */ /* 0x000fea00078e00ff */
[----:B------:R-:W-:Y:S02]  /*3530*/  @P2 SHF.R.U32.HI R2, RZ, c[0x0][0x2b0], R7 ;  /* 0x0000ac00ff022a19 */ /* 0x000fe40000011607 */
.L_x_415:
[----:B------:R-:W-:Y:S05]  /*3540*/  BSYNC B0 ;  /* 0x0000000000007941 */ /* 0x000fea0003800000 */
.L_x_413:
[----:B------:R-:W3:Y:S02]  /*3550*/  LDL R7, [R1+0x8] ;  /* 0x0000080001077983 */ /* 0x000ee40000100800 */
[----:B---3--:R-:W-:Y:S05]  /*3560*/  IMAD R2, R2, c[0x0][0x2a8], R7 ;  /* 0x0000aa0002027a24 */ /* 0x008fea00078e0207 */
[----:B------:R-:W-:Y:S02]  /*3570*/  IADD3 R7, R2, c[0x0][0x2a8], RZ ;  /* 0x0000aa0002077a10 */ /* 0x000fe40007ffe0ff */
[----:B------:R-:W-:Y:S02]  /*3580*/  IMNMX R3, R3, R2, !PT ;  /* 0x0000000203037217 */ /* 0x000fe40007800200 */
[----:B------:R-:W-:Y:S02]  /*3590*/  IMNMX R4, R4, R7, PT ;  /* 0x0000000704047217 */ /* 0x000fe40003800200 */
.L_x_412:
        /* <DEDUP_REMOVED lines=17> */
.L_x_418:
[----:B------:R-:W-:Y:S11]  /*36b0*/  ISETP.NE.AND P2, PT, R238, c[0x0][0x2a8], PT ;  /* 0x0000aa00ee007a0c */ /* 0x000ff60003f45270 */
[----:B------:R-:W-:Y:S02]  /*36c0*/  @!UPT UIADD3 URZ, URZ, URZ, URZ ;  /* 0x0000003f3f3ff290 */ /* 0x000fe4000fffe03f */
[----:B------:R-:W-:Y:S05]  /*36d0*/  @P2 IMAD.HI.U32 R2, R0, c[0x0][0x2ac], RZ ;  /* 0x0000ab0000022a27 */ /* 0x000fea00078e00ff */
[----:B------:R-:W-:Y:S02]  /*36e0*/  @P2 SHF.R.U32.HI R0, RZ, c[0x0][0x2b0], R2 ;  /* 0x0000ac00ff002a19 */ /* 0x000fe40000011602 */
.L_x_419:
[----:B------:R-:W-:Y:S05]  /*36f0*/  BSYNC B0 ;  /* 0x0000000000007941 */ /* 0x000fea0003800000 */
.L_x_417:
[----:B------:R-:W2:Y:S02]  /*3700*/  LDL R2, [R1+0x8] ;  /* 0x0000080001027983 */ /* 0x000ea40000100800 */
[----:B--2---:R-:W-:Y:S05]  /*3710*/  IMAD R0, R0, c[0x0][0x2a8], R2 ;  /* 0x0000aa0000007a24 */ /* 0x004fea00078e0202 */
[----:B------:R-:W-:Y:S02]  /*3720*/  IADD3 R2, R0, c[0x0][0x2a8], RZ ;  /* 0x0000aa0000027a10 */ /* 0x000fe40007ffe0ff */
[----:B------:R-:W-:Y:S02]  /*3730*/  IMNMX R8, R8, R0, !PT ;  /* 0x0000000008087217 */ /* 0x000fe40007800200 */
[----:B------:R-:W-:Y:S02]  /*3740*/  IMNMX R9, R9, R2, PT ;  /* 0x0000000209097217 */ /* 0x000fe40003800200 */
.L_x_416:
        /* <DEDUP_REMOVED lines=75> */
.L_x_420:
        /* <DEDUP_REMOVED lines=496> */
.L_x_421:
        /* <DEDUP_REMOVED lines=235> */
.L_x_403:
[----:B------:R-:W-:Y:S05]  /*69b0*/  @P0 EXIT ;  /* 0x000000000000094d */ /* 0x000fea0003800000 */
[----:B------:R-:W2:Y:S01]  /*69c0*/  LDL.64 R4, [R1+0x20] ;  /* 0x0000200001047983 */ /* 0x000ea20000100a00 */
[----:B------:R-:W3:Y:S01]  /*69d0*/  S2UR UR6, SR_CTAID.X ;  /* 0x00000000000679c3 */ /* 0x000ee20000002500 */
[----:B------:R-:W-:Y:S01]  /*69e0*/  IMAD.MOV.U32 R0, RZ, RZ, c[0x0][0x338] ;  /* 0x0000ce00ff007624 */ /* 0x000fe200078e00ff */
[----:B------:R-:W-:Y:S01]  /*69f0*/  ULDC UR5, c[0x0][0x358] ;  /* 0x0000d60000057ab9 */ /* 0x000fe20000000800 */
[----:B-1----:R-:W1:Y:S01]  /*6a00*/  S2R R2, SR_CTAID.Y ;  /* 0x0000000000027919 */ /* 0x002e620000002600 */
[----:B------:R-:W-:Y:S01]  /*6a10*/  ULDC UR4, c[0x0][0x2f4] ;  /* 0x0000bd0000047ab9 */ /* 0x000fe20000000800 */
[----:B------:R-:W-:Y:S02]  /*6a20*/  BSSY B0, `(.L_x_423) ;  /* 0x000001d000007945 */ /* 0x000fe40003800000 */
[----:B------:R-:W-:Y:S01]  /*6a30*/  BAR.SYNC.DEFER_BLOCKING 0x1, 0x100 ;  /* 0x0044000000007b1d */ /* 0x000fe20000010000 */
[----:B------:R-:W-:-:S05]  /*6a40*/  ISETP.NE.AND P0, PT, R0, 0x1, PT ;  /* 0x000000010000780c */ /* 0x000fca0003f05270 */
[----:B------:R-:W4:Y:S01]  /*6a50*/  S2R R15, SR_CTAID.Z ;  /* 0x00000000000f7919 */ /* 0x000f220000002700 */
[----:B---3--:R-:W-:-:S07]  /*6a60*/  UIMAD UR5, UR6, UR5, URZ ;  /* 0x00000005060572a4 */ /* 0x008fce000f8e023f */
[----:B-1----:R-:W-:Y:S01]  /*6a70*/  @P0 IMAD.HI.U32 R0, R2, c[0x0][0x33c], RZ ;  /* 0x0000cf0002000a27 */ /* 0x002fe200078e00ff */
[----:B------:R-:W-:-:S03]  /*6a80*/  UIMAD UR5, UR5, UR4, URZ ;  /* 0x00000004050572a4 */ /* 0x000fc6000f8e023f */
[----:B------:R-:W-:Y:S01]  /*6a90*/  IMAD.MOV.U32 R7, RZ, RZ, R2 ;  /* 0x000000ffff077224 */ /* 0x000fe200078e0002 */
[----:B------:R-:W-:Y:S01]  /*6aa0*/  @P0 SHF.R.U32.HI R7, RZ, c[0x0][0x340], R0 ;  /* 0x0000d000ff070a19 */ /* 0x000fe20000011600 */
[----:B------:R-:W-:-:S03]  /*6ab0*/  USHF.R.S32.HI UR4, URZ, 0x1f, UR5 ;  /* 0x0000001f3f047899 */ /* 0x000fc60008011405 */
[----:B------:R-:W-:Y:S01]  /*6ac0*/  SHF.R.S32.HI R10, RZ, 0x1f, R7 ;  /* 0x0000001fff0a7819 */ /* 0x000fe20000011407 */
[----:B----4-:R-:W-:Y:S01]  /*6ad0*/  IMAD R3, R15, c[0x0][0x2f4], RZ ;  /* 0x0000bd000f037a24 */ /* 0x010fe200078e02ff */
[----:B------:R-:W-:Y:S01]  /*6ae0*/  SHF.R.S32.HI R16, RZ, 0x1f, R15 ;  /* 0x0000001fff107819 */ /* 0x000fe2000001140f */
[----:B------:R-:W-:-:S03]  /*6af0*/  IMAD.MOV R6, RZ, RZ, -R7 ;  /* 0x000000ffff067224 */ /* 0x000fc600078e0a07 */
[----:B------:R-:W-:Y:S01]  /*6b00*/  SHF.R.S32.HI R14, RZ, 0x1f, R3 ;  /* 0x0000001fff0e7819 */ /* 0x000fe20000011403 */
[----:B------:R-:W-:Y:S01]  /*6b10*/  IMAD R6, R6, c[0x0][0x338], R2 ;  /* 0x0000ce0006067a24 */ /* 0x000fe200078e0202 */
[----:B------:R-:W-:-:S04]  /*6b20*/  IADD3 R0, P1, P0, R3, UR5, R7 ;  /* 0x0000000503007c10 */ /* 0x000fc8000f83e007 */
[----:B------:R-:W-:Y:S01]  /*6b30*/  IADD3.X R14, R14, UR4, R10, P1, P0 ;  /* 0x000000040e0e7c10 */ /* 0x000fe20008fe040a */
[----:B------:R-:W-:-:S03]  /*6b40*/  IMAD.SHL.U32 R11, R0, 0x4, RZ ;  /* 0x00000004000b7824 */ /* 0x000fc600078e00ff */
[----:B------:R-:W-:Y:S02]  /*6b50*/  SHF.L.U64.HI R14, R0, 0x2, R14 ;  /* 0x00000002000e7819 */ /* 0x000fe4000001020e */
[----:B--2---:R-:W-:Y:S02]  /*6b60*/  ISETP.NE.AND P1, PT, R4, RZ, PT ;  /* 0x000000ff0400720c */ /* 0x004fe40003f25270 */
[----:B------:R-:W-:-:S04]  /*6b70*/  IADD3 R4, P0, R11, c[0x0][0x350], RZ ;  /* 0x0000d4000b047a10 */ /* 0x000fc80007f1e0ff */
[----:B------:R-:W-:-:S07]  /*6b80*/  IADD3.X R5, R14, c[0x0][0x354], RZ, P0, !PT ;  /* 0x0000d5000e057a10 */ /* 0x000fce00007fe4ff */
[----:B------:R-:W-:Y:S05]  /*6b90*/  @P1 BRA `(.L_x_424) ;  /* 0x0000005000001947 */ /* 0x000fea0003800000 */
.L_x_425:
[----:B------:R-:W2:Y:S01]  /*6ba0*/  LDG.E.STRONG.GPU R0, [R4.64] ;  /* 0x0000001204007981 */ /* 0x000ea2000c1ef900 */
[----:B------:R-:W-:Y:S01]  /*6bb0*/  YIELD ;  /* 0x0000000000007946 */ /* 0x000fe20003800000 */
[----:B--2---:R-:W-:Y:S01]  /*6bc0*/  ISETP.NE.AND P0, PT, R0, R6, PT ;  /* 0x000000060000720c */ /* 0x004fe20003f05270 */
[----:B------:R-:W-:-:S12]  /*6bd0*/  CCTL.IVALL ;  /* 0x00000000ff00798f */ /* 0x000fd80002000000 */
[----:B------:R-:W-:Y:S05]  /*6be0*/  @P0 BRA `(.L_x_425) ;  /* 0xffffffb000000947 */ /* 0x000fea000383ffff */
.L_x_424:
[----:B------:R-:W-:Y:S05]  /*6bf0*/  BSYNC B0 ;  /* 0x0000000000007941 */ /* 0x000fea0003800000 */
.L_x_423:
[----:B------:R-:W-:Y:S01]  /*6c00*/  MOV R17, 0xffffffff ;  /* 0xffffffff00117802 */ /* 0x000fe20000000f00 */
[----:B------:R-:W-:Y:S05]  /*6c10*/  BRA.CONV ~URZ, `(.L_x_426) ;  /* 0x000000237f007947 */ /* 0x000fea000b800000 */
[----:B------:R-:W-:Y:S02]  /*6c20*/  MOV R2, 0x6c40 ;  /* 0x00006c4000027802 */ /* 0x000fe40000000f00 */
[----:B------:R-:W-:Y:S05]  /*6c30*/  CALL.REL.NOINC `($__internal_2_$__cuda_sm70_warpsync) ;  /* 0x00000a9000007944 */ /* 0x000fea0003c00000 */
.L_x_426:
[----:B------:R-:W2:Y:S01]  /*6c40*/  LDL.LU.64 R2, [R1+0x20] ;  /* 0x0000200001027983 */ /* 0x000ea20000300a00 */
[----:B------:R-:W-:Y:S01]  /*6c50*/  UIMAD UR5, UR6, 0x3000, URZ ;  /* 0x00003000060578a4 */ /* 0x000fe2000f8e023f */
[----:B------:R-:W-:Y:S02]  /*6c60*/  IMAD R0, R10, c[0x0][0x328], RZ ;  /* 0x0000ca000a007a24 */ /* 0x000fe400078e02ff */
[----:B------:R-:W-:Y:S01]  /*6c70*/  IMAD R12, R16, c[0x0][0x330], RZ ;  /* 0x0000cc00100c7a24 */ /* 0x000fe200078e02ff */
[----:B------:R-:W-:Y:S01]  /*6c80*/  USHF.R.S32.HI UR4, URZ, 0x1f, UR5 ;  /* 0x0000001f3f047899 */ /* 0x000fe20008011405 */
[----:B------:R-:W-:Y:S01]  /*6c90*/  IMAD R0, R7, c[0x0][0x32c], R0 ;  /* 0x0000cb0007007a24 */ /* 0x000fe200078e0200 */
[----:B------:R-:W-:-:S06]  /*6ca0*/  NOP ;  /* 0x0000000000007918 */ /* 0x000fcc0000000000 */
[----:B--2---:R-:W-:-:S04]  /*6cb0*/  IADD3 R8, P0, R2, UR5, RZ ;  /* 0x0000000502087c10 */ /* 0x004fc8000ff1e0ff */
[----:B------:R-:W-:-:S05]  /*6cc0*/  LEA.HI.X.SX32 R9, R2, UR4, 0x1, P0 ;  /* 0x0000000402097c11 */ /* 0x000fca00080f0eff */
[----:B------:R-:W-:-:S05]  /*6cd0*/  IMAD.WIDE.U32 R2, R7, c[0x0][0x328], R8 ;  /* 0x0000ca0007027a25 */ /* 0x000fca00078e0008 */
[----:B------:R-:W-:Y:S01]  /*6ce0*/  IADD3 R3, R3, R0, RZ ;  /* 0x0000000003037210 */ /* 0x000fe20007ffe0ff */
[----:B------:R-:W-:-:S04]  /*6cf0*/  IMAD R0, R15, c[0x0][0x334], R12 ;  /* 0x0000cd000f007a24 */ /* 0x000fc800078e020c */
        /* <DEDUP_REMOVED lines=53> */
[----:B-1----:R-:W-:Y:S02]  /*7050*/  MOV R2, 0x7070 ;  /* 0x0000707000027802 */ /* 0x002fe40000000f00 */
[----:B------:R-:W-:Y:S05]  /*7060*/  CALL.REL.NOINC `($__internal_2_$__cuda_sm70_warpsync) ;  /* 0x0000066000007944 */ /* 0x000fea0003c00000 */
.L_x_427:
        /* <DEDUP_REMOVED lines=12> */
.L_x_429:
[----:B------:R-:W-:Y:S05]  /*7130*/  BSYNC B0 ;  /* 0x0000000000007941 */ /* 0x000fea0003800000 */
.L_x_428:
[----:B--2---:R-:W-:Y:S01]  /*7140*/  IADD3 R4, P0, R11, c[0x0][0x348], RZ ;  /* 0x0000d2000b047a10 */ /* 0x004fe20007f1e0ff */
[----:B------:R-:W-:Y:S03]  /*7150*/  BSSY B0, `(.L_x_430) ;  /* 0x0000008000007945 */ /* 0x000fe60003800000 */
[----:B------:R-:W-:Y:S01]  /*7160*/  IADD3.X R5, R14, c[0x0][0x34c], RZ, P0, !PT ;  /* 0x0000d3000e057a10 */ /* 0x000fe200007fe4ff */
[----:B------:R-:W-:Y:S05]  /*7170*/  @P1 BRA `(.L_x_431) ;  /* 0x0000005000001947 */ /* 0x000fea0003800000 */
.L_x_432:
[----:B------:R-:W2:Y:S01]  /*7180*/  LDG.E.STRONG.GPU R0, [R4.64] ;  /* 0x0000001204007981 */ /* 0x000ea2000c1ef900 */
[----:B------:R-:W-:Y:S01]  /*7190*/  YIELD ;  /* 0x0000000000007946 */ /* 0x000fe20003800000 */
[----:B--2---:R-:W-:Y:S01]  /*71a0*/  ISETP.NE.AND P0, PT, R0, R6, PT ;  /* 0x000000060000720c */ /* 0x004fe20003f05270 */
[----:B------:R-:W-:-:S12]  /*71b0*/  CCTL.IVALL ;  /* 0x00000000ff00798f */ /* 0x000fd80002000000 */
[----:B------:R-:W-:Y:S05]  /*71c0*/  @P0 BRA `(.L_x_432) ;  /* 0xffffffb000000947 */ /* 0x000fea000383ffff */
.L_x_431:
[----:B------:R-:W-:Y:S05]  /*71d0*/  BSYNC B0 ;  /* 0x0000000000007941 */ /* 0x000fea0003800000 */
.L_x_430:
[----:B------:R-:W-:Y:S05]  /*71e0*/  BRA.CONV ~URZ, `(.L_x_433) ;  /* 0x000000237f007947 */ /* 0x000fea000b800000 */
[----:B-1----:R-:W-:Y:S02]  /*71f0*/  MOV R2, 0x7210 ;  /* 0x0000721000027802 */ /* 0x002fe40000000f00 */
[----:B------:R-:W-:Y:S05]  /*7200*/  CALL.REL.NOINC `($__internal_2_$__cuda_sm70_warpsync) ;  /* 0x000004c000007944 */ /* 0x000fea0003c00000 */
.L_x_433:
[----:B-1----:R-:W-:Y:S01]  /*7210*/  MOV R2, R8 ;  /* 0x0000000800027202 */ /* 0x002fe20000000f00 */
[----:B------:R-:W-:Y:S01]  /*7220*/  IMAD R0, R10, c[0x0][0x300], RZ ;  /* 0x0000c0000a007a24 */ /* 0x000fe200078e02ff */
[----:B------:R-:W-:Y:S01]  /*7230*/  MOV R3, R9 ;  /* 0x0000000900037202 */ /* 0x000fe20000000f00 */
[----:B------:R-:W-:Y:S01]  /*7240*/  IMAD R6, R16, c[0x0][0x308], RZ ;  /* 0x0000c20010067a24 */ /* 0x000fe200078e02ff */
[----:B------:R-:W-:-:S06]  /*7250*/  NOP ;  /* 0x0000000000007918 */ /* 0x000fcc0000000000 */
[----:B------:R-:W-:-:S04]  /*7260*/  IMAD.WIDE.U32 R2, R7, c[0x0][0x300], R2 ;  /* 0x0000c00007027a25 */ /* 0x000fc800078e0002 */
[----:B------:R-:W-:-:S05]  /*7270*/  IMAD R0, R7, c[0x0][0x304], R0 ;  /* 0x0000c10007007a24 */ /* 0x000fca00078e0200 */
        /* <DEDUP_REMOVED lines=57> */
.L_x_434:
        /* <DEDUP_REMOVED lines=12> */
        .weak           $__internal_2_$__cuda_sm70_warpsync
        .type           $__internal_2_$__cuda_sm70_warpsync,@function
        .size           $__internal_2_$__cuda_sm70_warpsync,(.L_x_2298 - $__internal_2_$__cuda_sm70_warpsync)
$__internal_2_$__cuda_sm70_warpsync:
[----:B------:R-:W-:Y:S01]  /*76d0*/  MOV R3, 0x0 ;  /* 0x0000000000037802 */ /* 0x000fe20000000f00 */
[----:B------:R-:W-:Y:S04]  /*76e0*/  WARPSYNC R17 ;  /* 0x0000001100007348 */ /* 0x000fe80003800000 */
[----:B------:R-:W-:Y:S05]  /*76f0*/  RET.REL.NODEC R2 `(_ZN7cutlass13device_kernelIN5flash19enable_sm80_to_sm89INS1_16FlashAttnBwdSm80INS1_25CollectiveMainloopBwdSm80ILi2ELi1EN4cute5tupleIJNS5_1CILi64EEENS7_ILi96EEENS7_ILi128EEEEEENS_10bfloat16_tEfNS_4arch4Sm80ELb0ELb1ELb1ELb0ELb1ELb0ELb0ELb0ELi2ELi2ELi2ELi2ELb1EEENS1_24CollectiveEpilogueBwdGQAISB_fSE_Li256ELb0ELb1EEENS1_19SingleTileSchedulerILb0ELb0ELb0ELi96EEEEEEEEEvNT_6ParamsE) ;  /* 0xffff890002007950 */ /* 0x000fea0003c3ffff */
.L_x_435:
        /* <DEDUP_REMOVED lines=16> */
.L_x_2298:


//--------------------- .text._ZN7cutlass13device_kernelIN5flash19enable_sm80_to_sm89INS1_16FlashAttnBwdSm80INS1_25CollectiveMainloopBwdSm80ILi2ELi1EN4cute5tupleIJNS5_1CILi64EEENS7_ILi96EEENS7_ILi128EEEEEENS_10bfloat16_tEfNS_4arch4Sm80ELb0ELb1ELb1ELb1ELb0ELb0ELb0ELb0ELi2ELi2ELi2ELi2ELb1EEENS1_21CollectiveEpilogueBwdISB_SC_SE_Li256ELb1ELb0ELi4EEENS1_19SingleTileSchedulerILb1ELb0ELb0ELi96EEEEEEEEEvNT_6ParamsE --------------------------
	.section	.text._ZN7cutlass13device_kernelIN5flash19enable_sm80_to_sm89INS1_16FlashAttnBwdSm80INS1_25CollectiveMainloopBwdSm80ILi2ELi1EN4cute5tupleIJNS5_1CILi64EEENS7_ILi96EEENS7_ILi128EEEEEENS_10bfloat16_tEfNS_4arch4Sm80ELb0ELb1ELb1ELb1ELb0ELb0ELb0ELb0ELi2ELi2ELi2ELi2ELb1EEENS1_21CollectiveEpilogueBwdISB_SC_SE_Li256ELb1ELb0ELi4EEENS1_19SingleTileSchedulerILb1ELb0ELb0ELi96EEEEEEEEEvNT_6ParamsE,"ax",@progbits
	.sectioninfo	@"SHI_REGISTERS=255"
	.align	128
.text._ZN7cutlass13device_kernelIN5flash19enable_sm80_to_sm89INS1_16FlashAttnBwdSm80INS1_25CollectiveMainloopBwdSm80ILi2ELi1EN4cute5tupleIJNS5_1CILi64EEENS7_ILi96EEENS7_ILi128EEEEEENS_10bfloat16_tEfNS_4arch4Sm80ELb0ELb1ELb1ELb1ELb0ELb0ELb0ELb0ELi2ELi2ELi2ELi2ELb1EEENS1_21CollectiveEpilogueBwdISB_SC_SE_Li256ELb1ELb0ELi4EEENS1_19SingleTileSchedulerILb1ELb0ELb0ELi96EEEEEEEEEvNT_6ParamsE:
        .type           _ZN7cutlass13device_kernelIN5flash19enable_sm80_to_sm89INS1_16FlashAttnBwdSm80INS1_25CollectiveMainloopBwdSm80ILi2ELi1EN4cute5tupleIJNS5_1CILi64EEENS7_ILi96EEENS7_ILi128EEEEEENS_10bfloat16_tEfNS_4arch4Sm80ELb0ELb1ELb1ELb1ELb0ELb0ELb0ELb0ELi2ELi2ELi2ELi2ELb1EEENS1_21CollectiveEpilogueBwdISB_SC_SE_Li256ELb1ELb0ELi4EEENS1_19SingleTileSchedulerILb1ELb0ELb0ELi96EEEEEEEEEvNT_6ParamsE,@function
        .size           _ZN7cutlass13device_kernelIN5flash19enable_sm80_to_sm89INS1_16FlashAttnBwdSm80INS1_25CollectiveMainloopBwdSm80ILi2ELi1EN4cute5tupleIJNS5_1CILi64EEENS7_ILi96EEENS7_ILi128EEEEEENS_10bfloat16_tEfNS_4arch4Sm80ELb0ELb1ELb1ELb1ELb0ELb0ELb0ELb0ELi2ELi2ELi2ELi2ELb1EEENS1_21CollectiveEpilogueBwdISB_SC_SE_Li256ELb1ELb0ELi4EEENS1_19SingleTileSchedulerILb1ELb0ELb0ELi96EEEEEEEEEvNT_6ParamsE,(.L_x_2300 - _ZN7cutlass13device_kernelIN5flash19enable_sm80_to_sm89INS1_16FlashAttnBwdSm80INS1_25CollectiveMainloopBwdSm80ILi2ELi1EN4cute5tupleIJNS5_1CILi64EEENS7_ILi96EEENS7_ILi128EEEEEENS_10bfloat16_tEfNS_4arch4Sm80ELb0ELb1ELb1ELb1ELb0ELb0ELb0ELb0ELi2ELi2ELi2ELi2ELb1EEENS1_21CollectiveEpilogueBwdISB_SC_SE_Li256ELb1ELb0ELi4EEENS1_19SingleTileSchedulerILb1ELb0ELb0ELi96EEEEEEEEEvNT_6ParamsE)
        .other          _ZN7cutlass13device_kernelIN5flash19enable_sm80_to_sm89INS1_16FlashAttnBwdSm80INS1_25CollectiveMainloopBwdSm80ILi2ELi1EN4cute5tupleIJNS5_1CILi64EEENS7_ILi96EEENS7_ILi128EEEEEENS_10bfloat16_tEfNS_4arch4Sm80ELb0ELb1ELb1ELb1ELb0ELb0ELb0ELb0ELi2ELi2ELi2ELi2ELb1EEENS1_21CollectiveEpilogueBwdISB_SC_SE_Li256ELb1ELb0ELi4EEENS1_19SingleTileSchedulerILb1ELb0ELb0ELi96EEEEEEEEEvNT_6ParamsE,@"STO_CUDA_ENTRY STV_DEFAULT"
_ZN7cutlass13device_kernelIN5flash19enable_sm80_to_sm89INS1_16FlashAttnBwdSm80INS1_25CollectiveMainloopBwdSm80ILi2ELi1EN4cute5tupleIJNS5_1CILi64EEENS7_ILi96EEENS7_ILi128EEEEEENS_10bfloat16_tEfNS_4arch4Sm80ELb0ELb1ELb1ELb1ELb0ELb0ELb0ELb0ELi2ELi2ELi2ELi2ELb1EEENS1_21CollectiveEpilogueBwdISB_SC_SE_Li256ELb1ELb0ELi4EEENS1_19SingleTileSchedulerILb1ELb0ELb0ELi96EEEEEEEEEvNT_6ParamsE:
[----:B------:R-:W-:Y:S02]  /*0000*/  MOV R1, c[0x0][0x28] ;  /* 0x00000a0000017a02 */ /* 0x000fe40000000f00 */
[----:B------:R-:W1:Y:S01]  /*0010*/  S2R R236, SR_TID.X ;  /* 0x0000000000ec7919 */ /* 0x000e620000002100 */
[----:B------:R-:W2:Y:S01]  /*0020*/  S2UR UR15, SR_CTAID.Z ;  /* 0x00000000000f79c3 */ /* 0x000ea20000002700 */
[----:B------:R-:W-:Y:S01]  /*0030*/  UMOV UR6, 0x4 ;  /* 0x0000000400067882 */ /* 0x000fe20000000000 */
[----:B------:R-:W-:Y:S01]  /*0040*/  IADD3 R1, R1, -0x48, RZ ;  /* 0xffffffb801017810 */ /* 0x000fe20007ffe0ff */
[----:B------:R-:W3:Y:S01]  /*0050*/  S2R R0, SR_CTAID.Y ;  /* 0x0000000000007919 */ /* 0x000ee20000002600 */
[----:B------:R-:W-:Y:S02]  /*0060*/  ULDC.64 UR4, c[0x0][0x3c0] ;  /* 0x0000f00000047ab9 */ /* 0x000fe40000000a00 */
[----:B------:R-:W-:Y:S02]  /*0070*/  ULDC.64 UR18, c[0x0][0x118] ;  /* 0x0000460000127ab9 */ /* 0x000fe40000000a00 */
[----:B------:R-:W4:Y:S01]  /*0080*/  S2UR UR10, SR_CTAID.X ;  /* 0x00000000000a79c3 */ /* 0x000f220000002500 */
[----:B-1----:R-:W-:Y:S01]  /*0090*/  SHF.R.U32.HI R2, RZ, 0x5, R236 ;  /* 0x00000005ff027819 */ /* 0x002fe200000116ec */
[----:B--2---:R-:W-:-:S05]  /*00a0*/  UIMAD.WIDE UR4, UR15, UR6, UR4 ;  /* 0x000000060f0472a5 */ /* 0x004fca000f8e0204 */
[----:B------:R-:W1:Y:S02]  /*00b0*/  SHFL.IDX PT, R2, R2, RZ, 0x1f ;  /* 0x00001fff02027589 */ /* 0x000e6400000e0000 */
[----:B-1----:R-:W-:-:S13]  /*00c0*/  ISETP.NE.AND P0, PT, R2, RZ, PT ;  /* 0x000000ff0200720c */ /* 0x002fda0003f05270 */
[----:B----4-:R-:W-:Y:S05]  /*00d0*/  @!P0 BRA `(.L_x_436) ;  /* 0x000001a000008947 */ /* 0x010fea0003800000 */
[----:B---3--:R-:W-:-:S04]  /*00e0*/  ISETP.NE.U32.AND P0, PT, RZ, c[0x0][0x3c0], PT ;  /* 0x0000f000ff007a0c */ /* 0x008fc80003f05070 */
[----:B------:R-:W-:-:S13]  /*00f0*/  ISETP.NE.AND.EX P0, PT, RZ, c[0x0][0x3c4], PT, P0 ;  /* 0x0000f100ff007a0c */ /* 0x000fda0003f05300 */
[----:B------:R-:W-:Y:S05]  /*0100*/  @!P0 BRA `(.L_x_437) ;  /* 0x0000005000008947 */ /* 0x000fea0003800000 */
[----:B------:R-:W-:Y:S02]  /*0110*/  MOV R2, UR4 ;  /* 0x0000000400027c02 */ /* 0x000fe40008000f00 */
[----:B------:R-:W-:-:S05]  /*0120*/  MOV R3, UR5 ;  /* 0x0000000500037c02 */ /* 0x000fca0008000f00 */
[----:B------:R-:W2:Y:S02]  /*0130*/  LDG.E R2, [R2.64] ;  /* 0x0000001202027981 */ /* 0x000ea4000c1e1900 */
[----:B--2---:R1:W2:Y:S02]  /*0140*/  R2UR UR5, R2 ;  /* 0x00000000020573c2 */ /* 0x0042a400000e0000 */
[----:B-12---:R-:W-:Y:S05]  /*0150*/  BRA `(.L_x_438) ;  /* 0x000000e000007947 */ /* 0x006fea0003800000 */
.L_x_437:
[----:B------:R-:W-:-:S04]  /*0160*/  ISETP.NE.U32.AND P0, PT, RZ, c[0x0][0x3b8], PT ;  /* 0x0000ee00ff007a0c */ /* 0x000fc80003f05070 */
[----:B------:R-:W-:-:S13]  /*0170*/  ISETP.NE.AND.EX P0, PT, RZ, c[0x0][0x3bc], PT, P0 ;  /* 0x0000ef00ff007a0c */ /* 0x000fda0003f05300 */
[----:B------:R-:W-:Y:S05]  /*0180*/  @!P0 BRA `(.L_x_439) ;  /* 0x000000a000008947 */ /* 0x000fea0003800000 */
[----:B------:R-:W-:Y:S02]  /*0190*/  ULDC.64 UR4, c[0x0][0x3b8] ;  /* 0x0000ee0000047ab9 */ /* 0x000fe40000000a00 */
[----:B------:R-:W-:-:S06]  /*01a0*/  UIMAD.WIDE UR4, UR15, UR6, UR4 ;  /* 0x000000060f0472a5 */ /* 0x000fcc000f8e0204 */
[----:B------:R-:W-:Y:S02]  /*01b0*/  MOV R4, UR4 ;  /* 0x0000000400047c02 */ /* 0x000fe40008000f00 */
[----:B------:R-:W-:-:S05]  /*01c0*/  MOV R5, UR5 ;  /* 0x0000000500057c02 */ /* 0x000fca0008000f00 */
[----:B------:R-:W2:Y:S04]  /*01d0*/  LDG.E R3, [R4.64] ;  /* 0x0000001204037981 */ /* 0x000ea8000c1e1900 */
[----:B------:R-:W3:Y:S01]  /*01e0*/  LDG.E R2, [R4.64+0x4] ;  /* 0x0000041204027981 */ /* 0x000ee2000c1e1900 */
[----:B--2---:R-:W1:Y:S08]  /*01f0*/  R2UR UR5, R3 ;  /* 0x00000000030573c2 */ /* 0x004e7000000e0000 */
[----:B---3--:R-:W1:Y:S02]  /*0200*/  R2UR UR4, R2 ;  /* 0x00000000020473c2 */ /* 0x008e6400000e0000 */
[----:B-1----:R-:W-:Y:S01]  /*0210*/  UIADD3 UR5, -UR5, UR4, URZ ;  /* 0x0000000405057290 */ /* 0x002fe2000fffe13f */
[----:B------:R-:W-:Y:S05]  /*0220*/  BRA `(.L_x_438) ;  /* 0x0000001000007947 */ /* 0x000fea0003800000 */
.L_x_439:
[----:B------:R-:W-:Y:S02]  /*0230*/  ULDC UR5, c[0x0][0x3a4] ;  /* 0x0000e90000057ab9 */ /* 0x000fe40000000800 */
.L_x_438:
[----:B------:R-:W-:-:S04]  /*0240*/  UIMAD UR4, UR10, 0x60, URZ ;  /* 0x000000600a0478a4 */ /* 0x000fc8000f8e023f */
[----:B------:R-:W-:-:S04]  /*0250*/  UISETP.GE.AND UP0, UPT, UR4, UR5, UPT ;  /* 0x000000050400728c */ /* 0x000fc8000bf06270 */
[----:B------:R-:W-:Y:S01]  /*0260*/  USEL UR15, UR15, 0xffffffff, !UP0 ;  /* 0xffffffff0f0f7887 */ /* 0x000fe2000c000000 */
[----:B------:R-:W-:Y:S05]  /*0270*/  BRA `(.L_x_440) ;  /* 0x0000019000007947 */ /* 0x000fea0003800000 */
.L_x_436:
        /* <DEDUP_REMOVED lines=8> */
.L_x_441:
        /* <DEDUP_REMOVED lines=13> */
.L_x_443:
[----:B------:R-:W-:Y:S02]  /*03d0*/  ULDC UR5, c[0x0][0x3a4] ;  /* 0x0000e90000057ab9 */ /* 0x000fe40000000800 */
.L_x_442:
[----:B------:R-:W-:-:S04]  /*03e0*/  UIMAD UR4, UR10, 0x60, URZ ;  /* 0x000000600a0478a4 */ /* 0x000fc8000f8e023f */
[----:B------:R-:W-:-:S04]  /*03f0*/  UISETP.GE.AND UP0, UPT, UR4, UR5, UPT ;  /* 0x000000050400728c */ /* 0x000fc8000bf06270 */
[----:B------:R-:W-:-:S06]  /*0400*/  USEL UR15, UR15, 0xffffffff, !UP0 ;  /* 0xffffffff0f0f7887 */ /* 0x000fcc000c000000 */
.L_x_440:
[----:B------:R-:W-:-:S13]  /*0410*/  ISETP.LE.AND P0, PT, RZ, UR15, PT ;  /* 0x0000000fff007c0c */ /* 0x000fda000bf03270 */
[----:B------:R-:W-:Y:S05]  /*0420*/  @!P0 EXIT ;  /* 0x000000000000894d */ /* 0x000fea0003800000 */
[----:B------:R-:W-:Y:S02]  /*0430*/  ULDC.64 UR4, c[0x0][0x2c8] ;  /* 0x0000b20000047ab9 */ /* 0x000fe40000000a00 */
[----:B------:R-:W-:Y:S02]  /*0440*/  UISETP.NE.U32.AND UP2, UPT, URZ, UR4, UPT ;  /* 0x000000043f00728c */ /* 0x000fe4000bf45070 */
[----:B------:R-:W-:Y:S02]  /*0450*/  ULDC.64 UR8, c[0x0][0x2c8] ;  /* 0x0000b20000087ab9 */ /* 0x000fe40000000a00 */
[----:B------:R-:W-:Y:S02]  /*0460*/  UISETP.NE.AND.EX UP2, UPT, URZ, UR5, UPT, UP2 ;  /* 0x000000053f00728c */ /* 0x000fe4000bf45320 */
[----:B------:R-:W-:Y:S02]  /*0470*/  UIMAD.WIDE UR8, UR15, UR6, UR8 ;  /* 0x000000060f0872a5 */ /* 0x000fe4000f8e0208 */
[----:B------:R-:W-:-:S02]  /*0480*/  ULDC.64 UR4, c[0x0][0x2d8] ;  /* 0x0000b60000047ab9 */ /* 0x000fc40000000a00 */
[----:B------:R-:W-:Y:S01]  /*0490*/  PLOP3.LUT P0, PT, PT, PT, UP2, 0x80, 0x0 ;  /* 0x000000000000781c */ /* 0x000fe20003f0f028 */
[----:B------:R-:W-:Y:S01]  /*04a0*/  UISETP.NE.U32.AND UP0, UPT, URZ, UR4, UPT ;  /* 0x000000043f00728c */ /* 0x000fe2000bf05070 */
[----:B------:R-:W-:Y:S02]  /*04b0*/  IMAD.U32 R8, RZ, RZ, UR8 ;  /* 0x00000008ff087e24 */ /* 0x000fe4000f8e00ff */
[----:B------:R-:W-:Y:S01]  /*04c0*/  IMAD.U32 R9, RZ, RZ, UR9 ;  /* 0x00000009ff097e24 */ /* 0x000fe2000f8e00ff */
[----:B------:R-:W-:-:S08]  /*04d0*/  UISETP.NE.AND.EX UP0, UPT, URZ, UR5, UPT, UP0 ;  /* 0x000000053f00728c */ /* 0x000fd0000bf05300 */
[----:B------:R-:W2:Y:S01]  /*04e0*/  @P0 LDG.E R3, [R8.64] ;  /* 0x0000001208030981 */ /* 0x000ea2000c1e1900 */
[----:B------:R-:W-:Y:S01]  /*04f0*/  ULDC.64 UR4, c[0x0][0x2d8] ;  /* 0x0000b60000047ab9 */ /* 0x000fe20000000a00 */
[----:B------:R-:W-:Y:S01]  /*0500*/  PLOP3.LUT P1, PT, PT, PT, UP0, 0x80, 0x0 ;  /* 0x000000000000781c */ /* 0x000fe20003f2f008 */
[----:B------:R-:W-:-:S06]  /*0510*/  @UP0 UIMAD.WIDE UR4, UR15, UR6, UR4 ;  /* 0x000000060f0402a5 */ /* 0x000fcc000f8e0204 */
[----:B------:R-:W-:Y:S01]  /*0520*/  MOV R10, UR4 ;  /* 0x00000004000a7c02 */ /* 0x000fe20008000f00 */
[----:B------:R-:W-:Y:S01]  /*0530*/  IMAD.U32 R11, RZ, RZ, UR5 ;  /* 0x00000005ff0b7e24 */ /* 0x000fe2000f8e00ff */
[----:B------:R-:W-:Y:S02]  /*0540*/  ULDC.64 UR4, c[0x0][0x2d0] ;  /* 0x0000b40000047ab9 */ /* 0x000fe40000000a00 */
[----:B------:R-:W-:Y:S01]  /*0550*/  UISETP.NE.U32.AND UP1, UPT, URZ, UR4, UPT ;  /* 0x000000043f00728c */ /* 0x000fe2000bf25070 */
[----:B------:R-:W-:Y:S01]  /*0560*/  MOV R2, RZ ;  /* 0x000000ff00027202 */ /* 0x000fe20000000f00 */
[----:B------:R-:W3:Y:S01]  /*0570*/  @P1 LDG.E R5, [R10.64] ;  /* 0x000000120a051981 */ /* 0x000ee2000c1e1900 */
[----:B------:R-:W-:Y:S01]  /*0580*/  IMAD.MOV.U32 R4, RZ, RZ, RZ ;  /* 0x000000ffff047224 */ /* 0x000fe200078e00ff */
[----:B------:R-:W-:-:S03]  /*0590*/  UISETP.NE.AND.EX UP1, UPT, URZ, UR5, UPT, UP1 ;  /* 0x000000053f00728c */ /* 0x000fc6000bf25310 */
[----:B------:R-:W-:Y:S01]  /*05a0*/  ULDC.64 UR4, c[0x0][0x2d0] ;  /* 0x0000b40000047ab9 */ /* 0x000fe20000000a00 */
[----:B------:R1:W5:Y:S01]  /*05b0*/  @P0 LDG.E R2, [R8.64] ;  /* 0x0000001208020981 */ /* 0x000362000c1e1900 */
[----:B------:R-:W-:Y:S01]  /*05c0*/  UIMAD.WIDE UR4, UR15, UR6, UR4 ;  /* 0x000000060f0472a5 */ /* 0x000fe2000f8e0204 */
[----:B------:R-:W-:-:S05]  /*05d0*/  PLOP3.LUT P2, PT, PT, PT, UP1, 0x80, 0x0 ;  /* 0x000000000000781c */ /* 0x000fca0003f4f018 */
[----:B------:R-:W-:Y:S01]  /*05e0*/  MOV R6, UR4 ;  /* 0x0000000400067c02 */ /* 0x000fe20008000f00 */
[----:B------:R-:W-:-:S07]  /*05f0*/  IMAD.U32 R7, RZ, RZ, UR5 ;  /* 0x00000005ff077e24 */ /* 0x000fce000f8e00ff */
[----:B------:R1:W5:Y:S01]  /*0600*/  @P2 LDG.E R4, [R6.64] ;  /* 0x0000001206042981 */ /* 0x000362000c1e1900 */
[----:B------:R-:W-:Y:S02]  /*0610*/  ULDC UR14, c[0x0][0x168] ;  /* 0x00005a00000e7ab9 */ /* 0x000fe40000000800 */
[----:B------:R-:W-:Y:S02]  /*0620*/  UMOV UR23, URZ ;  /* 0x0000003f00177c82 */ /* 0x000fe40008000000 */
[----:B------:R-:W-:Y:S01]  /*0630*/  ULDC UR13, c[0x0][0x198] ;  /* 0x00006600000d7ab9 */ /* 0x000fe20000000800 */
[----:B--2---:R-:W2:Y:S02]  /*0640*/  @P0 R2UR UR5, R3 ;  /* 0x00000000030503c2 */ /* 0x004ea400000e0000 */
[----:B--2---:R-:W-:-:S04]  /*0650*/  @UP2 ULEA UR5, UR15, UR5, 0x6 ;  /* 0x000000050f052291 */ /* 0x004fc8000f8e303f */
[----:B------:R-:W-:-:S04]  /*0660*/  @UP2 USHF.R.S32.HI UR4, URZ, 0x1f, UR5 ;  /* 0x0000001f3f042899 */ /* 0x000fc80008011405 */
[----:B------:R-:W-:Y:S01]  /*0670*/  @UP2 ULEA.HI UR4, UR4, UR5, URZ, 0x6 ;  /* 0x0000000504042291 */ /* 0x000fe2000f8f303f */
[----:B---3--:R1:W2:Y:S03]  /*0680*/  @P1 R2UR UR14, R5 ;  /* 0x00000000050e13c2 */ /* 0x0082a600000e0000 */
[----:B------:R-:W-:Y:S01]  /*0690*/  @UP2 ULOP3.LUT UR23, UR4, 0xffffffc0, URZ, 0xc0, !UPT ;  /* 0xffffffc004172892 */ /* 0x000fe2000f8ec03f */
[----:B------:R-:W-:Y:S06]  /*06a0*/  @P1 BRA `(.L_x_444) ;  /* 0x0000006000001947 */ /* 0x000fec0003800000 */
[----:B------:R-:W-:Y:S05]  /*06b0*/  @!P0 BRA `(.L_x_444) ;  /* 0x0000005000008947 */ /* 0x000fea0003800000 */
[----:B------:R-:W3:Y:S04]  /*06c0*/  LDG.E R3, [R8.64] ;  /* 0x0000001208037981 */ /* 0x000ee8000c1e1900 */
[----:B-1----:R-:W4:Y:S01]  /*06d0*/  LDG.E R5, [R8.64+0x4] ;  /* 0x0000041208057981 */ /* 0x002f22000c1e1900 */
[----:B--23--:R-:W1:Y:S08]  /*06e0*/  R2UR UR14, R3 ;  /* 0x00000000030e73c2 */ /* 0x00ce7000000e0000 */
[----:B----4-:R-:W1:Y:S02]  /*06f0*/  R2UR UR4, R5 ;  /* 0x00000000050473c2 */ /* 0x010e6400000e0000 */
[----:B-1----:R-:W-:-:S06]  /*0700*/  UIADD3 UR14, -UR14, UR4, URZ ;  /* 0x000000040e0e7290 */ /* 0x002fcc000fffe13f */
.L_x_444:
[----:B------:R-:W-:-:S04]  /*0710*/  ISETP.NE.U32.AND P0, PT, RZ, c[0x0][0x2e0], PT ;  /* 0x0000b800ff007a0c */ /* 0x000fc80003f05070 */
[----:B------:R-:W-:-:S13]  /*0720*/  ISETP.NE.AND.EX P0, PT, RZ, c[0x0][0x2e4], PT, P0 ;  /* 0x0000b900ff007a0c */ /* 0x000fda0003f05300 */
[----:B------:R-:W-:Y:S05]  /*0730*/  @!P0 BRA `(.L_x_445) ;  /* 0x0000007000008947 */ /* 0x000fea0003800000 */
[----:B------:R-:W-:Y:S02]  /*0740*/  ULDC.64 UR4, c[0x0][0x2e0] ;  /* 0x0000b80000047ab9 */ /* 0x000fe40000000a00 */
[----:B------:R-:W-:-:S06]  /*0750*/  UIMAD.WIDE UR4, UR15, UR6, UR4 ;  /* 0x000000060f0472a5 */ /* 0x000fcc000f8e0204 */
[----:B-1----:R-:W-:Y:S02]  /*0760*/  MOV R6, UR4 ;  /* 0x0000000400067c02 */ /* 0x002fe40008000f00 */
[----:B------:R-:W-:-:S05]  /*0770*/  MOV R7, UR5 ;  /* 0x0000000500077c02 */ /* 0x000fca0008000f00 */
[----:B------:R-:W3:Y:S02]  /*0780*/  LDG.E R6, [R6.64] ;  /* 0x0000001206067981 */ /* 0x000ee4000c1e1900 */
[----:B---3--:R1:W3:Y:S02]  /*0790*/  R2UR UR13, R6 ;  /* 0x00000000060d73c2 */ /* 0x0082e400000e0000 */
[----:B-1-3--:R-:W-:Y:S05]  /*07a0*/  BRA `(.L_x_446) ;  /* 0x0000006000007947 */ /* 0x00afea0003800000 */
.L_x_445:
[----:B------:R-:W-:Y:S05]  /*07b0*/  @!P2 BRA `(.L_x_446) ;  /* 0x000000500000a947 */ /* 0x000fea0003800000 */
[----:B------:R-:W3:Y:S04]  /*07c0*/  LDG.E R3, [R6.64] ;  /* 0x0000001206037981 */ /* 0x000ee8000c1e1900 */
[----:B-1----:R-:W4:Y:S01]  /*07d0*/  LDG.E R5, [R6.64+0x4] ;  /* 0x0000041206057981 */ /* 0x002f22000c1e1900 */
[----:B---3--:R-:W1:Y:S08]  /*07e0*/  R2UR UR13, R3 ;  /* 0x00000000030d73c2 */ /* 0x008e7000000e0000 */
[----:B----4-:R-:W1:Y:S02]  /*07f0*/  R2UR UR4, R5 ;  /* 0x00000000050473c2 */ /* 0x010e6400000e0000 */
[----:B-1----:R-:W-:-:S06]  /*0800*/  UIADD3 UR13, -UR13, UR4, URZ ;  /* 0x000000040d0d7290 */ /* 0x002fcc000fffe13f */
.L_x_446:
[----:B--2---:R-:W-:Y:S01]  /*0810*/  UIADD3 UR5, UR14, 0x3f, URZ ;  /* 0x0000003f0e057890 */ /* 0x004fe2000fffe03f */
[----:B------:R-:W-:-:S03]  /*0820*/  ISETP.LE.AND P0, PT, RZ, UR10, PT ;  /* 0x0000000aff007c0c */ /* 0x000fc6000bf03270 */
[----:B------:R-:W-:-:S04]  /*0830*/  USHF.R.S32.HI UR4, URZ, 0x1f, UR5 ;  /* 0x0000001f3f047899 */ /* 0x000fc80008011405 */
[----:B------:R-:W-:-:S04]  /*0840*/  ULEA.HI UR4, UR4, UR5, URZ, 0x6 ;  /* 0x0000000504047291 */ /* 0x000fc8000f8f303f */
[----:B------:R-:W-:Y:S02]  /*0850*/  USHF.R.S32.HI UR12, URZ, 0x6, UR4 ;  /* 0x000000063f0c7899 */ /* 0x000fe40008011404 */
[----:B------:R-:W-:Y:S05]  /*0860*/  @!P0 BRA `(.L_x_447) ;  /* 0x0000009000008947 */ /* 0x000fea0003800000 */
[----:B------:R-:W-:Y:S02]  /*0870*/  UIADD3 UR4, -UR13, 0x9f, UR14 ;  /* 0x0000009f0d047890 */ /* 0x000fe4000fffe10e */
[----:B------:R-:W-:Y:S02]  /*0880*/  ULDC UR5, c[0x0][0x2a0] ;  /* 0x0000a80000057ab9 */ /* 0x000fe40000000800 */
[----:B------:R-:W-:-:S04]  /*0890*/  UIMAD UR4, UR10, 0x60, UR4 ;  /* 0x000000600a0478a4 */ /* 0x000fc8000f8e0204 */
[----:B------:R-:W-:-:S04]  /*08a0*/  UIADD3 UR5, UR4, UR5, URZ ;  /* 0x0000000504057290 */ /* 0x000fc8000fffe03f */
[----:B------:R-:W-:-:S04]  /*08b0*/  USHF.R.S32.HI UR4, URZ, 0x1f, UR5 ;  /* 0x0000001f3f047899 */ /* 0x000fc80008011405 */
[----:B------:R-:W-:-:S04]  /*08c0*/  ULEA.HI UR4, UR4, UR5, URZ, 0x6 ;  /* 0x0000000504047291 */ /* 0x000fc8000f8f303f */
[----:B------:R-:W-:-:S04]  /*08d0*/  USHF.R.S32.HI UR4, URZ, 0x6, UR4 ;  /* 0x000000063f047899 */ /* 0x000fc80008011404 */
[----:B------:R-:W-:-:S04]  /*08e0*/  UISETP.LT.AND UP0, UPT, UR12, UR4, UPT ;  /* 0x000000040c00728c */ /* 0x000fc8000bf01270 */
[----:B------:R-:W-:Y:S02]  /*08f0*/  USEL UR12, UR12, UR4, UP0 ;  /* 0x000000040c0c7287 */ /* 0x000fe40008000000 */
.L_x_447:
[----:B------:R-:W-:Y:S01]  /*0900*/  UIADD3 UR4, -UR13, UR14, URZ ;  /* 0x0000000e0d047290 */ /* 0x000fe2000fffe13f */
[----:B------:R-:W-:Y:S01]  /*0910*/  PLOP3.LUT P0, PT, PT, PT, PT, 0x80, 0x0 ;  /* 0x000000000000781c */ /* 0x000fe20003f0f070 */
[----:B------:R-:W-:Y:S01]  /*0920*/  ULDC UR5, c[0x0][0x2a4] ;  /* 0x0000a90000057ab9 */ /* 0x000fe20000000800 */
[----:B------:R-:W-:Y:S01]  /*0930*/  CS2R R122, SRZ ;  /* 0x00000000007a7805 */ /* 0x000fe2000001ff00 */
[----:B------:R-:W-:Y:S01]  /*0940*/  UIMAD UR4, UR10, 0x60, UR4 ;  /* 0x000000600a0478a4 */ /* 0x000fe2000f8e0204 */
[----:B------:R-:W-:Y:S01]  /*0950*/  CS2R R120, SRZ ;  /* 0x0000000000787805 */ /* 0x000fe2000001ff00 */
[----:B------:R-:W-:Y:S01]  /*0960*/  CS2R R126, SRZ ;  /* 0x00000000007e7805 */ /* 0x000fe2000001ff00 */
[----:B------:R-:W-:Y:S01]  /*0970*/  CS2R R124, SRZ ;  /* 0x00000000007c7805 */ /* 0x000fe2000001ff00 */
[----:B------:R-:W-:Y:S01]  /*0980*/  UIADD3 UR5, UR4, -UR5, URZ ;  /* 0x8000000504057290 */ /* 0x000fe2000fffe03f */
[----:B------:R-:W-:Y:S01]  /*0990*/  CS2R R130, SRZ ;  /* 0x0000000000827805 */ /* 0x000fe2000001ff00 */
[----:B------:R-:W-:Y:S01]  /*09a0*/  CS2R R128, SRZ ;  /* 0x0000000000807805 */ /* 0x000fe2000001ff00 */
        /* <DEDUP_REMOVED lines=51> */
[----:B------:R-:W-:Y:S01]  /*0ce0*/  USHF.L.U32 UR4, UR23, 0x7, URZ ;  /* 0x0000000717047899 */ /* 0x000fe2000800063f */
[--C-:B------:R-:W-:Y:S01]  /*0cf0*/  SHF.R.S32.HI R15, RZ, 0x1f, R236.reuse ;  /* 0x0000001fff0f7819 */ /* 0x100fe200000114ec */
[----:B------:R-:W2:Y:S01]  /*0d00*/  S2R R12, SR_CTAID.X ;  /* 0x00000000000c7919 */ /* 0x000ea20000002500 */
[----:B-1----:R-:W-:Y:S01]  /*0d10*/  SHF.R.S32.HI R6, RZ, 0x1f, R236 ;  /* 0x0000001fff067819 */ /* 0x002fe200000114ec */
[----:B------:R-:W-:Y:S01]  /*0d20*/  USHF.R.S32.HI UR16, URZ, 0x1f, UR15 ;  /* 0x0000001f3f107899 */ /* 0x000fe2000801140f */
[----:B------:R-:W-:Y:S01]  /*0d30*/  ISETP.NE.AND P2, PT, R3, 0x1, PT ;  /* 0x000000010300780c */ /* 0x000fe20003f45270 */
[----:B------:R-:W-:Y:S01]  /*0d40*/  IMAD.U32 R3, RZ, RZ, UR4 ;  /* 0x00000004ff037e24 */ /* 0x000fe2000f8e00ff */
[----:B------:R-:W-:Y:S01]  /*0d50*/  IADD3 R24, P0, R236, UR4, RZ ;  /* 0x00000004ec187c10 */ /* 0x000fe2000ff1e0ff */
[----:B------:R-:W-:Y:S01]  /*0d60*/  USEL UR22, UR15, URZ, !UP1 ;  /* 0x0000003f0f167287 */ /* 0x000fe2000c800000 */
[----:B------:R-:W-:Y:S01]  /*0d70*/  LEA.HI R5, R15, R236, RZ, 0x3 ;  /* 0x000000ec0f057211 */ /* 0x000fe200078f18ff */
[----:B------:R-:W-:Y:S01]  /*0d80*/  USEL UR17, UR16, URZ, !UP1 ;  /* 0x0000003f10117287 */ /* 0x000fe2000c800000 */
[----:B------:R-:W-:Y:S01]  /*0d90*/  LEA.HI.X.SX32 R25, R3, R6, 0x1, P0 ;  /* 0x0000000603197211 */ /* 0x000fe200000f0eff */
[----:B------:R-:W-:Y:S01]  /*0da0*/  IMAD.MOV.U32 R3, RZ, RZ, R0 ;  /* 0x000000ffff037224 */ /* 0x000fe200078e0000 */
[----:B------:R-:W-:Y:S01]  /*0db0*/  LOP3.LUT R13, R5, 0xfffffff8, RZ, 0xc0, !PT ;  /* 0xfffffff8050d7812 */ /* 0x000fe200078ec0ff */
[----:B------:R-:W-:Y:S01]  /*0dc0*/  ULDC.64 UR4, c[0x0][0x1e8] ;  /* 0x00007a0000047ab9 */ /* 0x000fe20000000a00 */
[----:B------:R-:W-:Y:S01]  /*0dd0*/  SHF.R.S32.HI R239, RZ, 0x3, R5 ;  /* 0x00000003ffef7819 */ /* 0x000fe20000011405 */
[----:B------:R-:W-:Y:S01]  /*0de0*/  UIMAD UR4, UR17, UR4, URZ ;  /* 0x00000004110472a4 */ /* 0x000fe2000f8e023f */
[----:B------:R-:W-:Y:S01]  /*0df0*/  LEA.HI R8, R15, R236, RZ, 0x6 ;  /* 0x000000ec0f087211 */ /* 0x000fe200078f30ff */
[----:B------:R-:W-:Y:S01]  /*0e00*/  @P2 IMAD.HI.U32 R6, R0, c[0x0][0x24c], RZ ;  /* 0x0000930000062a27 */ /* 0x000fe200078e00ff */
[----:B------:R-:W-:Y:S01]  /*0e10*/  SHF.R.S32.HI R9, RZ, 0x1f, R239 ;  /* 0x0000001fff097819 */ /* 0x000fe200000114ef */
[----:B------:R-:W-:Y:S01]  /*0e20*/  UIMAD UR7, UR22, UR5, UR4 ;  /* 0x00000005160772a4 */ /* 0x000fe2000f8e0204 */
[C---:B-----5:R-:W-:Y:S01]  /*0e30*/  IADD3 R7, P1, R239.reuse, R2, RZ ;  /* 0x00000002ef077210 */ /* 0x060fe20007f3e0ff */
[C---:B------:R-:W-:Y:S01]  /*0e40*/  IMAD.SHL.U32 R237, R239.reuse, 0x40, RZ ;  /* 0x00000040efed7824 */ /* 0x040fe200078e00ff */
[----:B------:R-:W-:Y:S01]  /*0e50*/  @P2 SHF.R.U32.HI R3, RZ, c[0x0][0x250], R6 ;  /* 0x00009400ff032a19 */ /* 0x000fe20000011606 */
[----:B------:R-:W-:Y:S01]  /*0e60*/  IMAD.IADD R6, R236, 0x1, -R13 ;  /* 0x00000001ec067824 */ /* 0x000fe200078e0a0d */
[----:B------:R-:W-:Y:S01]  /*0e70*/  IADD3 R10, P0, R239, R4, RZ ;  /* 0x00000004ef0a7210 */ /* 0x000fe20007f1e0ff */
[----:B------:R-:W-:Y:S01]  /*0e80*/  UMOV UR6, 0x6 ;  /* 0x0000000600067882 */ /* 0x000fe20000000000 */
[----:B------:R-:W-:Y:S01]  /*0e90*/  SHF.R.S32.HI R18, RZ, 0x1f, R3 ;  /* 0x0000001fff127819 */ /* 0x000fe20000011403 */
[----:B------:R-:W-:Y:S01]  /*0ea0*/  IMAD.SHL.U32 R30, R6, 0x8, RZ ;  /* 0x00000008061e7824 */ /* 0x000fe200078e00ff */
[-C--:B------:R-:W-:Y:S01]  /*0eb0*/  LEA.HI.X.SX32 R2, R2, R9.reuse, 0x1, P1 ;  /* 0x0000000902027211 */ /* 0x080fe200008f0eff */
[----:B------:R-:W-:Y:S01]  /*0ec0*/  ULDC.64 UR8, c[0x0][0x1d8] ;  /* 0x0000760000087ab9 */ /* 0x000fe20000000a00 */
[----:B------:R-:W-:Y:S01]  /*0ed0*/  LEA.HI.X.SX32 R11, R4, R9, 0x1, P0 ;  /* 0x00000009040b7211 */ /* 0x000fe200000f0eff */
[C---:B------:R-:W-:Y:S01]  /*0ee0*/  IMAD R20, R18.reuse, c[0x0][0x1e0], RZ ;  /* 0x0000780012147a24 */ /* 0x040fe200078e02ff */
[----:B------:R-:W-:Y:S01]  /*0ef0*/  SHF.R.S32.HI R31, RZ, 0x1f, R30 ;  /* 0x0000001fff1f7819 */ /* 0x000fe2000001141e */
[----:B------:R-:W-:Y:S01]  /*0f00*/  IMAD R18, R18, c[0x0][0x1b0], RZ ;  /* 0x00006c0012127a24 */ /* 0x000fe200078e02ff */
[----:B------:R-:W-:Y:S01]  /*0f10*/  USHF.L.U64.HI UR20, UR8, UR6, UR9 ;  /* 0x0000000608147299 */ /* 0x000fe20008010209 */
[C---:B------:R-:W-:Y:S01]  /*0f20*/  IMAD R28, R2.reuse, c[0x0][0x178], RZ ;  /* 0x00005e00021c7a24 */ /* 0x040fe200078e02ff */
[----:B------:R-:W-:Y:S01]  /*0f30*/  USHF.L.U32 UR21, UR8, 0x6, URZ ;  /* 0x0000000608157899 */ /* 0x000fe2000800063f */
[----:B------:R-:W-:Y:S01]  /*0f40*/  IMAD R22, R2, c[0x0][0x208], RZ ;  /* 0x0000820002167a24 */ /* 0x000fe200078e02ff */
[----:B------:R-:W-:Y:S01]  /*0f50*/  USHF.R.S32.HI UR8, URZ, 0x1f, UR23 ;  /* 0x0000001f3f087899 */ /* 0x000fe20008011417 */
[C---:B------:R-:W-:Y:S01]  /*0f60*/  IMAD R20, R3.reuse, c[0x0][0x1e4], R20 ;  /* 0x0000790003147a24 */ /* 0x040fe200078e0214 */
[----:B------:R-:W-:Y:S01]  /*0f70*/  SHF.R.S32.HI R8, RZ, 0x6, R8 ;  /* 0x00000006ff087819 */ /* 0x000fe20000011408 */
[----:B------:R-:W-:Y:S01]  /*0f80*/  IMAD R18, R3, c[0x0][0x1b4], R18 ;  /* 0x00006d0003127a24 */ /* 0x000fe200078e0212 */
[----:B------:R-:W-:Y:S01]  /*0f90*/  LOP3.LUT R237, R237, 0x1c0, RZ, 0xc0, !PT ;  /* 0x000001c0eded7812 */ /* 0x000fe200078ec0ff */
[----:B------:R-:W-:Y:S01]  /*0fa0*/  IMAD.WIDE.U32 R16, R3, c[0x0][0x1e0], R30 ;  /* 0x0000780003107a25 */ /* 0x000fe200078e001e */
[----:B------:R-:W-:Y:S01]  /*0fb0*/  ULDC.64 UR4, c[0x0][0x1b8] ;  /* 0x00006e0000047ab9 */ /* 0x000fe20000000a00 */
[----:B------:R-:W-:Y:S01]  /*0fc0*/  ISETP.GE.AND P4, PT, R30, c[0x0][0x1cc], PT ;  /* 0x000073001e007a0c */ /* 0x000fe20003f86270 */
[----:B------:R-:W-:Y:S01]  /*0fd0*/  UIMAD UR10, UR10, -0x60, URZ ;  /* 0xffffffa00a0a78a4 */ /* 0x000fe2000f8e023f */
[----:B--2---:R-:W-:Y:S01]  /*0fe0*/  IMAD.WIDE R12, R12, 0x60, R10 ;  /* 0x000000600c0c7825 */ /* 0x004fe200078e020a */
[--C-:B------:R-:W-:Y:S01]  /*0ff0*/  LOP3.LUT R9, R237, 0x38, R30.reuse, 0xf8, !PT ;  /* 0x00000038ed097812 */ /* 0x100fe200078ef81e */
[----:B------:R-:W-:Y:S01]  /*1000*/  UIMAD UR4, UR17, UR4, URZ ;  /* 0x00000004110472a4 */ /* 0x000fe2000f8e023f */
[----:B------:R-:W-:Y:S01]  /*1010*/  SHF.R.U32.HI R237, RZ, 0x3, R237 ;  /* 0x00000003ffed7819 */ /* 0x000fe200000116ed */
[----:B------:R-:W-:Y:S01]  /*1020*/  IMAD.WIDE.U32 R2, R3, c[0x0][0x1b0], R30 ;  /* 0x00006c0003027a25 */ /* 0x000fe200078e001e */
[----:B------:R-:W-:Y:S01]  /*1030*/  USEL UR17, UR15, URZ, !UP2 ;  /* 0x0000003f0f117287 */ /* 0x000fe2000d000000 */
[----:B------:R-:W-:Y:S01]  /*1040*/  LOP3.LUT R4, R4, 0xfffffffe, RZ, 0xc0, !PT ;  /* 0xfffffffe04047812 */ /* 0x000fe200078ec0ff */
[----:B------:R-:W-:Y:S01]  /*1050*/  USEL UR16, UR16, URZ, !UP2 ;  /* 0x0000003f10107287 */ /* 0x000fe2000d000000 */
[C---:B------:R-:W-:Y:S01]  /*1060*/  IMAD R28, R7.reuse, c[0x0][0x17c], R28 ;  /* 0x00005f00071c7a24 */ /* 0x040fe200078e021c */
[----:B------:R-:W-:Y:S01]  /*1070*/  USHF.R.S32.HI UR24, URZ, 0x1f, UR11 ;  /* 0x0000001f3f187899 */ /* 0x000fe2000801140b */
[C---:B------:R-:W-:Y:S01]  /*1080*/  IMAD.WIDE.U32 R10, R7.reuse, c[0x0][0x178], R30 ;  /* 0x00005e00070a7a25 */ /* 0x040fe200078e001e */
[----:B------:R-:W-:Y:S01]  /*1090*/  CS2R R130, SRZ ;  /* 0x0000000000827805 */ /* 0x000fe2000001ff00 */
[----:B------:R-:W-:Y:S01]  /*10a0*/  CS2R R128, SRZ ;  /* 0x0000000000807805 */ /* 0x000fe2000001ff00 */
[----:B------:R-:W-:Y:S01]  /*10b0*/  CS2R R126, SRZ ;  /* 0x00000000007e7805 */ /* 0x000fe2000001ff00 */
[C---:B------:R-:W-:Y:S01]  /*10c0*/  IMAD R22, R7.reuse, c[0x0][0x20c], R22 ;  /* 0x0000830007167a24 */ /* 0x040fe200078e0216 */
[----:B------:R-:W-:Y:S01]  /*10d0*/  CS2R R124, SRZ ;  /* 0x00000000007c7805 */ /* 0x000fe2000001ff00 */
[----:B------:R-:W-:Y:S01]  /*10e0*/  IMAD.WIDE.U32 R26, R7, c[0x0][0x208], R30 ;  /* 0x00008200071a7a25 */ /* 0x000fe200078e001e */
[----:B------:R-:W-:Y:S01]  /*10f0*/  SHF.R.S32.HI R7, RZ, 0x1f, R0 ;  /* 0x0000001fff077819 */ /* 0x000fe20000011400 */
[----:B------:R-:W-:Y:S01]  /*1100*/  CS2R R122, SRZ ;  /* 0x00000000007a7805 */ /* 0x000fe2000001ff00 */
[----:B------:R-:W-:Y:S01]  /*1110*/  CS2R R120, SRZ ;  /* 0x0000000000787805 */ /* 0x000fe2000001ff00 */
[----:B------:R-:W-:Y:S01]  /*1120*/  IMAD.IADD R19, R3, 0x1, R18 ;  /* 0x0000000103137824 */ /* 0x000fe200078e0212 */
[----:B------:R-:W-:Y:S01]  /*1130*/  CS2R R118, SRZ ;  /* 0x0000000000767805 */ /* 0x000fe2000001ff00 */
[----:B------:R-:W-:Y:S01]  /*1140*/  IMAD.IADD R21, R17, 0x1, R20 ;  /* 0x0000000111157824 */ /* 0x000fe200078e0214 */
[----:B------:R-:W-:Y:S01]  /*1150*/  CS2R R116, SRZ ;  /* 0x0000000000747805 */ /* 0x000fe2000001ff00 */
[----:B------:R-:W-:Y:S01]  /*1160*/  IMAD.MOV.U32 R18, RZ, RZ, R2 ;  /* 0x000000ffff127224 */ /* 0x000fe200078e0002 */
[----:B------:R-:W-:Y:S01]  /*1170*/  CS2R R114, SRZ ;  /* 0x0000000000727805 */ /* 0x000fe2000001ff00 */
[----:B------:R-:W-:Y:S01]  /*1180*/  IMAD.IADD R23, R27, 0x1, R22 ;  /* 0x000000011b177824 */ /* 0x000fe200078e0216 */
[----:B------:R-:W-:Y:S01]  /*1190*/  CS2R R112, SRZ ;  /* 0x0000000000707805 */ /* 0x000fe2000001ff00 */
[----:B------:R-:W-:Y:S01]  /*11a0*/  IMAD.MOV.U32 R20, RZ, RZ, R16 ;  /* 0x000000ffff147224 */ /* 0x000fe200078e0010 */
[----:B------:R-:W-:Y:S01]  /*11b0*/  CS2R R110, SRZ ;  /* 0x00000000006e7805 */ /* 0x000fe2000001ff00 */
[----:B------:R-:W-:Y:S01]  /*11c0*/  IMAD.U32 R2, RZ, RZ, UR22 ;  /* 0x00000016ff027e24 */ /* 0x000fe2000f8e00ff */
[----:B------:R-:W-:Y:S01]  /*11d0*/  CS2R R108, SRZ ;  /* 0x00000000006c7805 */ /* 0x000fe2000001ff00 */
[----:B------:R-:W-:Y:S01]  /*11e0*/  IMAD.MOV.U32 R22, RZ, RZ, R26 ;  /* 0x000000ffff167224 */ /* 0x000fe200078e001a */
[----:B------:R-:W-:Y:S01]  /*11f0*/  CS2R R106, SRZ ;  /* 0x00000000006a7805 */ /* 0x000fe2000001ff00 */
[----:B------:R-:W-:Y:S01]  /*1200*/  IMAD R3, R7, c[0x0][0x210], RZ ;  /* 0x0000840007037a24 */ /* 0x000fe200078e02ff */
[----:B------:R-:W-:Y:S01]  /*1210*/  CS2R R104, SRZ ;  /* 0x0000000000687805 */ /* 0x000fe2000001ff00 */
[----:B------:R-:W-:Y:S01]  /*1220*/  IMAD.WIDE.U32 R20, R2, c[0x0][0x1e8], R20 ;  /* 0x00007a0002147a25 */ /* 0x000fe200078e0014 */
[----:B------:R-:W-:Y:S01]  /*1230*/  CS2R R102, SRZ ;  /* 0x0000000000667805 */ /* 0x000fe2000001ff00 */
[----:B------:R-:W-:Y:S01]  /*1240*/  CS2R R100, SRZ ;  /* 0x0000000000647805 */ /* 0x000fe2000001ff00 */
[----:B------:R-:W-:Y:S01]  /*1250*/  CS2R R98, SRZ ;  /* 0x0000000000627805 */ /* 0x000fe2000001ff00 */
[C---:B------:R-:W-:Y:S01]  /*1260*/  IMAD R3, R0.reuse, c[0x0][0x214], R3 ;  /* 0x0000850000037a24 */ /* 0x040fe200078e0203 */
[----:B------:R-:W-:Y:S01]  /*1270*/  IADD3 R21, R21, UR7, RZ ;  /* 0x0000000715157c10 */ /* 0x000fe2000fffe0ff */
[----:B------:R-:W-:Y:S01]  /*1280*/  IMAD.WIDE.U32 R240, R0, c[0x0][0x210], R22 ;  /* 0x0000840000f07a25 */ /* 0x000fe200078e0016 */
[----:B------:R-:W-:Y:S01]  /*1290*/  CS2R R96, SRZ ;  /* 0x0000000000607805 */ /* 0x000fe2000001ff00 */
[----:B------:R-:W-:Y:S01]  /*12a0*/  CS2R R94, SRZ ;  /* 0x00000000005e7805 */ /* 0x000fe2000001ff00 */
[----:B------:R-:W-:Y:S01]  /*12b0*/  CS2R R92, SRZ ;  /* 0x00000000005c7805 */ /* 0x000fe2000001ff00 */
[----:B------:R-:W-:Y:S01]  /*12c0*/  IMAD.SHL.U32 R238, R236, 0x4, RZ ;  /* 0x00000004ecee7824 */ /* 0x000fe200078e00ff */
[----:B------:R-:W-:Y:S01]  /*12d0*/  CS2R R90, SRZ ;  /* 0x00000000005a7805 */ /* 0x000fe2000001ff00 */
[----:B------:R-:W-:Y:S01]  /*12e0*/  IMAD.IADD R241, R241, 0x1, R3 ;  /* 0x00000001f1f17824 */ /* 0x000fe200078e0203 */
[----:B------:R-:W-:Y:S01]  /*12f0*/  CS2R R88, SRZ ;  /* 0x0000000000587805 */ /* 0x000fe2000001ff00 */
[----:B------:R-:W-:Y:S01]  /*1300*/  IMAD R3, R13, c[0x0][0x1d8], RZ ;  /* 0x000076000d037a24 */ /* 0x000fe200078e02ff */
[----:B------:R-:W-:Y:S01]  /*1310*/  IADD3 R26, P0, R238, UR23, RZ ;  /* 0x00000017ee1a7c10 */ /* 0x000fe2000ff1e0ff */
[----:B------:R-:W-:Y:S01]  /*1320*/  IMAD.WIDE.U32 R18, R2, c[0x0][0x1b8], R18 ;  /* 0x00006e0002127a25 */ /* 0x000fe200078e0012 */
[----:B------:R-:W-:Y:S01]  /*1330*/  CS2R R86, SRZ ;  /* 0x0000000000567805 */ /* 0x000fe2000001ff00 */
[----:B------:R-:W-:Y:S01]  /*1340*/  CS2R R84, SRZ ;  /* 0x0000000000547805 */ /* 0x000fe2000001ff00 */
[----:B------:R-:W-:Y:S01]  /*1350*/  LEA.HI.X.SX32 R27, R238, UR8, 0x1, P0 ;  /* 0x00000008ee1b7c11 */ /* 0x000fe200080f0eff */
[C---:B------:R-:W-:Y:S01]  /*1360*/  IMAD R2, R12.reuse, c[0x0][0x1dc], R3 ;  /* 0x000077000c027a24 */ /* 0x040fe200078e0203 */
[----:B------:R-:W-:Y:S01]  /*1370*/  UIMAD UR8, UR22, UR5, UR4 ;  /* 0x00000005160872a4 */ /* 0x000fe2000f8e0204 */
[----:B------:R-:W-:Y:S01]  /*1380*/  IMAD.WIDE.U32 R20, R12, c[0x0][0x1d8], R20 ;  /* 0x000076000c147a25 */ /* 0x000fe200078e0014 */
[----:B------:R-:W-:Y:S01]  /*1390*/  CS2R R74, SRZ ;  /* 0x00000000004a7805 */ /* 0x000fe2000001ff00 */
[----:B------:R-:W-:Y:S01]  /*13a0*/  ULDC.64 UR4, c[0x0][0x1a8] ;  /* 0x00006a0000047ab9 */ /* 0x000fe20000000a00 */
[----:B------:R-:W-:Y:S01]  /*13b0*/  CS2R R72, SRZ ;  /* 0x0000000000487805 */ /* 0x000fe2000001ff00 */
[----:B------:R-:W-:Y:S01]  /*13c0*/  IMAD.SHL.U32 R232, R8, 0x200, RZ ;  /* 0x0000020008e87824 */ /* 0x000fe200078e00ff */
[----:B------:R-:W-:Y:S01]  /*13d0*/  LEA R22, P0, R20, c[0x0][0x1c0], 0x1 ;  /* 0x0000700014167a11 */ /* 0x000fe200078008ff */
[----:B------:R-:W-:Y:S01]  /*13e0*/  IMAD.IADD R2, R21, 0x1, R2 ;  /* 0x0000000115027824 */ /* 0x000fe200078e0202 */
[----:B------:R-:W-:Y:S01]  /*13f0*/  USHF.L.U64.HI UR22, UR4, UR6, UR5 ;  /* 0x0000000604167299 */ /* 0x000fe20008010205 */
[----:B------:R-:W-:Y:S01]  /*1400*/  IMAD.IADD R29, R11, 0x1, R28 ;  /* 0x000000010b1d7824 */ /* 0x000fe200078e021c */
[----:B------:R-:W-:Y:S01]  /*1410*/  LOP3.LUT R237, R232, R9, R237, 0xf6, !PT ;  /* 0x00000009e8ed7212 */ /* 0x000fe200078ef6ed */
[C---:B------:R-:W-:Y:S01]  /*1420*/  IMAD R9, R7.reuse, c[0x0][0x180], RZ ;  /* 0x0000600007097a24 */ /* 0x040fe200078e02ff */
[----:B------:R-:W-:Y:S01]  /*1430*/  LEA.HI.X R23, R20, c[0x0][0x1c4], R2, 0x1, P0 ;  /* 0x0000710014177a11 */ /* 0x000fe200000f0c02 */
[----:B------:R-:W-:Y:S01]  /*1440*/  IMAD.U32 R2, RZ, RZ, UR13 ;  /* 0x0000000dff027e24 */ /* 0x000fe2000f8e00ff */
[----:B------:R-:W-:Y:S01]  /*1450*/  IADD3 R20, R30, 0x40, RZ ;  /* 0x000000401e147810 */ /* 0x000fe20007ffe0ff */
[----:B------:R-:W-:Y:S01]  /*1460*/  IMAD R242, R0, c[0x0][0x184], R9 ;  /* 0x0000610000f27a24 */ /* 0x000fe200078e0209 */
[----:B------:R-:W-:Y:S01]  /*1470*/  USHF.L.U32 UR23, UR4, 0x6, URZ ;  /* 0x0000000604177899 */ /* 0x000fe2000800063f */
[C---:B------:R-:W-:Y:S01]  /*1480*/  IMAD R11, R7.reuse, c[0x0][0x270], RZ ;  /* 0x00009c00070b7a24 */ /* 0x040fe200078e02ff */
[----:B------:R-:W-:Y:S01]  /*1490*/  IADD3 R9, R2, UR10, -R239 ;  /* 0x0000000a02097c10 */ /* 0x000fe2000fffe8ef */
[----:B------:R-:W-:Y:S01]  /*14a0*/  ULDC.64 UR4, c[0x0][0x218] ;  /* 0x0000860000047ab9 */ /* 0x000fe20000000a00 */
[----:B------:R-:W-:Y:S01]  /*14b0*/  ISETP.GE.AND P3, PT, R20, c[0x0][0x1cc], PT ;  /* 0x0000730014007a0c */ /* 0x000fe20003f66270 */
[----:B------:R-:W-:Y:S01]  /*14c0*/  IMAD R17, R7, c[0x0][0x288], RZ ;  /* 0x0000a20007117a24 */ /* 0x000fe200078e02ff */
[C---:B------:R-:W-:Y:S01]  /*14d0*/  ISETP.LT.OR P2, PT, R9.reuse, 0x1, P4 ;  /* 0x000000010900780c */ /* 0x040fe20002741670 */
[----:B------:R-:W-:Y:S01]  /*14e0*/  IMAD.MOV.U32 R28, RZ, RZ, R10 ;  /* 0x000000ffff1c7224 */ /* 0x000fe200078e000a */
[----:B------:R-:W-:Y:S01]  /*14f0*/  ISETP.LT.OR P1, PT, R9, 0x1, P3 ;  /* 0x000000010900780c */ /* 0x000fe20001f21670 */
[----:B------:R-:W-:Y:S01]  /*1500*/  IMAD R7, R7, c[0x0][0x238], RZ ;  /* 0x00008e0007077a24 */ /* 0x000fe200078e02ff */
[----:B------:R-:W-:Y:S01]  /*1510*/  IADD3 R19, R19, UR8, RZ ;  /* 0x0000000813137c10 */ /* 0x000fe2000fffe0ff */
[----:B------:R-:W-:Y:S01]  /*1520*/  IMAD R3, R13, c[0x0][0x1a8], RZ ;  /* 0x00006a000d037a24 */ /* 0x000fe200078e02ff */
[----:B------:R-:W-:Y:S01]  /*1530*/  UIMAD UR4, UR16, UR4, URZ ;  /* 0x00000004100472a4 */ /* 0x000fe2000f8e023f */
[----:B------:R-:W-:Y:S01]  /*1540*/  IMAD.U32 R13, RZ, RZ, UR17 ;  /* 0x00000011ff0d7e24 */ /* 0x000fe2000f8e00ff */
[----:B------:R-:W-:Y:S01]  /*1550*/  ULDC.64 UR8, c[0x0][0x208] ;  /* 0x0000820000087ab9 */ /* 0x000fe20000000a00 */
[C---:B------:R-:W-:Y:S01]  /*1560*/  IMAD.WIDE.U32 R32, R0.reuse, c[0x0][0x270], R26 ;  /* 0x00009c0000207a25 */ /* 0x040fe200078e001a */
[----:B------:R-:W-:Y:S01]  /*1570*/  UIMAD UR5, UR17, UR5, UR4 ;  /* 0x00000005110572a4 */ /* 0x000fe2000f8e0204 */
[----:B------:R-:W-:Y:S01]  /*1580*/  CS2R R70, SRZ ;  /* 0x0000000000467805 */ /* 0x000fe2000001ff00 */
[----:B------:R-:W-:Y:S01]  /*1590*/  USHF.L.U32 UR4, UR8, 0x6, URZ ;  /* 0x0000000608047899 */ /* 0x000fe2000800063f */
[C---:B------:R-:W-:Y:S01]  /*15a0*/  IMAD R10, R0.reuse, c[0x0][0x274], R11 ;  /* 0x00009d00000a7a24 */ /* 0x040fe200078e020b */
[----:B------:R-:W-:Y:S01]  /*15b0*/  USHF.L.U64.HI UR6, UR8, UR6, UR9 ;  /* 0x0000000608067299 */ /* 0x000fe20008010209 */
[C---:B------:R-:W-:Y:S01]  /*15c0*/  IMAD R17, R0.reuse, c[0x0][0x28c], R17 ;  /* 0x0000a30000117a24 */ /* 0x040fe200078e0211 */
[----:B------:R-:W-:Y:S01]  /*15d0*/  CS2R R68, SRZ ;  /* 0x0000000000447805 */ /* 0x000fe2000001ff00 */
[C---:B------:R-:W-:Y:S01]  /*15e0*/  IMAD R16, R0.reuse, c[0x0][0x23c], R7 ;  /* 0x00008f0000107a24 */ /* 0x040fe200078e0207 */
[----:B------:R-:W-:Y:S01]  /*15f0*/  UIMAD UR6, UR6, UR11, URZ ;  /* 0x0000000b060672a4 */ /* 0x000fe2000f8e023f */
[C---:B------:R-:W-:Y:S01]  /*1600*/  IMAD.WIDE.U32 R24, R0.reuse, c[0x0][0x238], R24 ;  /* 0x00008e0000187a25 */ /* 0x040fe200078e0018 */
[----:B------:R-:W-:Y:S01]  /*1610*/  CS2R R66, SRZ ;  /* 0x0000000000427805 */ /* 0x000fe2000001ff00 */
[----:B------:R-:W-:Y:S01]  /*1620*/  CS2R R64, SRZ ;  /* 0x0000000000407805 */ /* 0x000fe2000001ff00 */
[----:B------:R-:W-:Y:S01]  /*1630*/  CS2R R62, SRZ ;  /* 0x00000000003e7805 */ /* 0x000fe2000001ff00 */
[C---:B------:R-:W-:Y:S01]  /*1640*/  IMAD.WIDE.U32 R28, R0.reuse, c[0x0][0x180], R28 ;  /* 0x00006000001c7a25 */ /* 0x040fe200078e001c */
[----:B------:R-:W-:Y:S01]  /*1650*/  CS2R R60, SRZ ;  /* 0x00000000003c7805 */ /* 0x000fe2000001ff00 */
[----:B------:R-:W-:Y:S01]  /*1660*/  CS2R R58, SRZ ;  /* 0x00000000003a7805 */ /* 0x000fe2000001ff00 */
[----:B------:R-:W-:Y:S01]  /*1670*/  CS2R R56, SRZ ;  /* 0x0000000000387805 */ /* 0x000fe2000001ff00 */
[----:B------:R-:W-:Y:S01]  /*1680*/  IMAD.WIDE.U32 R26, R0, c[0x0][0x288], R26 ;  /* 0x0000a200001a7a25 */ /* 0x000fe200078e001a */
[----:B------:R-:W-:Y:S01]  /*1690*/  CS2R R54, SRZ ;  /* 0x0000000000367805 */ /* 0x000fe2000001ff00 */
[----:B------:R-:W-:Y:S01]  /*16a0*/  CS2R R52, SRZ ;  /* 0x0000000000347805 */ /* 0x000fe2000001ff00 */
[----:B------:R-:W-:Y:S01]  /*16b0*/  CS2R R50, SRZ ;  /* 0x0000000000327805 */ /* 0x000fe2000001ff00 */
[C---:B------:R-:W-:Y:S01]  /*16c0*/  IMAD R0, R12.reuse, c[0x0][0x1ac], R3 ;  /* 0x00006b000c007a24 */ /* 0x040fe200078e0203 */
[----:B------:R-:W-:Y:S01]  /*16d0*/  CS2R R48, SRZ ;  /* 0x0000000000307805 */ /* 0x000fe2000001ff00 */
[----:B------:R-:W-:Y:S01]  /*16e0*/  IMAD.WIDE.U32 R18, R12, c[0x0][0x1a8], R18 ;  /* 0x00006a000c127a25 */ /* 0x000fe200078e0012 */
[----:B------:R-:W-:Y:S01]  /*16f0*/  CS2R R46, SRZ ;  /* 0x00000000002e7805 */ /* 0x000fe2000001ff00 */
[----:B------:R-:W-:Y:S01]  /*1700*/  CS2R R44, SRZ ;  /* 0x00000000002c7805 */ /* 0x000fe2000001ff00 */
[----:B------:R-:W-:Y:S01]  /*1710*/  CS2R R42, SRZ ;  /* 0x00000000002a7805 */ /* 0x000fe2000001ff00 */
[----:B------:R-:W-:Y:S01]  /*1720*/  IMAD.WIDE.U32 R240, R13, c[0x0][0x218], R240 ;  /* 0x000086000df07a25 */ /* 0x000fe200078e00f0 */
[----:B------:R-:W-:-:S02]  /*1730*/  UISETP.GE.AND UP6, UPT, UR10, 0x1, UPT ;  /* 0x000000010a00788c */ /* 0x000fc4000bfc6270 */
[----:B------:R-:W-:Y:S01]  /*1740*/  UISETP.GE.AND UP5, UPT, UR10, 0x2, UPT ;  /* 0x000000020a00788c */ /* 0x000fe2000bfa6270 */
[----:B------:R-:W-:Y:S01]  /*1750*/  IMAD.SHL.U32 R237, R237, 0x2, RZ ;  /* 0x00000002eded7824 */ /* 0x000fe200078e00ff */
[----:B------:R-:W-:Y:S01]  /*1760*/  IADD3 R247, R241, UR5, RZ ;  /* 0x00000005f1f77c10 */ /* 0x000fe2000fffe0ff */
[----:B------:R-:W-:Y:S01]  /*1770*/  IMAD.IADD R243, R29, 0x1, R242 ;  /* 0x000000011df37824 */ /* 0x000fe200078e02f2 */
[----:B------:R-:W-:Y:S01]  /*1780*/  UISETP.GE.AND UP4, UPT, UR10, 0x21, UPT ;  /* 0x000000210a00788c */ /* 0x000fe2000bf86270 */
[----:B------:R-:W-:Y:S01]  /*1790*/  IMAD.MOV.U32 R242, RZ, RZ, R28 ;  /* 0x000000fffff27224 */ /* 0x000fe200078e001c */
[C---:B------:R-:W-:Y:S01]  /*17a0*/  LEA R28, P0, R18.reuse, c[0x0][0x190], 0x1 ;  /* 0x00006400121c7a11 */ /* 0x040fe200078008ff */
[----:B------:R-:W-:Y:S01]  /*17b0*/  IMAD.IADD R0, R19, 0x1, R0 ;  /* 0x0000000113007824 */ /* 0x000fe200078e0200 */
[----:B------:R-:W-:Y:S01]  /*17c0*/  @!PT LDS RZ, [RZ] ;  /* 0x00000000fffff984 */ /* 0x000fe20000000800 */
[----:B------:R-:W-:Y:S01]  /*17d0*/  @!PT LDS RZ, [RZ] ;  /* 0x00000000fffff984 */ /* 0x000fe20000000800 */
[----:B------:R-:W-:Y:S01]  /*17e0*/  @!PT LDS RZ, [RZ] ;  /* 0x00000000fffff984 */ /* 0x000fe20000000800 */
[----:B------:R1:W-:Y:S01]  /*17f0*/  LDGSTS.E.BYPASS.LTC128B.128 [R237+0x6080], [R22.64], !P2 ;  /* 0x0608000016ed7fae */ /* 0x0003e2000d101d52 */
[----:B------:R-:W-:Y:S01]  /*1800*/  IMAD.U32 R3, RZ, RZ, UR4 ;  /* 0x00000004ff037e24 */ /* 0x000fe2000f8e00ff */
[----:B------:R-:W-:Y:S01]  /*1810*/  UIMAD UR4, UR24, UR4, UR6 ;  /* 0x00000004180472a4 */ /* 0x000fe2000f8e0206 */
[----:B------:R-:W-:Y:S01]  /*1820*/  IMAD.MOV.U32 R246, RZ, RZ, R240 ;  /* 0x000000fffff67224 */ /* 0x000fe200078e00f0 */
[----:B------:R1:W-:Y:S01]  /*1830*/  LDGSTS.E.BYPASS.LTC128B.128 [R237+0x9080], [R22.64+0x80], !P1 ;  /* 0x0908008016ed7fae */ /* 0x0003e2000c901d52 */
[----:B------:R-:W-:Y:S01]  /*1840*/  ISETP.LT.OR P1, PT, R9, 0x21, P4 ;  /* 0x000000210900780c */ /* 0x000fe20002721670 */
[----:B------:R-:W-:Y:S01]  /*1850*/  ULDC.64 UR6, c[0x0][0x188] ;  /* 0x0000620000067ab9 */ /* 0x000fe20000000a00 */
[----:B------:R-:W-:Y:S01]  /*1860*/  LEA.HI.X R29, R18, c[0x0][0x194], R0, 0x1, P0 ;  /* 0x00006500121d7a11 */ /* 0x000fe200000f0c00 */
[----:B------:R-:W-:Y:S01]  /*1870*/  IMAD.WIDE.U32 R36, R3, UR11, R246 ;  /* 0x0000000b03247c25 */ /* 0x000fe2000f8e00f6 */
[----:B------:R-:W-:Y:S01]  /*1880*/  P2R R3, PR, RZ, 0x2 ;  /* 0x00000002ff037803 */ /* 0x000fe20000000000 */
[----:B------:R-:W-:Y:S01]  /*1890*/  UIMAD UR6, UR16, UR6, URZ ;  /* 0x00000006100672a4 */ /* 0x000fe2000f8e023f */
[----:B------:R-:W-:Y:S01]  /*18a0*/  ISETP.LT.OR P1, PT, R9, 0x21, P3 ;  /* 0x000000210900780c */ /* 0x000fe20001f21670 */
[----:B------:R-:W-:Y:S01]  /*18b0*/  IMAD.U32 R0, RZ, RZ, UR21 ;  /* 0x00000015ff007e24 */ /* 0x000fe2000f8e00ff */
[----:B------:R-:W-:Y:S01]  /*18c0*/  IADD3 R34, P0, R22, UR21, RZ ;  /* 0x0000001516227c10 */ /* 0x000fe2000ff1e0ff */
[----:B------:R-:W-:Y:S01]  /*18d0*/  IMAD.SHL.U32 R12, R6, 0x40, RZ ;  /* 0x00000040060c7824 */ /* 0x000fe200078e00ff */
[----:B------:R-:W-:Y:S01]  /*18e0*/  IADD3 R2, R37, UR4, RZ ;  /* 0x0000000425027c10 */ /* 0x000fe2000fffe0ff */
[----:B------:R-:W-:Y:S01]  /*18f0*/  ULDC.64 UR4, c[0x0][0x178] ;  /* 0x00005e0000047ab9 */ /* 0x000fe20000000a00 */
[----:B------:R-:W-:Y:S01]  /*1900*/  IADD3 R38, P6, P5, R0, 0x80, R22 ;  /* 0x0000008000267810 */ /* 0x000fe20007dde016 */
[----:B------:R-:W-:Y:S01]  /*1910*/  UIMAD UR24, UR24, UR4, URZ ;  /* 0x00000004181872a4 */ /* 0x000fe2000f8e023f */
[----:B------:R-:W-:Y:S01]  /*1920*/  P2R R0, PR, RZ, 0x2 ;  /* 0x00000002ff007803 */ /* 0x000fe20000000000 */
[----:B------:R-:W-:Y:S01]  /*1930*/  UIMAD.WIDE.U32 UR26, UR11, UR4, URZ ;  /* 0x000000040b1a72a5 */ /* 0x000fe2000f8e003f */
[----:B------:R-:W-:Y:S01]  /*1940*/  ISETP.LT.OR P1, PT, R9, 0x41, P3 ;  /* 0x000000410900780c */ /* 0x000fe20001f21670 */
[----:B------:R-:W-:Y:S01]  /*1950*/  UIMAD UR24, UR11, UR5, UR24 ;  /* 0x000000050b1872a4 */ /* 0x000fe2000f8e0218 */
[----:B------:R-:W-:Y:S01]  /*1960*/  ISETP.NE.AND P3, PT, R3, RZ, PT ;  /* 0x000000ff0300720c */ /* 0x000fe20003f65270 */
[----:B------:R-:W-:Y:S01]  /*1970*/  UIMAD UR6, UR17, UR7, UR6 ;  /* 0x00000007110672a4 */ /* 0x000fe2000f8e0206 */
[----:B------:R-:W-:Y:S01]  /*1980*/  IADD3.X R35, R23, UR20, RZ, P0, !PT ;  /* 0x0000001417237c10 */ /* 0x000fe200087fe4ff */
[----:B------:R-:W-:Y:S01]  /*1990*/  UIADD3 UR24, UR27, UR24, URZ ;  /* 0x000000181b187290 */ /* 0x000fe2000fffe03f */
[----:B------:R-:W-:Y:S01]  /*19a0*/  ISETP.LT.OR P2, PT, R9, 0x41, P4 ;  /* 0x000000410900780c */ /* 0x000fe20002741670 */
[----:B------:R-:W-:Y:S01]  /*19b0*/  IMAD.WIDE.U32 R242, R13, c[0x0][0x188], R242 ;  /* 0x000062000df27a25 */ /* 0x000fe200078e00f2 */
[----:B------:R-:W-:Y:S01]  /*19c0*/  LEA R18, P0, R36, c[0x0][0x1f0], 0x1 ;  /* 0x00007c0024127a11 */ /* 0x000fe200078008ff */
[----:B------:R-:W-:Y:S01]  /*19d0*/  UISETP.GE.AND UP3, UPT, UR10, 0x22, UPT ;  /* 0x000000220a00788c */ /* 0x000fe2000bf66270 */
[----:B------:R-:W-:Y:S01]  /*19e0*/  ISETP.NE.AND P4, PT, R0, RZ, PT ;  /* 0x000000ff0000720c */ /* 0x000fe20003f85270 */
[----:B------:R-:W-:Y:S01]  /*19f0*/  IMAD.U32 R0, RZ, RZ, UR24 ;  /* 0x00000018ff007e24 */ /* 0x000fe2000f8e00ff */
[----:B------:R-:W-:Y:S01]  /*1a00*/  LEA.HI.X R19, R36, c[0x0][0x1f4], R2, 0x1, P0 ;  /* 0x00007d0024137a11 */ /* 0x000fe200000f0c02 */
[----:B------:R-:W-:Y:S01]  /*1a10*/  IMAD.IADD R33, R33, 0x1, R10 ;  /* 0x0000000121217824 */ /* 0x000fe200078e020a */
[----:B------:R-:W-:Y:S01]  /*1a20*/  IADD3 R2, P0, R34, UR21, RZ ;  /* 0x0000001522027c10 */ /* 0x000fe2000ff1e0ff */
[----:B------:R2:W-:Y:S01]  /*1a30*/  LDGSTS.E.BYPASS.LTC128B.128 [R237+0x7080], [R34.64], !P3 ;  /* 0x0708000022ed7fae */ /* 0x0005e2000d901d52 */
[----:B------:R-:W-:Y:S01]  /*1a40*/  IADD3.X R39, RZ, UR20, R23, P6, P5 ;  /* 0x00000014ff277c10 */ /* 0x000fe2000b7ea417 */
[----:B------:R-:W-:Y:S01]  /*1a50*/  USHF.L.U32 UR21, UR11, 0x6, URZ ;  /* 0x000000060b157899 */ /* 0x000fe2000800063f */
[----:B------:R-:W-:Y:S01]  /*1a60*/  IADD3.X R3, R35, UR20, RZ, P0, !PT ;  /* 0x0000001423037c10 */ /* 0x000fe200087fe4ff */
[----:B------:R-:W-:Y:S01]  /*1a70*/  USHF.L.U32 UR20, UR8, 0x5, URZ ;  /* 0x0000000508147899 */ /* 0x000fe2000800063f */
[----:B------:R-:W-:Y:S01]  /*1a80*/  LOP3.LUT R12, R12, 0x1c0, RZ, 0xc0, !PT ;  /* 0x000001c00c0c7812 */ /* 0x000fe200078ec0ff */
[----:B------:R-:W-:Y:S01]  /*1a90*/  IMAD.WIDE.U32 R40, R13, c[0x0][0x278], R32 ;  /* 0x00009e000d287a25 */ /* 0x000fe200078e0020 */
[----:B------:R-:W-:Y:S01]  /*1aa0*/  IADD3 R235, R243, UR6, RZ ;  /* 0x00000006f3eb7c10 */ /* 0x000fe2000fffe0ff */
[----:B------:R3:W-:Y:S01]  /*1ab0*/  LDGSTS.E.BYPASS.LTC128B.128 [R237+0xa080], [R38.64], !P4 ;  /* 0x0a08000026ed7fae */ /* 0x0007e2000e101d52 */
[----:B------:R-:W-:Y:S01]  /*1ac0*/  ISETP.GE.AND P4, PT, R30, c[0x0][0x19c], PT ;  /* 0x000067001e007a0c */ /* 0x000fe20003f86270 */
[----:B------:R-:W-:Y:S01]  /*1ad0*/  ULDC.64 UR6, c[0x0][0x278] ;  /* 0x00009e0000067ab9 */ /* 0x000fe20000000a00 */
[----:B------:R-:W-:Y:S01]  /*1ae0*/  IMAD.IADD R27, R27, 0x1, R17 ;  /* 0x000000011b1b7824 */ /* 0x000fe200078e0211 */
[----:B------:R4:W-:Y:S01]  /*1af0*/  LDGSTS.E.BYPASS.LTC128B.128 [R237+0x8080], [R2.64], !P2 ;  /* 0x0808000002ed7fae */ /* 0x0009e2000d101d52 */
[C---:B------:R-:W-:Y:S01]  /*1b00*/  ISETP.LT.OR P3, PT, R9.reuse, 0x1, P4 ;  /* 0x000000010900780c */ /* 0x040fe20002761670 */
[----:B------:R-:W-:Y:S01]  /*1b10*/  UIMAD UR6, UR16, UR6, URZ ;  /* 0x00000006100672a4 */ /* 0x000fe2000f8e023f */
[C---:B------:R-:W-:Y:S01]  /*1b20*/  ISETP.LT.OR P6, PT, R9.reuse, 0x21, P4 ;  /* 0x000000210900780c */ /* 0x040fe200027c1670 */
[----:B------:R4:W-:Y:S01]  /*1b30*/  LDGSTS.E.BYPASS.LTC128B.128 [R237+0xb080], [R2.64+0x80], !P1 ;  /* 0x0b08008002ed7fae */ /* 0x0009e2000c901d52 */
[----:B-1----:R-:W-:Y:S01]  /*1b40*/  IADD3 R22, P1, R28, UR23, RZ ;  /* 0x000000171c167c10 */ /* 0x002fe2000ff3e0ff */
[----:B------:R-:W-:Y:S01]  /*1b50*/  UIMAD UR6, UR17, UR7, UR6 ;  /* 0x00000007110672a4 */ /* 0x000fe2000f8e0206 */
[----:B------:R-:W-:Y:S01]  /*1b60*/  ISETP.LT.OR P4, PT, R9, 0x41, P4 ;  /* 0x000000410900780c */ /* 0x000fe20002781670 */
[----:B------:R-:W0:Y:S01]  /*1b70*/  LDGDEPBAR ;  /* 0x00000000000079af */ /* 0x000e220000000000 */
[----:B------:R-:W-:Y:S01]  /*1b80*/  IADD3.X R23, R29, UR22, RZ, P1, !PT ;  /* 0x000000161d177c10 */ /* 0x000fe20008ffe4ff */
[----:B------:R-:W-:Y:S01]  /*1b90*/  IMAD.IADD R25, R25, 0x1, R16 ;  /* 0x0000000119197824 */ /* 0x000fe200078e0210 */
[----:B------:R-:W-:Y:S01]  /*1ba0*/  ISETP.GE.AND P2, PT, R20, c[0x0][0x19c], PT ;  /* 0x0000670014007a0c */ /* 0x000fe20003f46270 */
[----:B------:R-:W-:Y:S01]  /*1bb0*/  IMAD.MOV.U32 R229, RZ, RZ, 0x10 ;  /* 0x00000010ffe57424 */ /* 0x000fe200078e00ff */
[----:B------:R-:W-:Y:S01]  /*1bc0*/  IADD3 R245, R41, UR6, RZ ;  /* 0x0000000629f57c10 */ /* 0x000fe2000fffe0ff */
[----:B------:R1:W-:Y:S01]  /*1bd0*/  LDGSTS.E.BYPASS.LTC128B.128 [R237+0x80], [R28.64], !P3 ;  /* 0x000800001ced7fae */ /* 0x0003e2000d901d52 */
[----:B--2---:R-:W-:Y:S01]  /*1be0*/  IMAD.U32 R34, RZ, RZ, UR26 ;  /* 0x0000001aff227e24 */ /* 0x004fe2000f8e00ff */
[C---:B------:R-:W-:Y:S01]  /*1bf0*/  ISETP.LT.OR P5, PT, R9.reuse, 0x1, P2 ;  /* 0x000000010900780c */ /* 0x040fe200017a1670 */
[----:B------:R-:W-:Y:S01]  /*1c00*/  IMAD.U32 R35, RZ, RZ, UR27 ;  /* 0x0000001bff237e24 */ /* 0x000fe2000f8e00ff */
[----:B------:R-:W-:Y:S01]  /*1c10*/  ISETP.LT.OR P3, PT, R9, 0x21, P2 ;  /* 0x000000210900780c */ /* 0x000fe20001761670 */
[----:B------:R-:W-:Y:S01]  /*1c20*/  IMAD.WIDE.U32 R76, R13, c[0x0][0x240], R24 ;  /* 0x000090000d4c7a25 */ /* 0x000fe200078e0018 */
[----:B------:R-:W-:Y:S01]  /*1c30*/  SHF.R.S32.HI R17, RZ, 0x1f, R8 ;  /* 0x0000001fff117819 */ /* 0x000fe20000011408 */
[----:B------:R-:W-:Y:S01]  /*1c40*/  ULDC.64 UR6, c[0x0][0x290] ;  /* 0x0000a40000067ab9 */ /* 0x000fe20000000a00 */
[----:B------:R-:W-:Y:S01]  /*1c50*/  STL.64 [R1+0x20], R40 ;  /* 0x0000202801007387 */ /* 0x000fe20000100a00 */
[----:B------:R-:W-:Y:S01]  /*1c60*/  UIMAD UR6, UR16, UR6, URZ ;  /* 0x00000006100672a4 */ /* 0x000fe2000f8e023f */
[----:B------:R-:W-:Y:S01]  /*1c70*/  LEA.HI R17, R17, R8, RZ, 0x2 ;  /* 0x0000000811117211 */ /* 0x000fe200078f10ff */
[----:B------:R-:W-:Y:S01]  /*1c80*/  IMAD.MOV.U32 R228, RZ, RZ, 0x10 ;  /* 0x00000010ffe47424 */ /* 0x000fe200078e00ff */
[----:B------:R-:W-:Y:S01]  /*1c90*/  CS2R R32, SRZ ;  /* 0x0000000000207805 */ /* 0x000fe2000001ff00 */
[----:B------:R-:W-:Y:S01]  /*1ca0*/  UIMAD UR6, UR17, UR7, UR6 ;  /* 0x00000007110672a4 */ /* 0x000fe2000f8e0206 */
[----:B------:R-:W-:Y:S01]  /*1cb0*/  LOP3.LUT R17, R17, 0x1ffffffc, RZ, 0xc0, !PT ;  /* 0x1ffffffc11117812 */ /* 0x000fe200078ec0ff */
[----:B------:R1:W-:Y:S01]  /*1cc0*/  LDGSTS.E.BYPASS.LTC128B.128 [R237+0x3080], [R28.64+0x80], !P5 ;  /* 0x030800801ced7fae */ /* 0x0003e2000e901d52 */
[----:B------:R-:W-:Y:S01]  /*1cd0*/  ISETP.GE.AND P5, PT, R30, c[0x0][0x16c], PT ;  /* 0x00005b001e007a0c */ /* 0x000fe20003fa6270 */
[----:B------:R-:W-:Y:S01]  /*1ce0*/  UISETP.GE.AND UP2, UPT, UR10, 0x41, UPT ;  /* 0x000000410a00788c */ /* 0x000fe2000bf46270 */
[----:B----4-:R-:W-:Y:S01]  /*1cf0*/  LOP3.LUT R2, R12, 0x8, R5, 0xf8, !PT ;  /* 0x000000080c027812 */ /* 0x010fe200078ef805 */
[----:B------:R2:W-:Y:S01]  /*1d00*/  LDGSTS.E.BYPASS.LTC128B.128 [R237+0x1080], [R22.64], !P6 ;  /* 0x0108000016ed7fae */ /* 0x0005e2000f101d52 */
[----:B------:R-:W-:Y:S01]  /*1d10*/  SHF.R.U32.HI R3, RZ, 0x3, R12 ;  /* 0x00000003ff037819 */ /* 0x000fe2000001160c */
[----:B------:R-:W-:Y:S01]  /*1d20*/  UISETP.GE.AND UP1, UPT, UR10, 0x42, UPT ;  /* 0x000000420a00788c */ /* 0x000fe2000bf26270 */
[----:B------:R-:W-:-:S02]  /*1d30*/  LEA R12, P0, R34, R242, 0x6 ;  /* 0x000000f2220c7211 */ /* 0x000fc400078030ff */
[----:B------:R-:W-:Y:S02]  /*1d40*/  LOP3.LUT R232, R232, R2, R3, 0xf6, !PT ;  /* 0x00000002e8e87212 */ /* 0x000fe400078ef603 */
[----:B------:R-:W-:Y:S01]  /*1d50*/  LEA.HI.X R3, R34, R235, R0, 0x6, P0 ;  /* 0x000000eb22037211 */ /* 0x000fe200000f3400 */
[----:B------:R-:W-:Y:S01]  /*1d60*/  IMAD.U32 R0, RZ, RZ, UR23 ;  /* 0x00000017ff007e24 */ /* 0x000fe2000f8e00ff */
[----:B------:R-:W-:Y:S01]  /*1d70*/  P2R R2, PR, RZ, 0x10 ;  /* 0x00000010ff027803 */ /* 0x000fe20000000000 */
[----:B------:R-:W-:Y:S01]  /*1d80*/  IMAD.SHL.U32 R232, R232, 0x2, RZ ;  /* 0x00000002e8e87824 */ /* 0x000fe200078e00ff */
[----:B------:R-:W-:Y:S02]  /*1d90*/  ISETP.LT.OR P4, PT, R9, 0x41, P2 ;  /* 0x000000410900780c */ /* 0x000fe40001781670 */
[----:B------:R-:W-:Y:S02]  /*1da0*/  IADD3 R36, P1, P0, R0, 0x80, R28 ;  /* 0x0000008000247810 */ /* 0x000fe4000783e01c */
[----:B------:R-:W-:-:S02]  /*1db0*/  ISETP.GE.AND P6, PT, R20, c[0x0][0x16c], PT ;  /* 0x00005b0014007a0c */ /* 0x000fc40003fc6270 */
[----:B------:R-:W-:Y:S02]  /*1dc0*/  IADD3.X R37, RZ, UR22, R29, P1, P0 ;  /* 0x00000016ff257c10 */ /* 0x000fe40008fe041d */
[----:B---3--:R-:W-:Y:S02]  /*1dd0*/  IADD3 R38, P1, R22, UR23, RZ ;  /* 0x0000001716267c10 */ /* 0x008fe4000ff3e0ff */
[----:B------:R-:W-:Y:S01]  /*1de0*/  SEL R0, RZ, 0x1, P5 ;  /* 0x00000001ff007807 */ /* 0x000fe20002800000 */
[----:B------:R3:W-:Y:S01]  /*1df0*/  LDGSTS.E.BYPASS.LTC128B.128 [R237+0x4080], [R36.64], !P3 ;  /* 0x0408000024ed7fae */ /* 0x0007e2000d901d52 */
[----:B------:R-:W-:Y:S01]  /*1e00*/  IADD3.X R39, R23, UR22, RZ, P1, !PT ;  /* 0x0000001617277c10 */ /* 0x000fe20008ffe4ff */
[----:B------:R-:W-:Y:S01]  /*1e10*/  UMOV UR22, 0x5 ;  /* 0x0000000500167882 */ /* 0x000fe20000000000 */
[----:B------:R-:W-:Y:S01]  /*1e20*/  ISETP.NE.AND P1, PT, R2, RZ, PT ;  /* 0x000000ff0200720c */ /* 0x000fe20003f25270 */
[----:B------:R-:W-:Y:S01]  /*1e30*/  USHF.L.U64.HI UR8, UR8, UR22, UR9 ;  /* 0x0000001608087299 */ /* 0x000fe20008010209 */
[----:B------:R-:W-:Y:S01]  /*1e40*/  SEL R7, RZ, 0x2, P6 ;  /* 0x00000002ff077807 */ /* 0x000fe20003000000 */
[----:B------:R-:W-:Y:S01]  /*1e50*/  USHF.R.S32.HI UR9, URZ, 0x1f, UR21 ;  /* 0x0000001f3f097899 */ /* 0x000fe20008011415 */
[----:B------:R-:W-:-:S02]  /*1e60*/  LEA R34, P0, R12, c[0x0][0x160], 0x1 ;  /* 0x000058000c227a11 */ /* 0x000fc400078008ff */
[-C--:B------:R-:W-:Y:S01]  /*1e70*/  LEA.HI R9, R15, R236.reuse, RZ, 0x5 ;  /* 0x000000ec0f097211 */ /* 0x080fe200078f28ff */
[----:B------:R-:W-:Y:S01]  /*1e80*/  IMAD.IADD R0, R7, 0x1, R0 ;  /* 0x0000000107007824 */ /* 0x000fe200078e0200 */
[----:B------:R-:W-:Y:S01]  /*1e90*/  LEA.HI.X R35, R12, c[0x0][0x164], R3, 0x1, P0 ;  /* 0x000059000c237a11 */ /* 0x000fe200000f0c03 */
[----:B------:R-:W-:Y:S01]  /*1ea0*/  IMAD.U32 R7, RZ, RZ, UR4 ;  /* 0x00000004ff077e24 */ /* 0x000fe2000f8e00ff */
[----:B------:R-:W-:Y:S01]  /*1eb0*/  LEA.HI R2, R15, R236, RZ, 0x2 ;  /* 0x000000ec0f027211 */ /* 0x000fe200078f10ff */
[----:B------:R-:W-:Y:S01]  /*1ec0*/  IMAD.U32 R3, RZ, RZ, UR5 ;  /* 0x00000005ff037e24 */ /* 0x000fe2000f8e00ff */
[C---:B------:R-:W-:Y:S01]  /*1ed0*/  LOP3.LUT P2, RZ, R0.reuse, 0x1, RZ, 0xc0, !PT ;  /* 0x0000000100ff7812 */ /* 0x040fe2000784c0ff */
[----:B------:R4:W-:Y:S01]  /*1ee0*/  LDGSTS.E.BYPASS.LTC128B.128 [R237+0x2080], [R38.64], !P1 ;  /* 0x0208000026ed7fae */ /* 0x0009e2000c901d52 */
[C---:B-1----:R-:W-:Y:S01]  /*1ef0*/  LEA R28, P0, R7.reuse, R34, 0x6 ;  /* 0x00000022071c7211 */ /* 0x042fe200078030ff */
[----:B------:R-:W-:Y:S01]  /*1f00*/  IMAD.U32 R12, RZ, RZ, UR21 ;  /* 0x00000015ff0c7e24 */ /* 0x000fe2000f8e00ff */
[----:B------:R-:W-:Y:S01]  /*1f10*/  LOP3.LUT P3, RZ, R0, 0x2, RZ, 0xc0, !PT ;  /* 0x0000000200ff7812 */ /* 0x000fe2000786c0ff */
[----:B------:R4:W-:Y:S01]  /*1f20*/  LDGSTS.E.BYPASS.LTC128B.128 [R237+0x5080], [R38.64+0x80], !P4 ;  /* 0x0508008026ed7fae */ /* 0x0009e2000e101d52 */
[----:B------:R-:W-:Y:S01]  /*1f30*/  LEA.HI.X R29, R7, R35, R3, 0x6, P0 ;  /* 0x00000023071d7211 */ /* 0x000fe200000f3403 */
[----:B------:R-:W-:Y:S01]  /*1f40*/  IMAD.MOV.U32 R3, RZ, RZ, 0x40 ;  /* 0x00000040ff037424 */ /* 0x000fe200078e00ff */
[C---:B------:R-:W-:Y:S01]  /*1f50*/  LOP3.LUT P0, RZ, R6.reuse, 0x4, RZ, 0xc0, !PT ;  /* 0x0000000406ff7812 */ /* 0x040fe2000780c0ff */
[----:B------:R-:W0:Y:S01]  /*1f60*/  LDGDEPBAR ;  /* 0x00000000000079af */ /* 0x000e220000000000 */
[----:B------:R-:W-:Y:S01]  /*1f70*/  IMAD.MOV.U32 R0, RZ, RZ, 0x20 ;  /* 0x00000020ff007424 */ /* 0x000fe200078e00ff */
[C---:B------:R-:W-:Y:S01]  /*1f80*/  LOP3.LUT P1, RZ, R6.reuse, 0x2, RZ, 0xc0, !PT ;  /* 0x0000000206ff7812 */ /* 0x040fe2000782c0ff */
[----:B------:R-:W-:Y:S01]  /*1f90*/  IMAD.SHL.U32 R6, R6, 0x20, RZ ;  /* 0x0000002006067824 */ /* 0x000fe200078e00ff */
[----:B------:R-:W-:Y:S01]  /*1fa0*/  SEL R3, R3, 0xffffffc0, !P0 ;  /* 0xffffffc003037807 */ /* 0x000fe20004000000 */
[----:B---3--:R-:W-:Y:S01]  /*1fb0*/  CS2R R36, SRZ ;  /* 0x0000000000247805 */ /* 0x008fe2000001ff00 */
[----:B------:R-:W-:Y:S01]  /*1fc0*/  SEL R0, R0, 0xffffffe0, !P1 ;  /* 0xffffffe000007807 */ /* 0x000fe20004800000 */
[----:B------:R-:W-:Y:S01]  /*1fd0*/  USHF.L.U64.HI UR5, UR4, 0x5, UR5 ;  /* 0x0000000504057899 */ /* 0x000fe20008010205 */
[----:B------:R-:W-:Y:S01]  /*1fe0*/  ISETP.GE.AND P0, PT, R30, c[0x0][0x1fc], PT ;  /* 0x00007f001e007a0c */ /* 0x000fe20003f06270 */
[C---:B------:R-:W-:Y:S01]  /*1ff0*/  IMAD.IADD R221, R232.reuse, 0x1, R3 ;  /* 0x00000001e8dd7824 */ /* 0x040fe200078e0203 */
[----:B------:R-:W-:Y:S01]  /*2000*/  IADD3 R11, -R239, UR14, -R12 ;  /* 0x0000000eef0b7c10 */ /* 0x000fe2000fffe90c */
[----:B------:R-:W-:Y:S01]  /*2010*/  IMAD.IADD R222, R232, 0x1, R0 ;  /* 0x00000001e8de7824 */ /* 0x000fe200078e0200 */
[----:B------:R-:W-:Y:S01]  /*2020*/  P2R R21, PR, RZ, 0x1 ;  /* 0x00000001ff157803 */ /* 0x000fe20000000000 */
[----:B------:R-:W-:Y:S01]  /*2030*/  IMAD.IADD R0, R0, 0x1, R221 ;  /* 0x0000000100007824 */ /* 0x000fe200078e02dd */
[----:B------:R-:W-:Y:S01]  /*2040*/  ISETP.LT.OR P0, PT, R11, 0x1, !P2 ;  /* 0x000000010b00780c */ /* 0x000fe20005701670 */
[----:B------:R-:W-:Y:S01]  /*2050*/  IMAD.IADD R220, R3, 0x1, R222 ;  /* 0x0000000103dc7824 */ /* 0x000fe200078e02de */
[----:B------:R-:W-:-:S02]  /*2060*/  ISETP.LT.OR P1, PT, R11, 0x1, !P3 ;  /* 0x000000010b00780c */ /* 0x000fc40005f21670 */
[----:B--2---:R-:W-:Y:S02]  /*2070*/  SHF.R.S32.HI R22, RZ, 0x5, R9 ;  /* 0x00000005ff167819 */ /* 0x004fe40000011409 */
[--C-:B------:R-:W-:Y:S02]  /*2080*/  SHF.R.S32.HI R14, RZ, 0x2, R2.reuse ;  /* 0x00000002ff0e7819 */ /* 0x100fe40000011402 */
[----:B------:R-:W-:Y:S01]  /*2090*/  SHF.R.S32.HI R7, RZ, 0x1f, R2 ;  /* 0x0000001fff077819 */ /* 0x000fe20000011402 */
[----:B----4-:R-:W-:Y:S01]  /*20a0*/  CS2R R38, SRZ ;  /* 0x0000000000267805 */ /* 0x010fe2000001ff00 */
[----:B------:R-:W-:-:S04]  /*20b0*/  DEPBAR.LE SB0, 0x1 ;  /* 0x000080400000791a */ /* 0x000fc80000000000 */
[----:B------:R-:W-:Y:S01]  /*20c0*/  BAR.SYNC.DEFER_BLOCKING 0x0 ;  /* 0x0000000000007b1d */ /* 0x000fe20000010000 */
[----:B------:R-:W-:Y:S02]  /*20d0*/  LEA.HI R23, R9, R22, RZ, 0x1 ;  /* 0x0000001609177211 */ /* 0x000fe400078f08ff */
[----:B------:R-:W-:Y:S02]  /*20e0*/  LEA.HI R7, R7, R14, RZ, 0x3 ;  /* 0x0000000e07077211 */ /* 0x000fe400078f18ff */
[----:B------:R-:W-:Y:S02]  /*20f0*/  LOP3.LUT R23, R23, 0xfffffffe, RZ, 0xc0, !PT ;  /* 0xfffffffe17177812 */ /* 0x000fe400078ec0ff */
[----:B------:R-:W-:Y:S02]  /*2100*/  LOP3.LUT R31, R7, 0xfffffff8, RZ, 0xc0, !PT ;  /* 0xfffffff8071f7812 */ /* 0x000fe400078ec0ff */
[----:B------:R-:W-:Y:S01]  /*2110*/  ISETP.GE.AND P4, PT, R30, c[0x0][0x1fc], PT ;  /* 0x00007f001e007a0c */ /* 0x000fe20003f86270 */
[----:B------:R-:W-:Y:S01]  /*2120*/  IMAD.IADD R7, R22, 0x1, -R23 ;  /* 0x0000000116077824 */ /* 0x000fe200078e0a17 */
[----:B------:R-:W-:Y:S01]  /*2130*/  LOP3.LUT R9, R9, 0xffffffe0, RZ, 0xc0, !PT ;  /* 0xffffffe009097812 */ /* 0x000fe200078ec0ff */
[----:B------:R-:W-:-:S02]  /*2140*/  IMAD.U32 R23, RZ, RZ, UR20 ;  /* 0x00000014ff177e24 */ /* 0x000fc4000f8e00ff */
[----:B------:R-:W-:Y:S02]  /*2150*/  IMAD.U32 R22, RZ, RZ, UR20 ;  /* 0x00000014ff167e24 */ /* 0x000fe4000f8e00ff */
[----:B------:R-:W-:Y:S02]  /*2160*/  IMAD.IADD R14, R14, 0x1, -R31 ;  /* 0x000000010e0e7824 */ /* 0x000fe400078e0a1f */
[----:B------:R-:W-:Y:S01]  /*2170*/  IMAD.WIDE.U32 R30, R13, c[0x0][0x290], R26 ;  /* 0x0000a4000d1e7a25 */ /* 0x000fe200078e001a */
[----:B------:R-:W-:-:S03]  /*2180*/  IADD3 R13, -R12, UR14, -R239 ;  /* 0x0000000e0c0d7c10 */ /* 0x000fc6000fffe9ef */
[----:B------:R-:W-:Y:S01]  /*2190*/  IMAD.IADD R12, R8, 0x1, -R17 ;  /* 0x00000001080c7824 */ /* 0x000fe200078e0a11 */
[----:B------:R-:W-:Y:S01]  /*21a0*/  IADD3 R244, R31, UR6, RZ ;  /* 0x000000061ff47c10 */ /* 0x000fe2000fffe0ff */
[----:B------:R-:W1:Y:S01]  /*21b0*/  LDSM.16.M88.2 R174, [R0+0x6080] ;  /* 0x0060800000ae783b */ /* 0x000e620000000100 */
[----:B------:R-:W-:Y:S01]  /*21c0*/  IMAD.IADD R9, R236, 0x1, -R9 ;  /* 0x00000001ec097824 */ /* 0x000fe200078e0a09 */
[----:B------:R-:W-:Y:S01]  /*21d0*/  ULDC.64 UR6, c[0x0][0x240] ;  /* 0x0000900000067ab9 */ /* 0x000fe20000000a00 */
[----:B------:R-:W-:Y:S01]  /*21e0*/  IMAD.SHL.U32 R250, R14, 0x4, RZ ;  /* 0x000000040efa7824 */ /* 0x000fe200078e00ff */
[----:B------:R-:W2:Y:S01]  /*21f0*/  LDSM.16.M88.2 R176, [R0+0x7080] ;  /* 0x0070800000b0783b */ /* 0x000ea20000000100 */
[----:B------:R-:W-:Y:S01]  /*2200*/  IMAD.SHL.U32 R230, R7, 0x200, RZ ;  /* 0x0000020007e67824 */ /* 0x000fe200078e00ff */
[----:B------:R-:W-:Y:S02]  /*2210*/  UIMAD UR6, UR16, UR6, URZ ;  /* 0x00000006100672a4 */ /* 0x000fe4000f8e023f */
[----:B------:R-:W3:Y:S01]  /*2220*/  LDSM.16.M88.2 R178, [R0+0x8080] ;  /* 0x0080800000b2783b */ /* 0x000ee20000000100 */
[----:B------:R-:W-:-:S02]  /*2230*/  UIADD3 UR16, UR13, -UR14, URZ ;  /* 0x8000000e0d107290 */ /* 0x000fc4000fffe03f */
[----:B------:R-:W-:Y:S01]  /*2240*/  UIADD3 UR13, UR10, UR13, URZ ;  /* 0x0000000d0a0d7290 */ /* 0x000fe2000fffe03f */
[----:B------:R-:W4:Y:S01]  /*2250*/  LDSM.16.M88.2 R198, [R0+0x9080] ;  /* 0x0090800000c6783b */ /* 0x000f220000000100 */
[----:B------:R-:W-:Y:S02]  /*2260*/  UIMAD UR7, UR17, UR7, UR6 ;  /* 0x00000007110772a4 */ /* 0x000fe4000f8e0206 */
[----:B------:R-:W-:Y:S01]  /*2270*/  UIADD3 UR17, -UR14, 0x1, UR13 ;  /* 0x000000010e117890 */ /* 0x000fe2000fffe10d */
[----:B------:R-:W1:Y:S01]  /*2280*/  LDSM.16.M88.2 R200, [R0+0xa080] ;  /* 0x00a0800000c8783b */ /* 0x000e620000000100 */
[----:B------:R-:W-:Y:S02]  /*2290*/  ULDC UR6, c[0x0][0x2a0] ;  /* 0x0000a80000067ab9 */ /* 0x000fe40000000800 */
[----:B------:R-:W-:Y:S01]  /*22a0*/  ULOP3.LUT UR6, URZ, UR6, URZ, 0x33, !UPT ;  /* 0x000000063f067292 */ /* 0x000fe2000f8e333f */
[----:B------:R2:W1:Y:S01]  /*22b0*/  LDSM.16.M88.2 R202, [R0+0xb080] ;  /* 0x00b0800000ca783b */ /* 0x0004620000000100 */
[----:B------:R-:W-:-:S03]  /*22c0*/  IADD3 R252, R77, UR7, RZ ;  /* 0x000000074dfc7c10 */ /* 0x000fc6000fffe0ff */
[----:B------:R-:W1:Y:S04]  /*22d0*/  LDSM.16.M88.2 R156, [R232+0x6080] ;  /* 0x00608000e89c783b */ /* 0x000e680000000100 */
[----:B------:R-:W1:Y:S04]  /*22e0*/  LDSM.16.M88.2 R158, [R232+0x7080] ;  /* 0x00708000e89e783b */ /* 0x000e680000000100 */
[----:B------:R-:W1:Y:S04]  /*22f0*/  LDSM.16.M88.2 R160, [R232+0x8080] ;  /* 0x00808000e8a0783b */ /* 0x000e680000000100 */
[----:B------:R-:W1:Y:S04]  /*2300*/  LDSM.16.M88.2 R162, [R222+0x6080] ;  /* 0x00608000dea2783b */ /* 0x000e680000000100 */
[----:B------:R-:W1:Y:S01]  /*2310*/  LDSM.16.M88.2 R164, [R222+0x7080] ;  /* 0x00708000dea4783b */ /* 0x000e620000000100 */
[----:B--2---:R-:W-:-:S03]  /*2320*/  LEA.HI R0, R15, R236, RZ, 0x4 ;  /* 0x000000ec0f007211 */ /* 0x004fc600078f20ff */
[----:B------:R-:W2:Y:S01]  /*2330*/  LDSM.16.M88.2 R166, [R222+0x8080] ;  /* 0x00808000dea6783b */ /* 0x000ea20000000100 */
[----:B------:R-:W-:-:S03]  /*2340*/  SHF.R.S32.HI R15, RZ, 0x4, R0 ;  /* 0x00000004ff0f7819 */ /* 0x000fc60000011400 */
        /* <DEDUP_REMOVED lines=13> */
[----:B------:R1:W-:Y:S04]  /*2420*/  STL.64 [R1+0x10], R30 ;  /* 0x0000101e01007387 */ /* 0x0003e80000100a00 */
[----:B------:R-:W-:Y:S04]  /*2430*/  STL.64 [R1], R76 ;  /* 0x0000004c01007387 */ /* 0x000fe80000100a00 */
[----:B------:R-:W-:Y:S01]  /*2440*/  @!PT LDS RZ, [RZ] ;  /* 0x00000000fffff984 */ /* 0x000fe20000000800 */
[----:B------:R-:W-:Y:S01]  /*2450*/  @!PT LDS RZ, [RZ] ;  /* 0x00000000fffff984 */ /* 0x000fe20000000800 */
[----:B------:R-:W-:Y:S01]  /*2460*/  @!PT LDS RZ, [RZ] ;  /* 0x00000000fffff984 */ /* 0x000fe20000000800 */
[----:B------:R1:W-:Y:S01]  /*2470*/  LDGSTS.E.BYPASS.LTC128B.128 [R237+0x6080], [R34.64], !P0 ;  /* 0x0608000022ed7fae */ /* 0x0003e2000c101d52 */
[----:B------:R-:W-:-:S02]  /*2480*/  ISETP.LT.OR P0, PT, R11, 0x21, !P2 ;  /* 0x000000210b00780c */ /* 0x000fc40005701670 */
[----:B------:R-:W-:Y:S01]  /*2490*/  ISETP.NE.AND P2, PT, R21, RZ, PT ;  /* 0x000000ff1500720c */ /* 0x000fe20003f45270 */
[----:B------:R1:W-:Y:S01]  /*24a0*/  LDGSTS.E.BYPASS.LTC128B.128 [R237+0x8080], [R34.64+0x80], !P1 ;  /* 0x0808008022ed7fae */ /* 0x0003e2000c901d52 */
[----:B------:R-:W-:Y:S01]  /*24b0*/  ISETP.GT.AND P1, PT, R236, 0xf, PT ;  /* 0x0000000fec00780c */ /* 0x000fe20003f24270 */
[----:B------:R-:W-:Y:S01]  /*24c0*/  IMAD.U32 R21, RZ, RZ, UR8 ;  /* 0x00000008ff157e24 */ /* 0x000fe2000f8e00ff */
[----:B------:R-:W-:Y:S02]  /*24d0*/  SEL R248, RZ, 0x1, P2 ;  /* 0x00000001fff87807 */ /* 0x000fe40001000000 */
[----:B------:R-:W-:-:S05]  /*24e0*/  ISETP.LT.OR P2, PT, R13, 0x1, P4 ;  /* 0x000000010d00780c */ /* 0x000fca0002741670 */
[----:B------:R2:W-:Y:S01]  /*24f0*/  LDGSTS.E.BYPASS.LTC128B.128 [R237+0x7080], [R28.64], !P0 ;  /* 0x070800001ced7fae */ /* 0x0005e2000c101d52 */
[----:B------:R-:W-:Y:S02]  /*2500*/  LEA R10, P0, R23, R18, 0x1 ;  /* 0x00000012170a7211 */ /* 0x000fe400078008ff */
[----:B------:R-:W-:Y:S02]  /*2510*/  LEA.HI R23, R0, R15, RZ, 0x1 ;  /* 0x0000000f00177211 */ /* 0x000fe400078f08ff */
[----:B------:R-:W-:Y:S02]  /*2520*/  @P1 LOP3.LUT R4, R4, 0x1, RZ, 0xfc, !PT ;  /* 0x0000000104041812 */ /* 0x000fe400078efcff */
[----:B------:R-:W-:Y:S02]  /*2530*/  ISETP.LT.OR P1, PT, R11, 0x21, !P3 ;  /* 0x000000210b00780c */ /* 0x000fe40005f21670 */
[----:B------:R-:W-:Y:S02]  /*2540*/  ISETP.GT.AND P3, PT, R236, 0xf, PT ;  /* 0x0000000fec00780c */ /* 0x000fe40003f64270 */
[----:B------:R-:W-:-:S02]  /*2550*/  LEA.HI.X R11, R22, R19, R21, 0x1, P0 ;  /* 0x00000013160b7211 */ /* 0x000fc400000f0c15 */
[----:B------:R-:W-:Y:S01]  /*2560*/  LOP3.LUT R22, R23, 0xfffffffe, RZ, 0xc0, !PT ;  /* 0xfffffffe17167812 */ /* 0x000fe200078ec0ff */
[----:B-1----:R-:W-:-:S04]  /*2570*/  CS2R R34, SRZ ;  /* 0x0000000000227805 */ /* 0x002fc8000001ff00 */
[----:B------:R-:W-:Y:S02]  /*2580*/  IMAD.IADD R15, R15, 0x1, -R22 ;  /* 0x000000010f0f7824 */ /* 0x000fe400078e0a16 */
[----:B------:R2:W-:Y:S01]  /*2590*/  LDGSTS.E.BYPASS.LTC128B.128 [R237+0x9080], [R28.64+0x80], !P1 ;  /* 0x090800801ced7fae */ /* 0x0005e2000c901d52 */
[----:B------:R-:W-:Y:S01]  /*25a0*/  ISETP.GE.AND P1, PT, R20, c[0x0][0x1fc], PT ;  /* 0x00007f0014007a0c */ /* 0x000fe20003f26270 */
[C---:B------:R-:W-:Y:S01]  /*25b0*/  IMAD.SHL.U32 R233, R15.reuse, 0x20, RZ ;  /* 0x000000200fe97824 */ /* 0x040fe200078e00ff */
[----:B------:R-:W-:Y:S01]  /*25c0*/  @!P3 IADD3 R21, P0, R40, UR21, RZ ;  /* 0x000000152815bc10 */ /* 0x000fe2000ff1e0ff */
[C---:B------:R-:W-:Y:S01]  /*25d0*/  IMAD.SHL.U32 R234, R15.reuse, 0x8, RZ ;  /* 0x000000080fea7824 */ /* 0x040fe200078e00ff */
[----:B------:R-:W-:Y:S01]  /*25e0*/  CS2R R40, SRZ ;  /* 0x0000000000287805 */ /* 0x000fe2000001ff00 */
[----:B------:R-:W-:Y:S01]  /*25f0*/  IMAD.SHL.U32 R15, R15, 0x100, RZ ;  /* 0x000001000f0f7824 */ /* 0x000fe200078e00ff */
[----:B------:R-:W-:Y:S02]  /*2600*/  @!P3 IADD3.X R16, R245, UR9, RZ, P0, !PT ;  /* 0x00000009f510bc10 */ /* 0x000fe400087fe4ff */
[----:B------:R-:W-:-:S02]  /*2610*/  @!P3 LEA R22, P0, R21, c[0x0][0x258], 0x2 ;  /* 0x000096001516ba11 */ /* 0x000fc400078010ff */
[----:B------:R-:W-:Y:S02]  /*2620*/  LOP3.LUT R234, R234, 0x8, RZ, 0xc0, !PT ;  /* 0x00000008eaea7812 */ /* 0x000fe400078ec0ff */
[----:B------:R-:W-:Y:S01]  /*2630*/  @!P3 LEA.HI.X R23, R21, c[0x0][0x25c], R16, 0x2, P0 ;  /* 0x000097001517ba11 */ /* 0x000fe200000f1410 */
[----:B------:R-:W-:Y:S01]  /*2640*/  IMAD.SHL.U32 R16, R8, 0x8, RZ ;  /* 0x0000000808107824 */ /* 0x000fe200078e00ff */
[----:B------:R-:W-:Y:S01]  /*2650*/  ISETP.GE.AND P0, PT, R20, c[0x0][0x1fc], PT ;  /* 0x00007f0014007a0c */ /* 0x000fe20003f06270 */
[----:B------:R-:W-:Y:S01]  /*2660*/  IMAD.SHL.U32 R21, R7, 0x10, RZ ;  /* 0x0000001007157824 */ /* 0x000fe200078e00ff */
[C---:B------:R-:W-:Y:S02]  /*2670*/  ISETP.LT.OR P3, PT, R13.reuse, 0x21, P4 ;  /* 0x000000210d00780c */ /* 0x040fe40002761670 */
[----:B------:R-:W-:Y:S02]  /*2680*/  SEL R8, RZ, 0xffffffff, P0 ;  /* 0xffffffffff087807 */ /* 0x000fe40000000000 */
[----:B------:R-:W-:-:S02]  /*2690*/  ISETP.LT.OR P0, PT, R13, 0x1, P1 ;  /* 0x000000010d00780c */ /* 0x000fc40000f01670 */
[----:B------:R-:W-:Y:S01]  /*26a0*/  ISETP.LT.OR P4, PT, R13, 0x21, P1 ;  /* 0x000000210d00780c */ /* 0x000fe20000f81670 */
[----:B------:R-:W-:Y:S01]  /*26b0*/  IMAD.SHL.U32 R13, R14, 0x20, RZ ;  /* 0x000000200e0d7824 */ /* 0x000fe200078e00ff */
[----:B------:R-:W-:Y:S02]  /*26c0*/  ISETP.GT.AND P1, PT, R236, 0xf, PT ;  /* 0x0000000fec00780c */ /* 0x000fe40003f24270 */
[----:B------:R-:W-:Y:S01]  /*26d0*/  LOP3.LUT R16, R16, 0x18, RZ, 0xc0, !PT ;  /* 0x0000001810107812 */ /* 0x000fe200078ec0ff */
[----:B--2---:R-:W-:-:S03]  /*26e0*/  CS2R R28, SRZ ;  /* 0x00000000001c7805 */ /* 0x004fc6000001ff00 */
[C---:B------:R-:W-:Y:S02]  /*26f0*/  LOP3.LUT R13, R16.reuse, 0xe0, R13, 0xf8, !PT ;  /* 0x000000e0100d7812 */ /* 0x040fe400078ef80d */
[----:B------:R-:W-:Y:S02]  /*2700*/  LOP3.LUT R233, R16, 0x20, R233, 0xf8, !PT ;  /* 0x0000002010e97812 */ /* 0x000fe400078ef8e9 */
[----:B------:R-:W-:Y:S02]  /*2710*/  SHF.R.S32.HI R16, RZ, 0x1f, R9 ;  /* 0x0000001fff107819 */ /* 0x000fe40000011409 */
[----:B------:R-:W-:Y:S01]  /*2720*/  LOP3.LUT R250, R13, 0x18, R250, 0x78, !PT ;  /* 0x000000180dfa7812 */ /* 0x000fe200078e78fa */
[----:B------:R-:W-:Y:S01]  /*2730*/  @!P1 IMAD.SHL.U32 R17, R236, 0x10, RZ ;  /* 0x00000010ec119824 */ /* 0x000fe200078e00ff */
[----:B------:R-:W-:Y:S02]  /*2740*/  LEA.HI R20, R16, R9, RZ, 0x2 ;  /* 0x0000000910147211 */ /* 0x000fe400078f10ff */
[----:B------:R-:W-:-:S02]  /*2750*/  LOP3.LUT R13, R2, 0x3ffffffc, RZ, 0xc0, !PT ;  /* 0x3ffffffc020d7812 */ /* 0x000fc400078ec0ff */
[C---:B------:R-:W-:Y:S01]  /*2760*/  LOP3.LUT R16, R20.reuse, 0x7ffffffc, RZ, 0xc0, !PT ;  /* 0x7ffffffc14107812 */ /* 0x040fe200078ec0ff */
[----:B------:R1:W-:Y:S01]  /*2770*/  @!P1 LDGSTS.E.BYPASS.LTC128B.128 [R17+0x12080], [R22.64] ;  /* 0x1208000016119fae */ /* 0x0003e2000b901d52 */
[----:B------:R-:W-:Y:S02]  /*2780*/  LEA.HI.SX32 R249, R20, R21, 0x1e ;  /* 0x0000001514f97211 */ /* 0x000fe400078ff2ff */
[----:B------:R-:W-:Y:S01]  /*2790*/  LOP3.LUT R21, R21, 0x10, RZ, 0xc0, !PT ;  /* 0x0000001015157812 */ /* 0x000fe200078ec0ff */
[----:B------:R-:W0:Y:S01]  /*27a0*/  LDGDEPBAR ;  /* 0x00000000000079af */ /* 0x000e220000000000 */
[----:B------:R-:W-:-:S03]  /*27b0*/  IMAD.IADD R9, R9, 0x1, -R16 ;  /* 0x0000000109097824 */ /* 0x000fc600078e0a10 */
[----:B------:R2:W-:Y:S01]  /*27c0*/  LDGSTS.E.BYPASS.LTC128B.128 [R237+0xe080], [R18.64], !P2 ;  /* 0x0e08000012ed7fae */ /* 0x0005e2000d101d52 */
[----:B------:R-:W-:Y:S02]  /*27d0*/  LOP3.LUT P2, RZ, R14, 0x1, RZ, 0xc0, !PT ;  /* 0x000000010eff7812 */ /* 0x000fe4000784c0ff */
[----:B------:R-:W-:Y:S01]  /*27e0*/  LOP3.LUT R14, R21, 0xe0, R6, 0xf8, !PT ;  /* 0x000000e0150e7812 */ /* 0x000fe200078ef806 */
[----:B------:R-:W-:Y:S01]  /*27f0*/  IMAD R6, R12, 0x4, R9 ;  /* 0x000000040c067824 */ /* 0x000fe200078e0209 */
[----:B------:R2:W-:Y:S01]  /*2800*/  LDGSTS.E.BYPASS.LTC128B.128 [R237+0x10080], [R18.64+0x80], !P0 ;  /* 0x1008008012ed7fae */ /* 0x0005e2000c101d52 */
[----:B------:R-:W-:Y:S01]  /*2810*/  IMAD.IADD R9, R236, 0x1, -R13 ;  /* 0x00000001ec097824 */ /* 0x000fe200078e0a0d */
[----:B------:R-:W-:Y:S02]  /*2820*/  LOP3.LUT R14, R14, 0x100, R15, 0xf8, !PT ;  /* 0x000001000e0e7812 */ /* 0x000fe400078ef80f */
[----:B------:R2:W-:Y:S01]  /*2830*/  LDGSTS.E.BYPASS.LTC128B.128 [R237+0xf080], [R10.64], !P3 ;  /* 0x0f0800000aed7fae */ /* 0x0005e2000d901d52 */
[----:B------:R-:W-:Y:S01]  /*2840*/  IMAD R9, R9, 0x2, R230 ;  /* 0x0000000209097824 */ /* 0x000fe200078e02e6 */
[----:B------:R-:W-:-:S02]  /*2850*/  LOP3.LUT R231, R14, 0x8, R5, 0xf8, !PT ;  /* 0x000000080ee77812 */ /* 0x000fc400078ef805 */
[----:B------:R2:W-:Y:S01]  /*2860*/  LDGSTS.E.BYPASS.LTC128B.128 [R237+0x11080], [R10.64+0x80], !P4 ;  /* 0x110800800aed7fae */ /* 0x0005e2000e101d52 */
[----:B------:R-:W-:Y:S01]  /*2870*/  IMAD.IADD R250, R9, 0x1, R250 ;  /* 0x0000000109fa7824 */ /* 0x000fe200078e02fa */
[----:B------:R-:W-:Y:S02]  /*2880*/  IADD3 R9, P0, R30, UR21, RZ ;  /* 0x000000151e097c10 */ /* 0x000fe4000ff1e0ff */
[----:B------:R-:W-:Y:S01]  /*2890*/  CS2R R30, SRZ ;  /* 0x00000000001e7805 */ /* 0x000fe2000001ff00 */
[----:B------:R-:W-:Y:S01]  /*28a0*/  IMAD.SHL.U32 R250, R250, 0x2, RZ ;  /* 0x00000002fafa7824 */ /* 0x000fe200078e00ff */
[----:B-1----:R-:W-:Y:S02]  /*28b0*/  LOP3.LUT R17, R0, 0xfffffff0, RZ, 0xc0, !PT ;  /* 0xfffffff000117812 */ /* 0x002fe400078ec0ff */
[----:B------:R-:W-:Y:S01]  /*28c0*/  IADD3.X R2, R244, UR9, RZ, P0, !PT ;  /* 0x00000009f4027c10 */ /* 0x000fe200087fe4ff */
[----:B------:R-:W-:Y:S01]  /*28d0*/  USHF.L.U32 UR9, UR4, 0x5, URZ ;  /* 0x0000000504097899 */ /* 0x000fe2000800063f */
[----:B------:R-:W-:Y:S01]  /*28e0*/  IADD3 R251, R250, 0x126c0, RZ ;  /* 0x000126c0fafb7810 */ /* 0x000fe20007ffe0ff */
[----:B------:R-:W-:Y:S01]  /*28f0*/  IMAD.IADD R13, R236, 0x1, -R17 ;  /* 0x00000001ec0d7824 */ /* 0x000fe200078e0a11 */
[----:B------:R-:W-:Y:S01]  /*2900*/  UMOV UR4, URZ ;  /* 0x0000003f00047c82 */ /* 0x000fe20008000000 */
[----:B------:R-:W-:Y:S01]  /*2910*/  IMAD.SHL.U32 R17, R8, 0x2, RZ ;  /* 0x0000000208117824 */ /* 0x000fe200078e00ff */
[----:B------:R-:W-:Y:S01]  /*2920*/  LEA R8, P0, R9, c[0x0][0x280], 0x2 ;  /* 0x0000a00009087a11 */ /* 0x000fe200078010ff */
[----:B------:R-:W-:Y:S01]  /*2930*/  IMAD.SHL.U32 R21, R13, 0x20, RZ ;  /* 0x000000200d157824 */ /* 0x000fe200078e00ff */
[----:B------:R-:W-:-:S02]  /*2940*/  SHF.R.S32.HI R0, RZ, 0x1f, R13 ;  /* 0x0000001fff007819 */ /* 0x000fc4000001140d */
[----:B------:R-:W-:Y:S02]  /*2950*/  LOP3.LUT R248, R17, 0x2, R248, 0xe2, !PT ;  /* 0x0000000211f87812 */ /* 0x000fe400078ee2f8 */
[----:B------:R-:W-:Y:S02]  /*2960*/  LEA.HI R17, R0, R13, RZ, 0x3 ;  /* 0x0000000d00117211 */ /* 0x000fe400078f18ff */
[----:B------:R-:W-:Y:S02]  /*2970*/  LEA.HI.X R9, R9, c[0x0][0x284], R2, 0x2, P0 ;  /* 0x0000a10009097a11 */ /* 0x000fe400000f1402 */
[C---:B------:R-:W-:Y:S01]  /*2980*/  LOP3.LUT R0, R17.reuse, 0xfffffff8, RZ, 0xc0, !PT ;  /* 0xfffffff811007812 */ /* 0x040fe200078ec0ff */
[----:B------:R-:W-:Y:S01]  /*2990*/  IMAD.SHL.U32 R2, R17, 0x40, RZ ;  /* 0x0000004011027824 */ /* 0x000fe200078e00ff */
[----:B------:R-:W-:Y:S02]  /*29a0*/  ISETP.GE.AND P0, PT, R236, 0x10, PT ;  /* 0x00000010ec00780c */ /* 0x000fe40003f06270 */
[----:B------:R-:W-:Y:S01]  /*29b0*/  LOP3.LUT R12, R234, 0x1e0, R21, 0xf8, !PT ;  /* 0x000001e0ea0c7812 */ /* 0x000fe200078ef815 */
[----:B------:R-:W-:Y:S01]  /*29c0*/  IMAD.IADD R0, R13, 0x1, -R0 ;  /* 0x000000010d007824 */ /* 0x000fe200078e0a00 */
[----:B------:R-:W-:-:S02]  /*29d0*/  LOP3.LUT R2, R2, 0xfffffe00, RZ, 0xc0, !PT ;  /* 0xfffffe0002027812 */ /* 0x000fc400078ec0ff */
[C---:B------:R-:W-:Y:S01]  /*29e0*/  LOP3.LUT P1, RZ, R13.reuse, 0x4, RZ, 0xc0, !PT ;  /* 0x000000040dff7812 */ /* 0x040fe2000782c0ff */
[----:B------:R-:W-:Y:S02]  /*29f0*/  IMAD.SHL.U32 R16, R0, 0x40, RZ ;  /* 0x0000004000107824 */ /* 0x000fe400078e00ff */
[----:B------:R-:W-:Y:S01]  /*2a00*/  IMAD.SHL.U32 R13, R13, 0x4, RZ ;  /* 0x000000040d0d7824 */ /* 0x000fe200078e00ff */
[----:B------:R-:W-:Y:S02]  /*2a10*/  SEL R229, R229, 0xfffffff0, !P1 ;  /* 0xfffffff0e5e57807 */ /* 0x000fe40004800000 */
[----:B------:R-:W-:Y:S02]  /*2a20*/  LOP3.LUT R16, R16, 0x1c0, RZ, 0xc0, !PT ;  /* 0x000001c010107812 */ /* 0x000fe400078ec0ff */
[----:B------:R-:W-:Y:S02]  /*2a30*/  LOP3.LUT P1, RZ, R0, 0x2, RZ, 0xc0, !PT ;  /* 0x0000000200ff7812 */ /* 0x000fe4000782c0ff */
[----:B------:R-:W-:-:S02]  /*2a40*/  SHF.R.U32.HI R5, RZ, 0x3, R16 ;  /* 0x00000003ff057819 */ /* 0x000fc40000011610 */
[----:B------:R-:W-:Y:S02]  /*2a50*/  LOP3.LUT R13, R12, 0x38, R13, 0x78, !PT ;  /* 0x000000380c0d7812 */ /* 0x000fe400078e780d */
[C---:B------:R-:W-:Y:S02]  /*2a60*/  LOP3.LUT R234, R5.reuse, R16, R234, 0x1e, !PT ;  /* 0x0000001005ea7212 */ /* 0x040fe400078e1eea */
[----:B------:R-:W-:Y:S01]  /*2a70*/  LOP3.LUT R233, R5, R233, R16, 0x1e, !PT ;  /* 0x000000e905e97212 */ /* 0x000fe200078e1e10 */
[----:B------:R-:W-:Y:S01]  /*2a80*/  IMAD R5, R7, 0x400, R2 ;  /* 0x0000040007057824 */ /* 0x000fe200078e0202 */
[----:B------:R-:W-:Y:S02]  /*2a90*/  LOP3.LUT R12, R14, 0x1c0, RZ, 0xc0, !PT ;  /* 0x000001c00e0c7812 */ /* 0x000fe400078ec0ff */
[----:B------:R-:W-:Y:S01]  /*2aa0*/  LOP3.LUT R233, R233, R2, RZ, 0xfc, !PT ;  /* 0x00000002e9e97212 */ /* 0x000fe200078efcff */
[----:B------:R-:W-:Y:S01]  /*2ab0*/  IMAD.IADD R234, R5, 0x1, R234 ;  /* 0x0000000105ea7824 */ /* 0x000fe200078e02ea */
[----:B------:R-:W-:-:S02]  /*2ac0*/  IADD3 R5, R250, 0x12480, RZ ;  /* 0x00012480fa057810 */ /* 0x000fc40007ffe0ff */
[----:B------:R-:W-:Y:S02]  /*2ad0*/  LOP3.LUT R230, R13, R230, RZ, 0xfc, !PT ;  /* 0x000000e60de67212 */ /* 0x000fe400078efcff */
[----:B------:R-:W-:Y:S01]  /*2ae0*/  @P2 IADD3 R251, R5, 0x1c0, RZ ;  /* 0x000001c005fb2810 */ /* 0x000fe20007ffe0ff */
[----:B------:R-:W-:Y:S01]  /*2af0*/  @!P0 IMAD.SHL.U32 R5, R236, 0x10, RZ ;  /* 0x00000010ec058824 */ /* 0x000fe200078e00ff */
[----:B------:R-:W-:Y:S02]  /*2b00*/  SHF.R.U32.HI R12, RZ, 0x3, R12 ;  /* 0x00000003ff0c7819 */ /* 0x000fe4000001160c */
[----:B------:R-:W-:Y:S02]  /*2b10*/  LEA R230, R230, 0x15480, 0x1 ;  /* 0x00015480e6e67811 */ /* 0x000fe400078e08ff */
[----:B------:R1:W-:Y:S01]  /*2b20*/  @!P0 LDGSTS.E.BYPASS.LTC128B.128 [R5+0x12280], [R8.64] ;  /* 0x1228000008058fae */ /* 0x0003e2000b901d52 */
[----:B------:R-:W-:Y:S01]  /*2b30*/  LOP3.LUT P0, RZ, R0, 0x4, RZ, 0xc0, !PT ;  /* 0x0000000400ff7812 */ /* 0x000fe2000780c0ff */
[----:B------:R-:W-:Y:S01]  /*2b40*/  IMAD.MOV.U32 R0, RZ, RZ, 0x20 ;  /* 0x00000020ff007424 */ /* 0x000fe200078e00ff */
[----:B------:R-:W-:Y:S01]  /*2b50*/  LOP3.LUT R231, R12, R231, RZ, 0x3c, !PT ;  /* 0x000000e70ce77212 */ /* 0x000fe200078e3cff */
[----:B------:R-:W0:Y:S01]  /*2b60*/  LDGDEPBAR ;  /* 0x00000000000079af */ /* 0x000e220000000000 */
[----:B------:R-:W-:Y:S01]  /*2b70*/  SEL R228, R228, 0xfffffff0, !P1 ;  /* 0xfffffff0e4e47807 */ /* 0x000fe20004800000 */
[----:B------:R-:W-:Y:S01]  /*2b80*/  IMAD R229, R229, 0x2, R230 ;  /* 0x00000002e5e57824 */ /* 0x000fe200078e02e6 */
[----:B------:R-:W-:Y:S01]  /*2b90*/  SEL R227, R0, 0xffffffe0, !P0 ;  /* 0xffffffe000e37807 */ /* 0x000fe20004000000 */
[----:B------:R-:W0:Y:S01]  /*2ba0*/  LDGDEPBAR ;  /* 0x00000000000079af */ /* 0x000e220000000000 */
[----:B------:R-:W-:-:S02]  /*2bb0*/  IMAD.SHL.U32 R231, R231, 0x2, RZ ;  /* 0x00000002e7e77824 */ /* 0x000fc400078e00ff */
[C---:B------:R-:W-:Y:S02]  /*2bc0*/  IMAD.IADD R225, R234.reuse, 0x1, R228 ;  /* 0x00000001eae17824 */ /* 0x040fe400078e02e4 */
[--C-:B------:R-:W-:Y:S02]  /*2bd0*/  IMAD.IADD R224, R234, 0x1, R227.reuse ;  /* 0x00000001eae07824 */ /* 0x100fe400078e02e3 */
[C---:B------:R-:W-:Y:S02]  /*2be0*/  IMAD.IADD R226, R228.reuse, 0x1, R227 ;  /* 0x00000001e4e27824 */ /* 0x040fe400078e02e3 */
[----:B------:R-:W-:Y:S02]  /*2bf0*/  IMAD.IADD R223, R228, 0x1, R224 ;  /* 0x00000001e4df7824 */ /* 0x000fe400078e02e0 */
[----:B-1----:R-:W-:Y:S01]  /*2c00*/  IMAD.SHL.U32 R5, R6, 0x2, RZ ;  /* 0x0000000206057824 */ /* 0x002fe200078e00ff */
[----:B------:R-:W-:-:S04]  /*2c10*/  IADD3 R6, R237, 0x6080, RZ ;  /* 0x00006080ed067810 */ /* 0x000fc80007ffe0ff */
[C---:B------:R-:W-:Y:S01]  /*2c20*/  IADD3 R3, -R5.reuse, UR13, RZ ;  /* 0x0000000d05037c10 */ /* 0x040fe2000fffe1ff */
[----:B------:R-:W-:Y:S01]  /*2c30*/  STL [R1+0x8], R6 ;  /* 0x0000080601007387 */ /* 0x000fe20000100800 */
[C---:B------:R-:W-:Y:S01]  /*2c40*/  IADD3 R2, -R5.reuse, UR17, RZ ;  /* 0x0000001105027c10 */ /* 0x040fe2000fffe1ff */
[----:B------:R-:W-:Y:S01]  /*2c50*/  UMOV UR13, 0x1 ;  /* 0x00000001000d7882 */ /* 0x000fe20000000000 */
[----:B------:R-:W-:Y:S01]  /*2c60*/  IADD3 R5, -R5, UR10, RZ ;  /* 0x0000000a05057c10 */ /* 0x000fe2000fffe1ff */
[----:B------:R1:W-:Y:S04]  /*2c70*/  STL [R1+0xc], R3 ;  /* 0x00000c0301007387 */ /* 0x0003e80000100800 */
[----:B------:R-:W-:Y:S01]  /*2c80*/  STL [R1+0x28], R5 ;  /* 0x0000280501007387 */ /* 0x000fe20000100800 */
[----:B-1----:R-:W-:-:S02]  /*2c90*/  IADD3 R3, R2, c[0x0][0x2a4], RZ ;  /* 0x0000a90002037a10 */ /* 0x002fc40007ffe0ff */
[----:B------:R-:W-:-:S03]  /*2ca0*/  IADD3 R2, R2, UR6, RZ ;  /* 0x0000000602027c10 */ /* 0x000fc6000fffe0ff */
[----:B------:R-:W-:Y:S04]  /*2cb0*/  STL [R1+0x1c], R3 ;  /* 0x00001c0301007387 */ /* 0x000fe80000100800 */
[----:B------:R1:W-:Y:S02]  /*2cc0*/  STL [R1+0x18], R2 ;  /* 0x0000180201007387 */ /* 0x0003e40000100800 */
[----:B-1----:R-:W-:-:S05]  /*2cd0*/  IMAD.MOV.U32 R2, RZ, RZ, 0x1 ;  /* 0x00000001ff027424 */ /* 0x002fca00078e00ff */
[----:B--234-:R-:W-:Y:S02]  /*2ce0*/  ISETP.LE.AND P2, PT, R2, c[0x0][0x2a8], PT ;  /* 0x0000aa0002007a0c */ /* 0x01cfe40003f43270 */
.L_x_467:
[----:B------:R-:W-:Y:S04]  /*2cf0*/  DEPBAR.LE SB0, 0x1 ;  /* 0x000080400000791a */ /* 0x000fe80000000000 */
[----:B------:R-:W-:Y:S01]  /*2d00*/  BAR.SYNC.DEFER_BLOCKING 0x0 ;  /* 0x0000000000007b1d */ /* 0x000fe20000010000 */
[----:B------:R-:W-:Y:S02]  /*2d10*/  MOV R3, UR4 ;  /* 0x0000000400037c02 */ /* 0x000fe40008000f00 */
[----:B------:R-:W-:Y:S02]  /*2d20*/  MOV R149, UR4 ;  /* 0x0000000400957c02 */ /* 0x000fe40008000f00 */
[----:B------:R-:W-:Y:S02]  /*2d30*/  LEA R3, R3, R234, 0xd ;  /* 0x000000ea03037211 */ /* 0x000fe400078e68ff */
[----:B------:R-:W-:Y:S02]  /*2d40*/  LEA R149, R149, R228, 0xd ;  /* 0x000000e495957211 */ /* 0x000fe400078e68ff */
[----:B------:R-:W-:Y:S02]  /*2d50*/  SHF.L.U32 R155, R3, 0x1, RZ ;  /* 0x00000001039b7819 */ /* 0x000fe400000006ff */
[----:B------:R-:W-:Y:S01]  /*2d60*/  MOV R151, UR4 ;  /* 0x0000000400977c02 */ /* 0x000fe20008000f00 */
[C---:B------:R-:W-:Y:S01]  /*2d70*/  IMAD.IADD R136, R234.reuse, 0x1, R149 ;  /* 0x00000001ea887824 */ /* 0x040fe200078e0295 */
[----:B------:R-:W-:Y:S02]  /*2d80*/  IADD3 R149, R234, R149, R227 ;  /* 0x00000095ea957210 */ /* 0x000fe40007ffe0e3 */
[----:B------:R-:W-:Y:S02]  /*2d90*/  LEA R151, R151, R226, 0xd ;  /* 0x000000e297977211 */ /* 0x000fe400078e68ff */
[----:B------:R-:W-:Y:S02]  /*2da0*/  SHF.L.U32 R154, R136, 0x1, RZ ;  /* 0x00000001889a7819 */ /* 0x000fe400000006ff */
[----:B------:R-:W-:Y:S02]  /*2db0*/  SHF.L.U32 R206, R149, 0x1, RZ ;  /* 0x0000000195ce7819 */ /* 0x000fe400000006ff */
[----:B------:R-:W-:Y:S01]  /*2dc0*/  IADD3 R151, R234, R151, RZ ;  /* 0x00000097ea977210 */ /* 0x000fe20007ffe0ff */
[----:B------:R-:W-:Y:S04]  /*2dd0*/  LDSM.16.M88.2 R2, [R232+0x80] ;  /* 0x00008000e802783b */ /* 0x000fe80000000100 */
[----:B------:R-:W-:Y:S02]  /*2de0*/  IMAD.SHL.U32 R204, R151, 0x2, RZ ;  /* 0x0000000297cc7824 */ /* 0x000fe400078e00ff */
        /* <DEDUP_REMOVED lines=12> */
[----:B------:R-:W-:Y:S01]  /*2eb0*/  LDSM.16.M88.4 R148, [R204+0x7080] ;  /* 0x00708000cc94783b */ /* 0x000fe20000000200 */
[C---:B------:R-:W-:Y:S07]  /*2ec0*/  HMMA.16816.F32.BF16 R16, R76.reuse, R132, RZ ;  /* 0x000000844c10723c */ /* 0x040fee00000418ff */
[----:B------:R-:W-:Y:S01]  /*2ed0*/  LDSM.16.M88.2 R152, [R220+0x1080] ;  /* 0x00108000dc98783b */ /* 0x000fe20000000100 */
[-C--:B----4-:R-:W-:Y:S07]  /*2ee0*/  HMMA.16816.F32.BF16 R20, R76, R134.reuse, RZ ;  /* 0x000000864c14723c */ /* 0x090fee00000418ff */
[----:B------:R-:W-:Y:S01]  /*2ef0*/  MOV R76, UR4 ;  /* 0x00000004004c7c02 */ /* 0x000fe20008000f00 */
[----:B------:R-:W-:Y:S01]  /*2f00*/  HMMA.16816.F32.BF16 R24, R80, R134, RZ ;  /* 0x000000865018723c */ /* 0x000fe200000418ff */
[----:B------:R-:W-:Y:S03]  /*2f10*/  LDSM.16.M88.2 R80, [R221+0x80] ;  /* 0x00008000dd50783b */ /* 0x000fe60000000100 */
[----:B------:R-:W-:Y:S03]  /*2f20*/  LEA R77, R76, R227, 0xd ;  /* 0x000000e34c4d7211 */ /* 0x000fe600078e68ff */
[----:B------:R-:W-:Y:S01]  /*2f30*/  LDSM.16.M88.2 R82, [R221+0x1080] ;  /* 0x00108000dd52783b */ /* 0x000fe20000000100 */
[-C--:B-----5:R-:W-:Y:S05]  /*2f40*/  HMMA.16816.F32.BF16 R4, R136, R140.reuse, R4 ;  /* 0x0000008c8804723c */ /* 0x0a0fea0000041804 */
[----:B------:R-:W-:Y:S03]  /*2f50*/  IADD3 R77, R234, R77, RZ ;  /* 0x0000004dea4d7210 */ /* 0x000fe60007ffe0ff */
[C---:B-1----:R-:W-:Y:S01]  /*2f60*/  HMMA.16816.F32.BF16 R8, R144.reuse, R140, R8 ;  /* 0x0000008c9008723c */ /* 0x042fe20000041808 */
[----:B------:R-:W-:Y:S03]  /*2f70*/  LDSM.16.M88.2 R140, [R221+0x2080] ;  /* 0x00208000dd8c783b */ /* 0x000fe60000000100 */
[----:B------:R-:W-:Y:S04]  /*2f80*/  IMAD.SHL.U32 R205, R77, 0x2, RZ ;  /* 0x000000024dcd7824 */ /* 0x000fe800078e00ff */
[-C--:B--2---:R-:W-:Y:S01]  /*2f90*/  HMMA.16816.F32.BF16 R12, R144, R142.reuse, R12 ;  /* 0x0000008e900c723c */ /* 0x084fe2000004180c */
[----:B------:R-:W1:Y:S07]  /*2fa0*/  LDSM.16.M88.4 R76, [R205+0x6080] ;  /* 0x00608000cd4c783b */ /* 0x000e6e0000000200 */
[C---:B------:R-:W-:Y:S01]  /*2fb0*/  HMMA.16816.F32.BF16 R16, R136.reuse, R142, R16 ;  /* 0x0000008e8810723c */ /* 0x040fe20000041810 */
[----:B------:R-:W2:Y:S07]  /*2fc0*/  LDSM.16.M88.4 R132, [R205+0x7080] ;  /* 0x00708000cd84783b */ /* 0x000eae0000000200 */
[-C--:B---3--:R-:W-:Y:S01]  /*2fd0*/  HMMA.16816.F32.BF16 R20, R136, R2.reuse, R20 ;  /* 0x000000028814723c */ /* 0x088fe20000041814 */
[----:B------:R-:W-:Y:S06]  /*2fe0*/  LDSM.16.M88.2 R142, [R220+0x80] ;  /* 0x00008000dc8e783b */ /* 0x000fec0000000100 */
[----:B------:R-:W3:Y:S01]  /*2ff0*/  LDSM.16.M88.4 R136, [R206+0x6080] ;  /* 0x00608000ce88783b */ /* 0x000ee20000000200 */
[----:B------:R-:W-:Y:S07]  /*3000*/  HMMA.16816.F32.BF16 R24, R144, R2, R24 ;  /* 0x000000029018723c */ /* 0x000fee0000041818 */
[----:B------:R-:W4:Y:S06]  /*3010*/  LDSM.16.M88.2 R2, [R220+0x2080] ;  /* 0x00208000dc02783b */ /* 0x000f2c0000000100 */
[----:B------:R-:W-:Y:S01]  /*3020*/  LDSM.16.M88.4 R144, [R155+0x9080] ;  /* 0x009080009b90783b */ /* 0x000fe20000000200 */
[-C--:B-1----:R-:W-:Y:S08]  /*3030*/  HMMA.16816.F32.BF16 R4, R76, R80.reuse, R4 ;  /* 0x000000504c04723c */ /* 0x082ff00000041804 */
[C---:B--2---:R-:W-:Y:S01]  /*3040*/  HMMA.16816.F32.BF16 R8, R132.reuse, R80, R8 ;  /* 0x000000508408723c */ /* 0x044fe20000041808 */
[----:B------:R-:W-:Y:S07]  /*3050*/  LDSM.16.M88.2 R80, [R232+0x3080] ;  /* 0x00308000e850783b */ /* 0x000fee0000000100 */
[-C--:B------:R-:W-:Y:S08]  /*3060*/  HMMA.16816.F32.BF16 R12, R132, R82.reuse, R12 ;  /* 0x00000052840c723c */ /* 0x080ff0000004180c */
[C---:B------:R-:W-:Y:S01]  /*3070*/  HMMA.16816.F32.BF16 R16, R76.reuse, R82, R16 ;  /* 0x000000524c10723c */ /* 0x040fe20000041810 */
[----:B------:R-:W-:Y:S07]  /*3080*/  LDSM.16.M88.2 R82, [R232+0x4080] ;  /* 0x00408000e852783b */ /* 0x000fee0000000100 */
[-C--:B------:R-:W-:Y:S01]  /*3090*/  HMMA.16816.F32.BF16 R20, R76, R140.reuse, R20 ;  /* 0x0000008c4c14723c */ /* 0x080fe20000041814 */
[----:B------:R-:W1:Y:S07]  /*30a0*/  LDSM.16.M88.4 R76, [R155+0x8080] ;  /* 0x008080009b4c783b */ /* 0x000e6e0000000200 */
[----:B------:R-:W-:Y:S07]  /*30b0*/  HMMA.16816.F32.BF16 R24, R132, R140, R24 ;  /* 0x0000008c8418723c */ /* 0x000fee0000041818 */
[----:B------:R-:W-:Y:S01]  /*30c0*/  MOV R132, UR4 ;  /* 0x0000000400847c02 */ /* 0x000fe20008000f00 */
[-C--:B---3--:R-:W-:Y:S05]  /*30d0*/  HMMA.16816.F32.BF16 R4, R136, R142.reuse, R4 ;  /* 0x0000008e8804723c */ /* 0x088fea0000041804 */
[----:B------:R-:W-:Y:S02]  /*30e0*/  LEA R134, R132, R225, 0xd ;  /* 0x000000e184867211 */ /* 0x000fe400078e68ff */
[----:B------:R-:W2:Y:S01]  /*30f0*/  LDSM.16.M88.2 R132, [R232+0x5080] ;  /* 0x00508000e884783b */ /* 0x000ea20000000100 */
[C---:B------:R-:W-:Y:S05]  /*3100*/  HMMA.16816.F32.BF16 R8, R148.reuse, R142, R8 ;  /* 0x0000008e9408723c */ /* 0x040fea0000041808 */
[----:B------:R-:W-:Y:S03]  /*3110*/  LDSM.16.M88.4 R140, [R154+0x9080] ;  /* 0x009080009a8c783b */ /* 0x000fe60000000200 */
[-C--:B------:R-:W-:Y:S08]  /*3120*/  HMMA.16816.F32.BF16 R12, R148, R152.reuse, R12 ;  /* 0x00000098940c723c */ /* 0x080ff0000004180c */
[C---:B------:R-:W-:Y:S08]  /*3130*/  HMMA.16816.F32.BF16 R16, R136.reuse, R152, R16 ;  /* 0x000000988810723c */ /* 0x040ff00000041810 */
[-C--:B----4-:R-:W-:Y:S07]  /*3140*/  HMMA.16816.F32.BF16 R20, R136, R2.reuse, R20 ;  /* 0x000000028814723c */ /* 0x090fee0000041814 */
[----:B------:R-:W-:Y:S01]  /*3150*/  SHF.L.U32 R136, R134, 0x1, RZ ;  /* 0x0000000186887819 */ /* 0x000fe200000006ff */
[----:B------:R-:W-:Y:S01]  /*3160*/  HMMA.16816.F32.BF16 R24, R148, R2, R24 ;  /* 0x000000029418723c */ /* 0x000fe20000041818 */
[----:B------:R-:W-:Y:S06]  /*3170*/  LDSM.16.M88.2 R2, [R222+0x3080] ;  /* 0x00308000de02783b */ /* 0x000fec0000000100 */
[----:B------:R-:W3:Y:S01]  /*3180*/  LDSM.16.M88.4 R136, [R136+0x8080] ;  /* 0x008080008888783b */ /* 0x000ee20000000200 */
[-C--:B-1----:R-:W-:Y:S07]  /*3190*/  HMMA.16816.F32.BF16 R4, R76, R80.reuse, R4 ;  /* 0x000000504c04723c */ /* 0x082fee0000041804 */
[----:B------:R-:W-:Y:S01]  /*31a0*/  LDSM.16.M88.2 R134, [R221+0x3080] ;  /* 0x00308000dd86783b */ /* 0x000fe20000000100 */
[C---:B------:R-:W-:Y:S07]  /*31b0*/  HMMA.16816.F32.BF16 R8, R144.reuse, R80, R8 ;  /* 0x000000509008723c */ /* 0x040fee0000041808 */
[----:B------:R-:W-:Y:S01]  /*31c0*/  MOV R81, UR4 ;  /* 0x0000000400517c02 */ /* 0x000fe20008000f00 */
[-C--:B------:R-:W-:Y:S04]  /*31d0*/  HMMA.16816.F32.BF16 R12, R144, R82.reuse, R12 ;  /* 0x00000052900c723c */ /* 0x080fe8000004180c */
[----:B------:R-:W-:Y:S04]  /*31e0*/  IMAD R81, R81, 0x2000, R224 ;  /* 0x0000200051517824 */ /* 0x000fe800078e02e0 */
[C---:B------:R-:W-:Y:S01]  /*31f0*/  HMMA.16816.F32.BF16 R16, R76.reuse, R82, R16 ;  /* 0x000000524c10723c */ /* 0x040fe20000041810 */
[----:B------:R-:W-:Y:S03]  /*3200*/  LDSM.16.M88.2 R82, [R222+0x5080] ;  /* 0x00508000de52783b */ /* 0x000fe60000000100 */
[----:B------:R-:W-:Y:S03]  /*3210*/  SHF.L.U32 R148, R81, 0x1, RZ ;  /* 0x0000000151947819 */ /* 0x000fe600000006ff */
[----:B------:R-:W1:Y:S01]  /*3220*/  LDSM.16.M88.2 R80, [R222+0x4080] ;  /* 0x00408000de50783b */ /* 0x000e620000000100 */
[-C--:B--2---:R-:W-:Y:S05]  /*3230*/  HMMA.16816.F32.BF16 R20, R76, R132.reuse, R20 ;  /* 0x000000844c14723c */ /* 0x084fea0000041814 */
[----:B------:R-:W2:Y:S02]  /*3240*/  LDSM.16.M88.4 R148, [R148+0x8080] ;  /* 0x008080009494783b */ /* 0x000ea40000000200 */
[----:B------:R-:W-:Y:S01]  /*3250*/  MOV R76, UR4 ;  /* 0x00000004004c7c02 */ /* 0x000fe20008000f00 */
[----:B------:R-:W-:Y:S04]  /*3260*/  HMMA.16816.F32.BF16 R24, R144, R132, R24 ;  /* 0x000000849018723c */ /* 0x000fe80000041818 */
[----:B------:R-:W-:Y:S01]  /*3270*/  LEA R76, R76, R223, 0xd ;  /* 0x000000df4c4c7211 */ /* 0x000fe200078e68ff */
[----:B------:R-:W-:Y:S03]  /*3280*/  LDSM.16.M88.2 R132, [R221+0x4080] ;  /* 0x00408000dd84783b */ /* 0x000fe60000000100 */
[-C--:B---3--:R-:W-:Y:S03]  /*3290*/  HMMA.16816.F32.BF16 R4, R136, R2.reuse, R4 ;  /* 0x000000028804723c */ /* 0x088fe60000041804 */
[----:B------:R-:W-:Y:S02]  /*32a0*/  LDSM.16.M88.2 R144, [R221+0x5080] ;  /* 0x00508000dd90783b */ /* 0x000fe40000000100 */
[----:B------:R-:W-:Y:S03]  /*32b0*/  SHF.L.U32 R152, R76, 0x1, RZ ;  /* 0x000000014c987819 */ /* 0x000fe600000006ff */
[C---:B------:R-:W-:Y:S01]  /*32c0*/  HMMA.16816.F32.BF16 R8, R140.reuse, R2, R8 ;  /* 0x000000028c08723c */ /* 0x040fe20000041808 */
[----:B------:R-:W3:Y:S08]  /*32d0*/  LDSM.16.M88.4 R76, [R205+0x9080] ;  /* 0x00908000cd4c783b */ /* 0x000ef00000000200 */
[----:B------:R-:W-:Y:S01]  /*32e0*/  LDSM.16.M88.2 R146, [R220+0x3080] ;  /* 0x00308000dc92783b */ /* 0x000fe20000000100 */
[-C--:B-1----:R-:W-:Y:S05]  /*32f0*/  HMMA.16816.F32.BF16 R12, R140, R80.reuse, R12 ;  /* 0x000000508c0c723c */ /* 0x082fea000004180c */
[----:B------:R-:W1:Y:S03]  /*3300*/  LDSM.16.M88.4 R152, [R152+0x8080] ;  /* 0x008080009898783b */ /* 0x000e660000000200 */
[C---:B------:R-:W-:Y:S05]  /*3310*/  HMMA.16816.F32.BF16 R16, R136.reuse, R80, R16 ;  /* 0x000000508810723c */ /* 0x040fea0000041810 */
[----:B------:R-:W-:Y:S03]  /*3320*/  LDSM.16.M88.2 R2, [R220+0x4080] ;  /* 0x00408000dc02783b */ /* 0x000fe60000000100 */
[-C--:B------:R-:W-:Y:S03]  /*3330*/  HMMA.16816.F32.BF16 R20, R136, R82.reuse, R20 ;  /* 0x000000528814723c */ /* 0x080fe60000041814 */
[----:B------:R-:W4:Y:S04]  /*3340*/  LDL R136, [R1+0x1c] ;  /* 0x00001c0001887983 */ /* 0x000f280000100800 */
[----:B------:R-:W5:Y:S01]  /*3350*/  LDL R137, [R1+0x18] ;  /* 0x0000180001897983 */ /* 0x000f620000100800 */
[----:B------:R-:W-:Y:S01]  /*3360*/  MOV R139, 0x1 ;  /* 0x00000001008b7802 */ /* 0x000fe20000000f00 */
[----:B------:R-:W-:Y:S02]  /*3370*/  HMMA.16816.F32.BF16 R24, R140, R82, R24 ;  /* 0x000000528c18723c */ /* 0x000fe40000041818 */
[----:B------:R-:W5:Y:S02]  /*3380*/  LDL R138, [R1+0xc] ;  /* 0x00000c00018a7983 */ /* 0x000f640000100800 */
[----:B------:R-:W-:Y:S02]  /*3390*/  ISETP.LE.AND P3, PT, R139, c[0x0][0x2a8], PT ;  /* 0x0000aa008b007a0c */ /* 0x000fe40003f63270 */
[----:B------:R-:W1:Y:S01]  /*33a0*/  LDSM.16.M88.4 R80, [R204+0x9080] ;  /* 0x00908000cc50783b */ /* 0x000e620000000200 */
[----:B------:R-:W-:Y:S01]  /*33b0*/  MOV R143, UR11 ;  /* 0x0000000b008f7c02 */ /* 0x000fe20008000f00 */
[-C--:B--2---:R-:W-:Y:S08]  /*33c0*/  HMMA.16816.F32.BF16 R4, R148, R134.reuse, R4 ;  /* 0x000000869404723c */ /* 0x084ff00000041804 */
[C---:B---3--:R-:W-:Y:S08]  /*33d0*/  HMMA.16816.F32.BF16 R8, R76.reuse, R134, R8 ;  /* 0x000000864c08723c */ /* 0x048ff00000041808 */
[-C--:B------:R-:W-:Y:S08]  /*33e0*/  HMMA.16816.F32.BF16 R12, R76, R132.reuse, R12 ;  /* 0x000000844c0c723c */ /* 0x080ff0000004180c */
[C---:B------:R-:W-:Y:S08]  /*33f0*/  HMMA.16816.F32.BF16 R16, R148.reuse, R132, R16 ;  /* 0x000000849410723c */ /* 0x040ff00000041810 */
[-C--:B------:R-:W-:Y:S08]  /*3400*/  HMMA.16816.F32.BF16 R20, R148, R144.reuse, R20 ;  /* 0x000000909414723c */ /* 0x080ff00000041814 */
[----:B------:R-:W-:Y:S01]  /*3410*/  HMMA.16816.F32.BF16 R24, R76, R144, R24 ;  /* 0x000000904c18723c */ /* 0x000fe20000041818 */
[----:B------:R-:W2:Y:S07]  /*3420*/  LDSM.16.M88.2 R76, [R220+0x5080] ;  /* 0x00508000dc4c783b */ /* 0x000eae0000000100 */
[-C--:B-1----:R-:W-:Y:S08]  /*3430*/  HMMA.16816.F32.BF16 R4, R152, R146.reuse, R4 ;  /* 0x000000929804723c */ /* 0x082ff00000041804 */
[C---:B------:R-:W-:Y:S08]  /*3440*/  HMMA.16816.F32.BF16 R8, R80.reuse, R146, R8 ;  /* 0x000000925008723c */ /* 0x040ff00000041808 */
[-C--:B------:R-:W-:Y:S08]  /*3450*/  HMMA.16816.F32.BF16 R12, R80, R2.reuse, R12 ;  /* 0x00000002500c723c */ /* 0x080ff0000004180c */
[C---:B------:R-:W-:Y:S04]  /*3460*/  HMMA.16816.F32.BF16 R16, R152.reuse, R2, R16 ;  /* 0x000000029810723c */ /* 0x040fe80000041810 */
[----:B------:R-:W-:Y:S02]  /*3470*/  FMUL.FTZ R208, R4, c[0x0][0x2b4] ;  /* 0x0000ad0004d07a20 */ /* 0x000fe40000410000 */
[----:B------:R-:W-:Y:S02]  /*3480*/  FMUL.FTZ R209, R5, c[0x0][0x2b4] ;  /* 0x0000ad0005d17a20 */ /* 0x000fe40000410000 */
[----:B------:R-:W-:Y:S01]  /*3490*/  FMUL.FTZ R214, R11, c[0x0][0x2b4] ;  /* 0x0000ad000bd67a20 */ /* 0x000fe20000410000 */
[-C--:B--2---:R-:W-:Y:S01]  /*34a0*/  HMMA.16816.F32.BF16 R20, R152, R76.reuse, R20 ;  /* 0x0000004c9814723c */ /* 0x084fe20000041814 */
[----:B------:R-:W1:Y:S02]  /*34b0*/  MUFU.TANH R208, R208 ;  /* 0x000000d000d07308 */ /* 0x000e640000002400 */
[----:B------:R-:W-:Y:S02]  /*34c0*/  FMUL.FTZ R210, R6, c[0x0][0x2b4] ;  /* 0x0000ad0006d27a20 */ /* 0x000fe40000410000 */
[----:B------:R-:W-:Y:S02]  /*34d0*/  FMUL.FTZ R211, R7, c[0x0][0x2b4] ;  /* 0x0000ad0007d37a20 */ /* 0x000fe40000410000 */
[----:B------:R-:W-:Y:S01]  /*34e0*/  MOV R155, UR4 ;  /* 0x00000004009b7c02 */ /* 0x000fe20008000f00 */
[----:B------:R-:W-:Y:S03]  /*34f0*/  HMMA.16816.F32.BF16 R24, R80, R76, R24 ;  /* 0x0000004c5018723c */ /* 0x000fe60000041818 */
[----:B------:R-:W2:Y:S01]  /*3500*/  MUFU.TANH R209, R209 ;  /* 0x000000d100d17308 */ /* 0x000ea20000002400 */
[----:B------:R-:W-:Y:S02]  /*3510*/  IMAD R11, R155, 0x40, R249 ;  /* 0x000000409b0b7824 */ /* 0x000fe400078e02f9 */
[----:B------:R-:W-:Y:S02]  /*3520*/  FMUL.FTZ R207, R8, c[0x0][0x2b4] ;  /* 0x0000ad0008cf7a20 */ /* 0x000fe40000410000 */
[----:B------:R-:W-:Y:S01]  /*3530*/  FMUL.FTZ R219, R17, c[0x0][0x2b4] ;  /* 0x0000ad0011db7a20 */ /* 0x000fe20000410000 */
[----:B------:R3:W1:Y:S03]  /*3540*/  LDS R146, [R11.X4+0x12080] ;  /* 0x012080000b927984 */ /* 0x0006660000004800 */
[----:B------:R-:W-:Y:S01]  /*3550*/  FMUL.FTZ R212, R9, c[0x0][0x2b4] ;  /* 0x0000ad0009d47a20 */ /* 0x000fe20000410000 */
[----:B------:R2:W1:Y:S01]  /*3560*/  MUFU.TANH R153, R219 ;  /* 0x000000db00997308 */ /* 0x0004620000002400 */
[----:B------:R3:W1:Y:S01]  /*3570*/  LDS R151, [R11.X4+0x120a0] ;  /* 0x0120a0000b977984 */ /* 0x0006620000004800 */
[----:B------:R-:W-:Y:S01]  /*3580*/  FMUL.FTZ R213, R10, c[0x0][0x2b4] ;  /* 0x0000ad000ad57a20 */ /* 0x000fe20000410000 */
[----:B------:R-:W-:Y:S01]  /*3590*/  LEA R10, R143, R249, 0x6 ;  /* 0x000000f98f0a7211 */ /* 0x000fe200078e30ff */
[----:B------:R-:W-:Y:S01]  /*35a0*/  FMUL.FTZ R154, R21, c[0x0][0x2b4] ;  /* 0x0000ad00159a7a20 */ /* 0x000fe20000410000 */
[----:B------:R3:W1:Y:S01]  /*35b0*/  LDS R142, [R11.X4+0x12100] ;  /* 0x012100000b8e7984 */ /* 0x0006620000004800 */
[----:B------:R-:W-:Y:S02]  /*35c0*/  FMUL.FTZ R215, R12, c[0x0][0x2b4] ;  /* 0x0000ad000cd77a20 */ /* 0x000fe40000410000 */
[----:B------:R-:W-:Y:S01]  /*35d0*/  FMUL.FTZ R216, R13, c[0x0][0x2b4] ;  /* 0x0000ad000dd87a20 */ /* 0x000fe20000410000 */
[----:B------:R3:W1:Y:S01]  /*35e0*/  LDS R134, [R11.X4+0x12120] ;  /* 0x012120000b867984 */ /* 0x0006620000004800 */
[----:B------:R3:W1:Y:S01]  /*35f0*/  MUFU.TANH R145, R154 ;  /* 0x0000009a00917308 */ /* 0x0006620000002400 */
[----:B------:R-:W-:Y:S02]  /*3600*/  FMUL.FTZ R217, R14, c[0x0][0x2b4] ;  /* 0x0000ad000ed97a20 */ /* 0x000fe40000410000 */
[----:B------:R-:W-:Y:S02]  /*3610*/  FMUL.FTZ R218, R15, c[0x0][0x2b4] ;  /* 0x0000ad000fda7a20 */ /* 0x000fe40000410000 */
[----:B------:R-:W-:Y:S02]  /*3620*/  FMUL.FTZ R206, R16, c[0x0][0x2b4] ;  /* 0x0000ad0010ce7a20 */ /* 0x000fe40000410000 */
[----:B------:R-:W-:Y:S02]  /*3630*/  FMUL.FTZ R204, R19, c[0x0][0x2b4] ;  /* 0x0000ad0013cc7a20 */ /* 0x000fe40000410000 */
[----:B------:R-:W-:Y:S01]  /*3640*/  FMUL.FTZ R205, R20, c[0x0][0x2b4] ;  /* 0x0000ad0014cd7a20 */ /* 0x000fe20000410000 */
[----:B------:R-:W1:Y:S01]  /*3650*/  MUFU.TANH R210, R210 ;  /* 0x000000d200d27308 */ /* 0x000e620000002400 */
[----:B------:R-:W-:Y:S02]  /*3660*/  FMUL.FTZ R150, R23, c[0x0][0x2b4] ;  /* 0x0000ad0017967a20 */ /* 0x000fe40000410000 */
[----:B------:R-:W-:Y:S02]  /*3670*/  FMUL.FTZ R155, R24, c[0x0][0x2b4] ;  /* 0x0000ad00189b7a20 */ /* 0x000fe40000410000 */
[----:B--2---:R-:W-:Y:S02]  /*3680*/  FMUL.FTZ R219, R18, c[0x0][0x2b4] ;  /* 0x0000ad0012db7a20 */ /* 0x004fe40000410000 */
[----:B------:R-:W-:Y:S02]  /*3690*/  FMUL.FTZ R135, R25, c[0x0][0x2b4] ;  /* 0x0000ad0019877a20 */ /* 0x000fe40000410000 */
[----:B------:R-:W-:Y:S01]  /*36a0*/  FMUL.FTZ R147, R26, c[0x0][0x2b4] ;  /* 0x0000ad001a937a20 */ /* 0x000fe20000410000 */
[----:B------:R-:W2:Y:S01]  /*36b0*/  MUFU.TANH R211, R211 ;  /* 0x000000d300d37308 */ /* 0x000ea20000002400 */
[----:B------:R-:W-:Y:S02]  /*36c0*/  FMUL.FTZ R141, R27, c[0x0][0x2b4] ;  /* 0x0000ad001b8d7a20 */ /* 0x000fe40000410000 */
[----:B---3--:R-:W-:Y:S07]  /*36d0*/  FMUL.FTZ R154, R22, c[0x0][0x2b4] ;  /* 0x0000ad00169a7a20 */ /* 0x008fee0000410000 */
[----:B------:R-:W3:Y:S10]  /*36e0*/  MUFU.TANH R207, R207 ;  /* 0x000000cf00cf7308 */ /* 0x000ef40000002400 */
[----:B------:R-:W1:Y:S10]  /*36f0*/  MUFU.TANH R212, R212 ;  /* 0x000000d400d47308 */ /* 0x000e740000002400 */
        /* <DEDUP_REMOVED lines=12> */
[----:B------:R-:W1:Y:S01]  /*37c0*/  MUFU.TANH R155, R155 ;  /* 0x0000009b009b7308 */ /* 0x000e620000002400 */
[-C--:B----4-:R-:W-:Y:S02]  /*37d0*/  IADD3 R9, R136, R10.reuse, RZ ;  /* 0x0000000a88097210 */ /* 0x090fe40007ffe0ff */
[----:B-----5:R-:W-:Y:S07]  /*37e0*/  IADD3 R143, R137, R10, RZ ;  /* 0x0000000a898f7210 */ /* 0x020fee0007ffe0ff */
[----:B------:R-:W4:Y:S01]  /*37f0*/  MUFU.TANH R135, R135 ;  /* 0x0000008700877308 */ /* 0x000f220000002400 */
[----:B------:R-:W-:Y:S09]  /*3800*/  IMNMX R9, R138, R9, PT ;  /* 0x000000098a097217 */ /* 0x000ff20003800200 */
[----:B------:R-:W1:Y:S10]  /*3810*/  MUFU.TANH R147, R147 ;  /* 0x0000009300937308 */ /* 0x000e740000002400 */
[----:B------:R-:W1:Y:S01]  /*3820*/  MUFU.TANH R141, R141 ;  /* 0x0000008d008d7308 */ /* 0x000e620000002400 */
[----:B------:R-:W-:-:S05]  /*3830*/  @!P3 BRA `(.L_x_449) ;  /* 0x000001800000b947 */ /* 0x000fca0003800000 */
[----:B--23--:R-:W-:Y:S01]  /*3840*/  IADD3 R3, R10, UR16, RZ ;  /* 0x000000100a037c10 */ /* 0x00cfe2000fffe0ff */
[----:B------:R-:W-:Y:S03]  /*3850*/  BSSY B0, `(.L_x_450) ;  /* 0x000000e000007945 */ /* 0x000fe60003800000 */
        /* <DEDUP_REMOVED lines=9> */
.L_x_451:
[----:B------:R-:W-:Y:S11]  /*38f0*/  ISETP.NE.AND P2, PT, R139, c[0x0][0x2a8], PT ;  /* 0x0000aa008b007a0c */ /* 0x000ff60003f45270 */
[----:B------:R-:W-:Y:S02]  /*3900*/  @!UPT UIADD3 URZ, URZ, URZ, URZ ;  /* 0x0000003f3f3ff290 */ /* 0x000fe4000fffe03f */
[----:B------:R-:W-:Y:S05]  /*3910*/  @P2 IMAD.HI.U32 R2, R3, c[0x0][0x2ac], RZ ;  /* 0x0000ab0003022a27 */ /* 0x000fea00078e00ff */
[----:B------:R-:W-:Y:S02]  /*3920*/  @P2 SHF.R.U32.HI R3, RZ, c[0x0][0x2b0], R2 ;  /* 0x0000ac00ff032a19 */ /* 0x000fe40000011602 */
.L_x_452:
[----:B------:R-:W-:Y:S05]  /*3930*/  BSYNC B0 ;  /* 0x0000000000007941 */ /* 0x000fea0003800000 */
.L_x_450:
[----:B------:R-:W2:Y:S01]  /*3940*/  LDL R2, [R1+0x28] ;  /* 0x0000280001027983 */ /* 0x000ea20000100800 */
[----:B------:R-:W-:Y:S02]  /*3950*/  IMAD.IADD R4, R137, 0x1, R10 ;  /* 0x0000000189047824 */ /* 0x000fe400078e020a */
[----:B--2---:R-:W-:Y:S02]  /*3960*/  IMAD R143, R3, c[0x0][0x2a8], R2 ;  /* 0x0000aa00038f7a24 */ /* 0x004fe400078e0202 */
[----:B------:R-:W-:Y:S03]  /*3970*/  IMAD.IADD R2, R136, 0x1, R10 ;  /* 0x0000000188027824 */ /* 0x000fe600078e020a */
[----:B------:R-:W-:Y:S02]  /*3980*/  IADD3 R9, R143, c[0x0][0x2a8], RZ ;  /* 0x0000aa008f097a10 */ /* 0x000fe40007ffe0ff */
[----:B------:R-:W-:Y:S02]  /*3990*/  IMNMX R2, R138, R2, PT ;  /* 0x000000028a027217 */ /* 0x000fe40003800200 */
[----:B------:R-:W-:Y:S02]  /*39a0*/  IMNMX R143, R4, R143, !PT ;  /* 0x0000008f048f7217 */ /* 0x000fe40007800200 */
[----:B------:R-:W-:Y:S02]  /*39b0*/  IMNMX R9, R2, R9, PT ;  /* 0x0000000902097217 */ /* 0x000fe40003800200 */
.L_x_449:
[----:B--23--:R-:W-:Y:S05]  /*39c0*/  IADD3 R3, R10, 0x8, RZ ;  /* 0x000000080a037810 */ /* 0x00cfea0007ffe0ff */
[--C-:B------:R-:W-:Y:S02]  /*39d0*/  IMAD.IADD R13, R136, 0x1, R3.reuse ;  /* 0x00000001880d7824 */ /* 0x100fe400078e0203 */
[----:B------:R-:W-:Y:S03]  /*39e0*/  IMAD.IADD R7, R137, 0x1, R3 ;  /* 0x0000000189077824 */ /* 0x000fe600078e0203 */
[----:B------:R-:W-:Y:S01]  /*39f0*/  IMNMX R13, R138, R13, PT ;  /* 0x0000000d8a0d7217 */ /* 0x000fe20003800200 */
[----:B------:R-:W-:-:S05]  /*3a00*/  @!P3 BRA `(.L_x_453) ;  /* 0x000001500000b947 */ /* 0x000fca0003800000 */
[----:B------:R-:W-:Y:S01]  /*3a10*/  IADD3 R3, R3, UR16, RZ ;  /* 0x0000001003037c10 */ /* 0x000fe2000fffe0ff */
        /* <DEDUP_REMOVED lines=10> */
.L_x_455:
[----:B------:R-:W-:Y:S11]  /*3ac0*/  ISETP.NE.AND P2, PT, R139, c[0x0][0x2a8], PT ;  /* 0x0000aa008b007a0c */ /* 0x000ff60003f45270 */
[----:B------:R-:W-:Y:S02]  /*3ad0*/  @!UPT UIADD3 URZ, URZ, URZ, URZ ;  /* 0x0000003f3f3ff290 */ /* 0x000fe4000fffe03f */
[----:B------:R-:W-:Y:S05]  /*3ae0*/  @P2 IMAD.HI.U32 R2, R3, c[0x0][0x2ac], RZ ;  /* 0x0000ab0003022a27 */ /* 0x000fea00078e00ff */
[----:B------:R-:W-:Y:S02]  /*3af0*/  @P2 SHF.R.U32.HI R3, RZ, c[0x0][0x2b0], R2 ;  /* 0x0000ac00ff032a19 */ /* 0x000fe40000011602 */
.L_x_456:
[----:B------:R-:W-:Y:S05]  /*3b00*/  BSYNC B0 ;  /* 0x0000000000007941 */ /* 0x000fea0003800000 */
.L_x_454:
[----:B------:R-:W2:Y:S02]  /*3b10*/  LDL R2, [R1+0x28] ;  /* 0x0000280001027983 */ /* 0x000ea40000100800 */
[----:B--2---:R-:W-:Y:S05]  /*3b20*/  IMAD R4, R3, c[0x0][0x2a8], R2 ;  /* 0x0000aa0003047a24 */ /* 0x004fea00078e0202 */
[----:B------:R-:W-:Y:S02]  /*3b30*/  IADD3 R2, R4, c[0x0][0x2a8], RZ ;  /* 0x0000aa0004027a10 */ /* 0x000fe40007ffe0ff */
[----:B------:R-:W-:Y:S02]  /*3b40*/  IMNMX R7, R7, R4, !PT ;  /* 0x0000000407077217 */ /* 0x000fe40007800200 */
[----:B------:R-:W-:Y:S02]  /*3b50*/  IMNMX R13, R13, R2, PT ;  /* 0x000000020d0d7217 */ /* 0x000fe40003800200 */
.L_x_453:
[----:B------:R-:W-:Y:S05]  /*3b60*/  IADD3 R3, R10, 0x20, RZ ;  /* 0x000000200a037810 */ /* 0x000fea0007ffe0ff */
        /* <DEDUP_REMOVED lines=15> */
.L_x_459:
[----:B------:R-:W-:Y:S11]  /*3c60*/  ISETP.NE.AND P2, PT, R139, c[0x0][0x2a8], PT ;  /* 0x0000aa008b007a0c */ /* 0x000ff60003f45270 */
[----:B------:R-:W-:Y:S02]  /*3c70*/  @!UPT UIADD3 URZ, URZ, URZ, URZ ;  /* 0x0000003f3f3ff290 */ /* 0x000fe4000fffe03f */
[----:B------:R-:W-:Y:S05]  /*3c80*/  @P2 IMAD.HI.U32 R2, R3, c[0x0][0x2ac], RZ ;  /* 0x0000ab0003022a27 */ /* 0x000fea00078e00ff */
[----:B------:R-:W-:Y:S02]  /*3c90*/  @P2 SHF.R.U32.HI R3, RZ, c[0x0][0x2b0], R2 ;  /* 0x0000ac00ff032a19 */ /* 0x000fe40000011602 */
.L_x_460:
[----:B------:R-:W-:Y:S05]  /*3ca0*/  BSYNC B0 ;  /* 0x0000000000007941 */ /* 0x000fea0003800000 */
.L_x_458:
[----:B------:R-:W2:Y:S02]  /*3cb0*/  LDL R2, [R1+0x28] ;  /* 0x0000280001027983 */ /* 0x000ea40000100800 */
[----:B--2---:R-:W-:Y:S05]  /*3cc0*/  IMAD R2, R3, c[0x0][0x2a8], R2 ;  /* 0x0000aa0003027a24 */ /* 0x004fea00078e0202 */
[----:B------:R-:W-:Y:S02]  /*3cd0*/  IADD3 R3, R2, c[0x0][0x2a8], RZ ;  /* 0x0000aa0002037a10 */ /* 0x000fe40007ffe0ff */
[----:B------:R-:W-:Y:S02]  /*3ce0*/  IMNMX R5, R5, R2, !PT ;  /* 0x0000000205057217 */ /* 0x000fe40007800200 */
[----:B------:R-:W-:Y:S02]  /*3cf0*/  IMNMX R6, R6, R3, PT ;  /* 0x0000000306067217 */ /* 0x000fe40003800200 */
.L_x_457:
        /* <DEDUP_REMOVED lines=16> */
.L_x_463:
[----:B------:R-:W-:Y:S11]  /*3e00*/  ISETP.NE.AND P2, PT, R139, c[0x0][0x2a8], PT ;  /* 0x0000aa008b007a0c */ /* 0x000ff60003f45270 */
[----:B------:R-:W-:Y:S02]  /*3e10*/  @!UPT UIADD3 URZ, URZ, URZ, URZ ;  /* 0x0000003f3f3ff290 */ /* 0x000fe4000fffe03f */
[----:B------:R-:W-:Y:S05]  /*3e20*/  @P2 IMAD.HI.U32 R2, R3, c[0x0][0x2ac], RZ ;  /* 0x0000ab0003022a27 */ /* 0x000fea00078e00ff */
[----:B------:R-:W-:Y:S02]  /*3e30*/  @P2 SHF.R.U32.HI R3, RZ, c[0x0][0x2b0], R2 ;  /* 0x0000ac00ff032a19 */ /* 0x000fe40000011602 */
.L_x_464:
[----:B------:R-:W-:Y:S05]  /*3e40*/  BSYNC B0 ;  /* 0x0000000000007941 */ /* 0x000fea0003800000 */
.L_x_462:
[----:B------:R-:W2:Y:S02]  /*3e50*/  LDL R2, [R1+0x28] ;  /* 0x0000280001027983 */ /* 0x000ea40000100800 */
[----:B--2---:R-:W-:Y:S05]  /*3e60*/  IMAD R11, R3, c[0x0][0x2a8], R2 ;  /* 0x0000aa00030b7a24 */ /* 0x004fea00078e0202 */
[----:B------:R-:W-:Y:S02]  /*3e70*/  IADD3 R3, R11, c[0x0][0x2a8], RZ ;  /* 0x0000aa000b037a10 */ /* 0x000fe40007ffe0ff */
[----:B------:R-:W-:Y:S02]  /*3e80*/  IMNMX R4, R4, R11, !PT ;  /* 0x0000000b04047217 */ /* 0x000fe40007800200 */
[----:B------:R-:W-:Y:S02]  /*3e90*/  IMNMX R136, R136, R3, PT ;  /* 0x0000000388887217 */ /* 0x000fe40003800200 */
.L_x_461:
        /* <DEDUP_REMOVED lines=13> */
[----:B------:R-:W-:Y:S01]  /*3f70*/  ISETP.GT.AND P4, PT, R236, 0xf, PT ;  /* 0x0000000fec00780c */ /* 0x000fe20003f84270 */
[----:B------:R-:W5:Y:S01]  /*3f80*/  LDL R10, [R1+0x8] ;  /* 0x00000800010a7983 */ /* 0x000f620000100800 */
[----:B------:R-:W-:Y:S01]  /*3f90*/  USHF.R.S32.HI UR17, URZ, 0x1f, UR10 ;  /* 0x0000001f3f117899 */ /* 0x000fe2000801140a */
[----:B------:R-:W-:Y:S01]  /*3fa0*/  IMAD.U32 R3, RZ, RZ, UR9 ;  /* 0x00000009ff037e24 */ /* 0x000fe2000f8e00ff */
[----:B------:R-:W-:Y:S01]  /*3fb0*/  ULDC.64 UR6, c[0x0][0x178] ;  /* 0x00005e0000067ab9 */ /* 0x000fe20000000a00 */
[----:B--2---:R-:W2:Y:S01]  /*3fc0*/  LDL.64 R14, [R1+0x20] ;  /* 0x00002000010e7983 */ /* 0x004ea20000100a00 */
[----:B------:R-:W-:Y:S01]  /*3fd0*/  UIMAD UR17, UR17, UR6, URZ ;  /* 0x00000006111172a4 */ /* 0x000fe2000f8e023f */
[----:B------:R-:W-:Y:S01]  /*3fe0*/  IMAD.U32 R2, RZ, RZ, UR5 ;  /* 0x00000005ff027e24 */ /* 0x000fe2000f8e00ff */
[----:B------:R-:W-:Y:S02]  /*3ff0*/  UIMAD.WIDE.U32 UR22, UR10, UR6, URZ ;  /* 0x000000060a1672a5 */ /* 0x000fe4000f8e003f */
[----:B------:R-:W-:Y:S02]  /*4000*/  UIMAD UR17, UR10, UR7, UR17 ;  /* 0x000000070a1172a4 */ /* 0x000fe4000f8e0211 */
[----:B------:R-:W-:Y:S02]  /*4010*/  USHF.L.U32 UR6, UR22, 0x6, URZ ;  /* 0x0000000616067899 */ /* 0x000fe4000800063f */
[----:B------:R-:W-:Y:S02]  /*4020*/  UIADD3 UR17, UR23, UR17, URZ ;  /* 0x0000001117117290 */ /* 0x000fe4000fffe03f */
[----:B------:R-:W-:Y:S02]  /*4030*/  UIMAD UR7, UR10, -0x40, UR14 ;  /* 0xffffffc00a0778a4 */ /* 0x000fe4000f8e020e */
[C---:B------:R-:W-:Y:S01]  /*4040*/  IADD3 R3, P3, P2, R242.reuse, UR6, R3 ;  /* 0x00000006f2037c10 */ /* 0x040fe2000fa7e003 */
[----:B------:R-:W-:Y:S03]  /*4050*/  USHF.L.U64.HI UR17, UR22, 0x6, UR17 ;  /* 0x0000000616117899 */ /* 0x000fe60008010211 */
[----:B------:R-:W-:Y:S03]  /*4060*/  IADD3 R12, -R239, UR7, RZ ;  /* 0x00000007ef0c7c10 */ /* 0x000fe6000fffe1ff */
[C---:B------:R-:W-:Y:S02]  /*4070*/  IADD3.X R2, R235.reuse, UR17, R2, P3, P2 ;  /* 0x00000011eb027c10 */ /* 0x040fe40009fe4402 */
[----:B------:R-:W-:Y:S04]  /*4080*/  IADD3 R11, P2, R242, UR6, RZ ;  /* 0x00000006f20b7c10 */ /* 0x000fe8000ff5e0ff */
[----:B------:R-:W-:Y:S02]  /*4090*/  IADD3.X R8, R235, UR17, RZ, P2, !PT ;  /* 0x00000011eb087c10 */ /* 0x000fe400097fe4ff */
[C---:B------:R-:W-:Y:S04]  /*40a0*/  LEA R16, P2, R11.reuse, c[0x0][0x160], 0x1 ;  /* 0x000058000b107a11 */ /* 0x040fe800078408ff */
[----:B------:R-:W-:Y:S01]  /*40b0*/  LEA.HI.X R17, R11, c[0x0][0x164], R8, 0x1, P2 ;  /* 0x000059000b117a11 */ /* 0x000fe200010f0c08 */
[----:B------:R-:W-:Y:S01]  /*40c0*/  IMAD.U32 R8, RZ, RZ, UR13 ;  /* 0x0000000dff087e24 */ /* 0x000fe2000f8e00ff */
[----:B------:R-:W-:Y:S03]  /*40d0*/  ISETP.LT.OR P2, PT, R12, 0x1, P5 ;  /* 0x000000010c00780c */ /* 0x000fe60002f41670 */
[----:B-----5:R-:W-:Y:S02]  /*40e0*/  IMAD R10, R8, 0x4000, R10 ;  /* 0x00004000080a7824 */ /* 0x020fe400078e020a */
[----:B------:R-:W-:Y:S08]  /*40f0*/  IMAD.U32 R8, RZ, RZ, UR11 ;  /* 0x0000000bff087e24 */ /* 0x000ff0000f8e00ff */
[----:B------:R-:W-:Y:S01]  /*4100*/  @!PT LDS RZ, [RZ] ;  /* 0x00000000fffff984 */ /* 0x000fe20000000800 */
[----:B------:R-:W-:Y:S01]  /*4110*/  @!PT LDS RZ, [RZ] ;  /* 0x00000000fffff984 */ /* 0x000fe20000000800 */
[----:B------:R-:W-:Y:S01]  /*4120*/  @!PT LDS RZ, [RZ] ;  /* 0x00000000fffff984 */ /* 0x000fe20000000800 */
[----:B------:R4:W-:Y:S01]  /*4130*/  LDGSTS.E.BYPASS.LTC128B.128 [R10], [R16.64], !P2 ;  /* 0x00000000100a7fae */ /* 0x0009e2000d101d52 */
[----:B------:R-:W-:Y:S02]  /*4140*/  ISETP.LT.OR P2, PT, R12, 0x1, P6 ;  /* 0x000000010c00780c */ /* 0x000fe40003741670 */
[----:B------:R-:W-:Y:S11]  /*4150*/  @!P4 LEA R8, R8, 0x40, 0x6 ;  /* 0x000000400808c811 */ /* 0x000ff600078e30ff */
[----:B------:R4:W-:Y:S01]  /*4160*/  LDGSTS.E.BYPASS.LTC128B.128 [R10+0x2000], [R16.64+0x80], !P2 ;  /* 0x02000080100a7fae */ /* 0x0009e2000d101d52 */
[C---:B--2---:R-:W-:Y:S04]  /*4170*/  @!P4 IADD3 R11, P2, R8.reuse, R14, RZ ;  /* 0x0000000e080bc210 */ /* 0x044fe80007f5e0ff */
[----:B------:R-:W-:Y:S02]  /*4180*/  @!P4 LEA.HI.X.SX32 R8, R8, R245, 0x1, P2 ;  /* 0x000000f50808c211 */ /* 0x000fe400010f0eff */
[C---:B------:R-:W-:Y:S04]  /*4190*/  LEA R14, P2, R3.reuse, c[0x0][0x160], 0x1 ;  /* 0x00005800030e7a11 */ /* 0x040fe800078408ff */
[----:B------:R-:W-:Y:S01]  /*41a0*/  LEA.HI.X R15, R3, c[0x0][0x164], R2, 0x1, P2 ;  /* 0x00005900030f7a11 */ /* 0x000fe200010f0c02 */
[----:B------:R-:W-:Y:S01]  /*41b0*/  IMAD.U32 R3, RZ, RZ, UR13 ;  /* 0x0000000dff037e24 */ /* 0x000fe2000f8e00ff */
[----:B------:R-:W-:Y:S03]  /*41c0*/  @!P4 LEA R18, P2, R11, c[0x0][0x258], 0x2 ;  /* 0x000096000b12ca11 */ /* 0x000fe600078410ff */
[----:B------:R-:W-:Y:S01]  /*41d0*/  @!P4 IMAD R3, R3, 0x40, R238 ;  /* 0x000000400303c824 */ /* 0x000fe200078e02ee */
[----:B------:R-:W-:Y:S02]  /*41e0*/  @!P4 LEA.HI.X R19, R11, c[0x0][0x25c], R8, 0x2, P2 ;  /* 0x000097000b13ca11 */ /* 0x000fe400010f1408 */
[C---:B------:R-:W-:Y:S01]  /*41f0*/  ISETP.LT.OR P2, PT, R12.reuse, 0x21, P5 ;  /* 0x000000210c00780c */ /* 0x040fe20002f41670 */
[----:B------:R-:W-:Y:S11]  /*4200*/  @!P4 IMAD.SHL.U32 R2, R3, 0x4, RZ ;  /* 0x000000040302c824 */ /* 0x000ff600078e00ff */
[----:B------:R-:W-:Y:S01]  /*4210*/  @!UPT UIADD3 URZ, URZ, URZ, URZ ;  /* 0x0000003f3f3ff290 */ /* 0x000fe2000fffe03f */
[----:B------:R4:W-:Y:S01]  /*4220*/  LDGSTS.E.BYPASS.LTC128B.128 [R10+0x1000], [R14.64], !P2 ;  /* 0x010000000e0a7fae */ /* 0x0009e2000d101d52 */
[----:B------:R-:W-:Y:S11]  /*4230*/  ISETP.LT.OR P2, PT, R12, 0x21, P6 ;  /* 0x000000210c00780c */ /* 0x000ff60003741670 */
[----:B------:R-:W-:Y:S02]  /*4240*/  @!UPT UIADD3 URZ, URZ, URZ, URZ ;  /* 0x0000003f3f3ff290 */ /* 0x000fe4000fffe03f */
[----:B------:R4:W-:Y:S04]  /*4250*/  LDGSTS.E.BYPASS.LTC128B.128 [R10+0x3000], [R14.64+0x80], !P2 ;  /* 0x030000800e0a7fae */ /* 0x0009e8000d101d52 */
[----:B------:R4:W-:Y:S02]  /*4260*/  @!P4 LDGSTS.E.BYPASS.LTC128B.128 [R2+0x12080], [R18.64] ;  /* 0x120800001202cfae */ /* 0x0009e4000b901d52 */
.L_x_465:
[----:B------:R-:W-:Y:S01]  /*4270*/  PLOP3.LUT P2, PT, PT, PT, UP6, 0x40, 0x0 ;  /* 0x000000000000781c */ /* 0x000fe20003f4e868 */
[----:B------:R2:W-:Y:S03]  /*4280*/  STL [R1+0x44], R89 ;  /* 0x0000445901007387 */ /* 0x0005e60000100800 */
[----:B------:R-:W-:Y:S01]  /*4290*/  ISETP.GT.AND P2, PT, R143, RZ, P2 ;  /* 0x000000ff8f00720c */ /* 0x000fe20001744270 */
[----:B------:R4:W-:Y:S03]  /*42a0*/  STL [R1+0x40], R88 ;  /* 0x0000405801007387 */ /* 0x0009e60000100800 */
[----:B------:R-:W-:Y:S01]  /*42b0*/  ISETP.LT.OR P2, PT, R9, 0x1, P2 ;  /* 0x000000010900780c */ /* 0x000fe20001741670 */
[----:B------:R-:W-:Y:S03]  /*42c0*/  STL [R1+0x3c], R87 ;  /* 0x00003c5701007387 */ /* 0x000fe60000100800 */
[C---:B-1----:R-:W-:Y:S01]  /*42d0*/  FSEL R140, R208.reuse, -INF , !P2 ;  /* 0xff800000d08c7808 */ /* 0x042fe20005000000 */
[----:B------:R1:W-:Y:S01]  /*42e0*/  STL [R1+0x38], R86 ;  /* 0x0000385601007387 */ /* 0x0003e20000100800 */
[----:B------:R-:W-:Y:S01]  /*42f0*/  PLOP3.LUT P2, PT, PT, PT, UP5, 0x40, 0x0 ;  /* 0x000000000000781c */ /* 0x000fe20003f4e858 */
[----:B------:R-:W-:Y:S02]  /*4300*/  FFMA.FTZ R208, -R208, R208, 1 ;  /* 0x3f800000d0d07423 */ /* 0x000fe400000101d0 */
[----:B------:R3:W-:Y:S01]  /*4310*/  STL [R1+0x34], R85 ;  /* 0x0000345501007387 */ /* 0x0007e20000100800 */
[----:B------:R-:W-:Y:S01]  /*4320*/  ISETP.GT.AND P2, PT, R143, 0x1, P2 ;  /* 0x000000018f00780c */ /* 0x000fe20001744270 */
[--C-:B------:R-:W-:Y:S02]  /*4330*/  FFMA.FTZ R0, R140, c[0x0][0x29c], -R146.reuse ;  /* 0x0000a7008c007a23 */ /* 0x100fe40000010892 */
[----:B------:R1:W-:Y:S01]  /*4340*/  STL [R1+0x30], R84 ;  /* 0x0000305401007387 */ /* 0x0003e20000100800 */
[----:B------:R-:W-:Y:S03]  /*4350*/  ISETP.LT.OR P2, PT, R9, 0x2, P2 ;  /* 0x000000020900780c */ /* 0x000fe60001741670 */
[----:B------:R1:W-:Y:S01]  /*4360*/  STL [R1+0x2c], R0 ;  /* 0x00002c0001007387 */ /* 0x0003e20000100800 */
[C---:B------:R-:W-:Y:S01]  /*4370*/  FSEL R138, R209.reuse, -INF , !P2 ;  /* 0xff800000d18a7808 */ /* 0x040fe20005000000 */
[----:B------:R-:W-:Y:S01]  /*4380*/  FFMA.FTZ R209, -R209, R209, 1 ;  /* 0x3f800000d1d17423 */ /* 0x000fe200000101d1 */
[----:B------:R-:W-:Y:S01]  /*4390*/  PLOP3.LUT P2, PT, PT, PT, UP4, 0x40, 0x0 ;  /* 0x000000000000781c */ /* 0x000fe20003f4e848 */
[----:B------:R-:W0:Y:S02]  /*43a0*/  LDGDEPBAR ;  /* 0x00000000000079af */ /* 0x000e240000000000 */
[--C-:B--2---:R-:W-:Y:S01]  /*43b0*/  FFMA.FTZ R89, R138, c[0x0][0x29c], -R146.reuse ;  /* 0x0000a7008a597a23 */ /* 0x104fe20000010892 */
[----:B------:R-:W-:Y:S04]  /*43c0*/  ISETP.GT.AND P2, PT, R143, 0x20, P2 ;  /* 0x000000208f00780c */ /* 0x000fe80001744270 */
[----:B------:R-:W-:Y:S04]  /*43d0*/  ISETP.LT.OR P2, PT, R9, 0x21, P2 ;  /* 0x000000210900780c */ /* 0x000fe80001741670 */
[C---:B----4-:R-:W-:Y:S01]  /*43e0*/  FSEL R10, R206.reuse, -INF , !P2 ;  /* 0xff800000ce0a7808 */ /* 0x050fe20005000000 */
[----:B------:R-:W-:Y:S01]  /*43f0*/  FFMA.FTZ R206, -R206, R206, 1 ;  /* 0x3f800000cece7423 */ /* 0x000fe200000101ce */
[----:B------:R-:W-:Y:S03]  /*4400*/  PLOP3.LUT P2, PT, PT, PT, UP3, 0x40, 0x0 ;  /* 0x000000000000781c */ /* 0x000fe60003f4e838 */
[--C-:B------:R-:W-:Y:S01]  /*4410*/  FFMA.FTZ R88, R10, c[0x0][0x29c], -R146.reuse ;  /* 0x0000a7000a587a23 */ /* 0x100fe20000010892 */
[----:B------:R-:W-:Y:S04]  /*4420*/  ISETP.GT.AND P2, PT, R143, 0x21, P2 ;  /* 0x000000218f00780c */ /* 0x000fe80001744270 */
[----:B------:R-:W-:Y:S04]  /*4430*/  ISETP.LT.OR P2, PT, R9, 0x22, P2 ;  /* 0x000000220900780c */ /* 0x000fe80001741670 */
[C---:B------:R-:W-:Y:S01]  /*4440*/  FSEL R8, R153.reuse, -INF , !P2 ;  /* 0xff80000099087808 */ /* 0x040fe20005000000 */
[----:B------:R-:W-:Y:S01]  /*4450*/  FFMA.FTZ R153, -R153, R153, 1 ;  /* 0x3f80000099997423 */ /* 0x000fe20000010199 */
[----:B------:R-:W-:Y:S03]  /*4460*/  PLOP3.LUT P2, PT, PT, PT, UP2, 0x40, 0x0 ;  /* 0x000000000000781c */ /* 0x000fe60003f4e828 */
[--C-:B-1----:R-:W-:Y:S01]  /*4470*/  FFMA.FTZ R86, R8, c[0x0][0x29c], -R146.reuse ;  /* 0x0000a70008567a23 */ /* 0x102fe20000010892 */
[----:B------:R-:W-:Y:S04]  /*4480*/  ISETP.GT.AND P2, PT, R143, 0x40, P2 ;  /* 0x000000408f00780c */ /* 0x000fe80001744270 */
[----:B------:R-:W-:Y:S01]  /*4490*/  ISETP.LT.OR P2, PT, R9, 0x41, P2 ;  /* 0x000000410900780c */ /* 0x000fe20001741670 */
[----:B------:R-:W-:Y:S03]  /*44a0*/  MUFU.EX2 R86, R86 ;  /* 0x0000005600567308 */ /* 0x000fe60000000800 */
[C---:B------:R-:W-:Y:S01]  /*44b0*/  FSEL R11, R205.reuse, -INF , !P2 ;  /* 0xff800000cd0b7808 */ /* 0x040fe20005000000 */
[----:B------:R-:W-:Y:S01]  /*44c0*/  FFMA.FTZ R205, -R205, R205, 1 ;  /* 0x3f800000cdcd7423 */ /* 0x000fe200000101cd */
[----:B------:R-:W-:Y:S03]  /*44d0*/  PLOP3.LUT P2, PT, PT, PT, UP1, 0x40, 0x0 ;  /* 0x000000000000781c */ /* 0x000fe60003f4e818 */
[--C-:B---3--:R-:W-:Y:S01]  /*44e0*/  FFMA.FTZ R85, R11, c[0x0][0x29c], -R146.reuse ;  /* 0x0000a7000b557a23 */ /* 0x108fe20000010892 */
[----:B------:R-:W-:Y:S04]  /*44f0*/  ISETP.GT.AND P2, PT, R143, 0x41, P2 ;  /* 0x000000418f00780c */ /* 0x000fe80001744270 */
[----:B------:R-:W-:Y:S01]  /*4500*/  ISETP.LT.OR P2, PT, R9, 0x42, P2 ;  /* 0x000000420900780c */ /* 0x000fe20001741670 */
[----:B------:R-:W-:Y:S03]  /*4510*/  MUFU.EX2 R85, R85 ;  /* 0x0000005500557308 */ /* 0x000fe60000000800 */
[C---:B------:R-:W-:Y:S01]  /*4520*/  FSEL R9, R145.reuse, -INF , !P2 ;  /* 0xff80000091097808 */ /* 0x040fe20005000000 */
[----:B------:R-:W-:Y:S01]  /*4530*/  FFMA.FTZ R145, -R145, R145, 1 ;  /* 0x3f80000091917423 */ /* 0x000fe20000010191 */
[----:B------:R-:W-:Y:S03]  /*4540*/  PLOP3.LUT P2, PT, PT, PT, UP6, 0x40, 0x0 ;  /* 0x000000000000781c */ /* 0x000fe60003f4e868 */
[----:B------:R-:W-:Y:S01]  /*4550*/  FFMA.FTZ R84, R9, c[0x0][0x29c], -R146 ;  /* 0x0000a70009547a23 */ /* 0x000fe20000010892 */
[----:B------:R-:W-:Y:S04]  /*4560*/  ISETP.GT.AND P2, PT, R7, RZ, P2 ;  /* 0x000000ff0700720c */ /* 0x000fe80001744270 */
[----:B------:R-:W-:Y:S01]  /*4570*/  ISETP.LT.OR P2, PT, R13, 0x1, P2 ;  /* 0x000000010d00780c */ /* 0x000fe20001741670 */
        /* <DEDUP_REMOVED lines=13> */
[C---:B------:R-:W-:Y:S01]  /*4650*/  FSEL R14, R219.reuse, -INF , !P2 ;  /* 0xff800000db0e7808 */ /* 0x040fe20005000000 */
[----:B------:R-:W-:Y:S01]  /*4660*/  FFMA.FTZ R219, -R219, R219, 1 ;  /* 0x3f800000dbdb7423 */ /* 0x000fe200000101db */
        /* <DEDUP_REMOVED lines=9> */
[----:B------:R-:W-:Y:S04]  /*4700*/  ISETP.LT.OR P2, PT, R13, 0x41, P2 ;  /* 0x000000410d00780c */ /* 0x000fe80001741670 */
        /* <DEDUP_REMOVED lines=9> */
[----:B------:R-:W-:Y:S01]  /*47a0*/  FFMA.FTZ R151, R2, c[0x0][0x29c], -R151 ;  /* 0x0000a70002977a23 */ /* 0x000fe20000010897 */
[----:B------:R-:W-:Y:S01]  /*47b0*/  ISETP.GT.AND P2, PT, R5, RZ, P2 ;  /* 0x000000ff0500720c */ /* 0x000fe20001744270 */
[----:B------:R-:W-:Y:S03]  /*47c0*/  IMAD.MOV.U32 R2, RZ, RZ, 0x40 ;  /* 0x00000040ff027424 */ /* 0x000fe600078e00ff */
[----:B------:R-:W-:Y:S01]  /*47d0*/  ISETP.LT.OR P2, PT, R6, 0x1, P2 ;  /* 0x000000010600780c */ /* 0x000fe20001741670 */
[----:B------:R-:W-:Y:S01]  /*47e0*/  MUFU.EX2 R151, R151 ;  /* 0x0000009700977308 */ /* 0x000fe20000000800 */
[----:B------:R-:W-:Y:S02]  /*47f0*/  SEL R2, R2, 0xffffffc0, !P0 ;  /* 0xffffffc002027807 */ /* 0x000fe40004000000 */
[C---:B------:R-:W-:Y:S01]  /*4800*/  FSEL R149, R207.reuse, -INF , !P2 ;  /* 0xff800000cf957808 */ /* 0x040fe20005000000 */
[----:B------:R-:W-:Y:S01]  /*4810*/  FFMA.FTZ R207, -R207, R207, 1 ;  /* 0x3f800000cfcf7423 */ /* 0x000fe200000101cf */
[----:B------:R-:W-:Y:S03]  /*4820*/  PLOP3.LUT P2, PT, PT, PT, UP5, 0x40, 0x0 ;  /* 0x000000000000781c */ /* 0x000fe60003f4e858 */
[--C-:B------:R-:W-:Y:S01]  /*4830*/  FFMA.FTZ R149, R149, c[0x0][0x29c], -R142.reuse ;  /* 0x0000a70095957a23 */ /* 0x100fe2000001088e */
[C---:B------:R-:W-:Y:S04]  /*4840*/  ISETP.GT.AND P2, PT, R5.reuse, 0x1, P2 ;  /* 0x000000010500780c */ /* 0x040fe80001744270 */
[----:B------:R-:W-:Y:S01]  /*4850*/  ISETP.LT.OR P2, PT, R6, 0x2, P2 ;  /* 0x000000020600780c */ /* 0x000fe20001741670 */
[----:B------:R-:W-:Y:S03]  /*4860*/  MUFU.EX2 R149, R149 ;  /* 0x0000009500957308 */ /* 0x000fe60000000800 */
[C---:B------:R-:W-:Y:S01]  /*4870*/  FSEL R148, R212.reuse, -INF , !P2 ;  /* 0xff800000d4947808 */ /* 0x040fe20005000000 */
[----:B------:R-:W-:Y:S01]  /*4880*/  FFMA.FTZ R212, -R212, R212, 1 ;  /* 0x3f800000d4d47423 */ /* 0x000fe200000101d4 */
        /* <DEDUP_REMOVED lines=16> */
[C---:B------:R-:W-:Y:S04]  /*4990*/  ISETP.LT.OR P2, PT, R6.reuse, 0x41, P2 ;  /* 0x000000410600780c */ /* 0x040fe80001741670 */
        /* <DEDUP_REMOVED lines=16> */
[----:B------:R-:W-:Y:S02]  /*4aa0*/  ISETP.GT.AND P2, PT, R4, 0x1, P2 ;  /* 0x000000010400780c */ /* 0x000fe40001744270 */
[----:B------:R-:W-:Y:S02]  /*4ab0*/  SHF.L.U32 R133, R234, 0x1, RZ ;  /* 0x00000001ea857819 */ /* 0x000fe400000006ff */
        /* <DEDUP_REMOVED lines=21> */
[----:B------:R-:W-:Y:S04]  /*4c10*/  PLOP3.LUT P2, PT, PT, PT, UP1, 0x40, 0x0 ;  /* 0x000000000000781c */ /* 0x000fe80003f4e818 */
[----:B------:R-:W-:Y:S02]  /*4c20*/  ISETP.GT.AND P2, PT, R4, 0x41, P2 ;  /* 0x000000410400780c */ /* 0x000fe40001744270 */
[-C--:B------:R-:W-:Y:S03]  /*4c30*/  HMMA.16816.F32.BF16 R4, R20, R156.reuse, RZ ;  /* 0x0000009c1404723c */ /* 0x080fe600000418ff */
[----:B------:R-:W-:Y:S01]  /*4c40*/  ISETP.LT.OR P2, PT, R136, 0x42, P2 ;  /* 0x000000428800780c */ /* 0x000fe20001741670 */
[--C-:B------:R-:W-:Y:S03]  /*4c50*/  FFMA.FTZ R136, R17, c[0x0][0x29c], -R134.reuse ;  /* 0x0000a70011887a23 */ /* 0x100fe60000010886 */
[----:B------:R-:W-:Y:S01]  /*4c60*/  FSEL R3, R141, -INF , !P2 ;  /* 0xff8000008d037808 */ /* 0x000fe20005000000 */
[C---:B------:R-:W-:Y:S01]  /*4c70*/  HMMA.16816.F32.BF16 R8, R24.reuse, R156, RZ ;  /* 0x0000009c1808723c */ /* 0x040fe200000418ff */
[----:B------:R-:W-:Y:S01]  /*4c80*/  PLOP3.LUT P2, PT, PT, PT, UP0, 0x80, 0x0 ;  /* 0x000000000000781c */ /* 0x000fe20003f4f008 */
[----:B------:R-:W-:Y:S02]  /*4c90*/  MUFU.EX2 R136, R136 ;  /* 0x0000008800887308 */ /* 0x000fe40000000800 */
[----:B------:R-:W-:Y:S02]  /*4ca0*/  FFMA.FTZ R134, R3, c[0x0][0x29c], -R134 ;  /* 0x0000a70003867a23 */ /* 0x000fe40000010886 */
[----:B------:R-:W-:Y:S01]  /*4cb0*/  IMAD.IADD R3, R133, 0x1, R2 ;  /* 0x0000000185037824 */ /* 0x000fe200078e0202 */
[----:B------:R-:W-:Y:S01]  /*4cc0*/  IADD3 R2, R2, R132, RZ ;  /* 0x0000008402027210 */ /* 0x000fe20007ffe0ff */
[-C--:B------:R-:W-:Y:S01]  /*4cd0*/  HMMA.16816.F32.BF16 R12, R24, R158.reuse, RZ ;  /* 0x0000009e180c723c */ /* 0x080fe200000418ff */
[----:B------:R-:W-:Y:S07]  /*4ce0*/  FFMA.FTZ R141, -R141, R141, 1 ;  /* 0x3f8000008d8d7423 */ /* 0x000fee000001018d */
[C---:B------:R-:W-:Y:S08]  /*4cf0*/  HMMA.16816.F32.BF16 R16, R20.reuse, R158, RZ ;  /* 0x0000009e1410723c */ /* 0x040ff000000418ff */
[-C--:B------:R-:W-:Y:S08]  /*4d00*/  HMMA.16816.F32.BF16 R20, R20, R160.reuse, RZ ;  /* 0x000000a01414723c */ /* 0x080ff000000418ff */
[----:B------:R-:W-:Y:S08]  /*4d10*/  HMMA.16816.F32.BF16 R24, R24, R160, RZ ;  /* 0x000000a01818723c */ /* 0x000ff000000418ff */
        /* <DEDUP_REMOVED lines=23> */
[----:B------:R2:W3:Y:S08]  /*4e90*/  LDSM.16.M88.4 R80, [R133+0x11080] ;  /* 0x011080008550783b */ /* 0x0004f00000000200 */
[----:B--2---:R-:W2:Y:S01]  /*4ea0*/  LDL.LU R133, [R1+0x2c] ;  /* 0x00002c0001857983 */ /* 0x004ea20000300800 */
[-C--:B-1----:R-:W-:Y:S08]  /*4eb0*/  HMMA.16816.F32.BF16 R4, R76, R180.reuse, R4 ;  /* 0x000000b44c04723c */ /* 0x082ff00000041804 */
[C---:B---3--:R-:W-:Y:S08]  /*4ec0*/  HMMA.16816.F32.BF16 R8, R80.reuse, R180, R8 ;  /* 0x000000b45008723c */ /* 0x048ff00000041808 */
[-C--:B------:R-:W-:Y:S08]  /*4ed0*/  HMMA.16816.F32.BF16 R12, R80, R182.reuse, R12 ;  /* 0x000000b6500c723c */ /* 0x080ff0000004180c */
[C---:B------:R-:W-:Y:S08]  /*4ee0*/  HMMA.16816.F32.BF16 R16, R76.reuse, R182, R16 ;  /* 0x000000b64c10723c */ /* 0x040ff00000041810 */
[-C--:B------:R-:W-:Y:S01]  /*4ef0*/  HMMA.16816.F32.BF16 R20, R76, R184.reuse, R20 ;  /* 0x000000b84c14723c */ /* 0x080fe20000041814 */
[----:B------:R-:W1:Y:S07]  /*4f00*/  LDSM.16.M88.4 R76, [R132+0x10080] ;  /* 0x01008000844c783b */ /* 0x000e6e0000000200 */
[----:B------:R-:W-:Y:S01]  /*4f10*/  HMMA.16816.F32.BF16 R24, R80, R184, R24 ;  /* 0x000000b85018723c */ /* 0x000fe20000041818 */
[----:B------:R-:W3:Y:S08]  /*4f20*/  LDSM.16.M88.4 R80, [R132+0x11080] ;  /* 0x011080008450783b */ /* 0x000ef00000000200 */
[----:B------:R-:W-:Y:S01]  /*4f30*/  LDS R132, [R249.X4+0x12280] ;  /* 0x01228000f9847984 */ /* 0x000fe20000004800 */
[-C--:B-1----:R-:W-:Y:S08]  /*4f40*/  HMMA.16816.F32.BF16 R4, R76, R186.reuse, R4 ;  /* 0x000000ba4c04723c */ /* 0x082ff00000041804 */
[C---:B---3--:R-:W-:Y:S08]  /*4f50*/  HMMA.16816.F32.BF16 R8, R80.reuse, R186, R8 ;  /* 0x000000ba5008723c */ /* 0x048ff00000041808 */
[-C--:B------:R-:W-:Y:S08]  /*4f60*/  HMMA.16816.F32.BF16 R12, R80, R188.reuse, R12 ;  /* 0x000000bc500c723c */ /* 0x080ff0000004180c */
[C---:B------:R-:W-:Y:S08]  /*4f70*/  HMMA.16816.F32.BF16 R16, R76.reuse, R188, R16 ;  /* 0x000000bc4c10723c */ /* 0x040ff00000041810 */
[-C--:B------:R-:W-:Y:S01]  /*4f80*/  HMMA.16816.F32.BF16 R20, R76, R190.reuse, R20 ;  /* 0x000000be4c14723c */ /* 0x080fe20000041814 */
[----:B------:R-:W1:Y:S07]  /*4f90*/  LDSM.16.M88.4 R76, [R3+0x10080] ;  /* 0x01008000034c783b */ /* 0x000e6e0000000200 */
[----:B------:R-:W-:Y:S01]  /*4fa0*/  HMMA.16816.F32.BF16 R24, R80, R190, R24 ;  /* 0x000000be5018723c */ /* 0x000fe20000041818 */
[----:B------:R3:W4:Y:S02]  /*4fb0*/  LDSM.16.M88.4 R80, [R3+0x11080] ;  /* 0x011080000350783b */ /* 0x0007240000000200 */
[----:B---3--:R3:W3:Y:S05]  /*4fc0*/  MUFU.EX2 R3, R89 ;  /* 0x0000005900037308 */ /* 0x0086ea0000000800 */
[-C--:B-1----:R-:W-:Y:S08]  /*4fd0*/  HMMA.16816.F32.BF16 R4, R76, R192.reuse, R4 ;  /* 0x000000c04c04723c */ /* 0x082ff00000041804 */
[C---:B----4-:R-:W-:Y:S01]  /*4fe0*/  HMMA.16816.F32.BF16 R8, R80.reuse, R192, R8 ;  /* 0x000000c05008723c */ /* 0x050fe20000041808 */
[----:B---3--:R1:W5:Y:S07]  /*4ff0*/  LDL.LU R89, [R1+0x44] ;  /* 0x0000440001597983 */ /* 0x00836e0000300800 */
[-C--:B------:R-:W-:Y:S08]  /*5000*/  HMMA.16816.F32.BF16 R12, R80, R194.reuse, R12 ;  /* 0x000000c2500c723c */ /* 0x080ff0000004180c */
[C---:B------:R-:W-:Y:S08]  /*5010*/  HMMA.16816.F32.BF16 R16, R76.reuse, R194, R16 ;  /* 0x000000c24c10723c */ /* 0x040ff00000041810 */
[-C--:B------:R-:W-:Y:S01]  /*5020*/  HMMA.16816.F32.BF16 R20, R76, R196.reuse, R20 ;  /* 0x000000c44c14723c */ /* 0x080fe20000041814 */
[----:B------:R-:W3:Y:S07]  /*5030*/  LDSM.16.M88.4 R76, [R2+0x10080] ;  /* 0x01008000024c783b */ /* 0x000eee0000000200 */
[----:B------:R-:W-:Y:S01]  /*5040*/  HMMA.16816.F32.BF16 R24, R80, R196, R24 ;  /* 0x000000c45018723c */ /* 0x000fe20000041818 */
[----:B------:R4:W1:Y:S02]  /*5050*/  LDSM.16.M88.4 R80, [R2+0x11080] ;  /* 0x011080000250783b */ /* 0x0008640000000200 */
[----:B----4-:R4:W-:Y:S05]  /*5060*/  MUFU.EX2 R2, R88 ;  /* 0x0000005800027308 */ /* 0x0109ea0000000800 */
[-C--:B---3--:R-:W-:Y:S08]  /*5070*/  HMMA.16816.F32.BF16 R4, R76, R198.reuse, R4 ;  /* 0x000000c64c04723c */ /* 0x088ff00000041804 */
[C---:B-1----:R-:W-:Y:S01]  /*5080*/  HMMA.16816.F32.BF16 R8, R80.reuse, R198, R8 ;  /* 0x000000c65008723c */ /* 0x042fe20000041808 */
[----:B----4-:R1:W5:Y:S07]  /*5090*/  LDL.LU R88, [R1+0x40] ;  /* 0x0000400001587983 */ /* 0x01036e0000300800 */
[-C--:B------:R-:W-:Y:S08]  /*50a0*/  HMMA.16816.F32.BF16 R12, R80, R200.reuse, R12 ;  /* 0x000000c8500c723c */ /* 0x080ff0000004180c */
[C---:B------:R-:W-:Y:S04]  /*50b0*/  HMMA.16816.F32.BF16 R16, R76.reuse, R200, R16 ;  /* 0x000000c84c10723c */ /* 0x040fe80000041810 */
[--C-:B------:R-:W-:Y:S04]  /*50c0*/  FADD.FTZ R4, R4, -R132.reuse ;  /* 0x8000008404047221 */ /* 0x100fe80000010000 */
[-C--:B------:R-:W-:Y:S01]  /*50d0*/  HMMA.16816.F32.BF16 R20, R76, R202.reuse, R20 ;  /* 0x000000ca4c14723c */ /* 0x080fe20000041814 */
[----:B------:R-:W3:Y:S01]  /*50e0*/  LDS R76, [R249.X4+0x122a0] ;  /* 0x0122a000f94c7984 */ /* 0x000ee20000004800 */
[----:B------:R4:W-:Y:S05]  /*50f0*/  MUFU.EX2 R77, R87 ;  /* 0x00000057004d7308 */ /* 0x0009ea0000000800 */
[--C-:B------:R-:W-:Y:S01]  /*5100*/  FADD.FTZ R78, R5, -R132.reuse ;  /* 0x80000084054e7221 */ /* 0x100fe20000010000 */
[----:B------:R-:W-:Y:S04]  /*5110*/  HMMA.16816.F32.BF16 R24, R80, R202, R24 ;  /* 0x000000ca5018723c */ /* 0x000fe80000041818 */
[----:B------:R-:W-:Y:S01]  /*5120*/  MUFU.EX2 R5, R144 ;  /* 0x0000009000057308 */ /* 0x000fe20000000800 */
[----:B------:R-:W-:Y:S03]  /*5130*/  FMUL.FTZ R78, R3, R78 ;  /* 0x0000004e034e7220 */ /* 0x000fe60000410000 */
[--C-:B------:R-:W-:Y:S04]  /*5140*/  FADD.FTZ R17, R17, -R132.reuse ;  /* 0x8000008411117221 */ /* 0x100fe80000010000 */
[----:B------:R-:W-:Y:S02]  /*5150*/  FMUL.FTZ R209, R78, R209 ;  /* 0x000000d14ed17220 */ /* 0x000fe40000410000 */
[----:B------:R-:W-:Y:S02]  /*5160*/  FFMA.FTZ R78, -R211, R211, 1 ;  /* 0x3f800000d34e7423 */ /* 0x000fe400000101d3 */
[----:B------:R-:W-:Y:S01]  /*5170*/  FADD.FTZ R20, R20, -R132 ;  /* 0x8000008414147221 */ /* 0x000fe20000010000 */
[----:B----4-:R1:W5:Y:S03]  /*5180*/  LDL.LU R87, [R1+0x3c] ;  /* 0x00003c0001577983 */ /* 0x0103660000300800 */
[----:B------:R-:W-:Y:S04]  /*5190*/  FMUL.FTZ R20, R85, R20 ;  /* 0x0000001455147220 */ /* 0x000fe80000410000 */
[----:B------:R-:W-:Y:S01]  /*51a0*/  FMUL.FTZ R20, R20, R205 ;  /* 0x000000cd14147220 */ /* 0x000fe20000410000 */
[----:B--2---:R-:W2:Y:S01]  /*51b0*/  MUFU.EX2 R133, R133 ;  /* 0x0000008500857308 */ /* 0x004ea20000000800 */
[--C-:B---3--:R-:W-:Y:S02]  /*51c0*/  FADD.FTZ R6, R6, -R76.reuse ;  /* 0x8000004c06067221 */ /* 0x108fe40000010000 */
[--C-:B------:R-:W-:Y:S02]  /*51d0*/  FADD.FTZ R7, R7, -R76.reuse ;  /* 0x8000004c07077221 */ /* 0x100fe40000010000 */
[----:B------:R-:W-:Y:S02]  /*51e0*/  FADD.FTZ R18, R18, -R76 ;  /* 0x8000004c12127221 */ /* 0x000fe40000010000 */
[----:B------:R-:W-:Y:S02]  /*51f0*/  FMUL.FTZ R7, R236, R7 ;  /* 0x00000007ec077220 */ /* 0x000fe40000410000 */
[----:B------:R-:W-:Y:S02]  /*5200*/  FMUL.FTZ R18, R0, R18 ;  /* 0x0000001200127220 */ /* 0x000fe40000410000 */
[----:B------:R-:W-:Y:S02]  /*5210*/  FMUL.FTZ R7, R7, R78 ;  /* 0x0000004e07077220 */ /* 0x000fe40000410000 */
[----:B------:R-:W-:Y:S02]  /*5220*/  FMUL.FTZ R18, R18, R219 ;  /* 0x000000db12127220 */ /* 0x000fe40000410000 */
[----:B--2---:R-:W-:Y:S01]  /*5230*/  FMUL.FTZ R79, R133, R4 ;  /* 0x00000004854f7220 */ /* 0x004fe20000410000 */
[----:B------:R-:W-:Y:S01]  /*5240*/  F2FP.BF16.PACK_AB R3, R3, R133 ;  /* 0x000000850303723e */ /* 0x000fe200000010ff */
[----:B------:R-:W2:Y:S01]  /*5250*/  LDS R4, [R249.X4+0x12300] ;  /* 0x01230000f9047984 */ /* 0x000ea20000004800 */
[----:B------:R-:W-:Y:S02]  /*5260*/  FFMA.FTZ R133, -R210, R210, 1 ;  /* 0x3f800000d2857423 */ /* 0x000fe400000101d2 */
[----:B------:R-:W-:Y:S02]  /*5270*/  FMUL.FTZ R208, R79, R208 ;  /* 0x000000d04fd07220 */ /* 0x000fe40000410000 */
[--C-:B------:R-:W-:Y:S02]  /*5280*/  FADD.FTZ R79, R16, -R132.reuse ;  /* 0x80000084104f7221 */ /* 0x100fe40000010000 */
[----:B------:R-:W-:Y:S01]  /*5290*/  FADD.FTZ R132, R21, -R132 ;  /* 0x8000008415847221 */ /* 0x000fe20000010000 */
[----:B------:R-:W-:Y:S01]  /*52a0*/  F2FP.BF16.PACK_AB R21, R86, R2 ;  /* 0x000000025615723e */ /* 0x000fe200000010ff */
[----:B------:R-:W-:Y:S01]  /*52b0*/  FMUL.FTZ R79, R2, R79 ;  /* 0x0000004f024f7220 */ /* 0x000fe20000410000 */
[----:B------:R-:W-:Y:S01]  /*52c0*/  F2FP.BF16.PACK_AB R209, R209, R208 ;  /* 0x000000d0d1d1723e */ /* 0x000fe200000010ff */
[----:B------:R-:W-:Y:S01]  /*52d0*/  FMUL.FTZ R2, R86, R17 ;  /* 0x0000001156027220 */ /* 0x000fe20000410000 */
[----:B------:R-:W-:Y:S01]  /*52e0*/  F2FP.BF16.PACK_AB R17, R84, R85 ;  /* 0x000000555411723e */ /* 0x000fe200000010ff */
[----:B------:R-:W-:Y:S01]  /*52f0*/  FMUL.FTZ R79, R79, R206 ;  /* 0x000000ce4f4f7220 */ /* 0x000fe20000410000 */
[----:B------:R1:W5:Y:S01]  /*5300*/  LDL.LU R86, [R1+0x38] ;  /* 0x0000380001567983 */ /* 0x0003620000300800 */
[----:B------:R-:W-:Y:S02]  /*5310*/  FMUL.FTZ R2, R2, R153 ;  /* 0x0000009902027220 */ /* 0x000fe40000410000 */
[----:B------:R-:W-:Y:S01]  /*5320*/  FMUL.FTZ R16, R238, R6 ;  /* 0x00000006ee107220 */ /* 0x000fe20000410000 */
[----:B------:R-:W-:Y:S01]  /*5330*/  F2FP.BF16.PACK_AB R6, R236, R238 ;  /* 0x000000eeec06723e */ /* 0x000fe200000010ff */
[----:B------:R-:W-:Y:S01]  /*5340*/  FMUL.FTZ R132, R84, R132 ;  /* 0x0000008454847220 */ /* 0x000fe20000410000 */
[----:B------:R-:W-:Y:S01]  /*5350*/  F2FP.BF16.PACK_AB R79, R2, R79 ;  /* 0x0000004f024f723e */ /* 0x000fe200000010ff */
[----:B------:R-:W-:Y:S01]  /*5360*/  FMUL.FTZ R16, R16, R133 ;  /* 0x0000008510107220 */ /* 0x000fe20000410000 */
[----:B------:R1:W5:Y:S01]  /*5370*/  LDL.LU R85, [R1+0x34] ;  /* 0x0000340001557983 */ /* 0x0003620000300800 */
[--C-:B------:R-:W-:Y:S02]  /*5380*/  FADD.FTZ R2, R19, -R76.reuse ;  /* 0x8000004c13027221 */ /* 0x100fe40000010000 */
[----:B------:R-:W-:Y:S01]  /*5390*/  FFMA.FTZ R19, -R204, R204, 1 ;  /* 0x3f800000cc137423 */ /* 0x000fe200000101cc */
[----:B------:R-:W-:Y:S01]  /*53a0*/  F2FP.BF16.PACK_AB R16, R7, R16 ;  /* 0x000000100710723e */ /* 0x000fe200000010ff */
[--C-:B------:R-:W-:Y:S01]  /*53b0*/  FADD.FTZ R7, R22, -R76.reuse ;  /* 0x8000004c16077221 */ /* 0x100fe20000010000 */
[----:B------:R1:W5:Y:S01]  /*53c0*/  LDL.LU R84, [R1+0x30] ;  /* 0x0000300001547983 */ /* 0x0003620000300800 */
[----:B------:R-:W-:Y:S02]  /*53d0*/  FADD.FTZ R76, R23, -R76 ;  /* 0x8000004c174c7221 */ /* 0x000fe40000010000 */
[----:B------:R-:W-:Y:S01]  /*53e0*/  FMUL.FTZ R2, R77, R2 ;  /* 0x000000024d027220 */ /* 0x000fe20000410000 */
[----:B------:R-:W3:Y:S01]  /*53f0*/  S2R R238, SR_TID.X ;  /* 0x0000000000ee7919 */ /* 0x000ee20000002100 */
[----:B------:R-:W-:Y:S02]  /*5400*/  FFMA.FTZ R23, -R150, R150, 1 ;  /* 0x3f80000096177423 */ /* 0x000fe40000010196 */
[----:B------:R-:W-:Y:S02]  /*5410*/  FMUL.FTZ R19, R2, R19 ;  /* 0x0000001302137220 */ /* 0x000fe40000410000 */
[----:B------:R-:W-:Y:S02]  /*5420*/  FMUL.FTZ R76, R151, R76 ;  /* 0x0000004c974c7220 */ /* 0x000fe40000410000 */
[----:B------:R-:W-:Y:S01]  /*5430*/  FMUL.FTZ R145, R132, R145 ;  /* 0x0000009184917220 */ /* 0x000fe20000410000 */
[----:B------:R-:W-:Y:S01]  /*5440*/  F2FP.BF16.PACK_AB R18, R19, R18 ;  /* 0x000000121312723e */ /* 0x000fe200000010ff */
[--C-:B--2---:R-:W-:Y:S01]  /*5450*/  FADD.FTZ R2, R13, -R4.reuse ;  /* 0x800000040d027221 */ /* 0x104fe20000010000 */
[----:B------:R-:W-:Y:S01]  /*5460*/  F2FP.BF16.PACK_AB R13, R5, R146 ;  /* 0x00000092050d723e */ /* 0x000fe200000010ff */
[----:B------:R-:W-:Y:S01]  /*5470*/  FMUL.FTZ R76, R76, R23 ;  /* 0x000000174c4c7220 */ /* 0x000fe20000410000 */
[----:B------:R-:W-:Y:S01]  /*5480*/  F2FP.BF16.PACK_AB R145, R145, R20 ;  /* 0x000000149191723e */ /* 0x000fe200000010ff */
[----:B------:R-:W-:Y:S01]  /*5490*/  FMUL.FTZ R5, R5, R2 ;  /* 0x0000000205057220 */ /* 0x000fe20000410000 */
[----:B------:R-:W-:Y:S01]  /*54a0*/  F2FP.BF16.PACK_AB R20, R77, R0 ;  /* 0x000000004d14723e */ /* 0x000fe200000010ff */
[--C-:B------:R-:W-:Y:S01]  /*54b0*/  FADD.FTZ R23, R12, -R4.reuse ;  /* 0x800000040c177221 */ /* 0x100fe20000010000 */
[----:B------:R-:W2:Y:S01]  /*54c0*/  LDS R2, [R249.X4+0x12320] ;  /* 0x01232000f9027984 */ /* 0x000ea20000004800 */
[--C-:B------:R-:W-:Y:S01]  /*54d0*/  FADD.FTZ R8, R8, -R4.reuse ;  /* 0x8000000408087221 */ /* 0x100fe20000010000 */
[----:B------:R-:W4:Y:S01]  /*54e0*/  MUFU.EX2 R77, R134 ;  /* 0x00000086004d7308 */ /* 0x000f220000000800 */
[----:B------:R-:W-:Y:S01]  /*54f0*/  FMUL.FTZ R23, R146, R23 ;  /* 0x0000001792177220 */ /* 0x000fe20000410000 */
[----:B------:R2:W-:Y:S01]  /*5500*/  STS [R250+0x12480], R3 ;  /* 0x01248003fa007388 */ /* 0x0005e20000000800 */
[--C-:B------:R-:W-:Y:S01]  /*5510*/  FADD.FTZ R9, R9, -R4.reuse ;  /* 0x8000000409097221 */ /* 0x100fe20000010000 */
[----:B------:R-:W-:Y:S01]  /*5520*/  MOV R0, 0x20 ;  /* 0x0000002000007802 */ /* 0x000fe20000000f00 */
[--C-:B------:R-:W-:Y:S01]  /*5530*/  FADD.FTZ R24, R24, -R4.reuse ;  /* 0x8000000418187221 */ /* 0x100fe20000010000 */
[----:B------:R1:W-:Y:S01]  /*5540*/  STS [R251], R6 ;  /* 0x00000006fb007388 */ /* 0x0003e20000000800 */
[----:B------:R-:W-:Y:S02]  /*5550*/  FADD.FTZ R25, R25, -R4 ;  /* 0x8000000419197221 */ /* 0x000fe40000010000 */
[----:B------:R-:W-:Y:S01]  /*5560*/  FFMA.FTZ R4, -R215, R215, 1 ;  /* 0x3f800000d7047423 */ /* 0x000fe200000101d7 */
[----:B------:R-:W1:Y:S01]  /*5570*/  S2R R236, SR_TID.X ;  /* 0x0000000000ec7919 */ /* 0x000e620000002100 */
[----:B------:R-:W-:Y:S02]  /*5580*/  FMUL.FTZ R5, R5, R216 ;  /* 0x000000d805057220 */ /* 0x000fe40000410000 */
[----:B------:R-:W-:Y:S02]  /*5590*/  FMUL.FTZ R4, R23, R4 ;  /* 0x0000000417047220 */ /* 0x000fe40000410000 */
[----:B------:R-:W-:Y:S01]  /*55a0*/  FMUL.FTZ R8, R149, R8 ;  /* 0x0000000895087220 */ /* 0x000fe20000410000 */
[C---:B------:R-:W-:Y:S01]  /*55b0*/  F2FP.BF16.PACK_AB R149, R148.reuse, R149 ;  /* 0x000000959495723e */ /* 0x040fe200000010ff */
[----:B------:R-:W-:Y:S01]  /*55c0*/  FMUL.FTZ R9, R148, R9 ;  /* 0x0000000994097220 */ /* 0x000fe20000410000 */
[----:B------:R-:W-:Y:S01]  /*55d0*/  F2FP.BF16.PACK_AB R23, R5, R4 ;  /* 0x000000040517723e */ /* 0x000fe200000010ff */
[----:B------:R-:W-:Y:S01]  /*55e0*/  FMUL.FTZ R8, R8, R207 ;  /* 0x000000cf08087220 */ /* 0x000fe20000410000 */
[----:B------:R-:W-:Y:S01]  /*55f0*/  F2FP.BF16.PACK_AB R4, R139, R140 ;  /* 0x0000008c8b04723e */ /* 0x000fe200000010ff */
[----:B------:R-:W-:Y:S01]  /*5600*/  STS [R250+0x12c80], R149 ;  /* 0x012c8095fa007388 */ /* 0x000fe20000000800 */
[----:B------:R-:W-:Y:S02]  /*5610*/  FMUL.FTZ R9, R9, R212 ;  /* 0x000000d409097220 */ /* 0x000fe40000410000 */
[----:B------:R-:W-:Y:S01]  /*5620*/  FMUL.FTZ R7, R152, R7 ;  /* 0x0000000798077220 */ /* 0x000fe20000410000 */
[----:B------:R3:W-:Y:S01]  /*5630*/  STS [R251+0x800], R4 ;  /* 0x00080004fb007388 */ /* 0x0007e20000000800 */
[----:B------:R-:W-:Y:S01]  /*5640*/  F2FP.BF16.PACK_AB R152, R151, R152 ;  /* 0x000000989798723e */ /* 0x000fe200000010ff */
[C---:B------:R-:W-:Y:S01]  /*5650*/  FMUL.FTZ R25, R142.reuse, R25 ;  /* 0x000000198e197220 */ /* 0x040fe20000410000 */
[----:B------:R-:W-:Y:S01]  /*5660*/  F2FP.BF16.PACK_AB R9, R9, R8 ;  /* 0x000000080909723e */ /* 0x000fe200000010ff */
[----:B------:R-:W-:Y:S01]  /*5670*/  STS [R250+0x13480], R21 ;  /* 0x01348015fa007388 */ /* 0x000fe20000000800 */
[----:B------:R-:W-:Y:S01]  /*5680*/  F2FP.BF16.PACK_AB R8, R137, R138 ;  /* 0x0000008a8908723e */ /* 0x000fe200000010ff */
[----:B------:R-:W-:Y:S02]  /*5690*/  FFMA.FTZ R12, -R135, R135, 1 ;  /* 0x3f800000870c7423 */ /* 0x000fe40000010187 */
[----:B------:R-:W-:Y:S01]  /*56a0*/  STS [R251+0x1000], R20 ;  /* 0x00100014fb007388 */ /* 0x000fe20000000800 */
[----:B------:R-:W-:Y:S01]  /*56b0*/  FMUL.FTZ R24, R143, R24 ;  /* 0x000000188f187220 */ /* 0x000fe20000410000 */
[----:B------:R-:W-:Y:S01]  /*56c0*/  F2FP.BF16.PACK_AB R143, R142, R143 ;  /* 0x0000008f8e8f723e */ /* 0x000fe200000010ff */
[----:B------:R-:W-:Y:S01]  /*56d0*/  FMUL.FTZ R25, R25, R12 ;  /* 0x0000000c19197220 */ /* 0x000fe20000410000 */
[----:B------:R-:W-:Y:S01]  /*56e0*/  STS [R250+0x13c80], R13 ;  /* 0x013c800dfa007388 */ /* 0x000fe20000000800 */
[----:B----4-:R-:W-:Y:S01]  /*56f0*/  F2FP.BF16.PACK_AB R12, R77, R136 ;  /* 0x000000884d0c723e */ /* 0x010fe200000010ff */
[----:B------:R-:W-:Y:S02]  /*5700*/  FMUL.FTZ R7, R7, R154 ;  /* 0x0000009a07077220 */ /* 0x000fe40000410000 */
[----:B------:R4:W-:Y:S01]  /*5710*/  STS [R251+0x1800], R8 ;  /* 0x00180008fb007388 */ /* 0x0009e20000000800 */
[--C-:B--2---:R-:W-:Y:S02]  /*5720*/  FADD.FTZ R3, R10, -R2.reuse ;  /* 0x800000020a037221 */ /* 0x104fe40000010000 */
[--C-:B-1----:R-:W-:Y:S01]  /*5730*/  FADD.FTZ R6, R11, -R2.reuse ;  /* 0x800000020b067221 */ /* 0x102fe20000010000 */
[----:B------:R-:W-:Y:S01]  /*5740*/  STS [R250+0x14480], R17 ;  /* 0x01448011fa007388 */ /* 0x000fe20000000800 */
[----:B------:R-:W-:Y:S01]  /*5750*/  F2FP.BF16.PACK_AB R132, R76, R7 ;  /* 0x000000074c84723e */ /* 0x000fe200000010ff */
[----:B------:R-:W-:Y:S02]  /*5760*/  FFMA.FTZ R7, -R214, R214, 1 ;  /* 0x3f800000d6077423 */ /* 0x000fe400000101d6 */
[----:B------:R-:W-:Y:S01]  /*5770*/  STS [R251+0x2000], R152 ;  /* 0x00200098fb007388 */ /* 0x000fe20000000800 */
[----:B------:R-:W-:Y:S02]  /*5780*/  FMUL.FTZ R6, R139, R6 ;  /* 0x000000068b067220 */ /* 0x000fe40000410000 */
[----:B------:R-:W-:Y:S01]  /*5790*/  FMUL.FTZ R3, R140, R3 ;  /* 0x000000038c037220 */ /* 0x000fe20000410000 */
[----:B------:R-:W-:Y:S01]  /*57a0*/  STS [R250+0x14c80], R143 ;  /* 0x014c808ffa007388 */ /* 0x000fe20000000800 */
[----:B------:R-:W-:Y:S02]  /*57b0*/  FMUL.FTZ R6, R6, R7 ;  /* 0x0000000706067220 */ /* 0x000fe40000410000 */
[--C-:B------:R-:W-:Y:S01]  /*57c0*/  FADD.FTZ R5, R14, -R2.reuse ;  /* 0x800000020e057221 */ /* 0x100fe20000010000 */
[----:B------:R-:W-:Y:S01]  /*57d0*/  STS [R251+0x2800], R12 ;  /* 0x0028000cfb007388 */ /* 0x000fe20000000800 */
[--C-:B---3--:R-:W-:Y:S02]  /*57e0*/  FADD.FTZ R4, R15, -R2.reuse ;  /* 0x800000020f047221 */ /* 0x108fe40000010000 */
[----:B------:R-:W-:Y:S01]  /*57f0*/  FMUL.FTZ R5, R138, R5 ;  /* 0x000000058a057220 */ /* 0x000fe20000410000 */
[----:B------:R-:W-:Y:S01]  /*5800*/  BAR.SYNC.DEFER_BLOCKING 0x0 ;  /* 0x0000000000007b1d */ /* 0x000fe20000010000 */
[----:B------:R-:W-:Y:S02]  /*5810*/  FMUL.FTZ R4, R137, R4 ;  /* 0x0000000489047220 */ /* 0x000fe40000410000 */
[----:B------:R-:W-:Y:S02]  /*5820*/  FFMA.FTZ R10, -R217, R217, 1 ;  /* 0x3f800000d90a7423 */ /* 0x000fe400000101d9 */
[----:B----4-:R-:W-:Y:S02]  /*5830*/  FFMA.FTZ R8, -R213, R213, 1 ;  /* 0x3f800000d5087423 */ /* 0x010fe400000101d5 */
[----:B------:R-:W-:Y:S02]  /*5840*/  FFMA.FTZ R7, -R218, R218, 1 ;  /* 0x3f800000da077423 */ /* 0x000fe400000101da */
[----:B------:R-:W-:Y:S02]  /*5850*/  FMUL.FTZ R3, R3, R8 ;  /* 0x0000000803037220 */ /* 0x000fe40000410000 */
[----:B------:R-:W-:Y:S02]  /*5860*/  FMUL.FTZ R24, R24, R155 ;  /* 0x0000009b18187220 */ /* 0x000fe40000410000 */
[----:B------:R-:W-:Y:S01]  /*5870*/  FMUL.FTZ R5, R5, R10 ;  /* 0x0000000a05057220 */ /* 0x000fe20000410000 */
[----:B------:R-:W-:Y:S01]  /*5880*/  F2FP.BF16.PACK_AB R6, R6, R3 ;  /* 0x000000030606723e */ /* 0x000fe200000010ff */
[----:B------:R-:W-:Y:S01]  /*5890*/  FMUL.FTZ R4, R4, R7 ;  /* 0x0000000704047220 */ /* 0x000fe20000410000 */
[----:B------:R-:W-:Y:S01]  /*58a0*/  F2FP.BF16.PACK_AB R151, R25, R24 ;  /* 0x000000181997723e */ /* 0x000fe200000010ff */
[--C-:B------:R-:W-:Y:S02]  /*58b0*/  FADD.FTZ R11, R26, -R2.reuse ;  /* 0x800000021a0b7221 */ /* 0x100fe40000010000 */
[----:B------:R-:W-:Y:S01]  /*58c0*/  FADD.FTZ R2, R27, -R2 ;  /* 0x800000021b027221 */ /* 0x000fe20000010000 */
[----:B------:R-:W-:Y:S01]  /*58d0*/  F2FP.BF16.PACK_AB R24, R4, R5 ;  /* 0x000000050418723e */ /* 0x000fe200000010ff */
[----:B------:R-:W-:Y:S02]  /*58e0*/  FMUL.FTZ R11, R136, R11 ;  /* 0x0000000b880b7220 */ /* 0x000fe40000410000 */
[----:B------:R-:W-:Y:S01]  /*58f0*/  FMUL.FTZ R2, R77, R2 ;  /* 0x000000024d027220 */ /* 0x000fe20000410000 */
[----:B------:R-:W-:Y:S01]  /*5900*/  STS [R250+0x15480], R209 ;  /* 0x015480d1fa007388 */ /* 0x000fe20000000800 */
[----:B------:R-:W-:Y:S02]  /*5910*/  FFMA.FTZ R8, -R147, R147, 1 ;  /* 0x3f80000093087423 */ /* 0x000fe40000010193 */
[----:B------:R-:W-:Y:S01]  /*5920*/  FMUL.FTZ R141, R2, R141 ;  /* 0x0000008d028d7220 */ /* 0x000fe20000410000 */
[----:B------:R-:W-:Y:S01]  /*5930*/  STS [R251+0x3000], R16 ;  /* 0x00300010fb007388 */ /* 0x000fe20000000800 */
[----:B------:R-:W-:Y:S02]  /*5940*/  FMUL.FTZ R8, R11, R8 ;  /* 0x000000080b087220 */ /* 0x000fe40000410000 */
[----:B------:R-:W-:Y:S01]  /*5950*/  IMAD.SHL.U32 R2, R233, 0x2, RZ ;  /* 0x00000002e9027824 */ /* 0x000fe200078e00ff */
[----:B------:R-:W-:Y:S01]  /*5960*/  STS [R250+0x15c80], R9 ;  /* 0x015c8009fa007388 */ /* 0x000fe20000000800 */
[----:B------:R-:W-:Y:S01]  /*5970*/  IMAD.SHL.U32 R238, R238, 0x4, RZ ;  /* 0x00000004eeee7824 */ /* 0x000fe200078e00ff */
[----:B------:R-:W-:Y:S02]  /*5980*/  F2FP.BF16.PACK_AB R140, R141, R8 ;  /* 0x000000088d8c723e */ /* 0x000fe400000010ff */
        /* <DEDUP_REMOVED lines=22> */
[----:B------:R-:W1:Y:S01]  /*5af0*/  LDSM.16.MT88.4 R136, [R2+0x10880] ;  /* 0x010880000288783b */ /* 0x000e620000004200 */
        /* <DEDUP_REMOVED lines=23> */
[-C--:B------:R-:W-:Y:S08]  /*5c70*/  HMMA.16816.F32.BF16 R52, R24, R136.reuse, R52 ;  /* 0x000000881834723c */ /* 0x080ff00000041834 */
        /* <DEDUP_REMOVED lines=40> */
[----:B-12-4-:R-:W2:Y:S01]  /*5f00*/  LDL.64 R8, [R1+0x10] ;  /* 0x0000100001087983 */ /* 0x016ea20000100a00 */
[----:B------:R-:W-:Y:S01]  /*5f10*/  USHF.R.S32.HI UR17, URZ, 0x1f, UR10 ;  /* 0x0000001f3f117899 */ /* 0x000fe2000801140a */
[----:B------:R-:W-:Y:S01]  /*5f20*/  IMAD.U32 R3, RZ, RZ, UR20 ;  /* 0x00000014ff037e24 */ /* 0x000fe2000f8e00ff */
[----:B------:R-:W-:Y:S01]  /*5f30*/  ULDC.64 UR6, c[0x0][0x208] ;  /* 0x0000820000067ab9 */ /* 0x000fe20000000a00 */
[----:B------:R-:W-:Y:S01]  /*5f40*/  IMAD.U32 R5, RZ, RZ, UR8 ;  /* 0x00000008ff057e24 */ /* 0x000fe2000f8e00ff */
[----:B------:R-:W-:Y:S02]  /*5f50*/  UIMAD UR17, UR17, UR6, URZ ;  /* 0x00000006111172a4 */ /* 0x000fe4000f8e023f */
[----:B------:R-:W-:Y:S02]  /*5f60*/  UIMAD.WIDE.U32 UR22, UR10, UR6, URZ ;  /* 0x000000060a1672a5 */ /* 0x000fe4000f8e003f */
[----:B------:R-:W-:Y:S02]  /*5f70*/  UIMAD UR17, UR10, UR7, UR17 ;  /* 0x000000070a1172a4 */ /* 0x000fe4000f8e0211 */
[----:B------:R-:W-:Y:S02]  /*5f80*/  USHF.L.U32 UR6, UR22, 0x6, URZ ;  /* 0x0000000616067899 */ /* 0x000fe4000800063f */
[----:B------:R-:W-:Y:S02]  /*5f90*/  UIADD3 UR17, UR23, UR17, URZ ;  /* 0x0000001117117290 */ /* 0x000fe4000fffe03f */
[----:B------:R-:W-:Y:S02]  /*5fa0*/  USHF.L.U32 UR7, UR10, 0x6, URZ ;  /* 0x000000060a077899 */ /* 0x000fe4000800063f */
[----:B------:R-:W-:Y:S01]  /*5fb0*/  IADD3 R6, P3, P2, R240, UR6, R3 ;  /* 0x00000006f0067c10 */ /* 0x000fe2000fa7e003 */
[----:B------:R-:W-:Y:S03]  /*5fc0*/  USHF.L.U64.HI UR17, UR22, 0x6, UR17 ;  /* 0x0000000616117899 */ /* 0x000fe60008010211 */
[----:B------:R-:W-:Y:S03]  /*5fd0*/  IMAD.U32 R3, RZ, RZ, UR7 ;  /* 0x00000007ff037e24 */ /* 0x000fe6000f8e00ff */
[----:B------:R-:W-:Y:S02]  /*5fe0*/  IADD3.X R5, R247, UR17, R5, P3, P2 ;  /* 0x00000011f7057c10 */ /* 0x000fe40009fe4405 */
[----:B--2---:R-:W-:Y:S04]  /*5ff0*/  IADD3 R4, P2, R8, UR7, RZ ;  /* 0x0000000708047c10 */ /* 0x004fe8000ff5e0ff */
[----:B------:R-:W-:Y:S02]  /*6000*/  LEA.HI.X.SX32 R3, R3, R244, 0x1, P2 ;  /* 0x000000f403037211 */ /* 0x000fe400010f0eff */
[C---:B------:R-:W-:Y:S04]  /*6010*/  LEA R8, P2, R4.reuse, c[0x0][0x280], 0x2 ;  /* 0x0000a00004087a11 */ /* 0x040fe800078410ff */
[----:B------:R-:W-:Y:S02]  /*6020*/  LEA.HI.X R9, R4, c[0x0][0x284], R3, 0x2, P2 ;  /* 0x0000a10004097a11 */ /* 0x000fe400010f1403 */
[----:B------:R-:W-:Y:S04]  /*6030*/  IADD3 R4, P2, R240, UR6, RZ ;  /* 0x00000006f0047c10 */ /* 0x000fe8000ff5e0ff */
[----:B------:R-:W-:Y:S02]  /*6040*/  IADD3.X R3, R247, UR17, RZ, P2, !PT ;  /* 0x00000011f7037c10 */ /* 0x000fe400097fe4ff */
[C---:B------:R-:W-:Y:S04]  /*6050*/  LEA R10, P2, R4.reuse, c[0x0][0x1f0], 0x1 ;  /* 0x00007c00040a7a11 */ /* 0x040fe800078408ff */
[----:B------:R-:W-:Y:S01]  /*6060*/  LEA.HI.X R11, R4, c[0x0][0x1f4], R3, 0x1, P2 ;  /* 0x00007d00040b7a11 */ /* 0x000fe200010f0c03 */
[----:B------:R-:W-:Y:S01]  /*6070*/  IMAD.U32 R4, RZ, RZ, UR7 ;  /* 0x00000007ff047e24 */ /* 0x000fe2000f8e00ff */
[C---:B------:R-:W-:Y:S04]  /*6080*/  LEA R12, P2, R6.reuse, c[0x0][0x1f0], 0x1 ;  /* 0x00007c00060c7a11 */ /* 0x040fe800078408ff */
[----:B------:R-:W-:Y:S02]  /*6090*/  LEA.HI.X R13, R6, c[0x0][0x1f4], R5, 0x1, P2 ;  /* 0x00007d00060d7a11 */ /* 0x000fe400010f0c05 */
[----:B------:R-:W-:Y:S02]  /*60a0*/  LOP3.LUT P2, RZ, R248, 0x1, RZ, 0xc0, !PT ;  /* 0x00000001f8ff7812 */ /* 0x000fe4000784c0ff */
[----:B------:R-:W-:Y:S04]  /*60b0*/  IADD3 R4, -R239, UR14, -R4 ;  /* 0x0000000eef047c10 */ /* 0x000fe8000fffe904 */
        /* <DEDUP_REMOVED lines=8> */
[----:B------:R-:W-:Y:S11]  /*6140*/  ISETP.LT.OR P3, PT, R4, 0x21, !P3 ;  /* 0x000000210400780c */ /* 0x000ff60005f61670 */
[----:B------:R1:W-:Y:S01]  /*6150*/  LDGSTS.E.BYPASS.LTC128B.128 [R237+0x10080], [R10.64+0x80], !P4 ;  /* 0x100800800aed7fae */ /* 0x0003e2000e101d52 */
[C---:B------:R-:W-:Y:S03]  /*6160*/  ISETP.GT.AND P4, PT, R236.reuse, 0xf, PT ;  /* 0x0000000fec00780c */ /* 0x040fe60003f84270 */
[----:B------:R1:W-:Y:S04]  /*6170*/  LDGSTS.E.BYPASS.LTC128B.128 [R237+0xf080], [R12.64], !P2 ;  /* 0x0f0800000ced7fae */ /* 0x0003e8000d101d52 */
[----:B------:R1:W-:Y:S06]  /*6180*/  LDGSTS.E.BYPASS.LTC128B.128 [R237+0x11080], [R12.64+0x80], !P3 ;  /* 0x110800800ced7fae */ /* 0x0003ec000d901d52 */
[----:B------:R-:W-:Y:S05]  /*6190*/  @!P4 IMAD.SHL.U32 R3, R236, 0x10, RZ ;  /* 0x00000010ec03c824 */ /* 0x000fea00078e00ff */
[----:B------:R1:W-:Y:S02]  /*61a0*/  @!P4 LDGSTS.E.BYPASS.LTC128B.128 [R3+0x12280], [R8.64] ;  /* 0x122800000803cfae */ /* 0x0003e4000b901d52 */
.L_x_466:
[-C--:B-12-4-:R-:W-:Y:S01]  /*61b0*/  HMMA.16816.F32.BF16 R4, R132, R136.reuse, RZ ;  /* 0x000000888404723c */ /* 0x096fe200000418ff */
[----:B------:R-:W-:Y:S01]  /*61c0*/  LDSM.16.M88.4 R140, [R230+0x1800] ;  /* 0x00180000e68c783b */ /* 0x000fe20000000200 */
[----:B------:R-:W-:Y:S02]  /*61d0*/  USHF.L.U32 UR11, UR11, 0xd, URZ ;  /* 0x0000000d0b0b7899 */ /* 0x000fe4000800063f */
[----:B------:R-:W-:Y:S01]  /*61e0*/  UIADD3 UR6, UR4, 0x1, URZ ;  /* 0x0000000104067890 */ /* 0x000fe2000fffe03f */
[----:B------:R-:W-:Y:S01]  /*61f0*/  LDSM.16.MT88.4 R144, [R2+0x4080] ;  /* 0x004080000290783b */ /* 0x000fe20000004200 */
[----:B------:R-:W-:Y:S02]  /*6200*/  UISETP.GE.AND UP0, UPT, UR4, 0x1, UPT ;  /* 0x000000010400788c */ /* 0x000fe4000bf06270 */
[C---:B------:R-:W-:Y:S01]  /*6210*/  HMMA.16816.F32.BF16 R8, R80.reuse, R136, RZ ;  /* 0x000000885008723c */ /* 0x040fe200000418ff */
[----:B------:R-:W-:Y:S04]  /*6220*/  LDSM.16.M88.4 R148, [R229+0x1000] ;  /* 0x00100000e594783b */ /* 0x000fe80000000200 */
[----:B------:R-:W0:Y:S03]  /*6230*/  LDGDEPBAR ;  /* 0x00000000000079af */ /* 0x000e260000000000 */
[-C--:B------:R-:W-:Y:S08]  /*6240*/  HMMA.16816.F32.BF16 R12, R80, R138.reuse, RZ ;  /* 0x0000008a500c723c */ /* 0x080ff000000418ff */
[C---:B------:R-:W-:Y:S01]  /*6250*/  HMMA.16816.F32.BF16 R16, R132.reuse, R138, RZ ;  /* 0x0000008a8410723c */ /* 0x040fe200000418ff */
[----:B------:R-:W-:Y:S07]  /*6260*/  LDSM.16.MT88.4 R136, [R2+0x1080] ;  /* 0x001080000288783b */ /* 0x000fee0000004200 */
[-C--:B------:R-:W-:Y:S08]  /*6270*/  HMMA.16816.F32.BF16 R20, R132, R152.reuse, RZ ;  /* 0x000000988414723c */ /* 0x080ff000000418ff */
[C---:B------:R-:W-:Y:S08]  /*6280*/  HMMA.16816.F32.BF16 R24, R80.reuse, R152, RZ ;  /* 0x000000985018723c */ /* 0x040ff000000418ff */
[-C--:B------:R-:W-:Y:S08]  /*6290*/  HMMA.16816.F32.BF16 R76, R80, R154.reuse, RZ ;  /* 0x0000009a504c723c */ /* 0x080ff000000418ff */
[----:B------:R-:W-:Y:S01]  /*62a0*/  HMMA.16816.F32.BF16 R80, R132, R154, RZ ;  /* 0x0000009a8450723c */ /* 0x000fe200000418ff */
[----:B------:R-:W1:Y:S04]  /*62b0*/  LDSM.16.M88.4 R132, [R230+0x1000] ;  /* 0x00100000e684783b */ /* 0x000e680000000200 */
[----:B------:R-:W2:Y:S03]  /*62c0*/  LDSM.16.MT88.4 R152, [R2+0x1880] ;  /* 0x001880000298783b */ /* 0x000ea60000004200 */
[-C--:B------:R-:W-:Y:S08]  /*62d0*/  HMMA.16816.F32.BF16 R4, R204, R208.reuse, R4 ;  /* 0x000000d0cc04723c */ /* 0x080ff00000041804 */
[C---:B------:R-:W-:Y:S01]  /*62e0*/  HMMA.16816.F32.BF16 R8, R212.reuse, R208, R8 ;  /* 0x000000d0d408723c */ /* 0x040fe20000041808 */
[----:B------:R-:W3:Y:S07]  /*62f0*/  LDL.64 R208, [R1] ;  /* 0x0000000001d07983 */ /* 0x000eee0000100a00 */
[-C--:B------:R-:W-:Y:S08]  /*6300*/  HMMA.16816.F32.BF16 R12, R212, R210.reuse, R12 ;  /* 0x000000d2d40c723c */ /* 0x080ff0000004180c */
[C---:B------:R-:W-:Y:S08]  /*6310*/  HMMA.16816.F32.BF16 R16, R204.reuse, R210, R16 ;  /* 0x000000d2cc10723c */ /* 0x040ff00000041810 */
[-C--:B------:R-:W-:Y:S08]  /*6320*/  HMMA.16816.F32.BF16 R20, R204, R216.reuse, R20 ;  /* 0x000000d8cc14723c */ /* 0x080ff00000041814 */
[C---:B------:R-:W-:Y:S08]  /*6330*/  HMMA.16816.F32.BF16 R24, R212.reuse, R216, R24 ;  /* 0x000000d8d418723c */ /* 0x040ff00000041818 */
[-C--:B------:R-:W-:Y:S08]  /*6340*/  HMMA.16816.F32.BF16 R76, R212, R218.reuse, R76 ;  /* 0x000000dad44c723c */ /* 0x080ff0000004184c */
[----:B------:R-:W-:Y:S01]  /*6350*/  HMMA.16816.F32.BF16 R80, R204, R218, R80 ;  /* 0x000000dacc50723c */ /* 0x000fe20000041850 */
[----:B------:R-:W4:Y:S07]  /*6360*/  LDSM.16.M88.4 R204, [R229+0x1800] ;  /* 0x00180000e5cc783b */ /* 0x000f2e0000000200 */
[-C--:B-1----:R-:W-:Y:S08]  /*6370*/  HMMA.16816.F32.BF16 R4, R132, R136.reuse, R4 ;  /* 0x000000888404723c */ /* 0x082ff00000041804 */
[C---:B------:R-:W-:Y:S08]  /*6380*/  HMMA.16816.F32.BF16 R8, R140.reuse, R136, R8 ;  /* 0x000000888c08723c */ /* 0x040ff00000041808 */
[-C--:B------:R-:W-:Y:S08]  /*6390*/  HMMA.16816.F32.BF16 R12, R140, R138.reuse, R12 ;  /* 0x0000008a8c0c723c */ /* 0x080ff0000004180c */
[C---:B------:R-:W-:Y:S01]  /*63a0*/  HMMA.16816.F32.BF16 R16, R132.reuse, R138, R16 ;  /* 0x0000008a8410723c */ /* 0x040fe20000041810 */
[----:B------:R-:W1:Y:S07]  /*63b0*/  LDSM.16.MT88.4 R136, [R2+0x4880] ;  /* 0x004880000288783b */ /* 0x000e6e0000004200 */
[-C--:B------:R-:W-:Y:S08]  /*63c0*/  HMMA.16816.F32.BF16 R20, R132, R144.reuse, R20 ;  /* 0x000000908414723c */ /* 0x080ff00000041814 */
[C---:B------:R-:W-:Y:S08]  /*63d0*/  HMMA.16816.F32.BF16 R24, R140.reuse, R144, R24 ;  /* 0x000000908c18723c */ /* 0x040ff00000041818 */
[-C--:B------:R-:W-:Y:S01]  /*63e0*/  HMMA.16816.F32.BF16 R76, R140, R146.reuse, R76 ;  /* 0x000000928c4c723c */ /* 0x080fe2000004184c */
[----:B------:R-:W-:Y:S07]  /*63f0*/  LDSM.16.MT88.4 R140, [R2+0x2080] ;  /* 0x00208000028c783b */ /* 0x000fee0000004200 */
[----:B------:R-:W-:Y:S01]  /*6400*/  HMMA.16816.F32.BF16 R80, R132, R146, R80 ;  /* 0x000000928450723c */ /* 0x000fe20000041850 */
[----:B------:R-:W1:Y:S04]  /*6410*/  LDSM.16.M88.4 R132, [R230+0x2000] ;  /* 0x00200000e684783b */ /* 0x000e680000000200 */
[----:B------:R-:W1:Y:S03]  /*6420*/  LDSM.16.M88.4 R144, [R230+0x2800] ;  /* 0x00280000e690783b */ /* 0x000e660000000200 */
[-C--:B--2---:R-:W-:Y:S08]  /*6430*/  HMMA.16816.F32.BF16 R4, R148, R152.reuse, R4 ;  /* 0x000000989404723c */ /* 0x084ff00000041804 */
[C---:B----4-:R-:W-:Y:S08]  /*6440*/  HMMA.16816.F32.BF16 R8, R204.reuse, R152, R8 ;  /* 0x00000098cc08723c */ /* 0x050ff00000041808 */
[-C--:B------:R-:W-:Y:S08]  /*6450*/  HMMA.16816.F32.BF16 R12, R204, R154.reuse, R12 ;  /* 0x0000009acc0c723c */ /* 0x080ff0000004180c */
[C---:B------:R-:W-:Y:S01]  /*6460*/  HMMA.16816.F32.BF16 R16, R148.reuse, R154, R16 ;  /* 0x0000009a9410723c */ /* 0x040fe20000041810 */
[----:B------:R-:W-:Y:S07]  /*6470*/  LDSM.16.MT88.4 R152, [R2+0x2880] ;  /* 0x002880000298783b */ /* 0x000fee0000004200 */
[-C--:B-1----:R-:W-:Y:S08]  /*6480*/  HMMA.16816.F32.BF16 R20, R148, R136.reuse, R20 ;  /* 0x000000889414723c */ /* 0x082ff00000041814 */
[C---:B------:R-:W-:Y:S08]  /*6490*/  HMMA.16816.F32.BF16 R24, R204.reuse, R136, R24 ;  /* 0x00000088cc18723c */ /* 0x040ff00000041818 */
[-C--:B------:R-:W-:Y:S01]  /*64a0*/  HMMA.16816.F32.BF16 R76, R204, R138.reuse, R76 ;  /* 0x0000008acc4c723c */ /* 0x080fe2000004184c */
[----:B------:R-:W-:Y:S07]  /*64b0*/  LDSM.16.M88.4 R204, [R229+0x2800] ;  /* 0x00280000e5cc783b */ /* 0x000fee0000000200 */
[----:B------:R-:W-:Y:S01]  /*64c0*/  HMMA.16816.F32.BF16 R80, R148, R138, R80 ;  /* 0x0000008a9450723c */ /* 0x000fe20000041850 */
[----:B------:R-:W1:Y:S04]  /*64d0*/  LDSM.16.MT88.4 R136, [R2+0x5080] ;  /* 0x005080000288783b */ /* 0x000e680000004200 */
[----:B------:R-:W2:Y:S03]  /*64e0*/  LDSM.16.M88.4 R148, [R229+0x2000] ;  /* 0x00200000e594783b */ /* 0x000ea60000000200 */
[-C--:B------:R-:W-:Y:S08]  /*64f0*/  HMMA.16816.F32.BF16 R4, R132, R140.reuse, R4 ;  /* 0x0000008c8404723c */ /* 0x080ff00000041804 */
[C---:B------:R-:W-:Y:S08]  /*6500*/  HMMA.16816.F32.BF16 R8, R144.reuse, R140, R8 ;  /* 0x0000008c9008723c */ /* 0x040ff00000041808 */
[-C--:B------:R-:W-:Y:S08]  /*6510*/  HMMA.16816.F32.BF16 R12, R144, R142.reuse, R12 ;  /* 0x0000008e900c723c */ /* 0x080ff0000004180c */
[C---:B------:R-:W-:Y:S01]  /*6520*/  HMMA.16816.F32.BF16 R16, R132.reuse, R142, R16 ;  /* 0x0000008e8410723c */ /* 0x040fe20000041810 */
[----:B------:R-:W4:Y:S07]  /*6530*/  LDSM.16.MT88.4 R140, [R2+0x5880] ;  /* 0x00588000028c783b */ /* 0x000f2e0000004200 */
[-C--:B-1----:R-:W-:Y:S08]  /*6540*/  HMMA.16816.F32.BF16 R20, R132, R136.reuse, R20 ;  /* 0x000000888414723c */ /* 0x082ff00000041814 */
[C---:B------:R-:W-:Y:S08]  /*6550*/  HMMA.16816.F32.BF16 R24, R144.reuse, R136, R24 ;  /* 0x000000889018723c */ /* 0x040ff00000041818 */
[-C--:B------:R-:W-:Y:S07]  /*6560*/  HMMA.16816.F32.BF16 R76, R144, R138.reuse, R76 ;  /* 0x0000008a904c723c */ /* 0x080fee000004184c */
[----:B------:R-:W-:Y:S01]  /*6570*/  IMAD.U32 R145, RZ, RZ, UR11 ;  /* 0x0000000bff917e24 */ /* 0x000fe2000f8e00ff */
[----:B------:R-:W-:Y:S08]  /*6580*/  HMMA.16816.F32.BF16 R80, R132, R138, R80 ;  /* 0x0000008a8450723c */ /* 0x000ff00000041850 */
[-C--:B--2---:R-:W-:Y:S08]  /*6590*/  HMMA.16816.F32.BF16 R4, R148, R152.reuse, R4 ;  /* 0x000000989404723c */ /* 0x084ff00000041804 */
[C---:B------:R-:W-:Y:S08]  /*65a0*/  HMMA.16816.F32.BF16 R8, R204.reuse, R152, R8 ;  /* 0x00000098cc08723c */ /* 0x040ff00000041808 */
[-C--:B------:R-:W-:Y:S08]  /*65b0*/  HMMA.16816.F32.BF16 R12, R204, R154.reuse, R12 ;  /* 0x0000009acc0c723c */ /* 0x080ff0000004180c */
[C---:B------:R-:W-:Y:S08]  /*65c0*/  HMMA.16816.F32.BF16 R16, R148.reuse, R154, R16 ;  /* 0x0000009a9410723c */ /* 0x040ff00000041810 */
[-C--:B----4-:R-:W-:Y:S08]  /*65d0*/  HMMA.16816.F32.BF16 R20, R148, R140.reuse, R20 ;  /* 0x0000008c9414723c */ /* 0x090ff00000041814 */
[C---:B------:R-:W-:Y:S08]  /*65e0*/  HMMA.16816.F32.BF16 R24, R204.reuse, R140, R24 ;  /* 0x0000008ccc18723c */ /* 0x040ff00000041818 */
[-C--:B------:R-:W-:Y:S04]  /*65f0*/  HMMA.16816.F32.BF16 R76, R204, R142.reuse, R76 ;  /* 0x0000008ecc4c723c */ /* 0x080fe8000004184c */
[----:B---3--:R-:W-:Y:S01]  /*6600*/  IADD3 R3, P2, R208, UR11, RZ ;  /* 0x0000000bd0037c10 */ /* 0x008fe2000ff5e0ff */
[----:B------:R-:W-:Y:S03]  /*6610*/  UMOV UR11, UR10 ;  /* 0x0000000a000b7c82 */ /* 0x000fe60008000000 */
[----:B------:R-:W-:Y:S04]  /*6620*/  HMMA.16816.F32.BF16 R80, R148, R142, R80 ;  /* 0x0000008e9450723c */ /* 0x000fe80000041850 */
[----:B------:R-:W-:Y:S02]  /*6630*/  LEA.HI.X.SX32 R2, R145, R252, 0x1, P2 ;  /* 0x000000fc91027211 */ /* 0x000fe400010f0eff */
[C---:B------:R-:W-:Y:S01]  /*6640*/  LEA R138, P2, R3.reuse, c[0x0][0x220], 0x2 ;  /* 0x00008800038a7a11 */ /* 0x040fe200078410ff */
[----:B------:R-:W-:Y:S05]  /*6650*/  LDSM.16.MT88.4 R144, [R231+0x18080] ;  /* 0x01808000e790783b */ /* 0x000fea0000004200 */
[----:B------:R-:W-:Y:S05]  /*6660*/  LEA.HI.X R139, R3, c[0x0][0x224], R2, 0x2, P2 ;  /* 0x00008900038b7a11 */ /* 0x000fea00010f1402 */
[----:B------:R-:W-:Y:S04]  /*6670*/  RED.E.ADD.F32.FTZ.RN.STRONG.GPU [R138.64], R4 ;  /* 0x000000048a00798e */ /* 0x000fe8000c10e792 */
[----:B------:R-:W-:Y:S04]  /*6680*/  RED.E.ADD.F32.FTZ.RN.STRONG.GPU [R138.64+0x400], R5 ;  /* 0x000400058a00798e */ /* 0x000fe8000c10e792 */
[----:B------:R-:W-:Y:S04]  /*6690*/  RED.E.ADD.F32.FTZ.RN.STRONG.GPU [R138.64+0x800], R6 ;  /* 0x000800068a00798e */ /* 0x000fe8000c10e792 */
[----:B------:R-:W-:Y:S04]  /*66a0*/  RED.E.ADD.F32.FTZ.RN.STRONG.GPU [R138.64+0xc00], R7 ;  /* 0x000c00078a00798e */ /* 0x000fe8000c10e792 */
[----:B------:R1:W-:Y:S04]  /*66b0*/  RED.E.ADD.F32.FTZ.RN.STRONG.GPU [R138.64+0x1000], R8 ;  /* 0x001000088a00798e */ /* 0x0003e8000c10e792 */
[----:B------:R-:W-:Y:S04]  /*66c0*/  RED.E.ADD.F32.FTZ.RN.STRONG.GPU [R138.64+0x1400], R9 ;  /* 0x001400098a00798e */ /* 0x000fe8000c10e792 */
[----:B------:R-:W-:Y:S04]  /*66d0*/  RED.E.ADD.F32.FTZ.RN.STRONG.GPU [R138.64+0x1800], R10 ;  /* 0x0018000a8a00798e */ /* 0x000fe8000c10e792 */
[----:B------:R-:W-:Y:S04]  /*66e0*/  RED.E.ADD.F32.FTZ.RN.STRONG.GPU [R138.64+0x1c00], R11 ;  /* 0x001c000b8a00798e */ /* 0x000fe8000c10e792 */
[----:B------:R-:W-:Y:S04]  /*66f0*/  RED.E.ADD.F32.FTZ.RN.STRONG.GPU [R138.64+0x2000], R16 ;  /* 0x002000108a00798e */ /* 0x000fe8000c10e792 */
[----:B------:R-:W-:Y:S04]  /*6700*/  RED.E.ADD.F32.FTZ.RN.STRONG.GPU [R138.64+0x2400], R17 ;  /* 0x002400118a00798e */ /* 0x000fe8000c10e792 */
[----:B------:R-:W-:Y:S01]  /*6710*/  RED.E.ADD.F32.FTZ.RN.STRONG.GPU [R138.64+0x2800], R18 ;  /* 0x002800128a00798e */ /* 0x000fe2000c10e792 */
[----:B-1----:R-:W-:Y:S03]  /*6720*/  IMAD.U32 R8, RZ, RZ, UR4 ;  /* 0x00000004ff087e24 */ /* 0x002fe6000f8e00ff */
[----:B------:R-:W-:Y:S01]  /*6730*/  RED.E.ADD.F32.FTZ.RN.STRONG.GPU [R138.64+0x2c00], R19 ;  /* 0x002c00138a00798e */ /* 0x000fe2000c10e792 */
[----:B------:R-:W-:Y:S01]  /*6740*/  USEL UR4, UR6, URZ, !UP0 ;  /* 0x0000003f06047287 */ /* 0x000fe2000c000000 */
[----:B------:R-:W-:Y:S02]  /*6750*/  IMAD R8, R8, 0x2000, R233 ;  /* 0x0000200008087824 */ /* 0x000fe400078e02e9 */
[----:B------:R-:W-:Y:S01]  /*6760*/  RED.E.ADD.F32.FTZ.RN.STRONG.GPU [R138.64+0x3000], R12 ;  /* 0x0030000c8a00798e */ /* 0x000fe2000c10e792 */
[----:B------:R-:W-:Y:S01]  /*6770*/  UISETP.GE.AND UP0, UPT, UR10, UR12, UPT ;  /* 0x0000000c0a00728c */ /* 0x000fe2000bf06270 */
[----:B------:R-:W-:Y:S02]  /*6780*/  IMAD.SHL.U32 R2, R8, 0x2, RZ ;  /* 0x0000000208027824 */ /* 0x000fe400078e00ff */
[----:B------:R-:W-:Y:S01]  /*6790*/  RED.E.ADD.F32.FTZ.RN.STRONG.GPU [R138.64+0x3400], R13 ;  /* 0x0034000d8a00798e */ /* 0x000fe2000c10e792 */
[----:B------:R-:W-:Y:S02]  /*67a0*/  UIADD3 UR6, UR13, 0x1, URZ ;  /* 0x000000010d067890 */ /* 0x000fe4000fffe03f */
[----:B------:R-:W-:Y:S01]  /*67b0*/  PLOP3.LUT P2, PT, PT, PT, UP0, 0x80, 0x0 ;  /* 0x000000000000781c */ /* 0x000fe20003f4f008 */
[----:B------:R-:W-:Y:S01]  /*67c0*/  RED.E.ADD.F32.FTZ.RN.STRONG.GPU [R138.64+0x3800], R14 ;  /* 0x0038000e8a00798e */ /* 0x000fe2000c10e792 */
[----:B------:R-:W-:Y:S03]  /*67d0*/  UISETP.GE.AND UP0, UPT, UR13, 0x1, UPT ;  /* 0x000000010d00788c */ /* 0x000fe6000bf06270 */
[----:B------:R-:W-:Y:S01]  /*67e0*/  LDSM.16.MT88.4 R8, [R231+0x15480] ;  /* 0x01548000e708783b */ /* 0x000fe20000004200 */
[----:B------:R-:W-:Y:S03]  /*67f0*/  USEL UR13, UR6, URZ, !UP0 ;  /* 0x0000003f060d7287 */ /* 0x000fe6000c000000 */
[----:B------:R-:W-:Y:S04]  /*6800*/  RED.E.ADD.F32.FTZ.RN.STRONG.GPU [R138.64+0x3c00], R15 ;  /* 0x003c000f8a00798e */ /* 0x000fe8000c10e792 */
[----:B------:R-:W1:Y:S04]  /*6810*/  LDSM.16.MT88.4 R12, [R2+0x6080] ;  /* 0x00608000020c783b */ /* 0x000e680000004200 */
[----:B------:R-:W-:Y:S04]  /*6820*/  RED.E.ADD.F32.FTZ.RN.STRONG.GPU [R138.64+0x4000], R20 ;  /* 0x004000148a00798e */ /* 0x000fe8000c10e792 */
[----:B------:R-:W2:Y:S04]  /*6830*/  LDSM.16.MT88.4 R16, [R231+0x16480] ;  /* 0x01648000e710783b */ /* 0x000ea80000004200 */
[----:B------:R-:W-:Y:S04]  /*6840*/  RED.E.ADD.F32.FTZ.RN.STRONG.GPU [R138.64+0x4400], R21 ;  /* 0x004400158a00798e */ /* 0x000fe8000c10e792 */
[----:B------:R-:W-:Y:S04]  /*6850*/  RED.E.ADD.F32.FTZ.RN.STRONG.GPU [R138.64+0x4800], R22 ;  /* 0x004800168a00798e */ /* 0x000fe8000c10e792 */
[----:B------:R-:W-:Y:S04]  /*6860*/  RED.E.ADD.F32.FTZ.RN.STRONG.GPU [R138.64+0x4c00], R23 ;  /* 0x004c00178a00798e */ /* 0x000fe8000c10e792 */
[----:B------:R-:W3:Y:S04]  /*6870*/  LDSM.16.MT88.4 R20, [R231+0x17480] ;  /* 0x01748000e714783b */ /* 0x000ee80000004200 */
[----:B------:R-:W-:Y:S04]  /*6880*/  RED.E.ADD.F32.FTZ.RN.STRONG.GPU [R138.64+0x5000], R24 ;  /* 0x005000188a00798e */ /* 0x000fe8000c10e792 */
[----:B------:R-:W-:Y:S04]  /*6890*/  LDSM.16.MT88.4 R132, [R2+0x6880] ;  /* 0x006880000284783b */ /* 0x000fe80000004200 */
[----:B------:R-:W-:Y:S01]  /*68a0*/  LDSM.16.MT88.4 R140, [R2+0x8880] ;  /* 0x00888000028c783b */ /* 0x000fe20000004200 */
[-C--:B-1---5:R-:W-:Y:S03]  /*68b0*/  HMMA.16816.F32.BF16 R84, R8, R12.reuse, R84 ;  /* 0x0000000c0854723c */ /* 0x0a2fe60000041854 */
[----:B------:R-:W-:Y:S04]  /*68c0*/  RED.E.ADD.F32.FTZ.RN.STRONG.GPU [R138.64+0x5400], R25 ;  /* 0x005400198a00798e */ /* 0x000fe8000c10e792 */
[----:B------:R-:W-:Y:S01]  /*68d0*/  RED.E.ADD.F32.FTZ.RN.STRONG.GPU [R138.64+0x5800], R26 ;  /* 0x0058001a8a00798e */ /* 0x000fe2000c10e792 */
[-C--:B--2---:R-:W-:Y:S03]  /*68e0*/  HMMA.16816.F32.BF16 R88, R16, R12.reuse, R88 ;  /* 0x0000000c1058723c */ /* 0x084fe60000041858 */
[----:B------:R-:W-:Y:S04]  /*68f0*/  RED.E.ADD.F32.FTZ.RN.STRONG.GPU [R138.64+0x5c00], R27 ;  /* 0x005c001b8a00798e */ /* 0x000fe8000c10e792 */
[----:B------:R-:W1:Y:S04]  /*6900*/  LDSM.16.MT88.4 R24, [R2+0x8080] ;  /* 0x008080000218783b */ /* 0x000e680000004200 */
[----:B------:R-:W-:Y:S04]  /*6910*/  LDSM.16.MT88.4 R148, [R2+0x9880] ;  /* 0x009880000294783b */ /* 0x000fe80000004200 */
[----:B------:R-:W-:Y:S01]  /*6920*/  RED.E.ADD.F32.FTZ.RN.STRONG.GPU [R138.64+0x6000], R80 ;  /* 0x006000508a00798e */ /* 0x000fe2000c10e792 */
[C---:B---3--:R-:W-:Y:S03]  /*6930*/  HMMA.16816.F32.BF16 R92, R20.reuse, R12, R92 ;  /* 0x0000000c145c723c */ /* 0x048fe6000004185c */
[----:B------:R-:W-:Y:S04]  /*6940*/  RED.E.ADD.F32.FTZ.RN.STRONG.GPU [R138.64+0x6400], R81 ;  /* 0x006400518a00798e */ /* 0x000fe8000c10e792 */
[----:B------:R-:W-:Y:S01]  /*6950*/  RED.E.ADD.F32.FTZ.RN.STRONG.GPU [R138.64+0x6800], R82 ;  /* 0x006800528a00798e */ /* 0x000fe2000c10e792 */
[-C--:B------:R-:W-:Y:S03]  /*6960*/  HMMA.16816.F32.BF16 R96, R20, R14.reuse, R96 ;  /* 0x0000000e1460723c */ /* 0x080fe60000041860 */
[----:B------:R-:W-:Y:S04]  /*6970*/  RED.E.ADD.F32.FTZ.RN.STRONG.GPU [R138.64+0x6c00], R83 ;  /* 0x006c00538a00798e */ /* 0x000fe8000c10e792 */
[----:B------:R-:W2:Y:S01]  /*6980*/  LDSM.16.MT88.4 R80, [R231+0x15880] ;  /* 0x01588000e750783b */ /* 0x000ea20000004200 */
[-C--:B------:R-:W-:Y:S03]  /*6990*/  HMMA.16816.F32.BF16 R100, R16, R14.reuse, R100 ;  /* 0x0000000e1064723c */ /* 0x080fe60000041864 */
[----:B------:R-:W-:Y:S04]  /*69a0*/  RED.E.ADD.F32.FTZ.RN.STRONG.GPU [R138.64+0x7000], R76 ;  /* 0x0070004c8a00798e */ /* 0x000fe8000c10e792 */
[----:B------:R-:W-:Y:S01]  /*69b0*/  RED.E.ADD.F32.FTZ.RN.STRONG.GPU [R138.64+0x7400], R77 ;  /* 0x0074004d8a00798e */ /* 0x000fe2000c10e792 */
[C---:B------:R-:W-:Y:S03]  /*69c0*/  HMMA.16816.F32.BF16 R104, R8.reuse, R14, R104 ;  /* 0x0000000e0868723c */ /* 0x040fe60000041868 */
[----:B------:R-:W-:Y:S04]  /*69d0*/  LDSM.16.MT88.4 R12, [R2+0x7080] ;  /* 0x00708000020c783b */ /* 0x000fe80000004200 */
[----:B------:R-:W-:Y:S01]  /*69e0*/  RED.E.ADD.F32.FTZ.RN.STRONG.GPU [R138.64+0x7800], R78 ;  /* 0x0078004e8a00798e */ /* 0x000fe2000c10e792 */
[-C--:B-1----:R-:W-:Y:S03]  /*69f0*/  HMMA.16816.F32.BF16 R108, R8, R24.reuse, R108 ;  /* 0x00000018086c723c */ /* 0x082fe6000004186c */
[----:B------:R-:W-:Y:S04]  /*6a00*/  RED.E.ADD.F32.FTZ.RN.STRONG.GPU [R138.64+0x7c00], R79 ;  /* 0x007c004f8a00798e */ /* 0x000fe8000c10e792 */
[----:B------:R-:W1:Y:S01]  /*6a10*/  LDSM.16.MT88.4 R76, [R231+0x16880] ;  /* 0x01688000e74c783b */ /* 0x000e620000004200 */
[-C--:B------:R-:W-:Y:S03]  /*6a20*/  HMMA.16816.F32.BF16 R112, R16, R24.reuse, R112 ;  /* 0x000000181070723c */ /* 0x080fe60000041870 */
[----:B------:R-:W3:Y:S05]  /*6a30*/  LDSM.16.MT88.4 R136, [R231+0x17880] ;  /* 0x01788000e788783b */ /* 0x000eea0000004200 */
[C---:B------:R-:W-:Y:S08]  /*6a40*/  HMMA.16816.F32.BF16 R116, R20.reuse, R24, R116 ;  /* 0x000000181474723c */ /* 0x040ff00000041874 */
[-C--:B------:R-:W-:Y:S01]  /*6a50*/  HMMA.16816.F32.BF16 R120, R20, R26.reuse, R120 ;  /* 0x0000001a1478723c */ /* 0x080fe20000041878 */
[----:B------:R-:W-:Y:S07]  /*6a60*/  LDSM.16.MT88.4 R20, [R231+0x17c80] ;  /* 0x017c8000e714783b */ /* 0x000fee0000004200 */
[-C--:B------:R-:W-:Y:S01]  /*6a70*/  HMMA.16816.F32.BF16 R124, R16, R26.reuse, R124 ;  /* 0x0000001a107c723c */ /* 0x080fe2000004187c */
[----:B------:R-:W-:Y:S07]  /*6a80*/  LDSM.16.MT88.4 R16, [R231+0x16c80] ;  /* 0x016c8000e710783b */ /* 0x000fee0000004200 */
[----:B------:R-:W-:Y:S01]  /*6a90*/  HMMA.16816.F32.BF16 R128, R8, R26, R128 ;  /* 0x0000001a0880723c */ /* 0x000fe20000041880 */
[----:B------:R-:W4:Y:S04]  /*6aa0*/  LDSM.16.MT88.4 R8, [R231+0x15c80] ;  /* 0x015c8000e708783b */ /* 0x000f280000004200 */
[----:B------:R-:W4:Y:S03]  /*6ab0*/  LDSM.16.MT88.4 R24, [R2+0x9080] ;  /* 0x009080000218783b */ /* 0x000f260000004200 */
[-C--:B--2---:R-:W-:Y:S08]  /*6ac0*/  HMMA.16816.F32.BF16 R84, R80, R132.reuse, R84 ;  /* 0x000000845054723c */ /* 0x084ff00000041854 */
[-C--:B-1----:R-:W-:Y:S08]  /*6ad0*/  HMMA.16816.F32.BF16 R88, R76, R132.reuse, R88 ;  /* 0x000000844c58723c */ /* 0x082ff00000041858 */
[C---:B---3--:R-:W-:Y:S08]  /*6ae0*/  HMMA.16816.F32.BF16 R92, R136.reuse, R132, R92 ;  /* 0x00000084885c723c */ /* 0x048ff0000004185c */
        /* <DEDUP_REMOVED lines=11> */
[----:B------:R-:W-:Y:S08]  /*6ba0*/  HMMA.16816.F32.BF16 R128, R80, R142, R128 ;  /* 0x0000008e5080723c */ /* 0x000ff00000041880 */
[-C--:B----4-:R-:W-:Y:S08]  /*6bb0*/  HMMA.16816.F32.BF16 R84, R8, R12.reuse, R84 ;  /* 0x0000000c0854723c */ /* 0x090ff00000041854 */
[-C--:B------:R-:W-:Y:S08]  /*6bc0*/  HMMA.16816.F32.BF16 R88, R16, R12.reuse, R88 ;  /* 0x0000000c1058723c */ /* 0x080ff00000041858 */
[C---:B------:R-:W-:Y:S08]  /*6bd0*/  HMMA.16816.F32.BF16 R92, R20.reuse, R12, R92 ;  /* 0x0000000c145c723c */ /* 0x040ff0000004185c */
[-C--:B------:R-:W-:Y:S08]  /*6be0*/  HMMA.16816.F32.BF16 R96, R20, R14.reuse, R96 ;  /* 0x0000000e1460723c */ /* 0x080ff00000041860 */
[-C--:B------:R-:W-:Y:S08]  /*6bf0*/  HMMA.16816.F32.BF16 R100, R16, R14.reuse, R100 ;  /* 0x0000000e1064723c */ /* 0x080ff00000041864 */
[C---:B------:R-:W-:Y:S08]  /*6c00*/  HMMA.16816.F32.BF16 R104, R8.reuse, R14, R104 ;  /* 0x0000000e0868723c */ /* 0x040ff00000041868 */
[-C--:B------:R-:W-:Y:S08]  /*6c10*/  HMMA.16816.F32.BF16 R108, R8, R24.reuse, R108 ;  /* 0x00000018086c723c */ /* 0x080ff0000004186c */
        /* <DEDUP_REMOVED lines=67> */
.L_x_448:
[----:B------:R-:W-:Y:S05]  /*7050*/  @P0 BRA `(.L_x_468) ;  /* 0x0000191000000947 */ /* 0x000fea0003800000 */
[----:B------:R-:W-:Y:S01]  /*7060*/  SHF.R.S32.HI R3, RZ, 0x1f, R236 ;  /* 0x0000001fff037819 */ /* 0x000fe200000114ec */
[----:B------:R-:W-:Y:S01]  /*7070*/  BAR.SYNC.DEFER_BLOCKING 0x1, 0x100 ;  /* 0x0044000000007b1d */ /* 0x000fe20000010000 */
[----:B------:R-:W-:Y:S02]  /*7080*/  F2FP.BF16.PACK_AB R28, R29, R28 ;  /* 0x0000001c1d1c723e */ /* 0x000fe400000010ff */
[----:B------:R-:W-:-:S02]  /*7090*/  LEA.HI R0, R3, R236, RZ, 0x2 ;  /* 0x000000ec03007211 */ /* 0x000fc400078f10ff */
[----:B-----5:R-:W-:Y:S01]  /*70a0*/  LEA.HI R4, R3, R236, RZ, 0x5 ;  /* 0x000000ec03047211 */ /* 0x020fe200078f28ff */
[----:B------:R-:W-:Y:S01]  /*70b0*/  ULDC.64 UR4, c[0x0][0x358] ;  /* 0x0000d60000047ab9 */ /* 0x000fe20000000a00 */
[--C-:B-1----:R-:W-:Y:S01]  /*70c0*/  SHF.R.S32.HI R5, RZ, 0x2, R0.reuse ;  /* 0x00000002ff057819 */ /* 0x102fe20000011400 */
[----:B------:R-:W-:Y:S01]  /*70d0*/  UISETP.NE.U32.AND UP1, UPT, URZ, UR4, UPT ;  /* 0x000000043f00728c */ /* 0x000fe2000bf25070 */
[----:B------:R-:W-:Y:S01]  /*70e0*/  SHF.R.S32.HI R2, RZ, 0x1f, R0 ;  /* 0x0000001fff027819 */ /* 0x000fe20000011400 */
[----:B------:R-:W-:Y:S01]  /*70f0*/  UMOV UR6, 0x4 ;  /* 0x0000000400067882 */ /* 0x000fe20000000000 */
[----:B------:R-:W-:Y:S01]  /*7100*/  SHF.R.S32.HI R7, RZ, 0x5, R4 ;  /* 0x00000005ff077819 */ /* 0x000fe20000011404 */
[----:B------:R-:W-:Y:S01]  /*7110*/  UISETP.NE.AND.EX UP1, UPT, URZ, UR5, UPT, UP1 ;  /* 0x000000053f00728c */ /* 0x000fe2000bf25310 */
[----:B------:R-:W-:Y:S02]  /*7120*/  LEA.HI R2, R2, R5, RZ, 0x3 ;  /* 0x0000000502027211 */ /* 0x000fe400078f18ff */
[----:B------:R-:W-:Y:S01]  /*7130*/  LEA.HI R4, R4, R7, RZ, 0x1 ;  /* 0x0000000704047211 */ /* 0x000fe200078f08ff */
[----:B------:R-:W-:Y:S01]  /*7140*/  ULDC.64 UR4, c[0x0][0x358] ;  /* 0x0000d60000047ab9 */ /* 0x000fe20000000a00 */
[----:B------:R-:W-:Y:S01]  /*7150*/  LOP3.LUT R2, R2, 0xfffffff8, RZ, 0xc0, !PT ;  /* 0xfffffff802027812 */ /* 0x000fe200078ec0ff */
[----:B------:R-:W-:Y:S01]  /*7160*/  UIMAD.WIDE UR4, UR15, UR6, UR4 ;  /* 0x000000060f0472a5 */ /* 0x000fe2000f8e0204 */
[----:B------:R-:W-:-:S02]  /*7170*/  LOP3.LUT R9, R0, 0x3ffffffc, RZ, 0xc0, !PT ;  /* 0x3ffffffc00097812 */ /* 0x000fc400078ec0ff */
        /* <DEDUP_REMOVED lines=8> */
[----:B------:R-:W-:Y:S01]  /*7200*/  LOP3.LUT P0, RZ, R2, 0x4, RZ, 0xc0, !PT ;  /* 0x0000000402ff7812 */ /* 0x000fe2000780c0ff */
[----:B------:R-:W-:Y:S01]  /*7210*/  IMAD.U32 R8, RZ, RZ, UR4 ;  /* 0x00000004ff087e24 */ /* 0x000fe2000f8e00ff */
[----:B------:R-:W-:Y:S01]  /*7220*/  LOP3.LUT R6, R6, 0x1c0, RZ, 0xc0, !PT ;  /* 0x000001c006067812 */ /* 0x000fe200078ec0ff */
[----:B------:R-:W-:Y:S01]  /*7230*/  IMAD R4, R4, 0x200, R9 ;  /* 0x0000020004047824 */ /* 0x000fe200078e0209 */
[----:B------:R-:W-:Y:S01]  /*7240*/  F2FP.BF16.PACK_AB R48, R49, R48 ;  /* 0x000000303130723e */ /* 0x000fe200000010ff */
[----:B------:R-:W-:Y:S01]  /*7250*/  IMAD.U32 R9, RZ, RZ, UR5 ;  /* 0x00000005ff097e24 */ /* 0x000fe2000f8e00ff */
[----:B------:R-:W-:Y:S01]  /*7260*/  LOP3.LUT R5, R6, 0x18, R5, 0xf8, !PT ;  /* 0x0000001806057812 */ /* 0x000fe200078ef805 */
[----:B------:R-:W-:Y:S01]  /*7270*/  ULDC.64 UR4, c[0x0][0x360] ;  /* 0x0000d80000047ab9 */ /* 0x000fe20000000a00 */
[----:B------:R-:W-:-:S02]  /*7280*/  SHF.R.U32.HI R6, RZ, 0x3, R6 ;  /* 0x00000003ff067819 */ /* 0x000fc40000011606 */
[----:B------:R-:W-:Y:S02]  /*7290*/  F2FP.BF16.PACK_AB R50, R51, R50 ;  /* 0x000000323332723e */ /* 0x000fe400000010ff */
[----:B------:R-:W-:Y:S02]  /*72a0*/  LOP3.LUT R5, R5, R6, RZ, 0x3c, !PT ;  /* 0x0000000605057212 */ /* 0x000fe400078e3cff */
[----:B------:R-:W-:Y:S02]  /*72b0*/  F2FP.BF16.PACK_AB R32, R33, R32 ;  /* 0x000000202120723e */ /* 0x000fe400000010ff */
[----:B------:R-:W-:Y:S01]  /*72c0*/  F2FP.BF16.PACK_AB R34, R35, R34 ;  /* 0x000000222322723e */ /* 0x000fe200000010ff */
[----:B------:R-:W-:Y:S01]  /*72d0*/  IMAD.U32 R4, R4, 0x2, R5 ;  /* 0x0000000204047824 */ /* 0x000fe200078e0005 */
[----:B------:R-:W-:Y:S02]  /*72e0*/  F2FP.BF16.PACK_AB R44, R45, R44 ;  /* 0x0000002c2d2c723e */ /* 0x000fe400000010ff */
[----:B------:R-:W-:Y:S01]  /*72f0*/  F2FP.BF16.PACK_AB R46, R47, R46 ;  /* 0x0000002e2f2e723e */ /* 0x000fe200000010ff */
[----:B------:R-:W-:Y:S01]  /*7300*/  IMAD.SHL.U32 R5, R4, 0x2, RZ ;  /* 0x0000000204057824 */ /* 0x000fe200078e00ff */
[----:B------:R-:W-:-:S02]  /*7310*/  F2FP.BF16.PACK_AB R36, R37, R36 ;  /* 0x000000242524723e */ /* 0x000fc400000010ff */
[----:B------:R-:W-:Y:S02]  /*7320*/  F2FP.BF16.PACK_AB R38, R39, R38 ;  /* 0x000000262726723e */ /* 0x000fe400000010ff */
        /* <DEDUP_REMOVED lines=60> */
[----:B------:R-:W-:Y:S01]  /*76f0*/  PLOP3.LUT P0, PT, PT, PT, UP1, 0x80, 0x0 ;  /* 0x000000000000781c */ /* 0x000fe20003f0f018 */
        /* <DEDUP_REMOVED lines=29> */
[----:B------:R-:W-:-:S04]  /*78d0*/  UISETP.NE.U32.AND UP0, UPT, URZ, UR4, UPT ;  /* 0x000000043f00728c */ /* 0x000fc8000bf05070 */
[----:B------:R-:W-:Y:S01]  /*78e0*/  UISETP.NE.AND.EX UP0, UPT, URZ, UR5, UPT, UP0 ;  /* 0x000000053f00728c */ /* 0x000fe2000bf05300 */
[----:B------:R-:W3:Y:S02]  /*78f0*/  @P0 LDG.E R0, [R8.64] ;  /* 0x0000001208000981 */ /* 0x000ee4000c1e1900 */
[----:B------:R-:W-:-:S03]  /*7900*/  ULDC.64 UR4, c[0x0][0x360] ;  /* 0x0000d80000047ab9 */ /* 0x000fc60000000a00 */
[----:B------:R-:W-:-:S05]  /*7910*/  PLOP3.LUT P1, PT, PT, PT, UP0, 0x80, 0x0 ;  /* 0x000000000000781c */ /* 0x000fca0003f2f008 */
[----:B------:R-:W-:Y:S01]  /*7920*/  @UP0 UIMAD.WIDE UR4, UR15, UR6, UR4 ;  /* 0x000000060f0402a5 */ /* 0x000fe2000f8e0204 */
[----:B------:R-:W-:-:S05]  /*7930*/  IMAD.MOV.U32 R53, RZ, RZ, c[0x0][0x2f0] ;  /* 0x0000bc00ff357624 */ /* 0x000fca00078e00ff */
[----:B------:R-:W-:Y:S02]  /*7940*/  IMAD.U32 R4, RZ, RZ, UR4 ;  /* 0x00000004ff047e24 */ /* 0x000fe4000f8e00ff */
[----:B-1----:R-:W-:-:S05]  /*7950*/  IMAD.U32 R5, RZ, RZ, UR5 ;  /* 0x00000005ff057e24 */ /* 0x002fca000f8e00ff */
[----:B------:R2:W5:Y:S01]  /*7960*/  @P1 LDG.E R53, [R4.64] ;  /* 0x0000001204351981 */ /* 0x000562000c1e1900 */
[----:B------:R-:W-:Y:S02]  /*7970*/  UMOV UR8, URZ ;  /* 0x0000003f00087c82 */ /* 0x000fe40008000000 */
[----:B------:R-:W-:Y:S01]  /*7980*/  UMOV UR9, URZ ;  /* 0x0000003f00097c82 */ /* 0x000fe20008000000 */
[----:B---3--:R-:W1:Y:S02]  /*7990*/  @P0 R2UR UR5, R0 ;  /* 0x00000000000503c2 */ /* 0x008e6400000e0000 */
[----:B-1----:R-:W-:Y:S02]  /*79a0*/  @UP1 USHF.R.S32.HI UR4, URZ, 0x1f, UR5 ;  /* 0x0000001f3f041899 */ /* 0x002fe40008011405 */
[----:B------:R-:W-:-:S05]  /*79b0*/  @UP1 UMOV UR8, UR5 ;  /* 0x0000000500081c82 */ /* 0x000fca0008000000 */
[----:B------:R-:W-:Y:S01]  /*79c0*/  @UP1 UMOV UR9, UR4 ;  /* 0x0000000400091c82 */ /* 0x000fe20008000000 */
[----:B------:R-:W-:Y:S05]  /*79d0*/  @P1 BRA `(.L_x_469) ;  /* 0x0000004000001947 */ /* 0x000fea0003800000 */
[----:B--2---:R-:W-:Y:S05]  /*79e0*/  @!P0 BRA `(.L_x_469) ;  /* 0x0000003000008947 */ /* 0x004fea0003800000 */
[----:B-----5:R-:W2:Y:S04]  /*79f0*/  LDG.E R53, [R8.64] ;  /* 0x0000001208357981 */ /* 0x020ea8000c1e1900 */
[----:B------:R-:W2:Y:S02]  /*7a00*/  LDG.E R0, [R8.64+0x4] ;  /* 0x0000041208007981 */ /* 0x000ea4000c1e1900 */
[----:B--2---:R-:W-:Y:S02]  /*7a10*/  IADD3 R53, -R53, R0, RZ ;  /* 0x0000000035357210 */ /* 0x004fe40007ffe1ff */
.L_x_469:
[CC--:B--2---:R-:W-:Y:S01]  /*7a20*/  LEA.HI R0, R3.reuse, R236.reuse, RZ, 0x4 ;  /* 0x000000ec03007211 */ /* 0x0c4fe200078f20ff */
[----:B------:R-:W1:Y:S01]  /*7a30*/  S2R R52, SR_CTAID.Y ;  /* 0x0000000000347919 */ /* 0x000e620000002600 */
[----:B------:R-:W-:Y:S01]  /*7a40*/  LEA.HI R2, R3, R236, RZ, 0x7 ;  /* 0x000000ec03027211 */ /* 0x000fe200078f38ff */
[----:B------:R-:W-:Y:S01]  /*7a50*/  USHF.R.S32.HI UR6, URZ, 0x1f, UR15 ;  /* 0x0000001f3f067899 */ /* 0x000fe2000801140f */
[----:B------:R-:W-:Y:S01]  /*7a60*/  LOP3.LUT R5, R0, 0xfffffff0, RZ, 0xc0, !PT ;  /* 0xfffffff000057812 */ /* 0x000fe200078ec0ff */
[----:B------:R-:W-:Y:S01]  /*7a70*/  USEL UR15, UR15, URZ, !UP1 ;  /* 0x0000003f0f0f7287 */ /* 0x000fe2000c800000 */
[----:B------:R-:W-:Y:S01]  /*7a80*/  SHF.R.S32.HI R0, RZ, 0x4, R0 ;  /* 0x00000004ff007819 */ /* 0x000fe20000011400 */
[----:B------:R-:W-:Y:S01]  /*7a90*/  IMAD.SHL.U32 R2, R2, 0x4, RZ ;  /* 0x0000000402027824 */ /* 0x000fe200078e00ff */
[----:B------:R-:W-:Y:S01]  /*7aa0*/  USEL UR6, UR6, URZ, !UP1 ;  /* 0x0000003f06067287 */ /* 0x000fe2000c800000 */
[----:B------:R-:W-:Y:S01]  /*7ab0*/  IMAD.IADD R56, R236, 0x1, -R5 ;  /* 0x00000001ec387824 */ /* 0x000fe200078e0a05 */
[C---:B------:R-:W-:Y:S01]  /*7ac0*/  IADD3 R60, P0, R0.reuse, UR8, RZ ;  /* 0x00000008003c7c10 */ /* 0x040fe2000ff1e0ff */
[----:B------:R-:W-:Y:S01]  /*7ad0*/  IMAD.SHL.U32 R3, R0, 0x40, RZ ;  /* 0x0000004000037824 */ /* 0x000fe200078e00ff */
[----:B------:R-:W-:Y:S01]  /*7ae0*/  LOP3.LUT R2, R2, 0xfffffe00, RZ, 0xc0, !PT ;  /* 0xfffffe0002027812 */ /* 0x000fe200078ec0ff */
[----:B------:R-:W-:Y:S01]  /*7af0*/  ULDC.64 UR4, c[0x0][0x340] ;  /* 0x0000d00000047ab9 */ /* 0x000fe20000000a00 */
[----:B------:R-:W-:Y:S01]  /*7b00*/  SHF.R.S32.HI R5, RZ, 0x1f, R56 ;  /* 0x0000001fff057819 */ /* 0x000fe20000011438 */
[----:B------:R-:W-:Y:S01]  /*7b10*/  UIMAD UR4, UR6, UR4, URZ ;  /* 0x00000004060472a4 */ /* 0x000fe2000f8e023f */
[----:B------:R-:W-:Y:S01]  /*7b20*/  LOP3.LUT R3, R3, 0x1c0, RZ, 0xc0, !PT ;  /* 0x000001c003037812 */ /* 0x000fe200078ec0ff */
[----:B------:R-:W-:Y:S01]  /*7b30*/  BSSY B0, `(.L_x_470) ;  /* 0x0000030000007945 */ /* 0x000fe20003800000 */
[----:B------:R-:W-:Y:S01]  /*7b40*/  LEA.HI R5, R5, R56, RZ, 0x3 ;  /* 0x0000003805057211 */ /* 0x000fe200078f18ff */
[----:B------:R-:W-:Y:S01]  /*7b50*/  IMAD.SHL.U32 R56, R56, 0x8, RZ ;  /* 0x0000000838387824 */ /* 0x000fe200078e00ff */
[----:B------:R-:W-:Y:S01]  /*7b60*/  LEA.HI.X.SX32 R61, R0, UR9, 0x1, P0 ;  /* 0x00000009003d7c11 */ /* 0x000fe200080f0eff */
[----:B------:R-:W-:Y:S01]  /*7b70*/  UIMAD UR4, UR15, UR5, UR4 ;  /* 0x000000050f0472a4 */ /* 0x000fe2000f8e0204 */
[----:B------:R-:W-:-:S02]  /*7b80*/  SHF.R.S32.HI R5, RZ, 0x3, R5 ;  /* 0x00000003ff057819 */ /* 0x000fc40000011405 */
[----:B------:R-:W-:Y:S02]  /*7b90*/  LOP3.LUT R4, R3, 0x38, R56, 0xf8, !PT ;  /* 0x0000003803047812 */ /* 0x000fe400078ef838 */
[----:B------:R-:W-:Y:S01]  /*7ba0*/  SHF.R.U32.HI R3, RZ, 0x3, R3 ;  /* 0x00000003ff037819 */ /* 0x000fe20000011603 */
[----:B------:R-:W-:Y:S01]  /*7bb0*/  IMAD R2, R5, 0x1800, R2 ;  /* 0x0000180005027824 */ /* 0x000fe200078e0202 */
[----:B------:R-:W-:Y:S02]  /*7bc0*/  SHF.R.S32.HI R57, RZ, 0x1f, R56 ;  /* 0x0000001fff397819 */ /* 0x000fe40000011438 */
[----:B------:R-:W-:Y:S02]  /*7bd0*/  LOP3.LUT R3, R4, R3, RZ, 0x3c, !PT ;  /* 0x0000000304037212 */ /* 0x000fe400078e3cff */
[----:B------:R-:W2:Y:S03]  /*7be0*/  S2R R4, SR_CTAID.X ;  /* 0x0000000000047919 */ /* 0x000ea60000002500 */
[----:B------:R-:W-:Y:S01]  /*7bf0*/  IMAD.IADD R2, R2, 0x1, R3 ;  /* 0x0000000102027824 */ /* 0x000fe200078e0203 */
[----:B-1----:R-:W-:-:S03]  /*7c00*/  SHF.R.S32.HI R3, RZ, 0x1f, R52 ;  /* 0x0000001fff037819 */ /* 0x002fc60000011434 */
[----:B------:R-:W-:Y:S02]  /*7c10*/  IMAD.SHL.U32 R5, R2, 0x2, RZ ;  /* 0x0000000202057824 */ /* 0x000fe400078e00ff */
[----:B------:R-:W-:-:S03]  /*7c20*/  IMAD R7, R3, c[0x0][0x338], RZ ;  /* 0x0000ce0003077a24 */ /* 0x000fc600078e02ff */
[----:B------:R1:W3:Y:S01]  /*7c30*/  LDS.128 R48, [R5+0x6880] ;  /* 0x0068800005307984 */ /* 0x0002e20000000c00 */
[C---:B------:R-:W-:Y:S02]  /*7c40*/  IMAD R2, R52.reuse, c[0x0][0x33c], R7 ;  /* 0x0000cf0034027a24 */ /* 0x040fe400078e0207 */
[----:B------:R-:W-:Y:S01]  /*7c50*/  IMAD.WIDE.U32 R6, R52, c[0x0][0x338], R56 ;  /* 0x0000ce0034067a25 */ /* 0x000fe200078e0038 */
[----:B------:R1:W4:Y:S03]  /*7c60*/  LDS.128 R44, [R5+0x7080] ;  /* 0x00708000052c7984 */ /* 0x0003260000000c00 */
[----:B------:R-:W-:Y:S01]  /*7c70*/  IMAD.IADD R7, R7, 0x1, R2 ;  /* 0x0000000107077824 */ /* 0x000fe200078e0202 */
[----:B------:R1:W1:Y:S01]  /*7c80*/  LDS.128 R40, [R5+0x7880] ;  /* 0x0078800005287984 */ /* 0x0002620000000c00 */
[----:B------:R-:W-:-:S03]  /*7c90*/  IMAD.U32 R2, RZ, RZ, UR15 ;  /* 0x0000000fff027e24 */ /* 0x000fc6000f8e00ff */
[----:B------:R1:W1:Y:S01]  /*7ca0*/  LDS.128 R36, [R5+0x8080] ;  /* 0x0080800005247984 */ /* 0x0002620000000c00 */
[----:B--2--5:R-:W-:Y:S02]  /*7cb0*/  IMAD R53, R4, -0x60, R53 ;  /* 0xffffffa004357824 */ /* 0x024fe400078e0235 */
[----:B------:R-:W-:Y:S01]  /*7cc0*/  IMAD.WIDE.U32 R58, R2, c[0x0][0x340], R6 ;  /* 0x0000d000023a7a25 */ /* 0x000fe200078e0006 */
[----:B------:R2:W1:Y:S02]  /*7cd0*/  LDS.128 R32, [R5+0x8880] ;  /* 0x0088800005207984 */ /* 0x0004640000000c00 */
[----:B------:R-:W-:Y:S01]  /*7ce0*/  IMNMX R53, R53, 0x60, PT ;  /* 0x0000006035357817 */ /* 0x000fe20003800200 */
[----:B------:R-:W-:Y:S01]  /*7cf0*/  IMAD.WIDE R60, R4, 0x60, R60 ;  /* 0x00000060043c7825 */ /* 0x000fe200078e023c */
[----:B------:R2:W1:Y:S01]  /*7d00*/  LDS.128 R28, [R5+0x80] ;  /* 0x00008000051c7984 */ /* 0x0004620000000c00 */
[----:B------:R-:W-:Y:S02]  /*7d10*/  IADD3 R63, R59, UR4, RZ ;  /* 0x000000043b3f7c10 */ /* 0x000fe4000fffe0ff */
[----:B------:R-:W-:Y:S01]  /*7d20*/  ISETP.GE.AND P6, PT, R0, R53, PT ;  /* 0x000000350000720c */ /* 0x000fe20003fc6270 */
[----:B------:R2:W1:Y:S03]  /*7d30*/  LDS.128 R24, [R5+0x880] ;  /* 0x0008800005187984 */ /* 0x0004660000000c00 */
[----:B------:R-:W-:Y:S01]  /*7d40*/  ISETP.GE.OR P0, PT, R56, c[0x0][0x324], P6 ;  /* 0x0000c90038007a0c */ /* 0x000fe20003706670 */
[----:B------:R2:W1:Y:S04]  /*7d50*/  LDS.128 R20, [R5+0x1080] ;  /* 0x0010800005147984 */ /* 0x0004680000000c00 */
[----:B------:R2:W1:Y:S04]  /*7d60*/  LDS.128 R16, [R5+0x1880] ;  /* 0x0018800005107984 */ /* 0x0004680000000c00 */
[----:B------:R2:W1:Y:S04]  /*7d70*/  LDS.128 R12, [R5+0x2080] ;  /* 0x00208000050c7984 */ /* 0x0004680000000c00 */
[----:B------:R2:W1:Y:S01]  /*7d80*/  LDS.128 R8, [R5+0x2880] ;  /* 0x0028800005087984 */ /* 0x0004620000000c00 */
[----:B------:R-:W-:Y:S05]  /*7d90*/  @P0 BRA `(.L_x_471) ;  /* 0x0000009000000947 */ /* 0x000fea0003800000 */
[----:B-123--:R-:W1:Y:S01]  /*7da0*/  LDS.128 R4, [R5+0x6080] ;  /* 0x0060800005047984 */ /* 0x00ee620000000c00 */
        /* <DEDUP_REMOVED lines=8> */
.L_x_471:
[----:B---3--:R-:W-:Y:S05]  /*7e30*/  BSYNC B0 ;  /* 0x0000000000007941 */ /* 0x008fea0003800000 */
.L_x_470:
[----:B-1----:R-:W-:Y:S01]  /*7e40*/  IADD3 R4, R0, 0x10, RZ ;  /* 0x0000001000047810 */ /* 0x002fe20007ffe0ff */
[----:B------:R-:W-:Y:S03]  /*7e50*/  BSSY B0, `(.L_x_472) ;  /* 0x000000f000007945 */ /* 0x000fe60003800000 */
[----:B------:R-:W-:-:S04]  /*7e60*/  ISETP.GE.AND P5, PT, R4, R53, PT ;  /* 0x000000350400720c */ /* 0x000fc80003fa6270 */
[----:B------:R-:W-:-:S13]  /*7e70*/  ISETP.GE.OR P0, PT, R56, c[0x0][0x324], P5 ;  /* 0x0000c90038007a0c */ /* 0x000fda0002f06670 */
[----:B------:R-:W-:Y:S05]  /*7e80*/  @P0 BRA `(.L_x_473) ;  /* 0x000000b000000947 */ /* 0x000fea0003800000 */
[----:B--2---:R-:W-:Y:S01]  /*7e90*/  IADD3 R5, P0, R60, 0x10, RZ ;  /* 0x000000103c057810 */ /* 0x004fe20007f1e0ff */
        /* <DEDUP_REMOVED lines=10> */
.L_x_473:
[----:B------:R-:W-:Y:S05]  /*7f40*/  BSYNC B0 ;  /* 0x0000000000007941 */ /* 0x000fea0003800000 */
.L_x_472:
[----:B------:R-:W-:Y:S01]  /*7f50*/  IADD3 R4, R0, 0x20, RZ ;  /* 0x0000002000047810 */ /* 0x000fe20007ffe0ff */
        /* <DEDUP_REMOVED lines=14> */
[----:B----4-:R1:W-:Y:S02]  /*8040*/  STG.E.128 [R48.64], R44 ;  /* 0x0000002c30007986 */ /* 0x0103e4000c101d12 */
.L_x_475:
[----:B------:R-:W-:Y:S05]  /*8050*/  BSYNC B0 ;  /* 0x0000000000007941 */ /* 0x000fea0003800000 */
.L_x_474:
        /* <DEDUP_REMOVED lines=11> */
[----:B-1--4-:R-:W-:-:S03]  /*8110*/  LEA R44, P0, R6, c[0x0][0x318], 0x1 ;  /* 0x0000c600062c7a11 */ /* 0x012fc600078008ff */
[----:B------:R-:W-:-:S05]  /*8120*/  IMAD R4, R5, c[0x0][0x334], R4 ;  /* 0x0000cd0005047a24 */ /* 0x000fca00078e0204 */
[----:B------:R-:W-:-:S04]  /*8130*/  IADD3 R4, R7, R4, RZ ;  /* 0x0000000407047210 */ /* 0x000fc80007ffe0ff */
[----:B------:R-:W-:-:S05]  /*8140*/  LEA.HI.X R45, R6, c[0x0][0x31c], R4, 0x1, P0 ;  /* 0x0000c700062d7a11 */ /* 0x000fca00000f0c04 */
[----:B------:R1:W-:Y:S02]  /*8150*/  STG.E.128 [R44.64], R40 ;  /* 0x000000282c007986 */ /* 0x0003e4000c101d12 */
.L_x_477:
[----:B------:R-:W-:Y:S05]  /*8160*/  BSYNC B0 ;  /* 0x0000000000007941 */ /* 0x000fea0003800000 */
.L_x_476:
        /* <DEDUP_REMOVED lines=15> */
[----:B------:R1:W-:Y:S02]  /*8260*/  STG.E.128 [R40.64], R36 ;  /* 0x0000002428007986 */ /* 0x0003e4000c101d12 */
.L_x_479:
[----:B------:R-:W-:Y:S05]  /*8270*/  BSYNC B0 ;  /* 0x0000000000007941 */ /* 0x000fea0003800000 */
.L_x_478:
        /* <DEDUP_REMOVED lines=16> */
.L_x_481:
[----:B------:R-:W-:Y:S05]  /*8380*/  BSYNC B0 ;  /* 0x0000000000007941 */ /* 0x000fea0003800000 */
.L_x_480:
[----:B------:R-:W-:Y:S01]  /*8390*/  IMAD R3, R3, c[0x0][0x308], RZ ;  /* 0x0000c20003037a24 */ /* 0x000fe200078e02ff */
[----:B------:R-:W-:Y:S01]  /*83a0*/  ULDC.64 UR4, c[0x0][0x310] ;  /* 0x0000c40000047ab9 */ /* 0x000fe20000000a00 */
[----:B--2---:R-:W-:Y:S01]  /*83b0*/  IMAD.WIDE.U32 R4, R52, c[0x0][0x308], R56 ;  /* 0x0000c20034047a25 */ /* 0x004fe200078e0038 */
[----:B------:R-:W-:Y:S01]  /*83c0*/  ISETP.GE.OR P0, PT, R56, c[0x0][0x2f4], P6 ;  /* 0x0000bd0038007a0c */ /* 0x000fe20003706670 */
[----:B------:R-:W-:Y:S01]  /*83d0*/  UIMAD UR4, UR6, UR4, URZ ;  /* 0x00000004060472a4 */ /* 0x000fe2000f8e023f */
[----:B------:R-:W-:Y:S01]  /*83e0*/  BSSY B0, `(.L_x_482) ;  /* 0x000000f000007945 */ /* 0x000fe20003800000 */
[----:B------:R-:W-:Y:S02]  /*83f0*/  IMAD R3, R52, c[0x0][0x30c], R3 ;  /* 0x0000c30034037a24 */ /* 0x000fe400078e0203 */
[----:B------:R-:W-:-:S03]  /*8400*/  UIMAD UR4, UR15, UR5, UR4 ;  /* 0x000000050f0472a4 */ /* 0x000fc6000f8e0204 */
[----:B------:R-:W-:-:S05]  /*8410*/  IADD3 R5, R5, R3, RZ ;  /* 0x0000000305057210 */ /* 0x000fca0007ffe0ff */
        /* <DEDUP_REMOVED lines=11> */
.L_x_483:
[----:B------:R-:W-:Y:S05]  /*84d0*/  BSYNC B0 ;  /* 0x0000000000007941 */ /* 0x000fea0003800000 */
.L_x_482:
        /* <DEDUP_REMOVED lines=14> */
.L_x_485:
[----:B------:R-:W-:Y:S05]  /*85c0*/  BSYNC B0 ;  /* 0x0000000000007941 */ /* 0x000fea0003800000 */
.L_x_484:
        /* <DEDUP_REMOVED lines=14> */
.L_x_487:
[----:B------:R-:W-:Y:S05]  /*86b0*/  BSYNC B0 ;  /* 0x0000000000007941 */ /* 0x000fea0003800000 */
.L_x_486:
        /* <DEDUP_REMOVED lines=14> */
.L_x_489:
[----:B------:R-:W-:Y:S05]  /*87a0*/  BSYNC B0 ;  /* 0x0000000000007941 */ /* 0x000fea0003800000 */
.L_x_488:
        /* <DEDUP_REMOVED lines=14> */
.L_x_491:
[----:B------:R-:W-:Y:S05]  /*8890*/  BSYNC B0 ;  /* 0x0000000000007941 */ /* 0x000fea0003800000 */
.L_x_490:
[----:B------:R-:W-:-:S13]  /*88a0*/  ISETP.GE.OR P0, PT, R56, c[0x0][0x2f4], P1 ;  /* 0x0000bd0038007a0c */ /* 0x000fda0000f06670 */
[----:B------:R-:W-:Y:S05]  /*88b0*/  @P0 EXIT ;  /* 0x000000000000094d */ /* 0x000fea0003800000 */
[----:B------:R-:W-:Y:S02]  /*88c0*/  IADD3 R0, P0, R60, 0x50, RZ ;  /* 0x000000503c007810 */ /* 0x000fe40007f1e0ff */
[----:B------:R-:W-:Y:S02]  /*88d0*/  MOV R5, R7 ;  /* 0x0000000700057202 */ /* 0x000fe40000000f00 */
[----:B------:R-:W-:-:S03]  /*88e0*/  IADD3.X R60, RZ, R61, RZ, P0, !PT ;  /* 0x0000003dff3c7210 */ /* 0x000fc600007fe4ff */
[----:B------:R-:W-:-:S04]  /*88f0*/  IMAD.WIDE.U32 R4, R0, c[0x0][0x300], R4 ;  /* 0x0000c00000047a25 */ /* 0x000fc800078e0004 */
[----:B--2---:R-:W-:Y:S01]  /*8900*/  IMAD R3, R60, c[0x0][0x300], RZ ;  /* 0x0000c0003c037a24 */ /* 0x004fe200078e02ff */
[----:B------:R-:W-:-:S03]  /*8910*/  LEA R2, P0, R4, c[0x0][0x2e8], 0x1 ;  /* 0x0000ba0004027a11 */ /* 0x000fc600078008ff */
[----:B------:R-:W-:-:S05]  /*8920*/  IMAD R3, R0, c[0x0][0x304], R3 ;  /* 0x0000c10000037a24 */ /* 0x000fca00078e0203 */
[----:B------:R-:W-:-:S04]  /*8930*/  IADD3 R3, R5, R3, RZ ;  /* 0x0000000305037210 */ /* 0x000fc80007ffe0ff */
[----:B------:R-:W-:-:S05]  /*8940*/  LEA.HI.X R3, R4, c[0x0][0x2ec], R3, 0x1, P0 ;  /* 0x0000bb0004037a11 */ /* 0x000fca00000f0c03 */
[----:B------:R-:W-:Y:S01]  /*8950*/  STG.E.128 [R2.64], R8 ;  /* 0x0000000802007986 */ /* 0x000fe2000c101d12 */
[----:B------:R-:W-:Y:S05]  /*8960*/  EXIT ;  /* 0x000000000000794d */ /* 0x000fea0003800000 */
.L_x_468:
[----:B------:R-:W-:Y:S02]  /*8970*/  ULDC.64 UR4, c[0x0][0x358] ;  /* 0x0000d60000047ab9 */ /* 0x000fe40000000a00 */
[----:B------:R-:W-:Y:S02]  /*8980*/  UISETP.NE.U32.AND UP1, UPT, URZ, UR4, UPT ;  /* 0x000000043f00728c */ /* 0x000fe4000bf25070 */
[----:B------:R-:W-:Y:S02]  /*8990*/  UMOV UR6, 0x4 ;  /* 0x0000000400067882 */ /* 0x000fe40000000000 */
[----:B------:R-:W-:-:S03]  /*89a0*/  UISETP.NE.AND.EX UP1, UPT, URZ, UR5, UPT, UP1 ;  /* 0x000000053f00728c */ /* 0x000fc6000bf25310 */
[----:B------:R-:W-:Y:S02]  /*89b0*/  ULDC.64 UR4, c[0x0][0x358] ;  /* 0x0000d60000047ab9 */ /* 0x000fe40000000a00 */
[----:B------:R-:W-:Y:S01]  /*89c0*/  UIMAD.WIDE UR4, UR15, UR6, UR4 ;  /* 0x000000060f0472a5 */ /* 0x000fe2000f8e0204 */
[----:B------:R-:W-:-:S05]  /*89d0*/  PLOP3.LUT P0, PT, PT, PT, UP1, 0x80, 0x0 ;  /* 0x000000000000781c */ /* 0x000fca0003f0f018 */
[----:B-1----:R-:W-:Y:S01]  /*89e0*/  IMAD.U32 R6, RZ, RZ, UR4 ;  /* 0x00000004ff067e24 */ /* 0x002fe2000f8e00ff */
[----:B------:R-:W-:Y:S01]  /*89f0*/  MOV R7, UR5 ;  /* 0x0000000500077c02 */ /* 0x000fe20008000f00 */
[----:B------:R-:W-:-:S06]  /*8a00*/  ULDC.64 UR4, c[0x0][0x360] ;  /* 0x0000d80000047ab9 */ /* 0x000fcc0000000a00 */
[----:B------:R-:W2:Y:S01]  /*8a10*/  @P0 LDG.E R0, [R6.64] ;  /* 0x0000001206000981 */ /* 0x000ea2000c1e1900 */
[----:B------:R-:W-:Y:S01]  /*8a20*/  UISETP.NE.U32.AND UP0, UPT, URZ, UR4, UPT ;  /* 0x000000043f00728c */ /* 0x000fe2000bf05070 */
[----:B------:R-:W-:-:S03]  /*8a30*/  IMAD.MOV.U32 R5, RZ, RZ, c[0x0][0x2f0] ;  /* 0x0000bc00ff057624 */ /* 0x000fc600078e00ff */
[----:B------:R-:W-:-:S03]  /*8a40*/  UISETP.NE.AND.EX UP0, UPT, URZ, UR5, UPT, UP0 ;  /* 0x000000053f00728c */ /* 0x000fc6000bf05300 */
[----:B------:R-:W-:-:S03]  /*8a50*/  ULDC.64 UR4, c[0x0][0x360] ;  /* 0x0000d80000047ab9 */ /* 0x000fc60000000a00 */
[----:B------:R-:W-:-:S05]  /*8a60*/  PLOP3.LUT P1, PT, PT, PT, UP0, 0x80, 0x0 ;  /* 0x000000000000781c */ /* 0x000fca0003f2f008 */
[----:B------:R-:W-:-:S06]  /*8a70*/  @UP0 UIMAD.WIDE UR4, UR15, UR6, UR4 ;  /* 0x000000060f0402a5 */ /* 0x000fcc000f8e0204 */
[----:B-----5:R-:W-:Y:S01]  /*8a80*/  MOV R2, UR4 ;  /* 0x0000000400027c02 */ /* 0x020fe20008000f00 */
[----:B------:R-:W-:-:S05]  /*8a90*/  IMAD.U32 R3, RZ, RZ, UR5 ;  /* 0x00000005ff037e24 */ /* 0x000fca000f8e00ff */
[----:B------:R1:W5:Y:S01]  /*8aa0*/  @P1 LDG.E R5, [R2.64] ;  /* 0x0000001202051981 */ /* 0x000362000c1e1900 */
[----:B------:R-:W-:Y:S02]  /*8ab0*/  UMOV UR8, URZ ;  /* 0x0000003f00087c82 */ /* 0x000fe40008000000 */
[----:B------:R-:W-:Y:S01]  /*8ac0*/  UMOV UR9, URZ ;  /* 0x0000003f00097c82 */ /* 0x000fe20008000000 */
[----:B--2---:R-:W2:Y:S02]  /*8ad0*/  @P0 R2UR UR5, R0 ;  /* 0x00000000000503c2 */ /* 0x004ea400000e0000 */
[----:B--2---:R-:W-:Y:S02]  /*8ae0*/  @UP1 USHF.R.S32.HI UR4, URZ, 0x1f, UR5 ;  /* 0x0000001f3f041899 */ /* 0x004fe40008011405 */
[----:B------:R-:W-:-:S05]  /*8af0*/  @UP1 UMOV UR8, UR5 ;  /* 0x0000000500081c82 */ /* 0x000fca0008000000 */
[----:B------:R-:W-:Y:S01]  /*8b00*/  @UP1 UMOV UR9, UR4 ;  /* 0x0000000400091c82 */ /* 0x000fe20008000000 */
[----:B------:R-:W-:Y:S05]  /*8b10*/  @P1 BRA `(.L_x_492) ;  /* 0x0000004000001947 */ /* 0x000fea0003800000 */
[----:B-1----:R-:W-:Y:S05]  /*8b20*/  @!P0 BRA `(.L_x_492) ;  /* 0x0000003000008947 */ /* 0x002fea0003800000 */
[----:B-----5:R-:W2:Y:S04]  /*8b30*/  LDG.E R5, [R6.64] ;  /* 0x0000001206057981 */ /* 0x020ea8000c1e1900 */
[----:B------:R-:W2:Y:S02]  /*8b40*/  LDG.E R0, [R6.64+0x4] ;  /* 0x0000041206007981 */ /* 0x000ea4000c1e1900 */
[----:B--2---:R-:W-:Y:S02]  /*8b50*/  IADD3 R5, -R5, R0, RZ ;  /* 0x0000000005057210 */ /* 0x004fe40007ffe1ff */
.L_x_492:
[----:B-1----:R-:W1:Y:S01]  /*8b60*/  S2R R0, SR_CTAID.Y ;  /* 0x0000000000007919 */ /* 0x002e620000002600 */
[----:B------:R-:W-:Y:S01]  /*8b70*/  SHF.R.S32.HI R3, RZ, 0x1f, R236 ;  /* 0x0000001fff037819 */ /* 0x000fe200000114ec */
[----:B------:R-:W-:Y:S01]  /*8b80*/  USHF.R.S32.HI UR6, URZ, 0x1f, UR15 ;  /* 0x0000001f3f067899 */ /* 0x000fe2000801140f */
[----:B------:R-:W-:Y:S01]  /*8b90*/  BSSY B0, `(.L_x_493) ;  /* 0x0000024000007945 */ /* 0x000fe20003800000 */
[----:B------:R-:W2:Y:S01]  /*8ba0*/  S2R R10, SR_CTAID.X ;  /* 0x00000000000a7919 */ /* 0x000ea20000002500 */
[----:B------:R-:W-:Y:S01]  /*8bb0*/  LEA.HI R4, R3, R236, RZ, 0x4 ;  /* 0x000000ec03047211 */ /* 0x000fe200078f20ff */
[----:B------:R-:W-:-:S02]  /*8bc0*/  USEL UR15, UR15, URZ, !UP1 ;  /* 0x0000003f0f0f7287 */ /* 0x000fc4000c800000 */
[----:B------:R-:W-:Y:S01]  /*8bd0*/  USEL UR6, UR6, URZ, !UP1 ;  /* 0x0000003f06067287 */ /* 0x000fe2000c800000 */
[----:B------:R-:W-:Y:S01]  /*8be0*/  LOP3.LUT R3, R4, 0x1ffffff0, RZ, 0xc0, !PT ;  /* 0x1ffffff004037812 */ /* 0x000fe200078ec0ff */
[----:B------:R-:W-:Y:S01]  /*8bf0*/  ULDC.64 UR4, c[0x0][0x310] ;  /* 0x0000c40000047ab9 */ /* 0x000fe20000000a00 */
[----:B------:R-:W-:Y:S01]  /*8c00*/  SHF.R.S32.HI R4, RZ, 0x4, R4 ;  /* 0x00000004ff047819 */ /* 0x000fe20000011404 */
[----:B------:R-:W-:Y:S02]  /*8c10*/  UIMAD UR4, UR6, UR4, URZ ;  /* 0x00000004060472a4 */ /* 0x000fe4000f8e023f */
[----:B------:R-:W-:Y:S01]  /*8c20*/  IMAD.IADD R14, R236, 0x1, -R3 ;  /* 0x00000001ec0e7824 */ /* 0x000fe200078e0a03 */
[----:B------:R-:W-:Y:S01]  /*8c30*/  IADD3 R12, P0, R4, UR8, RZ ;  /* 0x00000008040c7c10 */ /* 0x000fe2000ff1e0ff */
[----:B------:R-:W-:Y:S02]  /*8c40*/  UIMAD UR4, UR15, UR5, UR4 ;  /* 0x000000050f0472a4 */ /* 0x000fe4000f8e0204 */
[----:B------:R-:W-:Y:S01]  /*8c50*/  IMAD.SHL.U32 R14, R14, 0x8, RZ ;  /* 0x000000080e0e7824 */ /* 0x000fe200078e00ff */
[----:B------:R-:W-:-:S04]  /*8c60*/  LEA.HI.X.SX32 R13, R4, UR9, 0x1, P0 ;  /* 0x00000009040d7c11 */ /* 0x000fc800080f0eff */
[----:B------:R-:W-:Y:S02]  /*8c70*/  SHF.R.S32.HI R15, RZ, 0x1f, R14 ;  /* 0x0000001fff0f7819 */ /* 0x000fe4000001140e */
[----:B-1----:R-:W-:Y:S01]  /*8c80*/  SHF.R.S32.HI R3, RZ, 0x1f, R0 ;  /* 0x0000001fff037819 */ /* 0x002fe20000011400 */
[----:B--2--5:R-:W-:-:S04]  /*8c90*/  IMAD R5, R10, -0x60, R5 ;  /* 0xffffffa00a057824 */ /* 0x024fc800078e0205 */
[----:B------:R-:W-:Y:S02]  /*8ca0*/  IMAD R7, R3, c[0x0][0x308], RZ ;  /* 0x0000c20003077a24 */ /* 0x000fe400078e02ff */
[----:B------:R-:W-:Y:S01]  /*8cb0*/  IMAD.WIDE R10, R10, 0x60, R12 ;  /* 0x000000600a0a7825 */ /* 0x000fe200078e020c */
[----:B------:R-:W-:-:S03]  /*8cc0*/  ISETP.GE.AND P6, PT, R4, R5, PT ;  /* 0x000000050400720c */ /* 0x000fc60003fc6270 */
[----:B------:R-:W-:Y:S01]  /*8cd0*/  IMAD R2, R0, c[0x0][0x30c], R7 ;  /* 0x0000c30000027a24 */ /* 0x000fe200078e0207 */
[----:B------:R-:W-:Y:S01]  /*8ce0*/  ISETP.GE.OR P0, PT, R14, c[0x0][0x2f4], P6 ;  /* 0x0000bd000e007a0c */ /* 0x000fe20003706670 */
[----:B------:R-:W-:-:S04]  /*8cf0*/  IMAD.WIDE.U32 R6, R0, c[0x0][0x308], R14 ;  /* 0x0000c20000067a25 */ /* 0x000fc800078e000e */
[----:B------:R-:W-:Y:S02]  /*8d00*/  IMAD.IADD R7, R2, 0x1, R7 ;  /* 0x0000000102077824 */ /* 0x000fe400078e0207 */
[----:B------:R-:W-:-:S04]  /*8d10*/  IMAD.U32 R2, RZ, RZ, UR15 ;  /* 0x0000000fff027e24 */ /* 0x000fc8000f8e00ff */
        /* <DEDUP_REMOVED lines=11> */
.L_x_494:
[----:B------:R-:W-:Y:S05]  /*8dd0*/  BSYNC B0 ;  /* 0x0000000000007941 */ /* 0x000fea0003800000 */
.L_x_493:
        /* <DEDUP_REMOVED lines=16> */
.L_x_496:
[----:B------:R-:W-:Y:S05]  /*8ee0*/  BSYNC B0 ;  /* 0x0000000000007941 */ /* 0x000fea0003800000 */
.L_x_495:
        /* <DEDUP_REMOVED lines=16> */
.L_x_498:
[----:B------:R-:W-:Y:S05]  /*8ff0*/  BSYNC B0 ;  /* 0x0000000000007941 */ /* 0x000fea0003800000 */
.L_x_497:
        /* <DEDUP_REMOVED lines=16> */
.L_x_500:
[----:B------:R-:W-:Y:S05]  /*9100*/  BSYNC B0 ;  /* 0x0000000000007941 */ /* 0x000fea0003800000 */
.L_x_499:
        /* <DEDUP_REMOVED lines=16> */
.L_x_502:
[----:B------:R-:W-:Y:S05]  /*9210*/  BSYNC B0 ;  /* 0x0000000000007941 */ /* 0x000fea0003800000 */
.L_x_501:
        /* <DEDUP_REMOVED lines=16> */
.L_x_504:
[----:B------:R-:W-:Y:S05]  /*9320*/  BSYNC B0 ;  /* 0x0000000000007941 */ /* 0x000fea0003800000 */
.L_x_503:
[----:B------:R-:W-:Y:S01]  /*9330*/  IMAD R3, R3, c[0x0][0x338], RZ ;  /* 0x0000ce0003037a24 */ /* 0x000fe200078e02ff */
[----:B------:R-:W-:Y:S01]  /*9340*/  ULDC.64 UR4, c[0x0][0x340] ;  /* 0x0000d00000047ab9 */ /* 0x000fe20000000a00 */
[----:B------:R-:W-:Y:S01]  /*9350*/  IMAD.WIDE.U32 R4, R0, c[0x0][0x338], R14 ;  /* 0x0000ce0000047a25 */ /* 0x000fe200078e000e */
        /* <DEDUP_REMOVED lines=11> */
[----:B--2---:R-:W-:-:S04]  /*9410*/  IMAD.WIDE.U32 R8, R10, c[0x0][0x330], R6 ;  /* 0x0000cc000a087a25 */ /* 0x004fc800078e0006 */
[----:B------:R-:W-:Y:S01]  /*9420*/  IMAD R0, R10, c[0x0][0x334], R3 ;  /* 0x0000cd000a007a24 */ /* 0x000fe200078e0203 */
[----:B------:R-:W-:-:S04]  /*9430*/  LEA R2, P0, R8, c[0x0][0x318], 0x1 ;  /* 0x0000c60008027a11 */ /* 0x000fc800078008ff */
[----:B------:R-:W-:-:S04]  /*9440*/  IADD3 R0, R9, R0, RZ ;  /* 0x0000000009007210 */ /* 0x000fc80007ffe0ff */
[----:B------:R-:W-:-:S05]  /*9450*/  LEA.HI.X R3, R8, c[0x0][0x31c], R0, 0x1, P0 ;  /* 0x0000c70008037a11 */ /* 0x000fca00000f0c00 */
[----:B------:R2:W-:Y:S02]  /*9460*/  STG.E.128 [R2.64], RZ ;  /* 0x000000ff02007986 */ /* 0x0005e4000c101d12 */
.L_x_506:
[----:B------:R-:W-:Y:S05]  /*9470*/  BSYNC B0 ;  /* 0x0000000000007941 */ /* 0x000fea0003800000 */
.L_x_505:
        /* <DEDUP_REMOVED lines=14> */
.L_x_508:
[----:B------:R-:W-:Y:S05]  /*9560*/  BSYNC B0 ;  /* 0x0000000000007941 */ /* 0x000fea0003800000 */
.L_x_507:
        /* <DEDUP_REMOVED lines=14> */
.L_x_510:
[----:B------:R-:W-:Y:S05]  /*9650*/  BSYNC B0 ;  /* 0x0000000000007941 */ /* 0x000fea0003800000 */
.L_x_509:
        /* <DEDUP_REMOVED lines=14> */
.L_x_512:
[----:B------:R-:W-:Y:S05]  /*9740*/  BSYNC B0 ;  /* 0x0000000000007941 */ /* 0x000fea0003800000 */
.L_x_511:
        /* <DEDUP_REMOVED lines=14> */
.L_x_514:
[----:B------:R-:W-:Y:S05]  /*9830*/  BSYNC B0 ;  /* 0x0000000000007941 */ /* 0x000fea0003800000 */
.L_x_513:
        /* <DEDUP_REMOVED lines=11> */
[----:B------:R-:W-:Y:S01]  /*98f0*/  STG.E.128 [R2.64], RZ ;  /* 0x000000ff02007986 */ /* 0x000fe2000c101d12 */
[----:B------:R-:W-:Y:S05]  /*9900*/  EXIT ;  /* 0x000000000000794d */ /* 0x000fea0003800000 */
.L_x_515:
        /* <DEDUP_REMOVED lines=15> */
.L_x_2300:


//--------------------- .text._ZN7cutlass13device_kernelIN5flash19enable_sm80_to_sm89INS1_16FlashAttnBwdSm80INS1_25CollectiveMainloopBwdSm80ILi2ELi1EN4cute5tupleIJNS5_1CILi64EEENS7_ILi96EEENS7_ILi128EEEEEENS_10bfloat16_tEfNS_4arch4Sm80ELb0ELb1ELb1ELb1ELb1ELb0ELb0ELb0ELi2ELi2ELi2ELi2ELb1EEENS1_21CollectiveEpilogueBwdISB_SC_SE_Li256ELb1ELb0ELi4EEENS1_19SingleTileSchedulerILb1ELb0ELb0ELi96EEEEEEEEEvNT_6ParamsE --------------------------
	.section	.text._ZN7cutlass13device_kernelIN5flash19enable_sm80_to_sm89INS1_16FlashAttnBwdSm80INS1_25CollectiveMainloopBwdSm80ILi2ELi1EN4cute5tupleIJNS5_1CILi64EEENS7_ILi96EEENS7_ILi128EEEEEENS_10bfloat16_tEfNS_4arch4Sm80ELb0ELb1ELb1ELb1ELb1ELb0ELb0ELb0ELi2ELi2ELi2ELi2ELb1EEENS1_21CollectiveEpilogueBwdISB_SC_SE_Li256ELb1ELb0ELi4EEENS1_19SingleTileSchedulerILb1ELb0ELb0ELi96EEEEEEEEEvNT_6ParamsE,"ax",@progbits
	.sectioninfo	@"SHI_REGISTERS=255"
	.align	128
.text._ZN7cutlass13device_kernelIN5flash19enable_sm80_to_sm89INS1_16FlashAttnBwdSm80INS1_25CollectiveMainloopBwdSm80ILi2ELi1EN4cute5tupleIJNS5_1CILi64EEENS7_ILi96EEENS7_ILi128EEEEEENS_10bfloat16_tEfNS_4arch4Sm80ELb0ELb1ELb1ELb1ELb1ELb0ELb0ELb0ELi2ELi2ELi2ELi2ELb1EEENS1_21CollectiveEpilogueBwdISB_SC_SE_Li256ELb1ELb0ELi4EEENS1_19SingleTileSchedulerILb1ELb0ELb0ELi96EEEEEEEEEvNT_6ParamsE:
        .type           _ZN7cutlass13device_kernelIN5flash19enable_sm80_to_sm89INS1_16FlashAttnBwdSm80INS1_25CollectiveMainloopBwdSm80ILi2ELi1EN4cute5tupleIJNS5_1CILi64EEENS7_ILi96EEENS7_ILi128EEEEEENS_10bfloat16_tEfNS_4arch4Sm80ELb0ELb1ELb1ELb1ELb1ELb0ELb0ELb0ELi2ELi2ELi2ELi2ELb1EEENS1_21CollectiveEpilogueBwdISB_SC_SE_Li256ELb1ELb0ELi4EEENS1_19SingleTileSchedulerILb1ELb0ELb0ELi96EEEEEEEEEvNT_6ParamsE,@function
        .size           _ZN7cutlass13device_kernelIN5flash19enable_sm80_to_sm89INS1_16FlashAttnBwdSm80INS1_25CollectiveMainloopBwdSm80ILi2ELi1EN4cute5tupleIJNS5_1CILi64EEENS7_ILi96EEENS7_ILi128EEEEEENS_10bfloat16_tEfNS_4arch4Sm80ELb0ELb1ELb1ELb1ELb1ELb0ELb0ELb0ELi2ELi2ELi2ELi2ELb1EEENS1_21CollectiveEpilogueBwdISB_SC_SE_Li256ELb1ELb0ELi4EEENS1_19SingleTileSchedulerILb1ELb0ELb0ELi96EEEEEEEEEvNT_6ParamsE,(.L_x_2301 - _ZN7cutlass13device_kernelIN5flash19enable_sm80_to_sm89INS1_16FlashAttnBwdSm80INS1_25CollectiveMainloopBwdSm80ILi2ELi1EN4cute5tupleIJNS5_1CILi64EEENS7_ILi96EEENS7_ILi128EEEEEENS_10bfloat16_tEfNS_4arch4Sm80ELb0ELb1ELb1ELb1ELb1ELb0ELb0ELb0ELi2ELi2ELi2ELi2ELb1EEENS1_21CollectiveEpilogueBwdISB_SC_SE_Li256ELb1ELb0ELi4EEENS1_19SingleTileSchedulerILb1ELb0ELb0ELi96EEEEEEEEEvNT_6ParamsE)
        .other          _ZN7cutlass13device_kernelIN5flash19enable_sm80_to_sm89INS1_16FlashAttnBwdSm80INS1_25CollectiveMainloopBwdSm80ILi2ELi1EN4cute5tupleIJNS5_1CILi64EEENS7_ILi96EEENS7_ILi128EEEEEENS_10bfloat16_tEfNS_4arch4Sm80ELb0ELb1ELb1ELb1ELb1ELb0ELb0ELb0ELi2ELi2ELi2ELi2ELb1EEENS1_21CollectiveEpilogueBwdISB_SC_SE_Li256ELb1ELb0ELi4EEENS1_19SingleTileSchedulerILb1ELb0ELb0ELi96EEEEEEEEEvNT_6ParamsE,@"STO_CUDA_ENTRY STV_DEFAULT"
_ZN7cutlass13device_kernelIN5flash19enable_sm80_to_sm89INS1_16FlashAttnBwdSm80INS1_25CollectiveMainloopBwdSm80ILi2ELi1EN4cute5tupleIJNS5_1CILi64EEENS7_ILi96EEENS7_ILi128EEEEEENS_10bfloat16_tEfNS_4arch4Sm80ELb0ELb1ELb1ELb1ELb1ELb0ELb0ELb0ELi2ELi2ELi2ELi2ELb1EEENS1_21CollectiveEpilogueBwdISB_SC_SE_Li256ELb1ELb0ELi4EEENS1_19SingleTileSchedulerILb1ELb0ELb0ELi96EEEEEEEEEvNT_6ParamsE:
        /* <DEDUP_REMOVED lines=22> */
.L_x_517:
        /* <DEDUP_REMOVED lines=13> */
.L_x_519:
[----:B------:R-:W-:Y:S02]  /*0230*/  ULDC UR5, c[0x0][0x3a4] ;  /* 0x0000e90000057ab9 */ /* 0x000fe40000000800 */
.L_x_518:
[----:B------:R-:W-:-:S04]  /*0240*/  UIMAD UR4, UR10, 0x60, URZ ;  /* 0x000000600a0478a4 */ /* 0x000fc8000f8e023f */
[----:B------:R-:W-:-:S04]  /*0250*/  UISETP.GE.AND UP0, UPT, UR4, UR5, UPT ;  /* 0x000000050400728c */ /* 0x000fc8000bf06270 */
[----:B------:R-:W-:Y:S01]  /*0260*/  USEL UR15, UR15, 0xffffffff, !UP0 ;  /* 0xffffffff0f0f7887 */ /* 0x000fe2000c000000 */
[----:B------:R-:W-:Y:S05]  /*0270*/  BRA `(.L_x_520) ;  /* 0x0000019000007947 */ /* 0x000fea0003800000 */
.L_x_516:
        /* <DEDUP_REMOVED lines=8> */
.L_x_521:
        /* <DEDUP_REMOVED lines=13> */
.L_x_523:
[----:B------:R-:W-:Y:S02]  /*03d0*/  ULDC UR5, c[0x0][0x3a4] ;  /* 0x0000e90000057ab9 */ /* 0x000fe40000000800 */
.L_x_522:
[----:B------:R-:W-:-:S04]  /*03e0*/  UIMAD UR4, UR10, 0x60, URZ ;  /* 0x000000600a0478a4 */ /* 0x000fc8000f8e023f */
[----:B------:R-:W-:-:S04]  /*03f0*/  UISETP.GE.AND UP0, UPT, UR4, UR5, UPT ;  /* 0x000000050400728c */ /* 0x000fc8000bf06270 */
[----:B------:R-:W-:-:S06]  /*0400*/  USEL UR15, UR15, 0xffffffff, !UP0 ;  /* 0xffffffff0f0f7887 */ /* 0x000fcc000c000000 */
.L_x_520:
        /* <DEDUP_REMOVED lines=48> */
.L_x_524:
        /* <DEDUP_REMOVED lines=10> */
.L_x_525:
[----:B------:R-:W-:Y:S05]  /*07b0*/  @!P2 BRA `(.L_x_526) ;  /* 0x000000500000a947 */ /* 0x000fea0003800000 */
[----:B------:R-:W3:Y:S04]  /*07c0*/  LDG.E R3, [R6.64] ;  /* 0x0000001206037981 */ /* 0x000ee8000c1e1900 */
[----:B-1----:R-:W4:Y:S01]  /*07d0*/  LDG.E R5, [R6.64+0x4] ;  /* 0x0000041206057981 */ /* 0x002f22000c1e1900 */
[----:B---3--:R-:W1:Y:S08]  /*07e0*/  R2UR UR13, R3 ;  /* 0x00000000030d73c2 */ /* 0x008e7000000e0000 */
[----:B----4-:R-:W1:Y:S02]  /*07f0*/  R2UR UR4, R5 ;  /* 0x00000000050473c2 */ /* 0x010e6400000e0000 */
[----:B-1----:R-:W-:-:S06]  /*0800*/  UIADD3 UR13, -UR13, UR4, URZ ;  /* 0x000000040d0d7290 */ /* 0x002fcc000fffe13f */
.L_x_526:
        /* <DEDUP_REMOVED lines=15> */
.L_x_527:
        /* <DEDUP_REMOVED lines=575> */
.L_x_547:
        /* <DEDUP_REMOVED lines=192> */
.L_x_531:
[----:B------:R-:W-:Y:S11]  /*38f0*/  ISETP.NE.AND P2, PT, R139, c[0x0][0x2a8], PT ;  /* 0x0000aa008b007a0c */ /* 0x000ff60003f45270 */
[----:B------:R-:W-:Y:S02]  /*3900*/  @!UPT UIADD3 URZ, URZ, URZ, URZ ;  /* 0x0000003f3f3ff290 */ /* 0x000fe4000fffe03f */
[----:B------:R-:W-:Y:S05]  /*3910*/  @P2 IMAD.HI.U32 R2, R3, c[0x0][0x2ac], RZ ;  /* 0x0000ab0003022a27 */ /* 0x000fea00078e00ff */
[----:B------:R-:W-:Y:S02]  /*3920*/  @P2 SHF.R.U32.HI R3, RZ, c[0x0][0x2b0], R2 ;  /* 0x0000ac00ff032a19 */ /* 0x000fe40000011602 */
.L_x_532:
[----:B------:R-:W-:Y:S05]  /*3930*/  BSYNC B0 ;  /* 0x0000000000007941 */ /* 0x000fea0003800000 */
.L_x_530:
        /* <DEDUP_REMOVED lines=8> */
.L_x_529:
        /* <DEDUP_REMOVED lines=16> */
.L_x_535:
[----:B------:R-:W-:Y:S11]  /*3ac0*/  ISETP.NE.AND P2, PT, R139, c[0x0][0x2a8], PT ;  /* 0x0000aa008b007a0c */ /* 0x000ff60003f45270 */
[----:B------:R-:W-:Y:S02]  /*3ad0*/  @!UPT UIADD3 URZ, URZ, URZ, URZ ;  /* 0x0000003f3f3ff290 */ /* 0x000fe4000fffe03f */
[----:B------:R-:W-:Y:S05]  /*3ae0*/  @P2 IMAD.HI.U32 R2, R3, c[0x0][0x2ac], RZ ;  /* 0x0000ab0003022a27 */ /* 0x000fea00078e00ff */
[----:B------:R-:W-:Y:S02]  /*3af0*/  @P2 SHF.R.U32.HI R3, RZ, c[0x0][0x2b0], R2 ;  /* 0x0000ac00ff032a19 */ /* 0x000fe40000011602 */
.L_x_536:
[----:B------:R-:W-:Y:S05]  /*3b00*/  BSYNC B0 ;  /* 0x0000000000007941 */ /* 0x000fea0003800000 */
.L_x_534:
[----:B------:R-:W2:Y:S02]  /*3b10*/  LDL R2, [R1+0x28] ;  /* 0x0000280001027983 */ /* 0x000ea40000100800 */
[----:B--2---:R-:W-:Y:S05]  /*3b20*/  IMAD R4, R3, c[0x0][0x2a8], R2 ;  /* 0x0000aa0003047a24 */ /* 0x004fea00078e0202 */
[----:B------:R-:W-:Y:S02]  /*3b30*/  IADD3 R2, R4, c[0x0][0x2a8], RZ ;  /* 0x0000aa0004027a10 */ /* 0x000fe40007ffe0ff */
[----:B------:R-:W-:Y:S02]  /*3b40*/  IMNMX R7, R7, R4, !PT ;  /* 0x0000000407077217 */ /* 0x000fe40007800200 */
[----:B------:R-:W-:Y:S02]  /*3b50*/  IMNMX R13, R13, R2, PT ;  /* 0x000000020d0d7217 */ /* 0x000fe40003800200 */
.L_x_533:
        /* <DEDUP_REMOVED lines=16> */
.L_x_539:
[----:B------:R-:W-:Y:S11]  /*3c60*/  ISETP.NE.AND P2, PT, R139, c[0x0][0x2a8], PT ;  /* 0x0000aa008b007a0c */ /* 0x000ff60003f45270 */
[----:B------:R-:W-:Y:S02]  /*3c70*/  @!UPT UIADD3 URZ, URZ, URZ, URZ ;  /* 0x0000003f3f3ff290 */ /* 0x000fe4000fffe03f */
[----:B------:R-:W-:Y:S05]  /*3c80*/  @P2 IMAD.HI.U32 R2, R3, c[0x0][0x2ac], RZ ;  /* 0x0000ab0003022a27 */ /* 0x000fea00078e00ff */
[----:B------:R-:W-:Y:S02]  /*3c90*/  @P2 SHF.R.U32.HI R3, RZ, c[0x0][0x2b0], R2 ;  /* 0x0000ac00ff032a19 */ /* 0x000fe40000011602 */
.L_x_540:
[----:B------:R-:W-:Y:S05]  /*3ca0*/  BSYNC B0 ;  /* 0x0000000000007941 */ /* 0x000fea0003800000 */
.L_x_538:
[----:B------:R-:W2:Y:S02]  /*3cb0*/  LDL R2, [R1+0x28] ;  /* 0x0000280001027983 */ /* 0x000ea40000100800 */
[----:B--2---:R-:W-:Y:S05]  /*3cc0*/  IMAD R2, R3, c[0x0][0x2a8], R2 ;  /* 0x0000aa0003027a24 */ /* 0x004fea00078e0202 */
[----:B------:R-:W-:Y:S02]  /*3cd0*/  IADD3 R3, R2, c[0x0][0x2a8], RZ ;  /* 0x0000aa0002037a10 */ /* 0x000fe40007ffe0ff */
[----:B------:R-:W-:Y:S02]  /*3ce0*/  IMNMX R5, R5, R2, !PT ;  /* 0x0000000205057217 */ /* 0x000fe40007800200 */
[----:B------:R-:W-:Y:S02]  /*3cf0*/  IMNMX R6, R6, R3, PT ;  /* 0x0000000306067217 */ /* 0x000fe40003800200 */
.L_x_537:
        /* <DEDUP_REMOVED lines=16> */
.L_x_543:
[----:B------:R-:W-:Y:S11]  /*3e00*/  ISETP.NE.AND P2, PT, R139, c[0x0][0x2a8], PT ;  /* 0x0000aa008b007a0c */ /* 0x000ff60003f45270 */
[----:B------:R-:W-:Y:S02]  /*3e10*/  @!UPT UIADD3 URZ, URZ, URZ, URZ ;  /* 0x0000003f3f3ff290 */ /* 0x000fe4000fffe03f */
[----:B------:R-:W-:Y:S05]  /*3e20*/  @P2 IMAD.HI.U32 R2, R3, c[0x0][0x2ac], RZ ;  /* 0x0000ab0003022a27 */ /* 0x000fea00078e00ff */
[----:B------:R-:W-:Y:S02]  /*3e30*/  @P2 SHF.R.U32.HI R3, RZ, c[0x0][0x2b0], R2 ;  /* 0x0000ac00ff032a19 */ /* 0x000fe40000011602 */
.L_x_544:
[----:B------:R-:W-:Y:S05]  /*3e40*/  BSYNC B0 ;  /* 0x0000000000007941 */ /* 0x000fea0003800000 */
.L_x_542:
[----:B------:R-:W2:Y:S02]  /*3e50*/  LDL R2, [R1+0x28] ;  /* 0x0000280001027983 */ /* 0x000ea40000100800 */
[----:B--2---:R-:W-:Y:S05]  /*3e60*/  IMAD R11, R3, c[0x0][0x2a8], R2 ;  /* 0x0000aa00030b7a24 */ /* 0x004fea00078e0202 */
[----:B------:R-:W-:Y:S02]  /*3e70*/  IADD3 R3, R11, c[0x0][0x2a8], RZ ;  /* 0x0000aa000b037a10 */ /* 0x000fe40007ffe0ff */
[----:B------:R-:W-:Y:S02]  /*3e80*/  IMNMX R4, R4, R11, !PT ;  /* 0x0000000b04047217 */ /* 0x000fe40007800200 */
[----:B------:R-:W-:Y:S02]  /*3e90*/  IMNMX R136, R136, R3, PT ;  /* 0x0000000388887217 */ /* 0x000fe40003800200 */
.L_x_541:
        /* <DEDUP_REMOVED lines=61> */
.L_x_545:
        /* <DEDUP_REMOVED lines=500> */
.L_x_546:
        /* <DEDUP_REMOVED lines=234> */
.L_x_528:
        /* <DEDUP_REMOVED lines=157> */
.L_x_549:
        /* <DEDUP_REMOVED lines=65> */
.L_x_551:
[----:B---3--:R-:W-:Y:S05]  /*7e30*/  BSYNC B0 ;  /* 0x0000000000007941 */ /* 0x008fea0003800000 */
.L_x_550:
        /* <DEDUP_REMOVED lines=16> */
.L_x_553:
[----:B------:R-:W-:Y:S05]  /*7f40*/  BSYNC B0 ;  /* 0x0000000000007941 */ /* 0x000fea0003800000 */
.L_x_552:
        /* <DEDUP_REMOVED lines=16> */
.L_x_555:
[----:B------:R-:W-:Y:S05]  /*8050*/  BSYNC B0 ;  /* 0x0000000000007941 */ /* 0x000fea0003800000 */
.L_x_554:
        /* <DEDUP_REMOVED lines=16> */
.L_x_557:
[----:B------:R-:W-:Y:S05]  /*8160*/  BSYNC B0 ;  /* 0x0000000000007941 */ /* 0x000fea0003800000 */
.L_x_556:
        /* <DEDUP_REMOVED lines=16> */
.L_x_559:
[----:B------:R-:W-:Y:S05]  /*8270*/  BSYNC B0 ;  /* 0x0000000000007941 */ /* 0x000fea0003800000 */
.L_x_558:
        /* <DEDUP_REMOVED lines=16> */
.L_x_561:
[----:B------:R-:W-:Y:S05]  /*8380*/  BSYNC B0 ;  /* 0x0000000000007941 */ /* 0x000fea0003800000 */
.L_x_560:
        /* <DEDUP_REMOVED lines=20> */
.L_x_563:
[----:B------:R-:W-:Y:S05]  /*84d0*/  BSYNC B0 ;  /* 0x0000000000007941 */ /* 0x000fea0003800000 */
.L_x_562:
        /* <DEDUP_REMOVED lines=14> */
.L_x_565:
[----:B------:R-:W-:Y:S05]  /*85c0*/  BSYNC B0 ;  /* 0x0000000000007941 */ /* 0x000fea0003800000 */
.L_x_564:
        /* <DEDUP_REMOVED lines=14> */
.L_x_567:
[----:B------:R-:W-:Y:S05]  /*86b0*/  BSYNC B0 ;  /* 0x0000000000007941 */ /* 0x000fea0003800000 */
.L_x_566:
        /* <DEDUP_REMOVED lines=14> */
.L_x_569:
[----:B------:R-:W-:Y:S05]  /*87a0*/  BSYNC B0 ;  /* 0x0000000000007941 */ /* 0x000fea0003800000 */
.L_x_568:
        /* <DEDUP_REMOVED lines=14> */
.L_x_571:
[----:B------:R-:W-:Y:S05]  /*8890*/  BSYNC B0 ;  /* 0x0000000000007941 */ /* 0x000fea0003800000 */
.L_x_570:
        /* <DEDUP_REMOVED lines=13> */
.L_x_548:
        /* <DEDUP_REMOVED lines=31> */
.L_x_572:
        /* <DEDUP_REMOVED lines=39> */
.L_x_574:
[----:B------:R-:W-:Y:S05]  /*8dd0*/  BSYNC B0 ;  /* 0x0000000000007941 */ /* 0x000fea0003800000 */
.L_x_573:
        /* <DEDUP_REMOVED lines=16> */
.L_x_576:
[----:B------:R-:W-:Y:S05]  /*8ee0*/  BSYNC B0 ;  /* 0x0000000000007941 */ /* 0x000fea0003800000 */
.L_x_575:
        /* <DEDUP_REMOVED lines=16> */
.L_x_578:
[----:B------:R-:W-:Y:S05]  /*8ff0*/  BSYNC B0 ;  /* 0x0000000000007941 */ /* 0x000fea0003800000 */
.L_x_577:
        /* <DEDUP_REMOVED lines=16> */
.L_x_580:
[----:B------:R-:W-:Y:S05]  /*9100*/  BSYNC B0 ;  /* 0x0000000000007941 */ /* 0x000fea0003800000 */
.L_x_579:
        /* <DEDUP_REMOVED lines=16> */
.L_x_582:
[----:B------:R-:W-:Y:S05]  /*9210*/  BSYNC B0 ;  /* 0x0000000000007941 */ /* 0x000fea0003800000 */
.L_x_581:
        /* <DEDUP_REMOVED lines=16> */
.L_x_584:
[----:B------:R-:W-:Y:S05]  /*9320*/  BSYNC B0 ;  /* 0x0000000000007941 */ /* 0x000fea0003800000 */
.L_x_583:
        /* <DEDUP_REMOVED lines=20> */
.L_x_586:
[----:B------:R-:W-:Y:S05]  /*9470*/  BSYNC B0 ;  /* 0x0000000000007941 */ /* 0x000fea0003800000 */
.L_x_585:
        /* <DEDUP_REMOVED lines=14> */
.L_x_588:
[----:B------:R-:W-:Y:S05]  /*9560*/  BSYNC B0 ;  /* 0x0000000000007941 */ /* 0x000fea0003800000 */
.L_x_587:
        /* <DEDUP_REMOVED lines=14> */
.L_x_590:
[----:B------:R-:W-:Y:S05]  /*9650*/  BSYNC B0 ;  /* 0x0000000000007941 */ /* 0x000fea0003800000 */
.L_x_589:
        /* <DEDUP_REMOVED lines=14> */
.L_x_592:
[----:B------:R-:W-:Y:S05]  /*9740*/  BSYNC B0 ;  /* 0x0000000000007941 */ /* 0x000fea0003800000 */
.L_x_591:
        /* <DEDUP_REMOVED lines=14> */
.L_x_594:
[----:B------:R-:W-:Y:S05]  /*9830*/  BSYNC B0 ;  /* 0x0000000000007941 */ /* 0x000fea0003800000 */
.L_x_593:
        /* <DEDUP_REMOVED lines=13> */
.L_x_595:
        /* <DEDUP_REMOVED lines=15> */
.L_x_2301:


//--------------------- .text._ZN7cutlass13device_kernelIN5flash19enable_sm80_to_sm89INS1_16FlashAttnBwdSm80INS1_25CollectiveMainloopBwdSm80ILi2ELi1EN4cute5tupleIJNS5_1CILi64EEENS7_ILi96EEENS7_ILi128EEEEEENS_10bfloat16_tEfNS_4arch4Sm80ELb0ELb1ELb1ELb1ELb0ELb0ELb0ELb0ELi2ELi2ELi2ELi2ELb1EEENS1_24CollectiveEpilogueBwdGQAISB_fSE_Li256ELb1ELb0EEENS1_19SingleTileSchedulerILb1ELb0ELb0ELi96EEEEEEEEEvNT_6ParamsE --------------------------
	.section	.text._ZN7cutlass13device_kernelIN5flash19enable_sm80_to_sm89INS1_16FlashAttnBwdSm80INS1_25CollectiveMainloopBwdSm80ILi2ELi1EN4cute5tupleIJNS5_1CILi64EEENS7_ILi96EEENS7_ILi128EEEEEENS_10bfloat16_tEfNS_4arch4Sm80ELb0ELb1ELb1ELb1ELb0ELb0ELb0ELb0ELi2ELi2ELi2ELi2ELb1EEENS1_24CollectiveEpilogueBwdGQAISB_fSE_Li256ELb1ELb0EEENS1_19SingleTileSchedulerILb1ELb0ELb0ELi96EEEEEEEEEvNT_6ParamsE,"ax",@progbits
	.sectioninfo	@"SHI_REGISTERS=255"
	.align	128
.text._ZN7cutlass13device_kernelIN5flash19enable_sm80_to_sm89INS1_16FlashAttnBwdSm80INS1_25CollectiveMainloopBwdSm80ILi2ELi1EN4cute5tupleIJNS5_1CILi64EEENS7_ILi96EEENS7_ILi128EEEEEENS_10bfloat16_tEfNS_4arch4Sm80ELb0ELb1ELb1ELb1ELb0ELb0ELb0ELb0ELi2ELi2ELi2ELi2ELb1EEENS1_24CollectiveEpilogueBwdGQAISB_fSE_Li256ELb1ELb0EEENS1_19SingleTileSchedulerILb1ELb0ELb0ELi96EEEEEEEEEvNT_6ParamsE:
        .type           _ZN7cutlass13device_kernelIN5flash19enable_sm80_to_sm89INS1_16FlashAttnBwdSm80INS1_25CollectiveMainloopBwdSm80ILi2ELi1EN4cute5tupleIJNS5_1CILi64EEENS7_ILi96EEENS7_ILi128EEEEEENS_10bfloat16_tEfNS_4arch4Sm80ELb0ELb1ELb1ELb1ELb0ELb0ELb0ELb0ELi2ELi2ELi2ELi2ELb1EEENS1_24CollectiveEpilogueBwdGQAISB_fSE_Li256ELb1ELb0EEENS1_19SingleTileSchedulerILb1ELb0ELb0ELi96EEEEEEEEEvNT_6ParamsE,@function
        .size           _ZN7cutlass13device_kernelIN5flash19enable_sm80_to_sm89INS1_16FlashAttnBwdSm80INS1_25CollectiveMainloopBwdSm80ILi2ELi1EN4cute5tupleIJNS5_1CILi64EEENS7_ILi96EEENS7_ILi128EEEEEENS_10bfloat16_tEfNS_4arch4Sm80ELb0ELb1ELb1ELb1ELb0ELb0ELb0ELb0ELi2ELi2ELi2ELi2ELb1EEENS1_24CollectiveEpilogueBwdGQAISB_fSE_Li256ELb1ELb0EEENS1_19SingleTileSchedulerILb1ELb0ELb0ELi96EEEEEEEEEvNT_6ParamsE,(.L_x_2302 - _ZN7cutlass13device_kernelIN5flash19enable_sm80_to_sm89INS1_16FlashAttnBwdSm80INS1_25CollectiveMainloopBwdSm80ILi2ELi1EN4cute5tupleIJNS5_1CILi64EEENS7_ILi96EEENS7_ILi128EEEEEENS_10bfloat16_tEfNS_4arch4Sm80ELb0ELb1ELb1ELb1ELb0ELb0ELb0ELb0ELi2ELi2ELi2ELi2ELb1EEENS1_24CollectiveEpilogueBwdGQAISB_fSE_Li256ELb1ELb0EEENS1_19SingleTileSchedulerILb1ELb0ELb0ELi96EEEEEEEEEvNT_6ParamsE)
        .other          _ZN7cutlass13device_kernelIN5flash19enable_sm80_to_sm89INS1_16FlashAttnBwdSm80INS1_25CollectiveMainloopBwdSm80ILi2ELi1EN4cute5tupleIJNS5_1CILi64EEENS7_ILi96EEENS7_ILi128EEEEEENS_10bfloat16_tEfNS_4arch4Sm80ELb0ELb1ELb1ELb1ELb0ELb0ELb0ELb0ELi2ELi2ELi2ELi2ELb1EEENS1_24CollectiveEpilogueBwdGQAISB_fSE_Li256ELb1ELb0EEENS1_19SingleTileSchedulerILb1ELb0ELb0ELi96EEEEEEEEEvNT_6ParamsE,@"STO_CUDA_ENTRY STV_DEFAULT"
_ZN7cutlass13device_kernelIN5flash19enable_sm80_to_sm89INS1_16FlashAttnBwdSm80INS1_25CollectiveMainloopBwdSm80ILi2ELi1EN4cute5tupleIJNS5_1CILi64EEENS7_ILi96EEENS7_ILi128EEEEEENS_10bfloat16_tEfNS_4arch4Sm80ELb0ELb1ELb1ELb1ELb0ELb0ELb0ELb0ELi2ELi2ELi2ELi2ELb1EEENS1_24CollectiveEpilogueBwdGQAISB_fSE_Li256ELb1ELb0EEENS1_19SingleTileSchedulerILb1ELb0ELb0ELi96EEEEEEEEEvNT_6ParamsE:
        /* <DEDUP_REMOVED lines=22> */
.L_x_597:
        /* <DEDUP_REMOVED lines=13> */
.L_x_599:
[----:B------:R-:W-:Y:S02]  /*0230*/  ULDC UR5, c[0x0][0x3ac] ;  /* 0x0000eb0000057ab9 */ /* 0x000fe40000000800 */
.L_x_598:
[----:B------:R-:W-:-:S04]  /*0240*/  UIMAD UR4, UR10, 0x60, URZ ;  /* 0x000000600a0478a4 */ /* 0x000fc8000f8e023f */
[----:B------:R-:W-:-:S04]  /*0250*/  UISETP.GE.AND UP0, UPT, UR4, UR5, UPT ;  /* 0x000000050400728c */ /* 0x000fc8000bf06270 */
[----:B------:R-:W-:Y:S01]  /*0260*/  USEL UR15, UR15, 0xffffffff, !UP0 ;  /* 0xffffffff0f0f7887 */ /* 0x000fe2000c000000 */
[----:B------:R-:W-:Y:S05]  /*0270*/  BRA `(.L_x_600) ;  /* 0x0000019000007947 */ /* 0x000fea0003800000 */
.L_x_596:
        /* <DEDUP_REMOVED lines=8> */
.L_x_601:
        /* <DEDUP_REMOVED lines=13> */
.L_x_603:
[----:B------:R-:W-:Y:S02]  /*03d0*/  ULDC UR5, c[0x0][0x3ac] ;  /* 0x0000eb0000057ab9 */ /* 0x000fe40000000800 */
.L_x_602:
[----:B------:R-:W-:-:S04]  /*03e0*/  UIMAD UR4, UR10, 0x60, URZ ;  /* 0x000000600a0478a4 */ /* 0x000fc8000f8e023f */
[----:B------:R-:W-:-:S04]  /*03f0*/  UISETP.GE.AND UP0, UPT, UR4, UR5, UPT ;  /* 0x000000050400728c */ /* 0x000fc8000bf06270 */
[----:B------:R-:W-:-:S06]  /*0400*/  USEL UR15, UR15, 0xffffffff, !UP0 ;  /* 0xffffffff0f0f7887 */ /* 0x000fcc000c000000 */
.L_x_600:
        /* <DEDUP_REMOVED lines=8> */
[----:B------:R-:W-:Y:S01]  /*0490*/  UISETP.NE.U32.AND UP1, UPT, URZ, UR4, UPT ;  /* 0x000000043f00728c */ /* 0x000fe2000bf25070 */
[----:B------:R-:W-:Y:S01]  /*04a0*/  PLOP3.LUT P0, PT, PT, PT, UP2, 0x80, 0x0 ;  /* 0x000000000000781c */ /* 0x000fe20003f0f028 */
[----:B------:R-:W-:Y:S01]  /*04b0*/  IMAD.U32 R8, RZ, RZ, UR8 ;  /* 0x00000008ff087e24 */ /* 0x000fe2000f8e00ff */
[----:B------:R-:W-:Y:S01]  /*04c0*/  ULDC.64 UR12, c[0x0][0x2d0] ;  /* 0x0000b400000c7ab9 */ /* 0x000fe20000000a00 */
[----:B------:R-:W-:Y:S01]  /*04d0*/  IMAD.U32 R9, RZ, RZ, UR9 ;  /* 0x00000009ff097e24 */ /* 0x000fe2000f8e00ff */
[----:B------:R-:W-:Y:S02]  /*04e0*/  UISETP.NE.AND.EX UP1, UPT, URZ, UR5, UPT, UP1 ;  /* 0x000000053f00728c */ /* 0x000fe4000bf25310 */
[----:B------:R-:W-:Y:S02]  /*04f0*/  UIMAD.WIDE UR12, UR15, UR6, UR12 ;  /* 0x000000060f0c72a5 */ /* 0x000fe4000f8e020c */
[----:B------:R-:W-:Y:S02]  /*0500*/  ULDC.64 UR4, c[0x0][0x2d8] ;  /* 0x0000b60000047ab9 */ /* 0x000fe40000000a00 */
[----:B------:R-:W-:Y:S01]  /*0510*/  PLOP3.LUT P2, PT, PT, PT, UP1, 0x80, 0x0 ;  /* 0x000000000000781c */ /* 0x000fe20003f4f018 */
[----:B------:R-:W-:-:S02]  /*0520*/  UISETP.NE.U32.AND UP0, UPT, URZ, UR4, UPT ;  /* 0x000000043f00728c */ /* 0x000fc4000bf05070 */
[----:B------:R-:W2:Y:S01]  /*0530*/  @P0 LDG.E R2, [R8.64] ;  /* 0x0000001208020981 */ /* 0x000ea2000c1e1900 */
[----:B------:R-:W-:Y:S01]  /*0540*/  MOV R6, UR12 ;  /* 0x0000000c00067c02 */ /* 0x000fe20008000f00 */
[----:B------:R-:W-:Y:S01]  /*0550*/  IMAD.U32 R7, RZ, RZ, UR13 ;  /* 0x0000000dff077e24 */ /* 0x000fe2000f8e00ff */
[----:B------:R-:W-:Y:S01]  /*0560*/  UISETP.NE.AND.EX UP0, UPT, URZ, UR5, UPT, UP0 ;  /* 0x000000053f00728c */ /* 0x000fe2000bf05300 */
[----:B------:R-:W3:Y:S02]  /*0570*/  @P0 LDG.E R4, [R8.64] ;  /* 0x0000001208040981 */ /* 0x000ee4000c1e1900 */
[----:B------:R-:W-:-:S03]  /*0580*/  ULDC.64 UR4, c[0x0][0x2d8] ;  /* 0x0000b60000047ab9 */ /* 0x000fc60000000a00 */
[----:B------:R-:W-:Y:S01]  /*0590*/  PLOP3.LUT P1, PT, PT, PT, UP0, 0x80, 0x0 ;  /* 0x000000000000781c */ /* 0x000fe20003f2f008 */
[----:B------:R-:W4:Y:S04]  /*05a0*/  @P2 LDG.E R3, [R6.64] ;  /* 0x0000001206032981 */ /* 0x000f28000c1e1900 */
[----:B------:R-:W-:-:S06]  /*05b0*/  @UP0 UIMAD.WIDE UR4, UR15, UR6, UR4 ;  /* 0x000000060f0402a5 */ /* 0x000fcc000f8e0204 */
[----:B------:R-:W-:Y:S01]  /*05c0*/  MOV R10, UR4 ;  /* 0x00000004000a7c02 */ /* 0x000fe20008000f00 */
[----:B------:R-:W-:-:S05]  /*05d0*/  IMAD.U32 R11, RZ, RZ, UR5 ;  /* 0x00000005ff0b7e24 */ /* 0x000fca000f8e00ff */
[----:B------:R-:W5:Y:S01]  /*05e0*/  @P1 LDG.E R5, [R10.64] ;  /* 0x000000120a051981 */ /* 0x000f62000c1e1900 */
[----:B------:R-:W-:Y:S02]  /*05f0*/  ULDC UR14, c[0x0][0x168] ;  /* 0x00005a00000e7ab9 */ /* 0x000fe40000000800 */
[----:B------:R-:W-:Y:S02]  /*0600*/  UMOV UR23, URZ ;  /* 0x0000003f00177c82 */ /* 0x000fe40008000000 */
[----:B------:R-:W-:Y:S02]  /*0610*/  UMOV UR20, URZ ;  /* 0x0000003f00147c82 */ /* 0x000fe40008000000 */
[----:B------:R-:W-:Y:S02]  /*0620*/  UMOV UR21, URZ ;  /* 0x0000003f00157c82 */ /* 0x000fe40008000000 */
[----:B------:R-:W-:Y:S01]  /*0630*/  ULDC UR13, c[0x0][0x198] ;  /* 0x00006600000d7ab9 */ /* 0x000fe20000000800 */
[----:B--2---:R-:W1:Y:S08]  /*0640*/  @P0 R2UR UR5, R2 ;  /* 0x00000000020503c2 */ /* 0x004e7000000e0000 */
[----:B---3--:R-:W2:Y:S08]  /*0650*/  @P0 R2UR UR11, R4 ;  /* 0x00000000040b03c2 */ /* 0x008eb000000e0000 */
[----:B----4-:R-:W3:Y:S01]  /*0660*/  @P2 R2UR UR9, R3 ;  /* 0x00000000030923c2 */ /* 0x010ee200000e0000 */
[----:B-1----:R-:W-:-:S04]  /*0670*/  @UP2 ULEA UR5, UR15, UR5, 0x6 ;  /* 0x000000050f052291 */ /* 0x002fc8000f8e303f */
[----:B------:R-:W-:-:S04]  /*0680*/  @UP2 USHF.R.S32.HI UR4, URZ, 0x1f, UR5 ;  /* 0x0000001f3f042899 */ /* 0x000fc80008011405 */
[----:B------:R-:W-:Y:S02]  /*0690*/  @UP2 ULEA.HI UR4, UR4, UR5, URZ, 0x6 ;  /* 0x0000000504042291 */ /* 0x000fe4000f8f303f */
[----:B--2---:R-:W-:Y:S02]  /*06a0*/  @UP2 USHF.R.S32.HI UR8, URZ, 0x1f, UR11 ;  /* 0x0000001f3f082899 */ /* 0x004fe4000801140b */
[----:B---3--:R-:W-:Y:S02]  /*06b0*/  @UP1 USHF.R.S32.HI UR7, URZ, 0x1f, UR9 ;  /* 0x0000001f3f071899 */ /* 0x008fe40008011409 */
[----:B------:R-:W-:Y:S01]  /*06c0*/  @UP2 ULOP3.LUT UR23, UR4, 0xffffffc0, URZ, 0xc0, !UPT ;  /* 0xffffffc004172892 */ /* 0x000fe2000f8ec03f */
[----:B-----5:R1:W2:Y:S01]  /*06d0*/  @P1 R2UR UR14, R5 ;  /* 0x00000000050e13c2 */ /* 0x0202a200000e0000 */
[----:B------:R-:W-:Y:S02]  /*06e0*/  UMOV UR5, URZ ;  /* 0x0000003f00057c82 */ /* 0x000fe40008000000 */
[----:B------:R-:W-:-:S02]  /*06f0*/  UMOV UR4, URZ ;  /* 0x0000003f00047c82 */ /* 0x000fc40008000000 */
[----:B------:R-:W-:Y:S02]  /*0700*/  @UP2 UMOV UR4, UR11 ;  /* 0x0000000b00042c82 */ /* 0x000fe40008000000 */
[----:B------:R-:W-:Y:S02]  /*0710*/  @UP2 UMOV UR5, UR8 ;  /* 0x0000000800052c82 */ /* 0x000fe40008000000 */
[----:B------:R-:W-:Y:S02]  /*0720*/  @UP1 UMOV UR20, UR9 ;  /* 0x0000000900141c82 */ /* 0x000fe40008000000 */
[----:B------:R-:W-:Y:S01]  /*0730*/  @UP1 UMOV UR21, UR7 ;  /* 0x0000000700151c82 */ /* 0x000fe20008000000 */
[----:B------:R-:W-:Y:S05]  /*0740*/  @P1 BRA `(.L_x_604) ;  /* 0x0000006000001947 */ /* 0x000fea0003800000 */
[----:B------:R-:W-:Y:S05]  /*0750*/  @!P0 BRA `(.L_x_604) ;  /* 0x0000005000008947 */ /* 0x000fea0003800000 */
[----:B------:R-:W3:Y:S04]  /*0760*/  LDG.E R2, [R8.64] ;  /* 0x0000001208027981 */ /* 0x000ee8000c1e1900 */
[----:B------:R-:W4:Y:S01]  /*0770*/  LDG.E R3, [R8.64+0x4] ;  /* 0x0000041208037981 */ /* 0x000f22000c1e1900 */
[----:B--23--:R-:W2:Y:S08]  /*0780*/  R2UR UR14, R2 ;  /* 0x00000000020e73c2 */ /* 0x00ceb000000e0000 */
[----:B----4-:R-:W2:Y:S02]  /*0790*/  R2UR UR7, R3 ;  /* 0x00000000030773c2 */ /* 0x010ea400000e0000 */
[----:B--2---:R-:W-:-:S06]  /*07a0*/  UIADD3 UR14, -UR14, UR7, URZ ;  /* 0x000000070e0e7290 */ /* 0x004fcc000fffe13f */
.L_x_604:
[----:B------:R-:W-:-:S04]  /*07b0*/  ISETP.NE.U32.AND P0, PT, RZ, c[0x0][0x2e0], PT ;  /* 0x0000b800ff007a0c */ /* 0x000fc80003f05070 */
[----:B------:R-:W-:-:S13]  /*07c0*/  ISETP.NE.AND.EX P0, PT, RZ, c[0x0][0x2e4], PT, P0 ;  /* 0x0000b900ff007a0c */ /* 0x000fda0003f05300 */
[----:B------:R-:W-:Y:S05]  /*07d0*/  @!P0 BRA `(.L_x_605) ;  /* 0x0000007000008947 */ /* 0x000fea0003800000 */
[----:B------:R-:W-:Y:S02]  /*07e0*/  ULDC.64 UR8, c[0x0][0x2e0] ;  /* 0x0000b80000087ab9 */ /* 0x000fe40000000a00 */
[----:B------:R-:W-:-:S06]  /*07f0*/  UIMAD.WIDE UR8, UR15, UR6, UR8 ;  /* 0x000000060f0872a5 */ /* 0x000fcc000f8e0208 */
[----:B------:R-:W-:Y:S02]  /*0800*/  MOV R2, UR8 ;  /* 0x0000000800027c02 */ /* 0x000fe40008000f00 */
[----:B------:R-:W-:-:S05]  /*0810*/  MOV R3, UR9 ;  /* 0x0000000900037c02 */ /* 0x000fca0008000f00 */
[----:B------:R-:W3:Y:S02]  /*0820*/  LDG.E R2, [R2.64] ;  /* 0x0000001202027981 */ /* 0x000ee4000c1e1900 */
[----:B---3--:R3:W4:Y:S02]  /*0830*/  R2UR UR13, R2 ;  /* 0x00000000020d73c2 */ /* 0x00872400000e0000 */
[----:B---34-:R-:W-:Y:S05]  /*0840*/  BRA `(.L_x_606) ;  /* 0x0000006000007947 */ /* 0x018fea0003800000 */
.L_x_605:
[----:B------:R-:W-:Y:S05]  /*0850*/  @!P2 BRA `(.L_x_606) ;  /* 0x000000500000a947 */ /* 0x000fea0003800000 */
[----:B------:R-:W3:Y:S04]  /*0860*/  LDG.E R2, [R6.64] ;  /* 0x0000001206027981 */ /* 0x000ee8000c1e1900 */
[----:B------:R-:W4:Y:S01]  /*0870*/  LDG.E R3, [R6.64+0x4] ;  /* 0x0000041206037981 */ /* 0x000f22000c1e1900 */
[----:B---3--:R-:W3:Y:S08]  /*0880*/  R2UR UR13, R2 ;  /* 0x00000000020d73c2 */ /* 0x008ef000000e0000 */
[----:B----4-:R-:W3:Y:S02]  /*0890*/  R2UR UR6, R3 ;  /* 0x00000000030673c2 */ /* 0x010ee400000e0000 */
[----:B---3--:R-:W-:-:S06]  /*08a0*/  UIADD3 UR13, -UR13, UR6, URZ ;  /* 0x000000060d0d7290 */ /* 0x008fcc000fffe13f */
.L_x_606:
        /* <DEDUP_REMOVED lines=15> */
.L_x_607:
        /* <DEDUP_REMOVED lines=63> */
[----:B------:R-:W-:Y:S01]  /*0d90*/  USHF.L.U32 UR6, UR23, 0x7, URZ ;  /* 0x0000000717067899 */ /* 0x000fe2000800063f */
[----:B------:R-:W-:Y:S01]  /*0da0*/  IMAD.MOV.U32 R3, RZ, RZ, R0 ;  /* 0x000000ffff037224 */ /* 0x000fe200078e0000 */
[----:B------:R-:W2:Y:S01]  /*0db0*/  S2R R12, SR_CTAID.X ;  /* 0x00000000000c7919 */ /* 0x000ea20000002500 */
[----:B------:R-:W-:Y:S01]  /*0dc0*/  ISETP.NE.AND P1, PT, R2, 0x1, PT ;  /* 0x000000010200780c */ /* 0x000fe20003f25270 */
[----:B------:R-:W-:Y:S01]  /*0dd0*/  USHF.R.S32.HI UR16, URZ, 0x1f, UR15 ;  /* 0x0000001f3f107899 */ /* 0x000fe2000801140f */
[----:B------:R-:W-:Y:S01]  /*0de0*/  LEA.HI R2, R21, R236, RZ, 0x3 ;  /* 0x000000ec15027211 */ /* 0x000fe200078f18ff */
[----:B-1----:R-:W-:Y:S01]  /*0df0*/  IMAD.U32 R5, RZ, RZ, UR6 ;  /* 0x00000006ff057e24 */ /* 0x002fe2000f8e00ff */
[----:B------:R-:W-:Y:S01]  /*0e00*/  SHF.R.S32.HI R6, RZ, 0x1f, R236 ;  /* 0x0000001fff067819 */ /* 0x000fe200000114ec */
[----:B------:R-:W-:Y:S01]  /*0e10*/  USEL UR22, UR15, URZ, !UP1 ;  /* 0x0000003f0f167287 */ /* 0x000fe2000c800000 */
[----:B------:R-:W-:Y:S01]  /*0e20*/  IADD3 R30, P0, R236, UR6, RZ ;  /* 0x00000006ec1e7c10 */ /* 0x000fe2000ff1e0ff */
[----:B------:R-:W-:Y:S01]  /*0e30*/  USEL UR17, UR16, URZ, !UP1 ;  /* 0x0000003f10117287 */ /* 0x000fe2000c800000 */
[----:B------:R-:W-:Y:S01]  /*0e40*/  SHF.R.S32.HI R239, RZ, 0x3, R2 ;  /* 0x00000003ffef7819 */ /* 0x000fe20000011402 */
[----:B------:R-:W-:Y:S01]  /*0e50*/  UMOV UR6, 0x6 ;  /* 0x0000000600067882 */ /* 0x000fe20000000000 */
[----:B------:R-:W-:Y:S01]  /*0e60*/  LEA.HI.X.SX32 R31, R5, R6, 0x1, P0 ;  /* 0x00000006051f7211 */ /* 0x000fe200000f0eff */
[----:B------:R-:W-:Y:S01]  /*0e70*/  ULDC.64 UR8, c[0x0][0x1d8] ;  /* 0x0000760000087ab9 */ /* 0x000fe20000000a00 */
[----:B------:R-:W-:Y:S01]  /*0e80*/  SHF.R.S32.HI R22, RZ, 0x1f, R239 ;  /* 0x0000001fff167819 */ /* 0x000fe200000114ef */
[----:B------:R-:W-:Y:S01]  /*0e90*/  @P1 IMAD.HI.U32 R7, R0, c[0x0][0x24c], RZ ;  /* 0x0000930000071a27 */ /* 0x000fe200078e00ff */
[----:B------:R-:W-:Y:S01]  /*0ea0*/  IADD3 R10, P0, R239, UR20, RZ ;  /* 0x00000014ef0a7c10 */ /* 0x000fe2000ff1e0ff */
[----:B------:R-:W-:Y:S01]  /*0eb0*/  USHF.L.U64.HI UR20, UR8, UR6, UR9 ;  /* 0x0000000608147299 */ /* 0x000fe20008010209 */
[----:B------:R-:W-:Y:S01]  /*0ec0*/  LEA.HI R8, R21, R236, RZ, 0x6 ;  /* 0x000000ec15087211 */ /* 0x000fe200078f30ff */
[C---:B------:R-:W-:Y:S01]  /*0ed0*/  IMAD.SHL.U32 R237, R239.reuse, 0x40, RZ ;  /* 0x00000040efed7824 */ /* 0x040fe200078e00ff */
[----:B------:R-:W-:Y:S01]  /*0ee0*/  @P1 SHF.R.U32.HI R3, RZ, c[0x0][0x250], R7 ;  /* 0x00009400ff031a19 */ /* 0x000fe20000011607 */
[----:B------:R-:W-:Y:S01]  /*0ef0*/  IMAD.SHL.U32 R238, R236, 0x4, RZ ;  /* 0x00000004ecee7824 */ /* 0x000fe200078e00ff */
[----:B------:R-:W-:Y:S01]  /*0f00*/  LOP3.LUT R7, R2, 0xfffffff8, RZ, 0xc0, !PT ;  /* 0xfffffff802077812 */ /* 0x000fe200078ec0ff */
[----:B------:R-:W-:Y:S01]  /*0f10*/  UIMAD UR10, UR10, -0x60, URZ ;  /* 0xffffffa00a0a78a4 */ /* 0x000fe2000f8e023f */
[----:B------:R-:W-:Y:S01]  /*0f20*/  IADD3.X R11, R22, UR21, RZ, P0, !PT ;  /* 0x00000015160b7c10 */ /* 0x000fe200087fe4ff */
[----:B------:R-:W-:Y:S01]  /*0f30*/  USHF.L.U32 UR21, UR8, 0x6, URZ ;  /* 0x0000000608157899 */ /* 0x000fe2000800063f */
[----:B------:R-:W-:Y:S01]  /*0f40*/  SHF.R.S32.HI R14, RZ, 0x1f, R3 ;  /* 0x0000001fff0e7819 */ /* 0x000fe20000011403 */
[----:B------:R-:W-:Y:S01]  /*0f50*/  IMAD.IADD R7, R236, 0x1, -R7 ;  /* 0x00000001ec077824 */ /* 0x000fe200078e0a07 */
[----:B------:R-:W-:Y:S01]  /*0f60*/  IADD3 R5, P0, R239, UR4, RZ ;  /* 0x00000004ef057c10 */ /* 0x000fe2000ff1e0ff */
[----:B--2---:R-:W-:Y:S01]  /*0f70*/  IMAD.WIDE R12, R12, 0x60, R10 ;  /* 0x000000600c0c7825 */ /* 0x004fe200078e020a */
[----:B------:R-:W-:Y:S01]  /*0f80*/  SHF.R.S32.HI R8, RZ, 0x6, R8 ;  /* 0x00000006ff087819 */ /* 0x000fe20000011408 */
[----:B------:R-:W-:Y:S01]  /*0f90*/  USHF.R.S32.HI UR8, URZ, 0x1f, UR23 ;  /* 0x0000001f3f087899 */ /* 0x000fe20008011417 */
[----:B------:R-:W-:Y:S01]  /*0fa0*/  IADD3.X R22, R22, UR5, RZ, P0, !PT ;  /* 0x0000000516167c10 */ /* 0x000fe200087fe4ff */
[----:B------:R-:W-:Y:S01]  /*0fb0*/  IMAD.SHL.U32 R34, R7, 0x8, RZ ;  /* 0x0000000807227824 */ /* 0x000fe200078e00ff */
[----:B------:R-:W-:Y:S01]  /*0fc0*/  LOP3.LUT R237, R237, 0x1c0, RZ, 0xc0, !PT ;  /* 0x000001c0eded7812 */ /* 0x000fe200078ec0ff */
[C---:B------:R-:W-:Y:S01]  /*0fd0*/  IMAD R16, R14.reuse, c[0x0][0x1e0], RZ ;  /* 0x000078000e107a24 */ /* 0x040fe200078e02ff */
[----:B------:R-:W-:Y:S01]  /*0fe0*/  ULDC.64 UR4, c[0x0][0x1e8] ;  /* 0x00007a0000047ab9 */ /* 0x000fe20000000a00 */
[----:B------:R-:W-:Y:S01]  /*0ff0*/  IMAD R14, R14, c[0x0][0x1b0], RZ ;  /* 0x00006c000e0e7a24 */ /* 0x000fe200078e02ff */
[----:B------:R-:W-:Y:S01]  /*1000*/  SHF.R.S32.HI R35, RZ, 0x1f, R34 ;  /* 0x0000001fff237819 */ /* 0x000fe20000011422 */
[----:B------:R-:W-:Y:S01]  /*1010*/  IMAD R16, R3, c[0x0][0x1e4], R16 ;  /* 0x0000790003107a24 */ /* 0x000fe200078e0210 */
[----:B------:R-:W-:Y:S01]  /*1020*/  UIMAD UR4, UR17, UR4, URZ ;  /* 0x00000004110472a4 */ /* 0x000fe2000f8e023f */
[C---:B------:R-:W-:Y:S01]  /*1030*/  IMAD R28, R22.reuse, c[0x0][0x178], RZ ;  /* 0x00005e00161c7a24 */ /* 0x040fe200078e02ff */
[--C-:B------:R-:W-:Y:S01]  /*1040*/  LOP3.LUT R6, R237, 0x38, R34.reuse, 0xf8, !PT ;  /* 0x00000038ed067812 */ /* 0x100fe200078ef822 */
[C---:B------:R-:W-:Y:S01]  /*1050*/  IMAD.WIDE.U32 R24, R3.reuse, c[0x0][0x1e0], R34 ;  /* 0x0000780003187a25 */ /* 0x040fe200078e0022 */
[----:B------:R-:W-:Y:S01]  /*1060*/  SHF.R.S32.HI R9, RZ, 0x1f, R0 ;  /* 0x0000001fff097819 */ /* 0x000fe20000011400 */
[----:B------:R-:W-:Y:S01]  /*1070*/  UIMAD UR7, UR22, UR5, UR4 ;  /* 0x00000005160772a4 */ /* 0x000fe2000f8e0204 */
[----:B------:R-:W-:Y:S01]  /*1080*/  SHF.R.U32.HI R237, RZ, 0x3, R237 ;  /* 0x00000003ffed7819 */ /* 0x000fe200000116ed */
[----:B------:R-:W-:Y:S01]  /*1090*/  IMAD R22, R22, c[0x0][0x208], RZ ;  /* 0x0000820016167a24 */ /* 0x000fe200078e02ff */
[----:B------:R-:W-:Y:S01]  /*10a0*/  ULDC.64 UR4, c[0x0][0x1b8] ;  /* 0x00006e0000047ab9 */ /* 0x000fe20000000a00 */
[C---:B------:R-:W-:Y:S01]  /*10b0*/  IMAD R14, R3.reuse, c[0x0][0x1b4], R14 ;  /* 0x00006d00030e7a24 */ /* 0x040fe200078e020e */
[----:B------:R-:W-:Y:S01]  /*10c0*/  UIMAD UR4, UR17, UR4, URZ ;  /* 0x00000004110472a4 */ /* 0x000fe2000f8e023f */
[----:B------:R-:W-:Y:S01]  /*10d0*/  IMAD.WIDE.U32 R18, R3, c[0x0][0x1b0], R34 ;  /* 0x00006c0003127a25 */ /* 0x000fe200078e0022 */
[C---:B------:R-:W-:Y:S01]  /*10e0*/  IADD3 R20, R34.reuse, 0x40, RZ ;  /* 0x0000004022147810 */ /* 0x040fe20007ffe0ff */
[----:B------:R-:W-:Y:S01]  /*10f0*/  USEL UR17, UR15, URZ, !UP2 ;  /* 0x0000003f0f117287 */ /* 0x000fe2000d000000 */
[----:B------:R-:W-:Y:S01]  /*1100*/  ISETP.GE.AND P4, PT, R34, c[0x0][0x1cc], PT ;  /* 0x0000730022007a0c */ /* 0x000fe20003f86270 */
[----:B------:R-:W-:Y:S01]  /*1110*/  IMAD.IADD R17, R25, 0x1, R16 ;  /* 0x0000000119117824 */ /* 0x000fe200078e0210 */
[----:B------:R-:W-:Y:S01]  /*1120*/  ISETP.GE.AND P3, PT, R20, c[0x0][0x1cc], PT ;  /* 0x0000730014007a0c */ /* 0x000fe20003f66270 */
[----:B------:R-:W-:Y:S01]  /*1130*/  IMAD.SHL.U32 R232, R8, 0x200, RZ ;  /* 0x0000020008e87824 */ /* 0x000fe200078e00ff */
[----:B------:R-:W-:Y:S01]  /*1140*/  USEL UR16, UR16, URZ, !UP2 ;  /* 0x0000003f10107287 */ /* 0x000fe2000d000000 */
[C---:B------:R-:W-:Y:S01]  /*1150*/  IMAD R28, R5.reuse, c[0x0][0x17c], R28 ;  /* 0x00005f00051c7a24 */ /* 0x040fe200078e021c */
[----:B------:R-:W-:Y:S01]  /*1160*/  USHF.R.S32.HI UR24, URZ, 0x1f, UR11 ;  /* 0x0000001f3f187899 */ /* 0x000fe2000801140b */
[C---:B------:R-:W-:Y:S01]  /*1170*/  IMAD.WIDE.U32 R10, R5.reuse, c[0x0][0x178], R34 ;  /* 0x00005e00050a7a25 */ /* 0x040fe200078e0022 */
[----:B------:R-:W-:Y:S01]  /*1180*/  LOP3.LUT R237, R232, R6, R237, 0xf6, !PT ;  /* 0x00000006e8ed7212 */ /* 0x000fe200078ef6ed */
[----:B------:R-:W-:Y:S01]  /*1190*/  CS2R R130, SRZ ;  /* 0x0000000000827805 */ /* 0x000fe2000001ff00 */
[----:B------:R-:W-:Y:S01]  /*11a0*/  LOP3.LUT R4, R4, 0xfffffffe, RZ, 0xc0, !PT ;  /* 0xfffffffe04047812 */ /* 0x000fe200078ec0ff */
[----:B------:R-:W-:Y:S01]  /*11b0*/  IMAD.MOV.U32 R16, RZ, RZ, R24 ;  /* 0x000000ffff107224 */ /* 0x000fe200078e0018 */
[----:B------:R-:W-:Y:S01]  /*11c0*/  CS2R R128, SRZ ;  /* 0x0000000000807805 */ /* 0x000fe2000001ff00 */
[----:B------:R-:W-:Y:S01]  /*11d0*/  IMAD.U32 R3, RZ, RZ, UR22 ;  /* 0x00000016ff037e24 */ /* 0x000fe2000f8e00ff */
[----:B------:R-:W-:Y:S01]  /*11e0*/  CS2R R126, SRZ ;  /* 0x00000000007e7805 */ /* 0x000fe2000001ff00 */
        /* <DEDUP_REMOVED lines=8> */
[----:B------:R-:W-:Y:S01]  /*1270*/  IMAD.IADD R15, R19, 0x1, R14 ;  /* 0x00000001130f7824 */ /* 0x000fe200078e020e */
[----:B------:R-:W-:Y:S01]  /*1280*/  CS2R R114, SRZ ;  /* 0x0000000000727805 */ /* 0x000fe2000001ff00 */
[----:B------:R-:W-:Y:S01]  /*1290*/  IMAD.WIDE.U32 R16, R3, c[0x0][0x1e8], R16 ;  /* 0x00007a0003107a25 */ /* 0x000fe200078e0010 */
[----:B------:R-:W-:Y:S01]  /*12a0*/  CS2R R112, SRZ ;  /* 0x0000000000707805 */ /* 0x000fe2000001ff00 */
[----:B------:R-:W-:Y:S01]  /*12b0*/  CS2R R110, SRZ ;  /* 0x00000000006e7805 */ /* 0x000fe2000001ff00 */
[----:B------:R-:W-:Y:S01]  /*12c0*/  CS2R R108, SRZ ;  /* 0x00000000006c7805 */ /* 0x000fe2000001ff00 */
[----:B------:R-:W-:Y:S01]  /*12d0*/  IMAD.IADD R23, R27, 0x1, R22 ;  /* 0x000000011b177824 */ /* 0x000fe200078e0216 */
[----:B------:R-:W-:Y:S01]  /*12e0*/  IADD3 R17, R17, UR7, RZ ;  /* 0x0000000711117c10 */ /* 0x000fe2000fffe0ff */
[----:B------:R-:W-:Y:S01]  /*12f0*/  IMAD.MOV.U32 R14, RZ, RZ, R18 ;  /* 0x000000ffff0e7224 */ /* 0x000fe200078e0012 */
[----:B------:R-:W-:Y:S01]  /*1300*/  CS2R R106, SRZ ;  /* 0x00000000006a7805 */ /* 0x000fe2000001ff00 */
[C---:B------:R-:W-:Y:S01]  /*1310*/  IMAD R25, R9.reuse, c[0x0][0x270], RZ ;  /* 0x00009c0009197a24 */ /* 0x040fe200078e02ff */
[----:B------:R-:W-:Y:S01]  /*1320*/  CS2R R104, SRZ ;  /* 0x0000000000687805 */ /* 0x000fe2000001ff00 */
[C---:B------:R-:W-:Y:S01]  /*1330*/  IMAD R19, R9.reuse, c[0x0][0x288], RZ ;  /* 0x0000a20009137a24 */ /* 0x040fe200078e02ff */
[----:B------:R-:W-:Y:S01]  /*1340*/  CS2R R102, SRZ ;  /* 0x0000000000667805 */ /* 0x000fe2000001ff00 */
[C---:B------:R-:W-:Y:S01]  /*1350*/  IMAD R11, R9.reuse, c[0x0][0x180], RZ ;  /* 0x00006000090b7a24 */ /* 0x040fe200078e02ff */
[----:B------:R-:W-:Y:S01]  /*1360*/  CS2R R100, SRZ ;  /* 0x0000000000647805 */ /* 0x000fe2000001ff00 */
[C---:B------:R-:W-:Y:S01]  /*1370*/  IMAD R5, R9.reuse, c[0x0][0x210], RZ ;  /* 0x0000840009057a24 */ /* 0x040fe200078e02ff */
[----:B------:R-:W-:Y:S01]  /*1380*/  CS2R R98, SRZ ;  /* 0x0000000000627805 */ /* 0x000fe2000001ff00 */
[----:B------:R-:W-:Y:S01]  /*1390*/  IMAD.MOV.U32 R22, RZ, RZ, R26 ;  /* 0x000000ffff167224 */ /* 0x000fe200078e001a */
[C---:B------:R-:W-:Y:S01]  /*13a0*/  IADD3 R26, P0, R238.reuse, UR23, RZ ;  /* 0x00000017ee1a7c10 */ /* 0x040fe2000ff1e0ff */
[----:B------:R-:W-:Y:S01]  /*13b0*/  IMAD R9, R9, c[0x0][0x238], RZ ;  /* 0x00008e0009097a24 */ /* 0x000fe200078e02ff */
[----:B------:R-:W-:Y:S01]  /*13c0*/  CS2R R96, SRZ ;  /* 0x0000000000607805 */ /* 0x000fe2000001ff00 */
[----:B------:R-:W-:Y:S01]  /*13d0*/  IMAD.U32 R6, RZ, RZ, UR13 ;  /* 0x0000000dff067e24 */ /* 0x000fe2000f8e00ff */
[----:B------:R-:W-:Y:S01]  /*13e0*/  LEA.HI.X.SX32 R27, R238, UR8, 0x1, P0 ;  /* 0x00000008ee1b7c11 */ /* 0x000fe200080f0eff */
[----:B------:R-:W-:Y:S01]  /*13f0*/  IMAD.WIDE.U32 R14, R3, c[0x0][0x1b8], R14 ;  /* 0x00006e00030e7a25 */ /* 0x000fe200078e000e */
[----:B------:R-:W-:Y:S01]  /*1400*/  UIMAD UR8, UR22, UR5, UR4 ;  /* 0x00000005160872a4 */ /* 0x000fe2000f8e0204 */
[----:B------:R-:W-:Y:S01]  /*1410*/  CS2R R94, SRZ ;  /* 0x00000000005e7805 */ /* 0x000fe2000001ff00 */
[----:B------:R-:W-:Y:S01]  /*1420*/  CS2R R92, SRZ ;  /* 0x00000000005c7805 */ /* 0x000fe2000001ff00 */
[----:B------:R-:W-:Y:S01]  /*1430*/  IMAD R18, R0, c[0x0][0x23c], R9 ;  /* 0x00008f0000127a24 */ /* 0x000fe200078e0209 */
[----:B------:R-:W-:Y:S01]  /*1440*/  IADD3 R9, R6, UR10, -R239 ;  /* 0x0000000a06097c10 */ /* 0x000fe2000fffe8ef */
[----:B------:R-:W-:Y:S01]  /*1450*/  IMAD R3, R13, c[0x0][0x1d8], RZ ;  /* 0x000076000d037a24 */ /* 0x000fe200078e02ff */
[----:B------:R-:W-:Y:S01]  /*1460*/  ULDC.64 UR4, c[0x0][0x1a8] ;  /* 0x00006a0000047ab9 */ /* 0x000fe20000000a00 */
[C---:B------:R-:W-:Y:S01]  /*1470*/  IMAD.WIDE.U32 R240, R0.reuse, c[0x0][0x210], R22 ;  /* 0x0000840000f07a25 */ /* 0x040fe200078e0016 */
[C---:B------:R-:W-:Y:S01]  /*1480*/  ISETP.LT.OR P2, PT, R9.reuse, 0x1, P4 ;  /* 0x000000010900780c */ /* 0x040fe20002741670 */
[----:B------:R-:W-:Y:S01]  /*1490*/  USHF.L.U64.HI UR22, UR4, UR6, UR5 ;  /* 0x0000000604167299 */ /* 0x000fe20008010205 */
[----:B------:R-:W-:Y:S01]  /*14a0*/  ISETP.LT.OR P1, PT, R9, 0x1, P3 ;  /* 0x000000010900780c */ /* 0x000fe20001f21670 */
[----:B------:R-:W-:Y:S01]  /*14b0*/  IMAD R5, R0, c[0x0][0x214], R5 ;  /* 0x0000850000057a24 */ /* 0x000fe200078e0205 */
[----:B------:R-:W-:Y:S01]  /*14c0*/  IADD3 R15, R15, UR8, RZ ;  /* 0x000000080f0f7c10 */ /* 0x000fe2000fffe0ff */
[C---:B------:R-:W-:Y:S01]  /*14d0*/  IMAD R3, R12.reuse, c[0x0][0x1dc], R3 ;  /* 0x000077000c037a24 */ /* 0x040fe200078e0203 */
[----:B------:R-:W-:Y:S01]  /*14e0*/  USHF.L.U32 UR23, UR4, 0x6, URZ ;  /* 0x0000000604177899 */ /* 0x000fe2000800063f */
[----:B------:R-:W-:Y:S01]  /*14f0*/  IMAD.WIDE.U32 R22, R12, c[0x0][0x1d8], R16 ;  /* 0x000076000c167a25 */ /* 0x000fe200078e0010 */
[----:B------:R-:W-:Y:S01]  /*1500*/  ULDC.64 UR8, c[0x0][0x208] ;  /* 0x0000820000087ab9 */ /* 0x000fe20000000a00 */
[----:B------:R-:W-:Y:S01]  /*1510*/  CS2R R90, SRZ ;  /* 0x00000000005a7805 */ /* 0x000fe2000001ff00 */
[----:B------:R-:W-:Y:S01]  /*1520*/  ULDC.64 UR4, c[0x0][0x218] ;  /* 0x0000860000047ab9 */ /* 0x000fe20000000a00 */
[----:B------:R-:W-:Y:S01]  /*1530*/  IMAD.MOV.U32 R28, RZ, RZ, R10 ;  /* 0x000000ffff1c7224 */ /* 0x000fe200078e000a */
[----:B------:R-:W-:Y:S01]  /*1540*/  LEA R16, P0, R22, c[0x0][0x1c0], 0x1 ;  /* 0x0000700016107a11 */ /* 0x000fe200078008ff */
[----:B------:R-:W-:Y:S01]  /*1550*/  IMAD.IADD R241, R241, 0x1, R5 ;  /* 0x00000001f1f17824 */ /* 0x000fe200078e0205 */
[----:B------:R-:W-:Y:S01]  /*1560*/  UIMAD UR4, UR16, UR4, URZ ;  /* 0x00000004100472a4 */ /* 0x000fe2000f8e023f */
[----:B------:R-:W-:Y:S01]  /*1570*/  IMAD.IADD R3, R23, 0x1, R3 ;  /* 0x0000000117037824 */ /* 0x000fe200078e0203 */
[----:B------:R-:W-:Y:S01]  /*1580*/  USHF.L.U64.HI UR6, UR8, UR6, UR9 ;  /* 0x0000000608067299 */ /* 0x000fe20008010209 */
[----:B------:R-:W-:Y:S01]  /*1590*/  IMAD R10, R0, c[0x0][0x274], R25 ;  /* 0x00009d00000a7a24 */ /* 0x000fe200078e0219 */
[----:B------:R-:W-:Y:S01]  /*15a0*/  UIMAD UR5, UR17, UR5, UR4 ;  /* 0x00000005110572a4 */ /* 0x000fe2000f8e0204 */
[----:B------:R-:W-:Y:S01]  /*15b0*/  IMAD R5, R13, c[0x0][0x1a8], RZ ;  /* 0x00006a000d057a24 */ /* 0x000fe200078e02ff */
[----:B------:R-:W-:Y:S01]  /*15c0*/  LEA.HI.X R17, R22, c[0x0][0x1c4], R3, 0x1, P0 ;  /* 0x0000710016117a11 */ /* 0x000fe200000f0c03 */
[C---:B------:R-:W-:Y:S01]  /*15d0*/  IMAD.WIDE.U32 R24, R0.reuse, c[0x0][0x238], R30 ;  /* 0x00008e0000187a25 */ /* 0x040fe200078e001e */
[----:B------:R-:W-:Y:S01]  /*15e0*/  USHF.L.U32 UR4, UR8, 0x6, URZ ;  /* 0x0000000608047899 */ /* 0x000fe2000800063f */
[----:B------:R-:W-:Y:S01]  /*15f0*/  CS2R R88, SRZ ;  /* 0x0000000000587805 */ /* 0x000fe2000001ff00 */
[----:B------:R-:W-:Y:S01]  /*1600*/  UIMAD UR6, UR6, UR11, URZ ;  /* 0x0000000b060672a4 */ /* 0x000fe2000f8e023f */
[C---:B------:R-:W-:Y:S01]  /*1610*/  IMAD.WIDE.U32 R30, R0.reuse, c[0x0][0x270], R26 ;  /* 0x00009c00001e7a25 */ /* 0x040fe200078e001a */
[----:B------:R-:W-:Y:S01]  /*1620*/  CS2R R86, SRZ ;  /* 0x0000000000567805 */ /* 0x000fe2000001ff00 */
[----:B------:R-:W-:Y:S01]  /*1630*/  CS2R R84, SRZ ;  /* 0x0000000000547805 */ /* 0x000fe2000001ff00 */
[----:B------:R-:W-:Y:S01]  /*1640*/  CS2R R74, SRZ ;  /* 0x00000000004a7805 */ /* 0x000fe2000001ff00 */
[C---:B------:R-:W-:Y:S01]  /*1650*/  IMAD R19, R0.reuse, c[0x0][0x28c], R19 ;  /* 0x0000a30000137a24 */ /* 0x040fe200078e0213 */
[----:B------:R-:W-:Y:S01]  /*1660*/  CS2R R72, SRZ ;  /* 0x0000000000487805 */ /* 0x000fe2000001ff00 */
[C---:B------:R-:W-:Y:S01]  /*1670*/  IMAD R242, R0.reuse, c[0x0][0x184], R11 ;  /* 0x0000610000f27a24 */ /* 0x040fe200078e020b */
        /* <DEDUP_REMOVED lines=15> */
[----:B------:R-:W-:Y:S01]  /*1770*/  IMAD.U32 R13, RZ, RZ, UR17 ;  /* 0x00000011ff0d7e24 */ /* 0x000fe2000f8e00ff */
[----:B------:R-:W-:Y:S01]  /*1780*/  CS2R R48, SRZ ;  /* 0x0000000000307805 */ /* 0x000fe2000001ff00 */
[----:B------:R-:W-:Y:S01]  /*1790*/  IMAD.SHL.U32 R237, R237, 0x2, RZ ;  /* 0x00000002eded7824 */ /* 0x000fe200078e00ff */
[----:B------:R-:W-:Y:S01]  /*17a0*/  CS2R R46, SRZ ;  /* 0x00000000002e7805 */ /* 0x000fe2000001ff00 */
[----:B------:R-:W-:Y:S01]  /*17b0*/  IMAD.IADD R243, R29, 0x1, R242 ;  /* 0x000000011df37824 */ /* 0x000fe200078e02f2 */
[----:B------:R-:W-:Y:S01]  /*17c0*/  CS2R R44, SRZ ;  /* 0x00000000002c7805 */ /* 0x000fe2000001ff00 */
[----:B------:R-:W-:Y:S01]  /*17d0*/  IMAD.MOV.U32 R242, RZ, RZ, R28 ;  /* 0x000000fffff27224 */ /* 0x000fe200078e001c */
[C---:B------:R-:W-:Y:S01]  /*17e0*/  LEA R28, P0, R14.reuse, c[0x0][0x190], 0x1 ;  /* 0x000064000e1c7a11 */ /* 0x040fe200078008ff */
        /* <DEDUP_REMOVED lines=8> */
[----:B------:R1:W-:Y:S01]  /*1870*/  LDGSTS.E.BYPASS.LTC128B.128 [R237+0x9080], [R16.64+0x80], !P1 ;  /* 0x0908008010ed7fae */ /* 0x0003e2000c901d52 */
[----:B------:R-:W-:Y:S01]  /*1880*/  ISETP.LT.OR P1, PT, R9, 0x21, P4 ;  /* 0x000000210900780c */ /* 0x000fe20002721670 */
[----:B------:R-:W-:Y:S01]  /*1890*/  IMAD.U32 R3, RZ, RZ, UR4 ;  /* 0x00000004ff037e24 */ /* 0x000fe2000f8e00ff */
[----:B------:R-:W-:Y:S01]  /*18a0*/  IADD3 R247, R241, UR5, RZ ;  /* 0x00000005f1f77c10 */ /* 0x000fe2000fffe0ff */
[----:B------:R-:W-:Y:S01]  /*18b0*/  IMAD.MOV.U32 R246, RZ, RZ, R240 ;  /* 0x000000fffff67224 */ /* 0x000fe200078e00f0 */
[----:B------:R-:W-:Y:S01]  /*18c0*/  LEA.HI.X R29, R14, c[0x0][0x194], R0, 0x1, P0 ;  /* 0x000065000e1d7a11 */ /* 0x000fe200000f0c00 */
[----:B------:R-:W-:Y:S01]  /*18d0*/  IMAD.U32 R0, RZ, RZ, UR21 ;  /* 0x00000015ff007e24 */ /* 0x000fe2000f8e00ff */
[----:B------:R-:W-:Y:S01]  /*18e0*/  P2R R5, PR, RZ, 0x2 ;  /* 0x00000002ff057803 */ /* 0x000fe20000000000 */
[----:B------:R-:W-:Y:S01]  /*18f0*/  UIMAD UR4, UR24, UR4, UR6 ;  /* 0x00000004180472a4 */ /* 0x000fe2000f8e0206 */
[----:B------:R-:W-:Y:S01]  /*1900*/  ISETP.LT.OR P1, PT, R9, 0x21, P3 ;  /* 0x000000210900780c */ /* 0x000fe20001f21670 */
[----:B------:R-:W-:Y:S01]  /*1910*/  IMAD.WIDE.U32 R32, R3, UR11, R246 ;  /* 0x0000000b03207c25 */ /* 0x000fe2000f8e00f6 */
[----:B------:R-:W-:Y:S01]  /*1920*/  IADD3 R36, P6, P5, R0, 0x80, R16 ;  /* 0x0000008000247810 */ /* 0x000fe20007dde010 */
[----:B------:R-:W-:Y:S01]  /*1930*/  ULDC.64 UR6, c[0x0][0x188] ;  /* 0x0000620000067ab9 */ /* 0x000fe20000000a00 */
[----:B------:R-:W-:Y:S01]  /*1940*/  IADD3 R22, P0, R16, UR21, RZ ;  /* 0x0000001510167c10 */ /* 0x000fe2000ff1e0ff */
[----:B------:R-:W-:Y:S01]  /*1950*/  UIMAD UR6, UR16, UR6, URZ ;  /* 0x00000006100672a4 */ /* 0x000fe2000f8e023f */
[----:B------:R-:W-:Y:S01]  /*1960*/  P2R R0, PR, RZ, 0x2 ;  /* 0x00000002ff007803 */ /* 0x000fe20000000000 */
[----:B------:R-:W-:Y:S01]  /*1970*/  IMAD.WIDE.U32 R242, R13, c[0x0][0x188], R242 ;  /* 0x000062000df27a25 */ /* 0x000fe200078e00f2 */
[----:B------:R-:W-:Y:S01]  /*1980*/  ISETP.LT.OR P1, PT, R9, 0x41, P3 ;  /* 0x000000410900780c */ /* 0x000fe20001f21670 */
[----:B------:R-:W-:Y:S01]  /*1990*/  UIMAD UR6, UR17, UR7, UR6 ;  /* 0x00000007110672a4 */ /* 0x000fe2000f8e0206 */
[----:B------:R-:W-:Y:S01]  /*19a0*/  ISETP.NE.AND P3, PT, R5, RZ, PT ;  /* 0x000000ff0500720c */ /* 0x000fe20003f65270 */
[----:B------:R-:W-:Y:S01]  /*19b0*/  IMAD.IADD R35, R31, 0x1, R10 ;  /* 0x000000011f237824 */ /* 0x000fe200078e020a */
[----:B------:R-:W-:Y:S01]  /*19c0*/  IADD3 R3, R33, UR4, RZ ;  /* 0x0000000421037c10 */ /* 0x000fe2000fffe0ff */
[----:B------:R-:W-:Y:S01]  /*19d0*/  ULDC.64 UR4, c[0x0][0x178] ;  /* 0x00005e0000047ab9 */ /* 0x000fe20000000a00 */
[----:B------:R-:W-:Y:S01]  /*19e0*/  IADD3.X R23, R17, UR20, RZ, P0, !PT ;  /* 0x0000001411177c10 */ /* 0x000fe200087fe4ff */
[----:B------:R-:W-:Y:S01]  /*19f0*/  UIMAD UR24, UR24, UR4, URZ ;  /* 0x00000004181872a4 */ /* 0x000fe2000f8e023f */
[----:B------:R-:W-:Y:S01]  /*1a00*/  LEA R14, P0, R32, c[0x0][0x1f0], 0x1 ;  /* 0x00007c00200e7a11 */ /* 0x000fe200078008ff */
[----:B------:R-:W-:Y:S01]  /*1a10*/  UIMAD.WIDE.U32 UR26, UR11, UR4, URZ ;  /* 0x000000040b1a72a5 */ /* 0x000fe2000f8e003f */
[----:B------:R-:W-:Y:S01]  /*1a20*/  ISETP.NE.AND P4, PT, R0, RZ, PT ;  /* 0x000000ff0000720c */ /* 0x000fe20003f85270 */
[----:B------:R-:W-:Y:S01]  /*1a30*/  UIMAD UR24, UR11, UR5, UR24 ;  /* 0x000000050b1872a4 */ /* 0x000fe2000f8e0218 */
[----:B------:R-:W-:Y:S01]  /*1a40*/  LEA.HI.X R15, R32, c[0x0][0x1f4], R3, 0x1, P0 ;  /* 0x00007d00200f7a11 */ /* 0x000fe200000f0c03 */
[----:B------:R-:W-:Y:S01]  /*1a50*/  IMAD.SHL.U32 R3, R7, 0x40, RZ ;  /* 0x0000004007037824 */ /* 0x000fe200078e00ff */
[----:B-1----:R-:W-:Y:S01]  /*1a60*/  IADD3 R16, P0, R22, UR21, RZ ;  /* 0x0000001516107c10 */ /* 0x002fe2000ff1e0ff */
[----:B------:R-:W-:Y:S01]  /*1a70*/  UIADD3 UR24, UR27, UR24, URZ ;  /* 0x000000181b187290 */ /* 0x000fe2000fffe03f */
[----:B------:R1:W-:Y:S01]  /*1a80*/  LDGSTS.E.BYPASS.LTC128B.128 [R237+0x7080], [R22.64], !P3 ;  /* 0x0708000016ed7fae */ /* 0x0003e2000d901d52 */
[----:B------:R-:W-:Y:S01]  /*1a90*/  IADD3.X R37, RZ, UR20, R17, P6, P5 ;  /* 0x00000014ff257c10 */ /* 0x000fe2000b7ea411 */
[----:B------:R-:W-:Y:S01]  /*1aa0*/  USHF.L.U32 UR21, UR11, 0x6, URZ ;  /* 0x000000060b157899 */ /* 0x000fe2000800063f */
[----:B------:R-:W-:Y:S01]  /*1ab0*/  LOP3.LUT R3, R3, 0x1c0, RZ, 0xc0, !PT ;  /* 0x000001c003037812 */ /* 0x000fe200078ec0ff */
[----:B------:R-:W-:Y:S01]  /*1ac0*/  IMAD.IADD R27, R27, 0x1, R19 ;  /* 0x000000011b1b7824 */ /* 0x000fe200078e0213 */
[----:B------:R-:W-:Y:S01]  /*1ad0*/  IADD3.X R17, R23, UR20, RZ, P0, !PT ;  /* 0x0000001417117c10 */ /* 0x000fe200087fe4ff */
[----:B------:R-:W-:Y:S01]  /*1ae0*/  IMAD.U32 R0, RZ, RZ, UR24 ;  /* 0x00000018ff007e24 */ /* 0x000fe2000f8e00ff */
[----:B------:R-:W-:Y:S01]  /*1af0*/  LOP3.LUT R5, R3, 0x8, R2, 0xf8, !PT ;  /* 0x0000000803057812 */ /* 0x000fe200078ef802 */
[----:B------:R2:W-:Y:S01]  /*1b00*/  LDGSTS.E.BYPASS.LTC128B.128 [R237+0xa080], [R36.64], !P4 ;  /* 0x0a08000024ed7fae */ /* 0x0005e2000e101d52 */
[----:B------:R-:W-:Y:S01]  /*1b10*/  SHF.R.U32.HI R3, RZ, 0x3, R3 ;  /* 0x00000003ff037819 */ /* 0x000fe20000011603 */
[----:B------:R-:W-:Y:S01]  /*1b20*/  USHF.L.U32 UR20, UR8, 0x5, URZ ;  /* 0x0000000508147899 */ /* 0x000fe2000800063f */
[----:B------:R-:W-:Y:S01]  /*1b30*/  IADD3 R235, R243, UR6, RZ ;  /* 0x00000006f3eb7c10 */ /* 0x000fe2000fffe0ff */
[----:B------:R3:W-:Y:S01]  /*1b40*/  LDGSTS.E.BYPASS.LTC128B.128 [R237+0x8080], [R16.64], !P2 ;  /* 0x0808000010ed7fae */ /* 0x0007e2000d101d52 */
[----:B------:R-:W-:Y:S01]  /*1b50*/  ISETP.GE.AND P4, PT, R34, c[0x0][0x19c], PT ;  /* 0x0000670022007a0c */ /* 0x000fe20003f86270 */
[----:B------:R-:W-:Y:S01]  /*1b60*/  ULDC.64 UR6, c[0x0][0x278] ;  /* 0x00009e0000067ab9 */ /* 0x000fe20000000a00 */
[----:B------:R-:W-:Y:S01]  /*1b70*/  LOP3.LUT R232, R232, R5, R3, 0xf6, !PT ;  /* 0x00000005e8e87212 */ /* 0x000fe200078ef603 */
[----:B------:R3:W-:Y:S01]  /*1b80*/  LDGSTS.E.BYPASS.LTC128B.128 [R237+0xb080], [R16.64+0x80], !P1 ;  /* 0x0b08008010ed7fae */ /* 0x0007e2000c901d52 */
[C---:B------:R-:W-:Y:S01]  /*1b90*/  ISETP.LT.OR P3, PT, R9.reuse, 0x1, P4 ;  /* 0x000000010900780c */ /* 0x040fe20002761670 */
[----:B------:R-:W-:Y:S01]  /*1ba0*/  IMAD.U32 R31, RZ, RZ, UR20 ;  /* 0x00000014ff1f7e24 */ /* 0x000fe2000f8e00ff */
[C---:B------:R-:W-:Y:S01]  /*1bb0*/  ISETP.LT.OR P6, PT, R9.reuse, 0x21, P4 ;  /* 0x000000210900780c */ /* 0x040fe200027c1670 */
[----:B------:R-:W0:Y:S01]  /*1bc0*/  LDGDEPBAR ;  /* 0x00000000000079af */ /* 0x000e220000000000 */
[----:B------:R-:W-:Y:S01]  /*1bd0*/  ISETP.LT.OR P4, PT, R9, 0x41, P4 ;  /* 0x000000410900780c */ /* 0x000fe20002781670 */
[----:B------:R-:W-:Y:S01]  /*1be0*/  IMAD.SHL.U32 R232, R232, 0x2, RZ ;  /* 0x00000002e8e87824 */ /* 0x000fe200078e00ff */
[----:B------:R-:W-:Y:S01]  /*1bf0*/  ISETP.GE.AND P2, PT, R20, c[0x0][0x19c], PT ;  /* 0x0000670014007a0c */ /* 0x000fe20003f46270 */
[----:B------:R-:W-:Y:S01]  /*1c00*/  UIMAD UR6, UR16, UR6, URZ ;  /* 0x00000006100672a4 */ /* 0x000fe2000f8e023f */
[----:B------:R-:W-:Y:S01]  /*1c10*/  P2R R6, PR, RZ, 0x10 ;  /* 0x00000010ff067803 */ /* 0x000fe20000000000 */
[----:B------:R-:W-:Y:S01]  /*1c20*/  IMAD.IADD R25, R25, 0x1, R18 ;  /* 0x0000000119197824 */ /* 0x000fe200078e0212 */
[C---:B------:R-:W-:Y:S01]  /*1c30*/  ISETP.LT.OR P5, PT, R9.reuse, 0x1, P2 ;  /* 0x000000010900780c */ /* 0x040fe200017a1670 */
[----:B-1----:R-:W-:Y:S01]  /*1c40*/  IMAD.U32 R22, RZ, RZ, UR26 ;  /* 0x0000001aff167e24 */ /* 0x002fe2000f8e00ff */
[C---:B------:R-:W-:Y:S01]  /*1c50*/  ISETP.LT.OR P4, PT, R9.reuse, 0x41, P2 ;  /* 0x000000410900780c */ /* 0x040fe20001781670 */
[----:B------:R-:W-:Y:S01]  /*1c60*/  IMAD.U32 R23, RZ, RZ, UR27 ;  /* 0x0000001bff177e24 */ /* 0x000fe2000f8e00ff */
[----:B------:R1:W-:Y:S01]  /*1c70*/  LDGSTS.E.BYPASS.LTC128B.128 [R237+0x80], [R28.64], !P3 ;  /* 0x000800001ced7fae */ /* 0x0003e2000d901d52 */
[----:B------:R-:W-:Y:S01]  /*1c80*/  ISETP.LT.OR P3, PT, R9, 0x21, P2 ;  /* 0x000000210900780c */ /* 0x000fe20001761670 */
[----:B------:R-:W-:Y:S01]  /*1c90*/  UIMAD UR6, UR17, UR7, UR6 ;  /* 0x00000007110672a4 */ /* 0x000fe2000f8e0206 */
[C---:B------:R-:W-:Y:S01]  /*1ca0*/  LEA R12, P0, R22.reuse, R242, 0x6 ;  /* 0x000000f2160c7211 */ /* 0x040fe200078030ff */
[----:B------:R-:W-:Y:S01]  /*1cb0*/  IMAD.WIDE.U32 R76, R13, c[0x0][0x240], R24 ;  /* 0x000090000d4c7a25 */ /* 0x000fe200078e0018 */
[----:B------:R-:W-:Y:S01]  /*1cc0*/  LEA.HI R9, R21, R236, RZ, 0x5 ;  /* 0x000000ec15097211 */ /* 0x000fe200078f28ff */
[----:B------:R-:W-:Y:S01]  /*1cd0*/  CS2R R40, SRZ ;  /* 0x0000000000287805 */ /* 0x000fe2000001ff00 */
[----:B------:R-:W-:Y:S01]  /*1ce0*/  LEA.HI.X R3, R22, R235, R0, 0x6, P0 ;  /* 0x000000eb16037211 */ /* 0x000fe200000f3400 */
[----:B------:R-:W-:Y:S01]  /*1cf0*/  IMAD.U32 R0, RZ, RZ, UR23 ;  /* 0x00000017ff007e24 */ /* 0x000fe2000f8e00ff */
[----:B------:R1:W-:Y:S01]  /*1d00*/  LDGSTS.E.BYPASS.LTC128B.128 [R237+0x3080], [R28.64+0x80], !P5 ;  /* 0x030800801ced7fae */ /* 0x0003e2000e901d52 */
[----:B------:R-:W-:Y:S01]  /*1d10*/  ISETP.GE.AND P5, PT, R34, c[0x0][0x16c], PT ;  /* 0x00005b0022007a0c */ /* 0x000fe20003fa6270 */
[----:B------:R-:W-:Y:S01]  /*1d20*/  IMAD.MOV.U32 R229, RZ, RZ, 0x10 ;  /* 0x00000010ffe57424 */ /* 0x000fe200078e00ff */
[----:B---3--:R-:W-:Y:S01]  /*1d30*/  IADD3 R16, P1, R28, UR23, RZ ;  /* 0x000000171c107c10 */ /* 0x008fe2000ff3e0ff */
[----:B------:R-:W-:Y:S01]  /*1d40*/  IMAD.MOV.U32 R228, RZ, RZ, 0x10 ;  /* 0x00000010ffe47424 */ /* 0x000fe200078e00ff */
[----:B------:R-:W-:-:S02]  /*1d50*/  UISETP.GE.AND UP6, UPT, UR10, 0x1, UPT ;  /* 0x000000010a00788c */ /* 0x000fc4000bfc6270 */
[----:B------:R-:W-:Y:S01]  /*1d60*/  IADD3.X R17, R29, UR22, RZ, P1, !PT ;  /* 0x000000161d117c10 */ /* 0x000fe20008ffe4ff */
[----:B------:R-:W-:Y:S01]  /*1d70*/  UISETP.GE.AND UP5, UPT, UR10, 0x2, UPT ;  /* 0x000000020a00788c */ /* 0x000fe2000bfa6270 */
[----:B------:R-:W-:Y:S01]  /*1d80*/  IADD3 R22, P1, P0, R0, 0x80, R28 ;  /* 0x0000008000167810 */ /* 0x000fe2000783e01c */
[----:B------:R-:W-:Y:S01]  /*1d90*/  UISETP.GE.AND UP4, UPT, UR10, 0x21, UPT ;  /* 0x000000210a00788c */ /* 0x000fe2000bf86270 */
[----:B------:R-:W-:Y:S01]  /*1da0*/  SEL R0, RZ, 0x1, P5 ;  /* 0x00000001ff007807 */ /* 0x000fe20002800000 */
[----:B------:R3:W-:Y:S01]  /*1db0*/  LDGSTS.E.BYPASS.LTC128B.128 [R237+0x1080], [R16.64], !P6 ;  /* 0x0108000010ed7fae */ /* 0x0007e2000f101d52 */
[----:B------:R-:W-:Y:S01]  /*1dc0*/  IADD3.X R23, RZ, UR22, R29, P1, P0 ;  /* 0x00000016ff177c10 */ /* 0x000fe20008fe041d */
[----:B------:R-:W-:Y:S01]  /*1dd0*/  UISETP.GE.AND UP3, UPT, UR10, 0x22, UPT ;  /* 0x000000220a00788c */ /* 0x000fe2000bf66270 */
[----:B--2---:R-:W-:Y:S01]  /*1de0*/  IADD3 R36, P1, R16, UR23, RZ ;  /* 0x0000001710247c10 */ /* 0x004fe2000ff3e0ff */
[----:B------:R-:W-:Y:S01]  /*1df0*/  UISETP.GE.AND UP2, UPT, UR10, 0x41, UPT ;  /* 0x000000410a00788c */ /* 0x000fe2000bf46270 */
[----:B------:R-:W-:Y:S01]  /*1e00*/  ISETP.GE.AND P6, PT, R20, c[0x0][0x16c], PT ;  /* 0x00005b0014007a0c */ /* 0x000fe20003fc6270 */
[----:B------:R2:W-:Y:S01]  /*1e10*/  LDGSTS.E.BYPASS.LTC128B.128 [R237+0x4080], [R22.64], !P3 ;  /* 0x0408000016ed7fae */ /* 0x0005e2000d901d52 */
[----:B------:R-:W-:Y:S01]  /*1e20*/  IADD3.X R37, R17, UR22, RZ, P1, !PT ;  /* 0x0000001611257c10 */ /* 0x000fe20008ffe4ff */
[----:B------:R-:W-:Y:S01]  /*1e30*/  UMOV UR22, 0x5 ;  /* 0x0000000500167882 */ /* 0x000fe20000000000 */
[----:B------:R-:W-:Y:S01]  /*1e40*/  ISETP.NE.AND P1, PT, R6, RZ, PT ;  /* 0x000000ff0600720c */ /* 0x000fe20003f25270 */
[----:B------:R-:W-:Y:S01]  /*1e50*/  USHF.L.U64.HI UR8, UR8, UR22, UR9 ;  /* 0x0000001608087299 */ /* 0x000fe20008010209 */
[----:B------:R-:W-:Y:S01]  /*1e60*/  SEL R5, RZ, 0x2, P6 ;  /* 0x00000002ff057807 */ /* 0x000fe20003000000 */
[----:B------:R-:W-:Y:S01]  /*1e70*/  USHF.R.S32.HI UR9, URZ, 0x1f, UR21 ;  /* 0x0000001f3f097899 */ /* 0x000fe20008011415 */
[C---:B------:R-:W-:Y:S01]  /*1e80*/  LEA R32, P0, R12.reuse, c[0x0][0x160], 0x1 ;  /* 0x000058000c207a11 */ /* 0x040fe200078008ff */
[----:B------:R-:W-:Y:S01]  /*1e90*/  UISETP.GE.AND UP1, UPT, UR10, 0x42, UPT ;  /* 0x000000420a00788c */ /* 0x000fe2000bf26270 */
[----:B------:R-:W-:Y:S01]  /*1ea0*/  LEA.HI R6, R21, R236, RZ, 0x2 ;  /* 0x000000ec15067211 */ /* 0x000fe200078f10ff */
[----:B------:R-:W-:Y:S01]  /*1eb0*/  IMAD.IADD R0, R5, 0x1, R0 ;  /* 0x0000000105007824 */ /* 0x000fe200078e0200 */
[----:B------:R-:W-:Y:S01]  /*1ec0*/  LEA.HI.X R33, R12, c[0x0][0x164], R3, 0x1, P0 ;  /* 0x000059000c217a11 */ /* 0x000fe200000f0c03 */
[----:B------:R-:W-:-:S02]  /*1ed0*/  IMAD.U32 R5, RZ, RZ, UR4 ;  /* 0x00000004ff057e24 */ /* 0x000fc4000f8e00ff */
        /* <DEDUP_REMOVED lines=15> */
[----:B------:R-:W-:Y:S01]  /*1fd0*/  USHF.L.U64.HI UR5, UR4, 0x5, UR5 ;  /* 0x0000000504057899 */ /* 0x000fe20008010205 */
[----:B------:R-:W-:-:S02]  /*1fe0*/  SEL R0, R0, 0xffffffe0, !P1 ;  /* 0xffffffe000007807 */ /* 0x000fc40004800000 */
[--C-:B---3--:R-:W-:Y:S01]  /*1ff0*/  SHF.R.S32.HI R17, RZ, 0x2, R6.reuse ;  /* 0x00000002ff117819 */ /* 0x108fe20000011406 */
[C---:B------:R-:W-:Y:S01]  /*2000*/  IMAD.IADD R221, R232.reuse, 0x1, R3 ;  /* 0x00000001e8dd7824 */ /* 0x040fe200078e0203 */
[----:B------:R-:W-:Y:S01]  /*2010*/  SHF.R.S32.HI R16, RZ, 0x1f, R6 ;  /* 0x0000001fff107819 */ /* 0x000fe20000011406 */
[----:B------:R-:W-:Y:S01]  /*2020*/  IMAD.IADD R222, R232, 0x1, R0 ;  /* 0x00000001e8de7824 */ /* 0x000fe200078e0200 */
[----:B------:R-:W-:Y:S01]  /*2030*/  ISETP.GE.AND P0, PT, R34, c[0x0][0x1fc], PT ;  /* 0x00007f0022007a0c */ /* 0x000fe20003f06270 */
[----:B------:R-:W-:Y:S01]  /*2040*/  IMAD.IADD R0, R0, 0x1, R221 ;  /* 0x0000000100007824 */ /* 0x000fe200078e02dd */
[----:B------:R-:W-:Y:S01]  /*2050*/  IADD3 R11, -R239, UR14, -R12 ;  /* 0x0000000eef0b7c10 */ /* 0x000fe2000fffe90c */
[----:B------:R-:W-:Y:S01]  /*2060*/  IMAD.IADD R220, R3, 0x1, R222 ;  /* 0x0000000103dc7824 */ /* 0x000fe200078e02de */
[----:B------:R-:W-:Y:S02]  /*2070*/  LEA.HI R5, R16, R17, RZ, 0x3 ;  /* 0x0000001110057211 */ /* 0x000fe400078f18ff */
[----:B------:R-:W-:-:S02]  /*2080*/  P2R R16, PR, RZ, 0x1 ;  /* 0x00000001ff107803 */ /* 0x000fc40000000000 */
[C---:B------:R-:W-:Y:S02]  /*2090*/  ISETP.LT.OR P0, PT, R11.reuse, 0x1, !P2 ;  /* 0x000000010b00780c */ /* 0x040fe40005701670 */
[----:B------:R-:W-:Y:S01]  /*20a0*/  ISETP.LT.OR P1, PT, R11, 0x1, !P3 ;  /* 0x000000010b00780c */ /* 0x000fe20005f21670 */
[----:B----4-:R-:W-:Y:S01]  /*20b0*/  CS2R R36, SRZ ;  /* 0x0000000000247805 */ /* 0x010fe2000001ff00 */
[----:B------:R-:W-:-:S04]  /*20c0*/  DEPBAR.LE SB0, 0x1 ;  /* 0x000080400000791a */ /* 0x000fc80000000000 */
[----:B------:R-:W-:Y:S01]  /*20d0*/  BAR.SYNC.DEFER_BLOCKING 0x0 ;  /* 0x0000000000007b1d */ /* 0x000fe20000010000 */
[----:B--2---:R-:W-:Y:S02]  /*20e0*/  SHF.R.S32.HI R22, RZ, 0x5, R9 ;  /* 0x00000005ff167819 */ /* 0x004fe40000011409 */
[----:B------:R-:W-:Y:S01]  /*20f0*/  ISETP.GE.AND P4, PT, R34, c[0x0][0x1fc], PT ;  /* 0x00007f0022007a0c */ /* 0x000fe20003f86270 */
[----:B------:R-:W-:Y:S01]  /*2100*/  IMAD.MOV.U32 R34, RZ, RZ, R30 ;  /* 0x000000ffff227224 */ /* 0x000fe200078e001e */
[C---:B------:R-:W-:Y:S02]  /*2110*/  LEA.HI R23, R9.reuse, R22, RZ, 0x1 ;  /* 0x0000001609177211 */ /* 0x040fe400078f08ff */
[----:B------:R-:W-:Y:S01]  /*2120*/  LOP3.LUT R9, R9, 0xffffffe0, RZ, 0xc0, !PT ;  /* 0xffffffe009097812 */ /* 0x000fe200078ec0ff */
[----:B------:R-:W-:Y:S01]  /*2130*/  IMAD.WIDE.U32 R38, R13, c[0x0][0x278], R34 ;  /* 0x00009e000d267a25 */ /* 0x000fe200078e0022 */
[----:B------:R-:W-:Y:S01]  /*2140*/  LOP3.LUT R23, R23, 0xfffffffe, RZ, 0xc0, !PT ;  /* 0xfffffffe17177812 */ /* 0x000fe200078ec0ff */
[----:B------:R-:W-:-:S02]  /*2150*/  CS2R R34, SRZ ;  /* 0x0000000000227805 */ /* 0x000fc4000001ff00 */
[----:B------:R-:W-:Y:S01]  /*2160*/  IMAD.IADD R9, R236, 0x1, -R9 ;  /* 0x00000001ec097824 */ /* 0x000fe200078e0a09 */
[----:B------:R-:W-:Y:S01]  /*2170*/  IADD3 R245, R39, UR6, RZ ;  /* 0x0000000627f57c10 */ /* 0x000fe2000fffe0ff */
[----:B------:R-:W-:Y:S01]  /*2180*/  ULDC.64 UR6, c[0x0][0x290] ;  /* 0x0000a40000067ab9 */ /* 0x000fe20000000a00 */
[----:B------:R-:W-:Y:S01]  /*2190*/  STL.64 [R1+0x20], R38 ;  /* 0x0000202601007387 */ /* 0x000fe20000100a00 */
[----:B------:R-:W-:-:S04]  /*21a0*/  UIMAD UR6, UR16, UR6, URZ ;  /* 0x00000006100672a4 */ /* 0x000fc8000f8e023f */
[----:B------:R-:W-:Y:S01]  /*21b0*/  UIMAD UR6, UR17, UR7, UR6 ;  /* 0x00000007110672a4 */ /* 0x000fe2000f8e0206 */
[----:B------:R-:W1:Y:S04]  /*21c0*/  LDSM.16.M88.2 R174, [R0+0x6080] ;  /* 0x0060800000ae783b */ /* 0x000e680000000100 */
[----:B------:R-:W2:Y:S04]  /*21d0*/  LDSM.16.M88.2 R176, [R0+0x7080] ;  /* 0x0070800000b0783b */ /* 0x000ea80000000100 */
[----:B------:R-:W3:Y:S04]  /*21e0*/  LDSM.16.M88.2 R178, [R0+0x8080] ;  /* 0x0080800000b2783b */ /* 0x000ee80000000100 */
        /* <DEDUP_REMOVED lines=9> */
[----:B------:R-:W1:Y:S01]  /*2280*/  LDSM.16.M88.2 R166, [R222+0x8080] ;  /* 0x00808000dea6783b */ /* 0x000e620000000100 */
[----:B------:R-:W-:Y:S02]  /*2290*/  IMAD.IADD R5, R22, 0x1, -R23 ;  /* 0x0000000116057824 */ /* 0x000fe400078e0a17 */
[----:B------:R-:W-:Y:S01]  /*22a0*/  IMAD.U32 R23, RZ, RZ, UR8 ;  /* 0x00000008ff177e24 */ /* 0x000fe2000f8e00ff */
[----:B------:R-:W1:Y:S01]  /*22b0*/  LDSM.16.M88.2 R180, [R232+0x9080] ;  /* 0x00908000e8b4783b */ /* 0x000e620000000100 */
[----:B------:R-:W-:Y:S01]  /*22c0*/  IMAD.IADD R17, R17, 0x1, -R0 ;  /* 0x0000000111117824 */ /* 0x000fe200078e0a00 */
[----:B------:R-:W-:Y:S01]  /*22d0*/  LEA.HI R0, R21, R236, RZ, 0x4 ;  /* 0x000000ec15007211 */ /* 0x000fe200078f20ff */
[----:B------:R-:W-:Y:S01]  /*22e0*/  IMAD.SHL.U32 R230, R5, 0x200, RZ ;  /* 0x0000020005e67824 */ /* 0x000fe200078e00ff */
[----:B------:R-:W1:Y:S01]  /*22f0*/  LDSM.16.M88.2 R182, [R232+0xa080] ;  /* 0x00a08000e8b6783b */ /* 0x000e620000000100 */
[----:B------:R-:W-:Y:S01]  /*2300*/  IMAD.SHL.U32 R250, R17, 0x4, RZ ;  /* 0x0000000411fa7824 */ /* 0x000fe200078e00ff */
[----:B------:R-:W-:-:S02]  /*2310*/  SHF.R.S32.HI R21, RZ, 0x4, R0 ;  /* 0x00000004ff157819 */ /* 0x000fc40000011400 */
[----:B------:R-:W1:Y:S02]  /*2320*/  LDSM.16.M88.2 R184, [R232+0xb080] ;  /* 0x00b08000e8b8783b */ /* 0x000e640000000100 */
[----:B------:R-:W-:Y:S02]  /*2330*/  LEA.HI R22, R0, R21, RZ, 0x1 ;  /* 0x0000001500167211 */ /* 0x000fe400078f08ff */
        /* <DEDUP_REMOVED lines=19> */
[----:B------:R-:W-:-:S07]  /*2470*/  SEL R248, RZ, 0x1, P2 ;  /* 0x00000001fff87807 */ /* 0x000fce0001000000 */
[----:B------:R1:W-:Y:S01]  /*2480*/  LDGSTS.E.BYPASS.LTC128B.128 [R237+0x7080], [R28.64], !P0 ;  /* 0x070800001ced7fae */ /* 0x0003e2000c101d52 */
[----:B------:R-:W-:Y:S01]  /*2490*/  LEA R10, P0, R31, R14, 0x1 ;  /* 0x0000000e1f0a7211 */ /* 0x000fe200078008ff */
[----:B------:R-:W-:Y:S01]  /*24a0*/  IMAD.WIDE.U32 R30, R13, c[0x0][0x290], R26 ;  /* 0x0000a4000d1e7a25 */ /* 0x000fe200078e001a */
[----:B------:R-:W-:Y:S02]  /*24b0*/  IADD3 R13, -R12, UR14, -R239 ;  /* 0x0000000e0c0d7c10 */ /* 0x000fe4000fffe9ef */
[----:B------:R-:W-:Y:S02]  /*24c0*/  @P1 LOP3.LUT R4, R4, 0x1, RZ, 0xfc, !PT ;  /* 0x0000000104041812 */ /* 0x000fe400078efcff */
[----:B------:R-:W-:Y:S01]  /*24d0*/  ISETP.LT.OR P1, PT, R11, 0x21, !P3 ;  /* 0x000000210b00780c */ /* 0x000fe20005f21670 */
[----:B------:R1:W-:Y:S01]  /*24e0*/  STL.64 [R1+0x10], R30 ;  /* 0x0000101e01007387 */ /* 0x0003e20000100a00 */
[----:B------:R-:W-:Y:S02]  /*24f0*/  ISETP.GT.AND P3, PT, R236, 0xf, PT ;  /* 0x0000000fec00780c */ /* 0x000fe40003f64270 */
[----:B------:R-:W-:Y:S01]  /*2500*/  LEA.HI.X R11, R16, R15, R23, 0x1, P0 ;  /* 0x0000000f100b7211 */ /* 0x000fe200000f0c17 */
[----:B------:R-:W-:Y:S01]  /*2510*/  STL.64 [R1], R76 ;  /* 0x0000004c01007387 */ /* 0x000fe20000100a00 */
[----:B------:R-:W-:-:S02]  /*2520*/  LOP3.LUT R16, R22, 0xfffffffe, RZ, 0xc0, !PT ;  /* 0xfffffffe16107812 */ /* 0x000fc400078ec0ff */
[----:B------:R-:W-:Y:S02]  /*2530*/  ISETP.LT.OR P2, PT, R13, 0x1, P4 ;  /* 0x000000010d00780c */ /* 0x000fe40002741670 */
[----:B------:R-:W-:Y:S01]  /*2540*/  IADD3 R244, R31, UR6, RZ ;  /* 0x000000061ff47c10 */ /* 0x000fe2000fffe0ff */
[----:B------:R-:W-:Y:S01]  /*2550*/  IMAD.IADD R16, R21, 0x1, -R16 ;  /* 0x0000000115107824 */ /* 0x000fe200078e0a10 */
[----:B------:R-:W-:Y:S01]  /*2560*/  SHF.R.S32.HI R21, RZ, 0x1f, R8 ;  /* 0x0000001fff157819 */ /* 0x000fe20000011408 */
[----:B------:R1:W-:Y:S01]  /*2570*/  LDGSTS.E.BYPASS.LTC128B.128 [R237+0x9080], [R28.64+0x80], !P1 ;  /* 0x090800801ced7fae */ /* 0x0003e2000c901d52 */
[----:B------:R-:W-:Y:S01]  /*2580*/  ISETP.GE.AND P1, PT, R20, c[0x0][0x1fc], PT ;  /* 0x00007f0014007a0c */ /* 0x000fe20003f26270 */
[----:B------:R-:W-:Y:S01]  /*2590*/  IMAD.SHL.U32 R233, R16, 0x20, RZ ;  /* 0x0000002010e97824 */ /* 0x000fe200078e00ff */
[----:B------:R-:W-:Y:S01]  /*25a0*/  @!P3 IADD3 R22, P0, R38, UR21, RZ ;  /* 0x000000152616bc10 */ /* 0x000fe2000ff1e0ff */
[C---:B------:R-:W-:Y:S01]  /*25b0*/  IMAD.SHL.U32 R234, R16.reuse, 0x8, RZ ;  /* 0x0000000810ea7824 */ /* 0x040fe200078e00ff */
[----:B------:R-:W-:Y:S01]  /*25c0*/  LEA.HI R21, R21, R8, RZ, 0x2 ;  /* 0x0000000815157211 */ /* 0x000fe200078f10ff */
[----:B------:R-:W-:Y:S01]  /*25d0*/  IMAD.SHL.U32 R16, R16, 0x100, RZ ;  /* 0x0000010010107824 */ /* 0x000fe200078e00ff */
[----:B------:R-:W-:Y:S01]  /*25e0*/  @!P3 IADD3.X R19, R245, UR9, RZ, P0, !PT ;  /* 0x00000009f513bc10 */ /* 0x000fe200087fe4ff */
[----:B------:R-:W-:Y:S01]  /*25f0*/  ULDC.64 UR6, c[0x0][0x240] ;  /* 0x0000900000067ab9 */ /* 0x000fe20000000a00 */
[C---:B------:R-:W-:Y:S01]  /*2600*/  @!P3 LEA R18, P0, R22.reuse, c[0x0][0x258], 0x2 ;  /* 0x000096001612ba11 */ /* 0x040fe200078010ff */
[----:B------:R-:W-:Y:S01]  /*2610*/  UIMAD UR6, UR16, UR6, URZ ;  /* 0x00000006100672a4 */ /* 0x000fe2000f8e023f */
[----:B------:R-:W-:Y:S01]  /*2620*/  LOP3.LUT R21, R21, 0x1ffffffc, RZ, 0xc0, !PT ;  /* 0x1ffffffc15157812 */ /* 0x000fe200078ec0ff */
[----:B------:R-:W-:Y:S01]  /*2630*/  UIADD3 UR16, UR13, -UR14, URZ ;  /* 0x8000000e0d107290 */ /* 0x000fe2000fffe03f */
[----:B------:R-:W-:Y:S01]  /*2640*/  @!P3 LEA.HI.X R19, R22, c[0x0][0x25c], R19, 0x2, P0 ;  /* 0x000097001613ba11 */ /* 0x000fe200000f1413 */
[----:B------:R-:W-:Y:S01]  /*2650*/  UIADD3 UR13, UR10, UR13, URZ ;  /* 0x0000000d0a0d7290 */ /* 0x000fe2000fffe03f */
[----:B------:R-:W-:Y:S01]  /*2660*/  ISETP.GE.AND P0, PT, R20, c[0x0][0x1fc], PT ;  /* 0x00007f0014007a0c */ /* 0x000fe20003f06270 */
[C---:B------:R-:W-:Y:S01]  /*2670*/  IMAD.SHL.U32 R20, R8.reuse, 0x8, RZ ;  /* 0x0000000808147824 */ /* 0x040fe200078e00ff */
[C---:B------:R-:W-:Y:S01]  /*2680*/  ISETP.LT.OR P3, PT, R13.reuse, 0x21, P4 ;  /* 0x000000210d00780c */ /* 0x040fe20002761670 */
[----:B------:R-:W-:Y:S01]  /*2690*/  IMAD.IADD R12, R8, 0x1, -R21 ;  /* 0x00000001080c7824 */ /* 0x000fe200078e0a15 */
[----:B------:R-:W-:Y:S01]  /*26a0*/  SEL R8, RZ, 0xffffffff, P0 ;  /* 0xffffffffff087807 */ /* 0x000fe20000000000 */
[----:B------:R-:W-:Y:S01]  /*26b0*/  UIMAD UR7, UR17, UR7, UR6 ;  /* 0x00000007110772a4 */ /* 0x000fe2000f8e0206 */
[C---:B------:R-:W-:Y:S01]  /*26c0*/  ISETP.LT.OR P0, PT, R13.reuse, 0x1, P1 ;  /* 0x000000010d00780c */ /* 0x040fe20000f01670 */
[----:B------:R-:W-:Y:S01]  /*26d0*/  UIADD3 UR17, -UR14, 0x1, UR13 ;  /* 0x000000010e117890 */ /* 0x000fe2000fffe10d */
[----:B------:R-:W-:Y:S01]  /*26e0*/  ISETP.LT.OR P4, PT, R13, 0x21, P1 ;  /* 0x000000210d00780c */ /* 0x000fe20000f81670 */
[----:B------:R-:W-:Y:S01]  /*26f0*/  IMAD.SHL.U32 R13, R17, 0x20, RZ ;  /* 0x00000020110d7824 */ /* 0x000fe200078e00ff */
[----:B------:R-:W-:Y:S01]  /*2700*/  LOP3.LUT R20, R20, 0x18, RZ, 0xc0, !PT ;  /* 0x0000001814147812 */ /* 0x000fe200078ec0ff */
[----:B------:R-:W-:Y:S01]  /*2710*/  ULDC UR6, c[0x0][0x2a0] ;  /* 0x0000a80000067ab9 */ /* 0x000fe20000000800 */
[----:B------:R-:W-:Y:S01]  /*2720*/  ISETP.GT.AND P1, PT, R236, 0xf, PT ;  /* 0x0000000fec00780c */ /* 0x000fe20003f24270 */
[----:B------:R-:W-:Y:S01]  /*2730*/  ULOP3.LUT UR6, URZ, UR6, URZ, 0x33, !UPT ;  /* 0x000000063f067292 */ /* 0x000fe2000f8e333f */
[C---:B------:R-:W-:Y:S01]  /*2740*/  LOP3.LUT R13, R20.reuse, 0xe0, R13, 0xf8, !PT ;  /* 0x000000e0140d7812 */ /* 0x040fe200078ef80d */
[----:B------:R-:W-:Y:S01]  /*2750*/  CS2R R38, SRZ ;  /* 0x0000000000267805 */ /* 0x000fe2000001ff00 */
[----:B------:R-:W-:Y:S01]  /*2760*/  LOP3.LUT R233, R20, 0x20, R233, 0xf8, !PT ;  /* 0x0000002014e97812 */ /* 0x000fe200078ef8e9 */
[----:B-----5:R-:W-:Y:S01]  /*2770*/  CS2R R32, SRZ ;  /* 0x0000000000207805 */ /* 0x020fe2000001ff00 */
[----:B------:R-:W-:Y:S01]  /*2780*/  SHF.R.S32.HI R20, RZ, 0x1f, R9 ;  /* 0x0000001fff147819 */ /* 0x000fe20000011409 */
[----:B-1----:R-:W-:Y:S01]  /*2790*/  CS2R R28, SRZ ;  /* 0x00000000001c7805 */ /* 0x002fe2000001ff00 */
[----:B------:R-:W-:-:S02]  /*27a0*/  LOP3.LUT R250, R13, 0x18, R250, 0x78, !PT ;  /* 0x000000180dfa7812 */ /* 0x000fc400078e78fa */
[----:B------:R-:W-:Y:S01]  /*27b0*/  LEA.HI R249, R20, R9, RZ, 0x2 ;  /* 0x0000000914f97211 */ /* 0x000fe200078f10ff */
[----:B------:R-:W-:Y:S01]  /*27c0*/  IMAD.SHL.U32 R20, R5, 0x10, RZ ;  /* 0x0000001005147824 */ /* 0x000fe200078e00ff */
[----:B------:R-:W-:Y:S01]  /*27d0*/  LOP3.LUT R234, R234, 0x8, RZ, 0xc0, !PT ;  /* 0x00000008eaea7812 */ /* 0x000fe200078ec0ff */
[----:B------:R-:W-:Y:S01]  /*27e0*/  @!P1 IMAD.SHL.U32 R21, R236, 0x10, RZ ;  /* 0x00000010ec159824 */ /* 0x000fe200078e00ff */
[C---:B------:R-:W-:Y:S02]  /*27f0*/  LOP3.LUT R22, R249.reuse, 0x7ffffffc, RZ, 0xc0, !PT ;  /* 0x7ffffffcf9167812 */ /* 0x040fe400078ec0ff */
[----:B------:R-:W-:Y:S02]  /*2800*/  LEA.HI.SX32 R249, R249, R20, 0x1e ;  /* 0x00000014f9f97211 */ /* 0x000fe400078ff2ff */
[----:B------:R-:W-:Y:S01]  /*2810*/  LOP3.LUT R20, R20, 0x10, RZ, 0xc0, !PT ;  /* 0x0000001014147812 */ /* 0x000fe200078ec0ff */
[----:B------:R1:W-:Y:S01]  /*2820*/  @!P1 LDGSTS.E.BYPASS.LTC128B.128 [R21+0x12080], [R18.64] ;  /* 0x1208000012159fae */ /* 0x0003e2000b901d52 */
[----:B------:R-:W-:Y:S01]  /*2830*/  IMAD.IADD R9, R9, 0x1, -R22 ;  /* 0x0000000109097824 */ /* 0x000fe200078e0a16 */
[----:B------:R-:W-:-:S02]  /*2840*/  IADD3 R252, R77, UR7, RZ ;  /* 0x000000074dfc7c10 */ /* 0x000fc4000fffe0ff */
[----:B------:R-:W0:Y:S01]  /*2850*/  LDGDEPBAR ;  /* 0x00000000000079af */ /* 0x000e220000000000 */
[----:B------:R-:W-:Y:S02]  /*2860*/  LOP3.LUT R13, R20, 0xe0, R7, 0xf8, !PT ;  /* 0x000000e0140d7812 */ /* 0x000fe400078ef807 */
[----:B------:R-:W-:Y:S01]  /*2870*/  LOP3.LUT R7, R0, 0xfffffff0, RZ, 0xc0, !PT ;  /* 0xfffffff000077812 */ /* 0x000fe200078ec0ff */
[----:B------:R5:W-:Y:S01]  /*2880*/  LDGSTS.E.BYPASS.LTC128B.128 [R237+0xe080], [R14.64], !P2 ;  /* 0x0e0800000eed7fae */ /* 0x000be2000d101d52 */
[----:B------:R-:W-:Y:S02]  /*2890*/  LOP3.LUT P2, RZ, R17, 0x1, RZ, 0xc0, !PT ;  /* 0x0000000111ff7812 */ /* 0x000fe4000784c0ff */
[----:B------:R-:W-:Y:S01]  /*28a0*/  LOP3.LUT R17, R6, 0x3ffffffc, RZ, 0xc0, !PT ;  /* 0x3ffffffc06117812 */ /* 0x000fe200078ec0ff */
[----:B------:R-:W-:Y:S01]  /*28b0*/  IMAD.IADD R7, R236, 0x1, -R7 ;  /* 0x00000001ec077824 */ /* 0x000fe200078e0a07 */
[----:B------:R5:W-:Y:S01]  /*28c0*/  LDGSTS.E.BYPASS.LTC128B.128 [R237+0x10080], [R14.64+0x80], !P0 ;  /* 0x100800800eed7fae */ /* 0x000be2000c101d52 */
[----:B------:R-:W-:Y:S01]  /*28d0*/  IMAD R6, R12, 0x4, R9 ;  /* 0x000000040c067824 */ /* 0x000fe200078e0209 */
[----:B------:R-:W-:Y:S01]  /*28e0*/  IADD3 R12, P0, R30, UR21, RZ ;  /* 0x000000151e0c7c10 */ /* 0x000fe2000ff1e0ff */
[----:B------:R-:W-:Y:S01]  /*28f0*/  IMAD.IADD R9, R236, 0x1, -R17 ;  /* 0x00000001ec097824 */ /* 0x000fe200078e0a11 */
[----:B------:R-:W-:Y:S01]  /*2900*/  SHF.R.S32.HI R0, RZ, 0x1f, R7 ;  /* 0x0000001fff007819 */ /* 0x000fe20000011407 */
[----:B------:R-:W-:Y:S01]  /*2910*/  IMAD.SHL.U32 R17, R8, 0x2, RZ ;  /* 0x0000000208117824 */ /* 0x000fe200078e00ff */
[----:B------:R-:W-:Y:S01]  /*2920*/  LOP3.LUT P1, RZ, R7, 0x4, RZ, 0xc0, !PT ;  /* 0x0000000407ff7812 */ /* 0x000fe2000782c0ff */
[----:B------:R-:W-:Y:S01]  /*2930*/  IMAD R9, R9, 0x2, R230 ;  /* 0x0000000209097824 */ /* 0x000fe200078e02e6 */
[----:B------:R-:W-:Y:S01]  /*2940*/  LOP3.LUT R13, R13, 0x100, R16, 0xf8, !PT ;  /* 0x000001000d0d7812 */ /* 0x000fe200078ef810 */
[----:B------:R1:W-:Y:S01]  /*2950*/  LDGSTS.E.BYPASS.LTC128B.128 [R237+0xf080], [R10.64], !P3 ;  /* 0x0f0800000aed7fae */ /* 0x0003e2000d901d52 */
[----:B------:R-:W-:Y:S01]  /*2960*/  LOP3.LUT R248, R17, 0x2, R248, 0xe2, !PT ;  /* 0x0000000211f87812 */ /* 0x000fe200078ee2f8 */
[----:B------:R-:W-:Y:S01]  /*2970*/  IMAD.IADD R250, R9, 0x1, R250 ;  /* 0x0000000109fa7824 */ /* 0x000fe200078e02fa */
[----:B------:R-:W-:Y:S01]  /*2980*/  LEA.HI R17, R0, R7, RZ, 0x3 ;  /* 0x0000000700117211 */ /* 0x000fe200078f18ff */
[----:B------:R-:W-:Y:S01]  /*2990*/  IMAD.SHL.U32 R9, R7, 0x20, RZ ;  /* 0x0000002007097824 */ /* 0x000fe200078e00ff */
[----:B------:R-:W-:Y:S01]  /*29a0*/  LOP3.LUT R231, R13, 0x8, R2, 0xf8, !PT ;  /* 0x000000080de77812 */ /* 0x000fe200078ef802 */
[----:B------:R-:W-:Y:S01]  /*29b0*/  IMAD.SHL.U32 R250, R250, 0x2, RZ ;  /* 0x00000002fafa7824 */ /* 0x000fe200078e00ff */
[C---:B------:R-:W-:Y:S01]  /*29c0*/  LOP3.LUT R0, R17.reuse, 0xfffffff8, RZ, 0xc0, !PT ;  /* 0xfffffff811007812 */ /* 0x040fe200078ec0ff */
[----:B------:R-:W-:Y:S01]  /*29d0*/  IMAD.SHL.U32 R17, R17, 0x40, RZ ;  /* 0x0000004011117824 */ /* 0x000fe200078e00ff */
[----:B------:R-:W-:Y:S01]  /*29e0*/  LOP3.LUT R9, R234, 0x1e0, R9, 0xf8, !PT ;  /* 0x000001e0ea097812 */ /* 0x000fe200078ef809 */
[----:B------:R2:W-:Y:S01]  /*29f0*/  LDGSTS.E.BYPASS.LTC128B.128 [R237+0x11080], [R10.64+0x80], !P4 ;  /* 0x110800800aed7fae */ /* 0x0005e2000e101d52 */
[----:B------:R-:W-:Y:S01]  /*2a00*/  IADD3 R251, R250, 0x126c0, RZ ;  /* 0x000126c0fafb7810 */ /* 0x000fe20007ffe0ff */
[----:B------:R-:W-:Y:S01]  /*2a10*/  IMAD.IADD R0, R7, 0x1, -R0 ;  /* 0x0000000107007824 */ /* 0x000fe200078e0a00 */
[----:B------:R-:W-:Y:S01]  /*2a20*/  LOP3.LUT R2, R17, 0xfffffe00, RZ, 0xc0, !PT ;  /* 0xfffffe0011027812 */ /* 0x000fe200078ec0ff */
[----:B------:R-:W-:Y:S01]  /*2a30*/  CS2R R30, SRZ ;  /* 0x00000000001e7805 */ /* 0x000fe2000001ff00 */
[----:B------:R-:W-:-:S02]  /*2a40*/  SEL R229, R229, 0xfffffff0, !P1 ;  /* 0xfffffff0e5e57807 */ /* 0x000fc40004800000 */
[C---:B------:R-:W-:Y:S01]  /*2a50*/  LOP3.LUT P1, RZ, R0.reuse, 0x2, RZ, 0xc0, !PT ;  /* 0x0000000200ff7812 */ /* 0x040fe2000782c0ff */
[----:B-----5:R-:W-:Y:S02]  /*2a60*/  IMAD.SHL.U32 R15, R0, 0x40, RZ ;  /* 0x00000040000f7824 */ /* 0x020fe400078e00ff */
[----:B------:R-:W-:Y:S01]  /*2a70*/  IMAD.SHL.U32 R14, R7, 0x4, RZ ;  /* 0x00000004070e7824 */ /* 0x000fe200078e00ff */
[----:B------:R-:W-:Y:S01]  /*2a80*/  IADD3.X R7, R244, UR9, RZ, P0, !PT ;  /* 0x00000009f4077c10 */ /* 0x000fe200087fe4ff */
[----:B------:R-:W-:Y:S01]  /*2a90*/  IMAD R5, R5, 0x400, R2 ;  /* 0x0000040005057824 */ /* 0x000fe200078e0202 */
[----:B------:R-:W-:Y:S01]  /*2aa0*/  LOP3.LUT R15, R15, 0x1c0, RZ, 0xc0, !PT ;  /* 0x000001c00f0f7812 */ /* 0x000fe200078ec0ff */
[----:B------:R-:W-:Y:S01]  /*2ab0*/  USHF.L.U32 UR9, UR4, 0x5, URZ ;  /* 0x0000000504097899 */ /* 0x000fe2000800063f */
[----:B------:R-:W-:Y:S02]  /*2ac0*/  LEA R8, P0, R12, c[0x0][0x280], 0x2 ;  /* 0x0000a0000c087a11 */ /* 0x000fe400078010ff */
[----:B-1----:R-:W-:Y:S01]  /*2ad0*/  LOP3.LUT R19, R9, 0x38, R14, 0x78, !PT ;  /* 0x0000003809137812 */ /* 0x002fe200078e780e */
[----:B------:R-:W-:Y:S01]  /*2ae0*/  UMOV UR4, URZ ;  /* 0x0000003f00047c82 */ /* 0x000fe20008000000 */
[----:B------:R-:W-:-:S02]  /*2af0*/  SHF.R.U32.HI R14, RZ, 0x3, R15 ;  /* 0x00000003ff0e7819 */ /* 0x000fc4000001160f */
[----:B------:R-:W-:Y:S02]  /*2b00*/  LEA.HI.X R9, R12, c[0x0][0x284], R7, 0x2, P0 ;  /* 0x0000a1000c097a11 */ /* 0x000fe400000f1407 */
[----:B------:R-:W-:Y:S02]  /*2b10*/  ISETP.GE.AND P0, PT, R236, 0x10, PT ;  /* 0x00000010ec00780c */ /* 0x000fe40003f06270 */
[C---:B------:R-:W-:Y:S02]  /*2b20*/  LOP3.LUT R234, R14.reuse, R15, R234, 0x1e, !PT ;  /* 0x0000000f0eea7212 */ /* 0x040fe400078e1eea */
[----:B------:R-:W-:Y:S02]  /*2b30*/  LOP3.LUT R233, R14, R233, R15, 0x1e, !PT ;  /* 0x000000e90ee97212 */ /* 0x000fe400078e1e0f */
[----:B------:R-:W-:Y:S01]  /*2b40*/  LOP3.LUT R12, R13, 0x1c0, RZ, 0xc0, !PT ;  /* 0x000001c00d0c7812 */ /* 0x000fe200078ec0ff */
[----:B------:R-:W-:Y:S01]  /*2b50*/  IMAD.IADD R234, R5, 0x1, R234 ;  /* 0x0000000105ea7824 */ /* 0x000fe200078e02ea */
[----:B------:R-:W-:-:S02]  /*2b60*/  IADD3 R5, R250, 0x12480, RZ ;  /* 0x00012480fa057810 */ /* 0x000fc40007ffe0ff */
[----:B------:R-:W-:Y:S02]  /*2b70*/  LOP3.LUT R233, R233, R2, RZ, 0xfc, !PT ;  /* 0x00000002e9e97212 */ /* 0x000fe400078efcff */
[----:B------:R-:W-:Y:S01]  /*2b80*/  @P2 IADD3 R251, R5, 0x1c0, RZ ;  /* 0x000001c005fb2810 */ /* 0x000fe20007ffe0ff */
[----:B------:R-:W-:Y:S01]  /*2b90*/  @!P0 IMAD.SHL.U32 R5, R236, 0x10, RZ ;  /* 0x00000010ec058824 */ /* 0x000fe200078e00ff */
[----:B------:R-:W-:Y:S02]  /*2ba0*/  LOP3.LUT R230, R19, R230, RZ, 0xfc, !PT ;  /* 0x000000e613e67212 */ /* 0x000fe400078efcff */
[----:B------:R-:W-:Y:S02]  /*2bb0*/  SHF.R.U32.HI R12, RZ, 0x3, R12 ;  /* 0x00000003ff0c7819 */ /* 0x000fe4000001160c */
[----:B------:R1:W-:Y:S01]  /*2bc0*/  @!P0 LDGSTS.E.BYPASS.LTC128B.128 [R5+0x12280], [R8.64] ;  /* 0x1228000008058fae */ /* 0x0003e2000b901d52 */
[----:B------:R-:W-:Y:S01]  /*2bd0*/  LOP3.LUT P0, RZ, R0, 0x4, RZ, 0xc0, !PT ;  /* 0x0000000400ff7812 */ /* 0x000fe2000780c0ff */
[----:B------:R-:W-:Y:S01]  /*2be0*/  IMAD.MOV.U32 R0, RZ, RZ, 0x20 ;  /* 0x00000020ff007424 */ /* 0x000fe200078e00ff */
[----:B------:R-:W-:Y:S01]  /*2bf0*/  LOP3.LUT R231, R12, R231, RZ, 0x3c, !PT ;  /* 0x000000e70ce77212 */ /* 0x000fe200078e3cff */
[----:B------:R-:W0:Y:S01]  /*2c00*/  LDGDEPBAR ;  /* 0x00000000000079af */ /* 0x000e220000000000 */
[----:B------:R-:W-:-:S02]  /*2c10*/  LEA R230, R230, 0x15480, 0x1 ;  /* 0x00015480e6e67811 */ /* 0x000fc400078e08ff */
[----:B------:R-:W-:Y:S01]  /*2c20*/  SEL R227, R0, 0xffffffe0, !P0 ;  /* 0xffffffe000e37807 */ /* 0x000fe20004000000 */
[----:B------:R-:W0:Y:S01]  /*2c30*/  LDGDEPBAR ;  /* 0x00000000000079af */ /* 0x000e220000000000 */
[----:B------:R-:W-:Y:S01]  /*2c40*/  SEL R228, R228, 0xfffffff0, !P1 ;  /* 0xfffffff0e4e47807 */ /* 0x000fe20004800000 */
[----:B------:R-:W-:Y:S02]  /*2c50*/  IMAD R229, R229, 0x2, R230 ;  /* 0x00000002e5e57824 */ /* 0x000fe400078e02e6 */
[--C-:B------:R-:W-:Y:S02]  /*2c60*/  IMAD.IADD R224, R234, 0x1, R227.reuse ;  /* 0x00000001eae07824 */ /* 0x100fe400078e02e3 */
[----:B------:R-:W-:Y:S02]  /*2c70*/  IMAD.SHL.U32 R231, R231, 0x2, RZ ;  /* 0x00000002e7e77824 */ /* 0x000fe400078e00ff */
[----:B------:R-:W-:Y:S02]  /*2c80*/  IMAD.IADD R226, R228, 0x1, R227 ;  /* 0x00000001e4e27824 */ /* 0x000fe400078e02e3 */
[----:B------:R-:W-:-:S02]  /*2c90*/  IMAD.IADD R225, R234, 0x1, R228 ;  /* 0x00000001eae17824 */ /* 0x000fc400078e02e4 */
        /* <DEDUP_REMOVED lines=16> */
.L_x_627:
        /* <DEDUP_REMOVED lines=192> */
.L_x_611:
[----:B------:R-:W-:Y:S11]  /*39a0*/  ISETP.NE.AND P2, PT, R139, c[0x0][0x2a8], PT ;  /* 0x0000aa008b007a0c */ /* 0x000ff60003f45270 */
[----:B------:R-:W-:Y:S02]  /*39b0*/  @!UPT UIADD3 URZ, URZ, URZ, URZ ;  /* 0x0000003f3f3ff290 */ /* 0x000fe4000fffe03f */
[----:B------:R-:W-:Y:S05]  /*39c0*/  @P2 IMAD.HI.U32 R2, R3, c[0x0][0x2ac], RZ ;  /* 0x0000ab0003022a27 */ /* 0x000fea00078e00ff */
[----:B------:R-:W-:Y:S02]  /*39d0*/  @P2 SHF.R.U32.HI R3, RZ, c[0x0][0x2b0], R2 ;  /* 0x0000ac00ff032a19 */ /* 0x000fe40000011602 */
.L_x_612:
[----:B------:R-:W-:Y:S05]  /*39e0*/  BSYNC B0 ;  /* 0x0000000000007941 */ /* 0x000fea0003800000 */
.L_x_610:
        /* <DEDUP_REMOVED lines=8> */
.L_x_609:
        /* <DEDUP_REMOVED lines=16> */
.L_x_615:
[----:B------:R-:W-:Y:S11]  /*3b70*/  ISETP.NE.AND P2, PT, R139, c[0x0][0x2a8], PT ;  /* 0x0000aa008b007a0c */ /* 0x000ff60003f45270 */
[----:B------:R-:W-:Y:S02]  /*3b80*/  @!UPT UIADD3 URZ, URZ, URZ, URZ ;  /* 0x0000003f3f3ff290 */ /* 0x000fe4000fffe03f */
[----:B------:R-:W-:Y:S05]  /*3b90*/  @P2 IMAD.HI.U32 R2, R3, c[0x0][0x2ac], RZ ;  /* 0x0000ab0003022a27 */ /* 0x000fea00078e00ff */
[----:B------:R-:W-:Y:S02]  /*3ba0*/  @P2 SHF.R.U32.HI R3, RZ, c[0x0][0x2b0], R2 ;  /* 0x0000ac00ff032a19 */ /* 0x000fe40000011602 */
.L_x_616:
[----:B------:R-:W-:Y:S05]  /*3bb0*/  BSYNC B0 ;  /* 0x0000000000007941 */ /* 0x000fea0003800000 */
.L_x_614:
[----:B------:R-:W2:Y:S02]  /*3bc0*/  LDL R2, [R1+0x28] ;  /* 0x0000280001027983 */ /* 0x000ea40000100800 */
[----:B--2---:R-:W-:Y:S05]  /*3bd0*/  IMAD R4, R3, c[0x0][0x2a8], R2 ;  /* 0x0000aa0003047a24 */ /* 0x004fea00078e0202 */
[----:B------:R-:W-:Y:S02]  /*3be0*/  IADD3 R2, R4, c[0x0][0x2a8], RZ ;  /* 0x0000aa0004027a10 */ /* 0x000fe40007ffe0ff */
[----:B------:R-:W-:Y:S02]  /*3bf0*/  IMNMX R7, R7, R4, !PT ;  /* 0x0000000407077217 */ /* 0x000fe40007800200 */
[----:B------:R-:W-:Y:S02]  /*3c00*/  IMNMX R13, R13, R2, PT ;  /* 0x000000020d0d7217 */ /* 0x000fe40003800200 */
.L_x_613:
        /* <DEDUP_REMOVED lines=16> */
.L_x_619:
[----:B------:R-:W-:Y:S11]  /*3d10*/  ISETP.NE.AND P2, PT, R139, c[0x0][0x2a8], PT ;  /* 0x0000aa008b007a0c */ /* 0x000ff60003f45270 */
[----:B------:R-:W-:Y:S02]  /*3d20*/  @!UPT UIADD3 URZ, URZ, URZ, URZ ;  /* 0x0000003f3f3ff290 */ /* 0x000fe4000fffe03f */
[----:B------:R-:W-:Y:S05]  /*3d30*/  @P2 IMAD.HI.U32 R2, R3, c[0x0][0x2ac], RZ ;  /* 0x0000ab0003022a27 */ /* 0x000fea00078e00ff */
[----:B------:R-:W-:Y:S02]  /*3d40*/  @P2 SHF.R.U32.HI R3, RZ, c[0x0][0x2b0], R2 ;  /* 0x0000ac00ff032a19 */ /* 0x000fe40000011602 */
.L_x_620:
[----:B------:R-:W-:Y:S05]  /*3d50*/  BSYNC B0 ;  /* 0x0000000000007941 */ /* 0x000fea0003800000 */
.L_x_618:
[----:B------:R-:W2:Y:S02]  /*3d60*/  LDL R2, [R1+0x28] ;  /* 0x0000280001027983 */ /* 0x000ea40000100800 */
[----:B--2---:R-:W-:Y:S05]  /*3d70*/  IMAD R2, R3, c[0x0][0x2a8], R2 ;  /* 0x0000aa0003027a24 */ /* 0x004fea00078e0202 */
[----:B------:R-:W-:Y:S02]  /*3d80*/  IADD3 R3, R2, c[0x0][0x2a8], RZ ;  /* 0x0000aa0002037a10 */ /* 0x000fe40007ffe0ff */
[----:B------:R-:W-:Y:S02]  /*3d90*/  IMNMX R5, R5, R2, !PT ;  /* 0x0000000205057217 */ /* 0x000fe40007800200 */
[----:B------:R-:W-:Y:S02]  /*3da0*/  IMNMX R6, R6, R3, PT ;  /* 0x0000000306067217 */ /* 0x000fe40003800200 */
.L_x_617:
        /* <DEDUP_REMOVED lines=16> */
.L_x_623:
[----:B------:R-:W-:Y:S11]  /*3eb0*/  ISETP.NE.AND P2, PT, R139, c[0x0][0x2a8], PT ;  /* 0x0000aa008b007a0c */ /* 0x000ff60003f45270 */
[----:B------:R-:W-:Y:S02]  /*3ec0*/  @!UPT UIADD3 URZ, URZ, URZ, URZ ;  /* 0x0000003f3f3ff290 */ /* 0x000fe4000fffe03f */
[----:B------:R-:W-:Y:S05]  /*3ed0*/  @P2 IMAD.HI.U32 R2, R3, c[0x0][0x2ac], RZ ;  /* 0x0000ab0003022a27 */ /* 0x000fea00078e00ff */
[----:B------:R-:W-:Y:S02]  /*3ee0*/  @P2 SHF.R.U32.HI R3, RZ, c[0x0][0x2b0], R2 ;  /* 0x0000ac00ff032a19 */ /* 0x000fe40000011602 */
.L_x_624:
[----:B------:R-:W-:Y:S05]  /*3ef0*/  BSYNC B0 ;  /* 0x0000000000007941 */ /* 0x000fea0003800000 */
.L_x_622:
[----:B------:R-:W2:Y:S02]  /*3f00*/  LDL R2, [R1+0x28] ;  /* 0x0000280001027983 */ /* 0x000ea40000100800 */
[----:B--2---:R-:W-:Y:S05]  /*3f10*/  IMAD R11, R3, c[0x0][0x2a8], R2 ;  /* 0x0000aa00030b7a24 */ /* 0x004fea00078e0202 */
[----:B------:R-:W-:Y:S02]  /*3f20*/  IADD3 R3, R11, c[0x0][0x2a8], RZ ;  /* 0x0000aa000b037a10 */ /* 0x000fe40007ffe0ff */
[----:B------:R-:W-:Y:S02]  /*3f30*/  IMNMX R4, R4, R11, !PT ;  /* 0x0000000b04047217 */ /* 0x000fe40007800200 */
[----:B------:R-:W-:Y:S02]  /*3f40*/  IMNMX R136, R136, R3, PT ;  /* 0x0000000388887217 */ /* 0x000fe40003800200 */
.L_x_621:
        /* <DEDUP_REMOVED lines=61> */
.L_x_625:
        /* <DEDUP_REMOVED lines=500> */
.L_x_626:
        /* <DEDUP_REMOVED lines=234> */
.L_x_608:
[----:B------:R-:W-:Y:S05]  /*7100*/  @P0 EXIT ;  /* 0x000000000000094d */ /* 0x000fea0003800000 */
[----:B------:R-:W-:Y:S02]  /*7110*/  ULDC.64 UR4, c[0x0][0x360] ;  /* 0x0000d80000047ab9 */ /* 0x000fe40000000a00 */
[----:B------:R-:W-:Y:S02]  /*7120*/  UISETP.NE.U32.AND UP0, UPT, URZ, UR4, UPT ;  /* 0x000000043f00728c */ /* 0x000fe4000bf05070 */
[----:B------:R-:W-:-:S02]  /*7130*/  ULDC.64 UR6, c[0x0][0x360] ;  /* 0x0000d80000067ab9 */ /* 0x000fc40000000a00 */
[----:B------:R-:W-:-:S06]  /*7140*/  UISETP.NE.AND.EX UP0, UPT, URZ, UR5, UPT, UP0 ;  /* 0x000000053f00728c */ /* 0x000fcc000bf05300 */
[----:B------:R-:W-:-:S05]  /*7150*/  PLOP3.LUT P0, PT, PT, PT, UP0, 0x80, 0x0 ;  /* 0x000000000000781c */ /* 0x000fca0003f0f008 */
[----:B------:R-:W-:Y:S02]  /*7160*/  @UP0 UMOV UR4, 0x4 ;  /* 0x0000000400040882 */ /* 0x000fe40000000000 */
[----:B------:R-:W-:-:S06]  /*7170*/  @UP0 UIMAD.WIDE UR4, UR15, UR4, UR6 ;  /* 0x000000040f0402a5 */ /* 0x000fcc000f8e0206 */
[----:B------:R-:W-:Y:S02]  /*7180*/  IMAD.U32 R4, RZ, RZ, UR4 ;  /* 0x00000004ff047e24 */ /* 0x000fe4000f8e00ff */
[----:B-1----:R-:W-:-:S05]  /*7190*/  IMAD.U32 R5, RZ, RZ, UR5 ;  /* 0x00000005ff057e24 */ /* 0x002fca000f8e00ff */
[----:B------:R1:W2:Y:S01]  /*71a0*/  @P0 LDG.E R3, [R4.64] ;  /* 0x0000001204030981 */ /* 0x0002a2000c1e1900 */
[----:B------:R-:W3:Y:S01]  /*71b0*/  S2UR UR6, SR_CTAID.X ;  /* 0x00000000000679c3 */ /* 0x000ee20000002500 */
[----:B------:R-:W-:Y:S02]  /*71c0*/  MOV R0, 0x1 ;  /* 0x0000000100007802 */ /* 0x000fe40000000f00 */
[----:B------:R-:W4:Y:S01]  /*71d0*/  S2R R2, SR_CTAID.Y ;  /* 0x0000000000027919 */ /* 0x000f220000002600 */
[----:B---3--:R-:W-:-:S06]  /*71e0*/  UIMAD UR6, UR6, 0x3000, URZ ;  /* 0x00003000060678a4 */ /* 0x008fcc000f8e023f */
[----:B-1----:R-:W-:Y:S01]  /*71f0*/  IMAD.U32 R5, RZ, RZ, UR6 ;  /* 0x00000006ff057e24 */ /* 0x002fe2000f8e00ff */
[----:B------:R-:W-:Y:S06]  /*7200*/  BAR.SYNC.DEFER_BLOCKING 0x1, 0x100 ;  /* 0x0044000000007b1d */ /* 0x000fec0000010000 */
[----:B--2---:R-:W1:Y:S01]  /*7210*/  @P0 R2UR UR4, R3 ;  /* 0x00000000030403c2 */ /* 0x004e6200000e0000 */
[----:B------:R-:W-:-:S13]  /*7220*/  ISETP.NE.AND P0, PT, R0, c[0x0][0x338], PT ;  /* 0x0000ce0000007a0c */ /* 0x000fda0003f05270 */
[----:B----4-:R-:W-:-:S05]  /*7230*/  @P0 IMAD.HI.U32 R0, R2, c[0x0][0x33c], RZ ;  /* 0x0000cf0002000a27 */ /* 0x010fca00078e00ff */
[----:B------:R-:W-:-:S04]  /*7240*/  @P0 SHF.R.U32.HI R2, RZ, c[0x0][0x340], R0 ;  /* 0x0000d000ff020a19 */ /* 0x000fc80000011600 */
[----:B------:R-:W-:Y:S01]  /*7250*/  SHF.R.S32.HI R0, RZ, 0x1f, R2 ;  /* 0x0000001fff007819 */ /* 0x000fe20000011402 */
[----:B-1----:R-:W-:-:S04]  /*7260*/  @UP0 UIMAD UR4, UR15, 0x60, UR4 ;  /* 0x000000600f0408a4 */ /* 0x002fc8000f8e0204 */
[----:B------:R-:W-:Y:S01]  /*7270*/  UIMAD.WIDE UR4, UR4, 0x2aaaaaab, URZ ;  /* 0x2aaaaaab040478a5 */ /* 0x000fe2000f8e023f */
[----:B------:R-:W-:-:S03]  /*7280*/  IMAD R7, R0, c[0x0][0x328], RZ ;  /* 0x0000ca0000077a24 */ /* 0x000fc600078e02ff */
[----:B------:R-:W-:Y:S01]  /*7290*/  @UP0 USHF.R.U32.HI UR4, URZ, 0x1f, UR5 ;  /* 0x0000001f3f040899 */ /* 0x000fe20008011605 */
[----:B------:R-:W-:-:S03]  /*72a0*/  IMAD R7, R2, c[0x0][0x32c], R7 ;  /* 0x0000cb0002077a24 */ /* 0x000fc600078e0207 */
[----:B------:R-:W-:-:S04]  /*72b0*/  @UP0 ULEA.HI.SX32 UR4, UR5, UR4, 0x1c ;  /* 0x0000000405040291 */ /* 0x000fc8000f8fe23f */
[----:B------:R-:W-:Y:S02]  /*72c0*/  @UP0 UIMAD UR8, UR4, 0x3000, URZ ;  /* 0x00003000040808a4 */ /* 0x000fe4000f8e023f */
[----:B------:R-:W-:Y:S02]  /*72d0*/  USHF.R.S32.HI UR4, URZ, 0x1f, UR6 ;  /* 0x0000001f3f047899 */ /* 0x000fe40008011406 */
[----:B------:R-:W-:Y:S02]  /*72e0*/  @UP0 USHF.R.S32.HI UR5, URZ, 0x1f, UR8 ;  /* 0x0000001f3f050899 */ /* 0x000fe40008011408 */
[----:B------:R-:W-:Y:S02]  /*72f0*/  ULDC.64 UR6, c[0x0][0x330] ;  /* 0x0000cc0000067ab9 */ /* 0x000fe40000000a00 */
[----:B------:R-:W-:Y:S01]  /*7300*/  @!UP0 UMOV UR8, URZ ;  /* 0x0000003f00088c82 */ /* 0x000fe20008000000 */
[----:B------:R-:W-:Y:S02]  /*7310*/  MOV R3, UR4 ;  /* 0x0000000400037c02 */ /* 0x000fe40008000f00 */
[--C-:B------:R-:W-:Y:S01]  /*7320*/  IADD3 R4, P1, P0, R5, UR8, R236.reuse ;  /* 0x0000000805047c10 */ /* 0x100fe2000f83e0ec */
[----:B------:R-:W-:Y:S01]  /*7330*/  @UP0 UMOV UR9, UR5 ;  /* 0x0000000500090c82 */ /* 0x000fe20008000000 */
[----:B------:R-:W-:Y:S01]  /*7340*/  SHF.R.S32.HI R236, RZ, 0x1f, R236 ;  /* 0x0000001fffec7819 */ /* 0x000fe200000114ec */
[----:B------:R-:W-:-:S02]  /*7350*/  @!UP0 UMOV UR9, URZ ;  /* 0x0000003f00098c82 */ /* 0x000fc40008000000 */
[----:B------:R-:W-:Y:S01]  /*7360*/  USHF.R.S32.HI UR8, URZ, 0x1f, UR15 ;  /* 0x0000001f3f087899 */ /* 0x000fe2000801140f */
[----:B------:R-:W-:Y:S01]  /*7370*/  IADD3.X R5, R3, UR9, R236, P1, P0 ;  /* 0x0000000903057c10 */ /* 0x000fe20008fe04ec */
[----:B------:R-:W-:Y:S01]  /*7380*/  IMAD R3, R0, c[0x0][0x300], RZ ;  /* 0x0000c00000037a24 */ /* 0x000fe200078e02ff */
[----:B------:R-:W-:Y:S02]  /*7390*/  USEL UR9, UR15, URZ, !UP0 ;  /* 0x0000003f0f097287 */ /* 0x000fe4000c000000 */
[----:B------:R-:W-:Y:S01]  /*73a0*/  USEL UR8, UR8, URZ, !UP0 ;  /* 0x0000003f08087287 */ /* 0x000fe2000c000000 */
[C---:B------:R-:W-:Y:S01]  /*73b0*/  IMAD.WIDE.U32 R8, R2.reuse, c[0x0][0x328], R4 ;  /* 0x0000ca0002087a25 */ /* 0x040fe200078e0004 */
[----:B------:R-:W-:Y:S02]  /*73c0*/  ULDC.64 UR4, c[0x0][0x308] ;  /* 0x0000c20000047ab9 */ /* 0x000fe40000000a00 */
[----:B------:R-:W-:Y:S01]  /*73d0*/  UIMAD UR6, UR8, UR6, URZ ;  /* 0x00000006080672a4 */ /* 0x000fe2000f8e023f */
[C---:B------:R-:W-:Y:S01]  /*73e0*/  IMAD R3, R2.reuse, c[0x0][0x304], R3 ;  /* 0x0000c10002037a24 */ /* 0x040fe200078e0203 */
[----:B------:R-:W-:Y:S01]  /*73f0*/  MOV R0, UR9 ;  /* 0x0000000900007c02 */ /* 0x000fe20008000f00 */
[----:B------:R-:W-:Y:S01]  /*7400*/  IMAD.WIDE.U32 R4, R2, c[0x0][0x300], R4 ;  /* 0x0000c00002047a25 */ /* 0x000fe200078e0004 */
[----:B------:R-:W-:-:S02]  /*7410*/  UIMAD UR6, UR9, UR7, UR6 ;  /* 0x00000007090672a4 */ /* 0x000fc4000f8e0206 */
[----:B------:R-:W-:Y:S01]  /*7420*/  UIMAD UR4, UR8, UR4, URZ ;  /* 0x00000004080472a4 */ /* 0x000fe2000f8e023f */
[----:B------:R-:W-:Y:S01]  /*7430*/  IMAD.IADD R9, R9, 0x1, R7 ;  /* 0x0000000109097824 */ /* 0x000fe200078e0207 */
[----:B------:R-:W-:Y:S01]  /*7440*/  IADD3 R5, R5, R3, RZ ;  /* 0x0000000305057210 */ /* 0x000fe20007ffe0ff */
[----:B------:R-:W-:Y:S01]  /*7450*/  IMAD.U32 R3, RZ, RZ, UR9 ;  /* 0x00000009ff037e24 */ /* 0x000fe2000f8e00ff */
[----:B------:R-:W-:-:S03]  /*7460*/  UIMAD UR4, UR9, UR5, UR4 ;  /* 0x00000005090472a4 */ /* 0x000fc6000f8e0204 */
        /* <DEDUP_REMOVED lines=105> */
.L_x_628:
        /* <DEDUP_REMOVED lines=16> */
.L_x_2302:


//--------------------- .text._ZN7cutlass13device_kernelIN5flash19enable_sm80_to_sm89INS1_16FlashAttnBwdSm80INS1_25CollectiveMainloopBwdSm80ILi2ELi1EN4cute5tupleIJNS5_1CILi64EEENS7_ILi96EEENS7_ILi128EEEEEENS_10bfloat16_tEfNS_4arch4Sm80ELb0ELb1ELb1ELb1ELb1ELb0ELb0ELb0ELi2ELi2ELi2ELi2ELb1EEENS1_24CollectiveEpilogueBwdGQAISB_fSE_Li256ELb1ELb1EEENS1_19SingleTileSchedulerILb1ELb0ELb0ELi96EEEEEEEEEvNT_6ParamsE --------------------------
	.section	.text._ZN7cutlass13device_kernelIN5flash19enable_sm80_to_sm89INS1_16FlashAttnBwdSm80INS1_25CollectiveMainloopBwdSm80ILi2ELi1EN4cute5tupleIJNS5_1CILi64EEENS7_ILi96EEENS7_ILi128EEEEEENS_10bfloat16_tEfNS_4arch4Sm80ELb0ELb1ELb1ELb1ELb1ELb0ELb0ELb0ELi2ELi2ELi2ELi2ELb1EEENS1_24CollectiveEpilogueBwdGQAISB_fSE_Li256ELb1ELb1EEENS1_19SingleTileSchedulerILb1ELb0ELb0ELi96EEEEEEEEEvNT_6ParamsE,"ax",@progbits
	.sectioninfo	@"SHI_REGISTERS=255"
	.align	128
.text._ZN7cutlass13device_kernelIN5flash19enable_sm80_to_sm89INS1_16FlashAttnBwdSm80INS1_25CollectiveMainloopBwdSm80ILi2ELi1EN4cute5tupleIJNS5_1CILi64EEENS7_ILi96EEENS7_ILi128EEEEEENS_10bfloat16_tEfNS_4arch4Sm80ELb0ELb1ELb1ELb1ELb1ELb0ELb0ELb0ELi2ELi2ELi2ELi2ELb1EEENS1_24CollectiveEpilogueBwdGQAISB_fSE_Li256ELb1ELb1EEENS1_19SingleTileSchedulerILb1ELb0ELb0ELi96EEEEEEEEEvNT_6ParamsE:
        .type           _ZN7cutlass13device_kernelIN5flash19enable_sm80_to_sm89INS1_16FlashAttnBwdSm80INS1_25CollectiveMainloopBwdSm80ILi2ELi1EN4cute5tupleIJNS5_1CILi64EEENS7_ILi96EEENS7_ILi128EEEEEENS_10bfloat16_tEfNS_4arch4Sm80ELb0ELb1ELb1ELb1ELb1ELb0ELb0ELb0ELi2ELi2ELi2ELi2ELb1EEENS1_24CollectiveEpilogueBwdGQAISB_fSE_Li256ELb1ELb1EEENS1_19SingleTileSchedulerILb1ELb0ELb0ELi96EEEEEEEEEvNT_6ParamsE,@function
        .size           _ZN7cutlass13device_kernelIN5flash19enable_sm80_to_sm89INS1_16FlashAttnBwdSm80INS1_25CollectiveMainloopBwdSm80ILi2ELi1EN4cute5tupleIJNS5_1CILi64EEENS7_ILi96EEENS7_ILi128EEEEEENS_10bfloat16_tEfNS_4arch4Sm80ELb0ELb1ELb1ELb1ELb1ELb0ELb0ELb0ELi2ELi2ELi2ELi2ELb1EEENS1_24CollectiveEpilogueBwdGQAISB_fSE_Li256ELb1ELb1EEENS1_19SingleTileSchedulerILb1ELb0ELb0ELi96EEEEEEEEEvNT_6ParamsE,(.L_x_2303 - _ZN7cutlass13device_kernelIN5flash19enable_sm80_to_sm89INS1_16FlashAttnBwdSm80INS1_25CollectiveMainloopBwdSm80ILi2ELi1EN4cute5tupleIJNS5_1CILi64EEENS7_ILi96EEENS7_ILi128EEEEEENS_10bfloat16_tEfNS_4arch4Sm80ELb0ELb1ELb1ELb1ELb1ELb0ELb0ELb0ELi2ELi2ELi2ELi2ELb1EEENS1_24CollectiveEpilogueBwdGQAISB_fSE_Li256ELb1ELb1EEENS1_19SingleTileSchedulerILb1ELb0ELb0ELi96EEEEEEEEEvNT_6ParamsE)
        .other          _ZN7cutlass13device_kernelIN5flash19enable_sm80_to_sm89INS1_16FlashAttnBwdSm80INS1_25CollectiveMainloopBwdSm80ILi2ELi1EN4cute5tupleIJNS5_1CILi64EEENS7_ILi96EEENS7_ILi128EEEEEENS_10bfloat16_tEfNS_4arch4Sm80ELb0ELb1ELb1ELb1ELb1ELb0ELb0ELb0ELi2ELi2ELi2ELi2ELb1EEENS1_24CollectiveEpilogueBwdGQAISB_fSE_Li256ELb1ELb1EEENS1_19SingleTileSchedulerILb1ELb0ELb0ELi96EEEEEEEEEvNT_6ParamsE,@"STO_CUDA_ENTRY STV_DEFAULT"
_ZN7cutlass13device_kernelIN5flash19enable_sm80_to_sm89INS1_16FlashAttnBwdSm80INS1_25CollectiveMainloopBwdSm80ILi2ELi1EN4cute5tupleIJNS5_1CILi64EEENS7_ILi96EEENS7_ILi128EEEEEENS_10bfloat16_tEfNS_4arch4Sm80ELb0ELb1ELb1ELb1ELb1ELb0ELb0ELb0ELi2ELi2ELi2ELi2ELb1EEENS1_24CollectiveEpilogueBwdGQAISB_fSE_Li256ELb1ELb1EEENS1_19SingleTileSchedulerILb1ELb0ELb0ELi96EEEEEEEEEvNT_6ParamsE:
        /* <DEDUP_REMOVED lines=22> */
.L_x_630:
        /* <DEDUP_REMOVED lines=13> */
.L_x_632:
[----:B------:R-:W-:Y:S02]  /*0230*/  ULDC UR5, c[0x0][0x3ac] ;  /* 0x0000eb0000057ab9 */ /* 0x000fe40000000800 */
.L_x_631:
[----:B------:R-:W-:-:S04]  /*0240*/  UIMAD UR4, UR10, 0x60, URZ ;  /* 0x000000600a0478a4 */ /* 0x000fc8000f8e023f */
[----:B------:R-:W-:-:S04]  /*0250*/  UISETP.GE.AND UP0, UPT, UR4, UR5, UPT ;  /* 0x000000050400728c */ /* 0x000fc8000bf06270 */
[----:B------:R-:W-:Y:S01]  /*0260*/  USEL UR15, UR15, 0xffffffff, !UP0 ;  /* 0xffffffff0f0f7887 */ /* 0x000fe2000c000000 */
[----:B------:R-:W-:Y:S05]  /*0270*/  BRA `(.L_x_633) ;  /* 0x0000019000007947 */ /* 0x000fea0003800000 */
.L_x_629:
        /* <DEDUP_REMOVED lines=8> */
.L_x_634:
        /* <DEDUP_REMOVED lines=13> */
.L_x_636:
[----:B------:R-:W-:Y:S02]  /*03d0*/  ULDC UR5, c[0x0][0x3ac] ;  /* 0x0000eb0000057ab9 */ /* 0x000fe40000000800 */
.L_x_635:
[----:B------:R-:W-:-:S04]  /*03e0*/  UIMAD UR4, UR10, 0x60, URZ ;  /* 0x000000600a0478a4 */ /* 0x000fc8000f8e023f */
[----:B------:R-:W-:-:S04]  /*03f0*/  UISETP.GE.AND UP0, UPT, UR4, UR5, UPT ;  /* 0x000000050400728c */ /* 0x000fc8000bf06270 */
[----:B------:R-:W-:-:S06]  /*0400*/  USEL UR15, UR15, 0xffffffff, !UP0 ;  /* 0xffffffff0f0f7887 */ /* 0x000fcc000c000000 */
.L_x_633:
        /* <DEDUP_REMOVED lines=58> */
.L_x_637:
        /* <DEDUP_REMOVED lines=10> */
.L_x_638:
[----:B------:R-:W-:Y:S05]  /*0850*/  @!P2 BRA `(.L_x_639) ;  /* 0x000000500000a947 */ /* 0x000fea0003800000 */
[----:B------:R-:W3:Y:S04]  /*0860*/  LDG.E R2, [R6.64] ;  /* 0x0000001206027981 */ /* 0x000ee8000c1e1900 */
[----:B------:R-:W4:Y:S01]  /*0870*/  LDG.E R3, [R6.64+0x4] ;  /* 0x0000041206037981 */ /* 0x000f22000c1e1900 */
[----:B---3--:R-:W3:Y:S08]  /*0880*/  R2UR UR13, R2 ;  /* 0x00000000020d73c2 */ /* 0x008ef000000e0000 */
[----:B----4-:R-:W3:Y:S02]  /*0890*/  R2UR UR6, R3 ;  /* 0x00000000030673c2 */ /* 0x010ee400000e0000 */
[----:B---3--:R-:W-:-:S06]  /*08a0*/  UIADD3 UR13, -UR13, UR6, URZ ;  /* 0x000000060d0d7290 */ /* 0x008fcc000fffe13f */
.L_x_639:
        /* <DEDUP_REMOVED lines=15> */
.L_x_640:
        /* <DEDUP_REMOVED lines=128> */
[----:B------:R-:W-:Y:S01]  /*11a0*/  CS2R R128, SRZ ;  /* 0x0000000000807805 */ /* 0x000fe2000001ff00 */
        /* <DEDUP_REMOVED lines=178> */
[----:B------:R-:W-:Y:S01]  /*1cd0*/  UISETP.GE.AND UP6, UPT, UR10, 0x1, UPT ;  /* 0x000000010a00788c */ /* 0x000fe2000bfc6270 */
[----:B------:R-:W-:Y:S01]  /*1ce0*/  LEA.HI.X R3, R22, R235, R0, 0x6, P0 ;  /* 0x000000eb16037211 */ /* 0x000fe200000f3400 */
[----:B------:R-:W-:Y:S01]  /*1cf0*/  IMAD.U32 R0, RZ, RZ, UR23 ;  /* 0x00000017ff007e24 */ /* 0x000fe2000f8e00ff */
[----:B------:R1:W-:Y:S01]  /*1d00*/  LDGSTS.E.BYPASS.LTC128B.128 [R237+0x3080], [R28.64+0x80], !P5 ;  /* 0x030800801ced7fae */ /* 0x0003e2000e901d52 */
[----:B------:R-:W-:Y:S01]  /*1d10*/  ISETP.GE.AND P5, PT, R34, c[0x0][0x16c], PT ;  /* 0x00005b0022007a0c */ /* 0x000fe20003fa6270 */
[----:B------:R-:W-:Y:S01]  /*1d20*/  IMAD.MOV.U32 R229, RZ, RZ, 0x10 ;  /* 0x00000010ffe57424 */ /* 0x000fe200078e00ff */
[----:B---3--:R-:W-:Y:S01]  /*1d30*/  IADD3 R16, P1, R28, UR23, RZ ;  /* 0x000000171c107c10 */ /* 0x008fe2000ff3e0ff */
[----:B------:R-:W-:Y:S01]  /*1d40*/  IMAD.MOV.U32 R228, RZ, RZ, 0x10 ;  /* 0x00000010ffe47424 */ /* 0x000fe200078e00ff */
[----:B------:R-:W-:Y:S01]  /*1d50*/  IADD3 R4, R237, 0x6080, RZ ;  /* 0x00006080ed047810 */ /* 0x000fe20007ffe0ff */
[----:B------:R-:W-:Y:S01]  /*1d60*/  UISETP.GE.AND UP5, UPT, UR10, 0x2, UPT ;  /* 0x000000020a00788c */ /* 0x000fe2000bfa6270 */
        /* <DEDUP_REMOVED lines=19> */
[----:B------:R-:W-:Y:S01]  /*1ea0*/  LEA.HI R6, R21, R236, RZ, 0x2 ;  /* 0x000000ec15067211 */ /* 0x000fe200078f10ff */
[----:B------:R-:W-:Y:S01]  /*1eb0*/  IMAD.IADD R0, R5, 0x1, R0 ;  /* 0x0000000105007824 */ /* 0x000fe200078e0200 */
[----:B------:R-:W-:Y:S01]  /*1ec0*/  LEA.HI.X R33, R12, c[0x0][0x164], R3, 0x1, P0 ;  /* 0x000059000c217a11 */ /* 0x000fe200000f0c03 */
[----:B------:R-:W-:Y:S02]  /*1ed0*/  IMAD.U32 R5, RZ, RZ, UR4 ;  /* 0x00000004ff057e24 */ /* 0x000fe4000f8e00ff */
        /* <DEDUP_REMOVED lines=87> */
[C---:B------:R-:W-:Y:S01]  /*2450*/  ISETP.GT.AND P1, PT, R236.reuse, 0xf, PT ;  /* 0x0000000fec00780c */ /* 0x040fe20003f24270 */
[----:B------:R-:W-:Y:S01]  /*2460*/  IMAD.U32 R16, RZ, RZ, UR20 ;  /* 0x00000014ff107e24 */ /* 0x000fe2000f8e00ff */
[----:B------:R-:W-:Y:S02]  /*2470*/  ISETP.LT.OR P1, PT, R11, 0x21, !P3 ;  /* 0x000000210b00780c */ /* 0x000fe40005f21670 */
[----:B------:R-:W-:Y:S02]  /*2480*/  ISETP.GT.AND P3, PT, R236, 0xf, PT ;  /* 0x0000000fec00780c */ /* 0x000fe40003f64270 */
[----:B------:R-:W-:-:S03]  /*2490*/  SEL R248, RZ, 0x1, P2 ;  /* 0x00000001fff87807 */ /* 0x000fc60001000000 */
[----:B------:R1:W-:Y:S01]  /*24a0*/  LDGSTS.E.BYPASS.LTC128B.128 [R237+0x7080], [R28.64], !P0 ;  /* 0x070800001ced7fae */ /* 0x0003e2000c101d52 */
[----:B------:R-:W-:Y:S01]  /*24b0*/  LEA R10, P0, R31, R14, 0x1 ;  /* 0x0000000e1f0a7211 */ /* 0x000fe200078008ff */
[----:B------:R-:W-:Y:S01]  /*24c0*/  IMAD.WIDE.U32 R30, R13, c[0x0][0x290], R26 ;  /* 0x0000a4000d1e7a25 */ /* 0x000fe200078e001a */
[----:B------:R-:W-:Y:S02]  /*24d0*/  IADD3 R13, -R12, UR14, -R239 ;  /* 0x0000000e0c0d7c10 */ /* 0x000fe4000fffe9ef */
[----:B------:R-:W-:Y:S01]  /*24e0*/  LEA.HI.X R11, R16, R15, R23, 0x1, P0 ;  /* 0x0000000f100b7211 */ /* 0x000fe200000f0c17 */
[----:B------:R1:W-:Y:S01]  /*24f0*/  LDGSTS.E.BYPASS.LTC128B.128 [R237+0x9080], [R28.64+0x80], !P1 ;  /* 0x090800801ced7fae */ /* 0x0003e2000c901d52 */
[----:B------:R-:W-:Y:S02]  /*2500*/  LOP3.LUT R16, R22, 0xfffffffe, RZ, 0xc0, !PT ;  /* 0xfffffffe16107812 */ /* 0x000fe400078ec0ff */
[----:B------:R-:W-:Y:S01]  /*2510*/  @!P3 IADD3 R22, P0, R38, UR21, RZ ;  /* 0x000000152616bc10 */ /* 0x000fe2000ff1e0ff */
[----:B------:R2:W-:Y:S01]  /*2520*/  STL.64 [R1+0x10], R30 ;  /* 0x0000101e01007387 */ /* 0x0005e20000100a00 */
[----:B------:R-:W-:Y:S01]  /*2530*/  ISETP.GE.AND P1, PT, R20, c[0x0][0x1fc], PT ;  /* 0x00007f0014007a0c */ /* 0x000fe20003f26270 */
[----:B------:R-:W-:Y:S01]  /*2540*/  IMAD.IADD R16, R21, 0x1, -R16 ;  /* 0x0000000115107824 */ /* 0x000fe200078e0a10 */
[----:B------:R-:W-:Y:S01]  /*2550*/  SHF.R.S32.HI R21, RZ, 0x1f, R8 ;  /* 0x0000001fff157819 */ /* 0x000fe20000011408 */
[----:B------:R-:W-:Y:S01]  /*2560*/  STL.64 [R1], R76 ;  /* 0x0000004c01007387 */ /* 0x000fe20000100a00 */
[----:B------:R-:W-:Y:S01]  /*2570*/  @!P3 IADD3.X R19, R245, UR9, RZ, P0, !PT ;  /* 0x00000009f513bc10 */ /* 0x000fe200087fe4ff */
[C---:B------:R-:W-:Y:S01]  /*2580*/  IMAD.SHL.U32 R233, R16.reuse, 0x20, RZ ;  /* 0x0000002010e97824 */ /* 0x040fe200078e00ff */
[----:B------:R-:W-:Y:S01]  /*2590*/  LEA.HI R21, R21, R8, RZ, 0x2 ;  /* 0x0000000815157211 */ /* 0x000fe200078f10ff */
[----:B------:R-:W-:Y:S01]  /*25a0*/  IMAD.SHL.U32 R234, R16, 0x8, RZ ;  /* 0x0000000810ea7824 */ /* 0x000fe200078e00ff */
[----:B------:R-:W-:Y:S01]  /*25b0*/  @!P3 LEA R18, P0, R22, c[0x0][0x258], 0x2 ;  /* 0x000096001612ba11 */ /* 0x000fe200078010ff */
[----:B------:R-:W-:Y:S01]  /*25c0*/  IMAD.SHL.U32 R16, R16, 0x100, RZ ;  /* 0x0000010010107824 */ /* 0x000fe200078e00ff */
[----:B------:R-:W-:Y:S01]  /*25d0*/  LOP3.LUT R21, R21, 0x1ffffffc, RZ, 0xc0, !PT ;  /* 0x1ffffffc15157812 */ /* 0x000fe200078ec0ff */
[----:B------:R2:W-:Y:S01]  /*25e0*/  STL [R1+0x8], R4 ;  /* 0x0000080401007387 */ /* 0x0005e20000100800 */
[----:B------:R-:W-:Y:S01]  /*25f0*/  @!P3 LEA.HI.X R19, R22, c[0x0][0x25c], R19, 0x2, P0 ;  /* 0x000097001613ba11 */ /* 0x000fe200000f1413 */
[----:B------:R-:W-:Y:S01]  /*2600*/  CS2R R38, SRZ ;  /* 0x0000000000267805 */ /* 0x000fe2000001ff00 */
[----:B------:R-:W-:Y:S01]  /*2610*/  ISETP.GE.AND P0, PT, R20, c[0x0][0x1fc], PT ;  /* 0x00007f0014007a0c */ /* 0x000fe20003f06270 */
[C---:B------:R-:W-:Y:S01]  /*2620*/  IMAD.SHL.U32 R20, R8.reuse, 0x8, RZ ;  /* 0x0000000808147824 */ /* 0x040fe200078e00ff */
[C---:B------:R-:W-:Y:S01]  /*2630*/  ISETP.LT.OR P2, PT, R13.reuse, 0x1, P4 ;  /* 0x000000010d00780c */ /* 0x040fe20002741670 */
[----:B------:R-:W-:Y:S01]  /*2640*/  IMAD.IADD R12, R8, 0x1, -R21 ;  /* 0x00000001080c7824 */ /* 0x000fe200078e0a15 */
[----:B------:R-:W-:Y:S01]  /*2650*/  ISETP.LT.OR P3, PT, R13, 0x21, P4 ;  /* 0x000000210d00780c */ /* 0x000fe20002761670 */
[----:B-----5:R-:W-:Y:S01]  /*2660*/  CS2R R32, SRZ ;  /* 0x0000000000207805 */ /* 0x020fe2000001ff00 */
[----:B------:R-:W-:-:S02]  /*2670*/  SEL R8, RZ, 0xffffffff, P0 ;  /* 0xffffffffff087807 */ /* 0x000fc40000000000 */
[C---:B------:R-:W-:Y:S01]  /*2680*/  ISETP.LT.OR P0, PT, R13.reuse, 0x1, P1 ;  /* 0x000000010d00780c */ /* 0x040fe20000f01670 */
[----:B-1----:R-:W-:Y:S01]  /*2690*/  CS2R R28, SRZ ;  /* 0x00000000001c7805 */ /* 0x002fe2000001ff00 */
[----:B------:R-:W-:Y:S01]  /*26a0*/  ISETP.LT.OR P4, PT, R13, 0x21, P1 ;  /* 0x000000210d00780c */ /* 0x000fe20000f81670 */
[----:B------:R-:W-:Y:S01]  /*26b0*/  IMAD.SHL.U32 R13, R17, 0x20, RZ ;  /* 0x00000020110d7824 */ /* 0x000fe200078e00ff */
[----:B------:R-:W-:Y:S02]  /*26c0*/  LOP3.LUT R20, R20, 0x18, RZ, 0xc0, !PT ;  /* 0x0000001814147812 */ /* 0x000fe400078ec0ff */
[----:B------:R-:W-:Y:S02]  /*26d0*/  ISETP.GT.AND P1, PT, R236, 0xf, PT ;  /* 0x0000000fec00780c */ /* 0x000fe40003f24270 */
[C---:B------:R-:W-:Y:S02]  /*26e0*/  LOP3.LUT R13, R20.reuse, 0xe0, R13, 0xf8, !PT ;  /* 0x000000e0140d7812 */ /* 0x040fe400078ef80d */
[----:B------:R-:W-:-:S02]  /*26f0*/  LOP3.LUT R233, R20, 0x20, R233, 0xf8, !PT ;  /* 0x0000002014e97812 */ /* 0x000fc400078ef8e9 */
[----:B------:R-:W-:Y:S02]  /*2700*/  SHF.R.S32.HI R20, RZ, 0x1f, R9 ;  /* 0x0000001fff147819 */ /* 0x000fe40000011409 */
[----:B------:R-:W-:Y:S02]  /*2710*/  LOP3.LUT R250, R13, 0x18, R250, 0x78, !PT ;  /* 0x000000180dfa7812 */ /* 0x000fe400078e78fa */
[----:B------:R-:W-:Y:S01]  /*2720*/  LEA.HI R249, R20, R9, RZ, 0x2 ;  /* 0x0000000914f97211 */ /* 0x000fe200078f10ff */
[----:B------:R-:W-:Y:S01]  /*2730*/  IMAD.SHL.U32 R20, R5, 0x10, RZ ;  /* 0x0000001005147824 */ /* 0x000fe200078e00ff */
[----:B------:R-:W-:Y:S01]  /*2740*/  LOP3.LUT R234, R234, 0x8, RZ, 0xc0, !PT ;  /* 0x00000008eaea7812 */ /* 0x000fe200078ec0ff */
[----:B------:R-:W-:Y:S01]  /*2750*/  @!P1 IMAD.SHL.U32 R21, R236, 0x10, RZ ;  /* 0x00000010ec159824 */ /* 0x000fe200078e00ff */
[C---:B------:R-:W-:Y:S02]  /*2760*/  LOP3.LUT R22, R249.reuse, 0x7ffffffc, RZ, 0xc0, !PT ;  /* 0x7ffffffcf9167812 */ /* 0x040fe400078ec0ff */
[----:B------:R-:W-:-:S02]  /*2770*/  LEA.HI.SX32 R249, R249, R20, 0x1e ;  /* 0x00000014f9f97211 */ /* 0x000fc400078ff2ff */
[----:B------:R-:W-:Y:S01]  /*2780*/  LOP3.LUT R20, R20, 0x10, RZ, 0xc0, !PT ;  /* 0x0000001014147812 */ /* 0x000fe200078ec0ff */
[----:B------:R1:W-:Y:S01]  /*2790*/  @!P1 LDGSTS.E.BYPASS.LTC128B.128 [R21+0x12080], [R18.64] ;  /* 0x1208000012159fae */ /* 0x0003e2000b901d52 */
[----:B------:R-:W-:Y:S01]  /*27a0*/  IMAD.IADD R9, R9, 0x1, -R22 ;  /* 0x0000000109097824 */ /* 0x000fe200078e0a16 */
[----:B------:R-:W-:Y:S01]  /*27b0*/  IADD3 R244, R31, UR6, RZ ;  /* 0x000000061ff47c10 */ /* 0x000fe2000fffe0ff */
[----:B------:R-:W-:Y:S01]  /*27c0*/  ULDC.64 UR6, c[0x0][0x240] ;  /* 0x0000900000067ab9 */ /* 0x000fe20000000a00 */
[----:B------:R-:W0:Y:S01]  /*27d0*/  LDGDEPBAR ;  /* 0x00000000000079af */ /* 0x000e220000000000 */
[----:B------:R-:W-:Y:S01]  /*27e0*/  LOP3.LUT R13, R20, 0xe0, R7, 0xf8, !PT ;  /* 0x000000e0140d7812 */ /* 0x000fe200078ef807 */
[----:B------:R-:W-:Y:S01]  /*27f0*/  UIMAD UR6, UR16, UR6, URZ ;  /* 0x00000006100672a4 */ /* 0x000fe2000f8e023f */
[----:B------:R-:W-:Y:S01]  /*2800*/  LOP3.LUT R7, R0, 0xfffffff0, RZ, 0xc0, !PT ;  /* 0xfffffff000077812 */ /* 0x000fe200078ec0ff */
[----:B------:R5:W-:Y:S01]  /*2810*/  LDGSTS.E.BYPASS.LTC128B.128 [R237+0xe080], [R14.64], !P2 ;  /* 0x0e0800000eed7fae */ /* 0x000be2000d101d52 */
[----:B------:R-:W-:Y:S01]  /*2820*/  LOP3.LUT P2, RZ, R17, 0x1, RZ, 0xc0, !PT ;  /* 0x0000000111ff7812 */ /* 0x000fe2000784c0ff */
[----:B------:R-:W-:Y:S01]  /*2830*/  UIADD3 UR16, UR13, -UR14, URZ ;  /* 0x8000000e0d107290 */ /* 0x000fe2000fffe03f */
        /* <DEDUP_REMOVED lines=21> */
[----:B------:R-:W-:Y:S01]  /*2990*/  UIADD3 UR13, UR10, UR13, URZ ;  /* 0x0000000d0a0d7290 */ /* 0x000fe2000fffe03f */
[----:B------:R-:W-:Y:S01]  /*29a0*/  IADD3 R251, R250, 0x126c0, RZ ;  /* 0x000126c0fafb7810 */ /* 0x000fe20007ffe0ff */
[----:B------:R-:W-:Y:S01]  /*29b0*/  IMAD.IADD R0, R7, 0x1, -R0 ;  /* 0x0000000107007824 */ /* 0x000fe200078e0a00 */
[----:B------:R-:W-:Y:S01]  /*29c0*/  LOP3.LUT R2, R17, 0xfffffe00, RZ, 0xc0, !PT ;  /* 0xfffffe0011027812 */ /* 0x000fe200078ec0ff */
[----:B------:R3:W-:Y:S01]  /*29d0*/  LDGSTS.E.BYPASS.LTC128B.128 [R237+0x11080], [R10.64+0x80], !P4 ;  /* 0x110800800aed7fae */ /* 0x0007e2000e101d52 */
[----:B------:R-:W-:Y:S01]  /*29e0*/  UIMAD UR7, UR17, UR7, UR6 ;  /* 0x00000007110772a4 */ /* 0x000fe2000f8e0206 */
[----:B------:R-:W-:Y:S01]  /*29f0*/  SEL R229, R229, 0xfffffff0, !P1 ;  /* 0xfffffff0e5e57807 */ /* 0x000fe20004800000 */
[----:B------:R-:W-:Y:S01]  /*2a00*/  UIADD3 UR17, -UR14, 0x1, UR13 ;  /* 0x000000010e117890 */ /* 0x000fe2000fffe10d */
[----:B-----5:R-:W-:Y:S01]  /*2a10*/  IMAD.SHL.U32 R15, R0, 0x40, RZ ;  /* 0x00000040000f7824 */ /* 0x020fe200078e00ff */
[----:B------:R-:W-:Y:S01]  /*2a20*/  ULDC UR6, c[0x0][0x2a0] ;  /* 0x0000a80000067ab9 */ /* 0x000fe20000000800 */
[----:B------:R-:W-:Y:S01]  /*2a30*/  IMAD.SHL.U32 R14, R7, 0x4, RZ ;  /* 0x00000004070e7824 */ /* 0x000fe200078e00ff */
[----:B------:R-:W-:Y:S01]  /*2a40*/  IADD3.X R7, R244, UR9, RZ, P0, !PT ;  /* 0x00000009f4077c10 */ /* 0x000fe200087fe4ff */
[----:B------:R-:W-:Y:S01]  /*2a50*/  IMAD R5, R5, 0x400, R2 ;  /* 0x0000040005057824 */ /* 0x000fe200078e0202 */
[----:B------:R-:W-:Y:S01]  /*2a60*/  LOP3.LUT R15, R15, 0x1c0, RZ, 0xc0, !PT ;  /* 0x000001c00f0f7812 */ /* 0x000fe200078ec0ff */
[----:B------:R-:W-:Y:S01]  /*2a70*/  ULOP3.LUT UR6, URZ, UR6, URZ, 0x33, !UPT ;  /* 0x000000063f067292 */ /* 0x000fe2000f8e333f */
[----:B------:R-:W-:Y:S01]  /*2a80*/  LEA R8, P0, R12, c[0x0][0x280], 0x2 ;  /* 0x0000a0000c087a11 */ /* 0x000fe200078010ff */
[----:B--2---:R-:W-:Y:S01]  /*2a90*/  CS2R R30, SRZ ;  /* 0x00000000001e7805 */ /* 0x004fe2000001ff00 */
[----:B-1----:R-:W-:Y:S01]  /*2aa0*/  LOP3.LUT R19, R9, 0x38, R14, 0x78, !PT ;  /* 0x0000003809137812 */ /* 0x002fe200078e780e */
[----:B------:R-:W-:Y:S01]  /*2ab0*/  USHF.L.U32 UR9, UR4, 0x5, URZ ;  /* 0x0000000504097899 */ /* 0x000fe2000800063f */
[----:B------:R-:W-:-:S02]  /*2ac0*/  SHF.R.U32.HI R14, RZ, 0x3, R15 ;  /* 0x00000003ff0e7819 */ /* 0x000fc4000001160f */
[----:B------:R-:W-:Y:S01]  /*2ad0*/  LEA.HI.X R9, R12, c[0x0][0x284], R7, 0x2, P0 ;  /* 0x0000a1000c097a11 */ /* 0x000fe200000f1407 */
[----:B------:R-:W-:Y:S01]  /*2ae0*/  UMOV UR4, URZ ;  /* 0x0000003f00047c82 */ /* 0x000fe20008000000 */
[----:B------:R-:W-:Y:S02]  /*2af0*/  ISETP.GE.AND P0, PT, R236, 0x10, PT ;  /* 0x00000010ec00780c */ /* 0x000fe40003f06270 */
[C---:B------:R-:W-:Y:S02]  /*2b00*/  LOP3.LUT R234, R14.reuse, R15, R234, 0x1e, !PT ;  /* 0x0000000f0eea7212 */ /* 0x040fe400078e1eea */
[----:B------:R-:W-:Y:S02]  /*2b10*/  LOP3.LUT R233, R14, R233, R15, 0x1e, !PT ;  /* 0x000000e90ee97212 */ /* 0x000fe400078e1e0f */
[----:B------:R-:W-:Y:S01]  /*2b20*/  LOP3.LUT P1, RZ, R0, 0x2, RZ, 0xc0, !PT ;  /* 0x0000000200ff7812 */ /* 0x000fe2000782c0ff */
[----:B------:R-:W-:Y:S01]  /*2b30*/  IMAD.IADD R234, R5, 0x1, R234 ;  /* 0x0000000105ea7824 */ /* 0x000fe200078e02ea */
[----:B------:R-:W-:-:S02]  /*2b40*/  IADD3 R5, R250, 0x12480, RZ ;  /* 0x00012480fa057810 */ /* 0x000fc40007ffe0ff */
[----:B------:R-:W-:Y:S02]  /*2b50*/  LOP3.LUT R233, R233, R2, RZ, 0xfc, !PT ;  /* 0x00000002e9e97212 */ /* 0x000fe400078efcff */
[----:B------:R-:W-:Y:S01]  /*2b60*/  @P2 IADD3 R251, R5, 0x1c0, RZ ;  /* 0x000001c005fb2810 */ /* 0x000fe20007ffe0ff */
[----:B------:R-:W-:Y:S01]  /*2b70*/  @!P0 IMAD.SHL.U32 R5, R236, 0x10, RZ ;  /* 0x00000010ec058824 */ /* 0x000fe200078e00ff */
[----:B------:R-:W-:Y:S02]  /*2b80*/  LOP3.LUT R12, R13, 0x1c0, RZ, 0xc0, !PT ;  /* 0x000001c00d0c7812 */ /* 0x000fe400078ec0ff */
[----:B------:R-:W-:Y:S02]  /*2b90*/  LOP3.LUT R230, R19, R230, RZ, 0xfc, !PT ;  /* 0x000000e613e67212 */ /* 0x000fe400078efcff */
[----:B------:R1:W-:Y:S01]  /*2ba0*/  @!P0 LDGSTS.E.BYPASS.LTC128B.128 [R5+0x12280], [R8.64] ;  /* 0x1228000008058fae */ /* 0x0003e2000b901d52 */
[----:B------:R-:W-:Y:S01]  /*2bb0*/  LOP3.LUT P0, RZ, R0, 0x4, RZ, 0xc0, !PT ;  /* 0x0000000400ff7812 */ /* 0x000fe2000780c0ff */
[----:B------:R-:W-:Y:S01]  /*2bc0*/  IMAD.MOV.U32 R0, RZ, RZ, 0x20 ;  /* 0x00000020ff007424 */ /* 0x000fe200078e00ff */
[----:B------:R-:W-:Y:S01]  /*2bd0*/  SHF.R.U32.HI R12, RZ, 0x3, R12 ;  /* 0x00000003ff0c7819 */ /* 0x000fe2000001160c */
[----:B------:R-:W0:Y:S01]  /*2be0*/  LDGDEPBAR ;  /* 0x00000000000079af */ /* 0x000e220000000000 */
[----:B------:R-:W-:-:S02]  /*2bf0*/  LEA R230, R230, 0x15480, 0x1 ;  /* 0x00015480e6e67811 */ /* 0x000fc400078e08ff */
[----:B------:R-:W-:Y:S01]  /*2c00*/  SEL R227, R0, 0xffffffe0, !P0 ;  /* 0xffffffe000e37807 */ /* 0x000fe20004000000 */
[----:B------:R-:W0:Y:S01]  /*2c10*/  LDGDEPBAR ;  /* 0x00000000000079af */ /* 0x000e220000000000 */
[----:B------:R-:W-:Y:S01]  /*2c20*/  LOP3.LUT R231, R12, R231, RZ, 0x3c, !PT ;  /* 0x000000e70ce77212 */ /* 0x000fe200078e3cff */
[----:B------:R-:W-:Y:S01]  /*2c30*/  IMAD R229, R229, 0x2, R230 ;  /* 0x00000002e5e57824 */ /* 0x000fe200078e02e6 */
[----:B------:R-:W-:Y:S01]  /*2c40*/  SEL R228, R228, 0xfffffff0, !P1 ;  /* 0xfffffff0e4e47807 */ /* 0x000fe20004800000 */
[--C-:B------:R-:W-:Y:S01]  /*2c50*/  IMAD.IADD R224, R234, 0x1, R227.reuse ;  /* 0x00000001eae07824 */ /* 0x100fe200078e02e3 */
[----:B------:R-:W-:Y:S01]  /*2c60*/  IADD3 R252, R77, UR7, RZ ;  /* 0x000000074dfc7c10 */ /* 0x000fe2000fffe0ff */
[----:B------:R-:W-:Y:S02]  /*2c70*/  IMAD.SHL.U32 R231, R231, 0x2, RZ ;  /* 0x00000002e7e77824 */ /* 0x000fe400078e00ff */
[----:B------:R-:W-:Y:S02]  /*2c80*/  IMAD.IADD R226, R228, 0x1, R227 ;  /* 0x00000001e4e27824 */ /* 0x000fe400078e02e3 */
[----:B------:R-:W-:-:S02]  /*2c90*/  IMAD.IADD R225, R234, 0x1, R228 ;  /* 0x00000001eae17824 */ /* 0x000fc400078e02e4 */
[----:B------:R-:W-:Y:S02]  /*2ca0*/  IMAD.IADD R223, R228, 0x1, R224 ;  /* 0x00000001e4df7824 */ /* 0x000fe400078e02e0 */
[----:B-1----:R-:W-:-:S05]  /*2cb0*/  IMAD.SHL.U32 R5, R6, 0x2, RZ ;  /* 0x0000000206057824 */ /* 0x002fca00078e00ff */
[C---:B------:R-:W-:Y:S01]  /*2cc0*/  IADD3 R3, -R5.reuse, UR13, RZ ;  /* 0x0000000d05037c10 */ /* 0x040fe2000fffe1ff */
[----:B------:R-:W-:Y:S01]  /*2cd0*/  UMOV UR13, 0x1 ;  /* 0x00000001000d7882 */ /* 0x000fe20000000000 */
[C---:B------:R-:W-:Y:S02]  /*2ce0*/  IADD3 R2, -R5.reuse, UR17, RZ ;  /* 0x0000001105027c10 */ /* 0x040fe4000fffe1ff */
[----:B------:R-:W-:Y:S01]  /*2cf0*/  IADD3 R4, -R5, UR10, RZ ;  /* 0x0000000a05047c10 */ /* 0x000fe2000fffe1ff */
[----:B------:R1:W-:Y:S04]  /*2d00*/  STL [R1+0xc], R3 ;  /* 0x00000c0301007387 */ /* 0x0003e80000100800 */
[----:B------:R-:W-:Y:S01]  /*2d10*/  STL [R1+0x28], R4 ;  /* 0x0000280401007387 */ /* 0x000fe20000100800 */
[----:B-1----:R-:W-:-:S02]  /*2d20*/  IADD3 R3, R2, c[0x0][0x2a4], RZ ;  /* 0x0000a90002037a10 */ /* 0x002fc40007ffe0ff */
[----:B------:R-:W-:-:S03]  /*2d30*/  IADD3 R2, R2, UR6, RZ ;  /* 0x0000000602027c10 */ /* 0x000fc6000fffe0ff */
[----:B------:R1:W-:Y:S04]  /*2d40*/  STL [R1+0x1c], R3 ;  /* 0x00001c0301007387 */ /* 0x0003e80000100800 */
[----:B------:R2:W-:Y:S01]  /*2d50*/  STL [R1+0x18], R2 ;  /* 0x0000180201007387 */ /* 0x0005e20000100800 */
[----:B-1----:R-:W-:-:S05]  /*2d60*/  IMAD.MOV.U32 R3, RZ, RZ, 0x1 ;  /* 0x00000001ff037424 */ /* 0x002fca00078e00ff */
[----:B--234-:R-:W-:Y:S02]  /*2d70*/  ISETP.LE.AND P2, PT, R3, c[0x0][0x2a8], PT ;  /* 0x0000aa0003007a0c */ /* 0x01cfe40003f43270 */
.L_x_660:
        /* <DEDUP_REMOVED lines=192> */
.L_x_644:
[----:B------:R-:W-:Y:S11]  /*3980*/  ISETP.NE.AND P2, PT, R139, c[0x0][0x2a8], PT ;  /* 0x0000aa008b007a0c */ /* 0x000ff60003f45270 */
[----:B------:R-:W-:Y:S02]  /*3990*/  @!UPT UIADD3 URZ, URZ, URZ, URZ ;  /* 0x0000003f3f3ff290 */ /* 0x000fe4000fffe03f */
[----:B------:R-:W-:Y:S05]  /*39a0*/  @P2 IMAD.HI.U32 R2, R3, c[0x0][0x2ac], RZ ;  /* 0x0000ab0003022a27 */ /* 0x000fea00078e00ff */
[----:B------:R-:W-:Y:S02]  /*39b0*/  @P2 SHF.R.U32.HI R3, RZ, c[0x0][0x2b0], R2 ;  /* 0x0000ac00ff032a19 */ /* 0x000fe40000011602 */
.L_x_645:
[----:B------:R-:W-:Y:S05]  /*39c0*/  BSYNC B0 ;  /* 0x0000000000007941 */ /* 0x000fea0003800000 */
.L_x_643:
        /* <DEDUP_REMOVED lines=8> */
.L_x_642:
        /* <DEDUP_REMOVED lines=16> */
.L_x_648:
[----:B------:R-:W-:Y:S11]  /*3b50*/  ISETP.NE.AND P2, PT, R139, c[0x0][0x2a8], PT ;  /* 0x0000aa008b007a0c */ /* 0x000ff60003f45270 */
[----:B------:R-:W-:Y:S02]  /*3b60*/  @!UPT UIADD3 URZ, URZ, URZ, URZ ;  /* 0x0000003f3f3ff290 */ /* 0x000fe4000fffe03f */
[----:B------:R-:W-:Y:S05]  /*3b70*/  @P2 IMAD.HI.U32 R2, R3, c[0x0][0x2ac], RZ ;  /* 0x0000ab0003022a27 */ /* 0x000fea00078e00ff */
[----:B------:R-:W-:Y:S02]  /*3b80*/  @P2 SHF.R.U32.HI R3, RZ, c[0x0][0x2b0], R2 ;  /* 0x0000ac00ff032a19 */ /* 0x000fe40000011602 */
.L_x_649:
[----:B------:R-:W-:Y:S05]  /*3b90*/  BSYNC B0 ;  /* 0x0000000000007941 */ /* 0x000fea0003800000 */
.L_x_647:
[----:B------:R-:W2:Y:S02]  /*3ba0*/  LDL R2, [R1+0x28] ;  /* 0x0000280001027983 */ /* 0x000ea40000100800 */
[----:B--2---:R-:W-:Y:S05]  /*3bb0*/  IMAD R4, R3, c[0x0][0x2a8], R2 ;  /* 0x0000aa0003047a24 */ /* 0x004fea00078e0202 */
[----:B------:R-:W-:Y:S02]  /*3bc0*/  IADD3 R2, R4, c[0x0][0x2a8], RZ ;  /* 0x0000aa0004027a10 */ /* 0x000fe40007ffe0ff */
[----:B------:R-:W-:Y:S02]  /*3bd0*/  IMNMX R7, R7, R4, !PT ;  /* 0x0000000407077217 */ /* 0x000fe40007800200 */
[----:B------:R-:W-:Y:S02]  /*3be0*/  IMNMX R13, R13, R2, PT ;  /* 0x000000020d0d7217 */ /* 0x000fe40003800200 */
.L_x_646:
        /* <DEDUP_REMOVED lines=16> */
.L_x_652:
[----:B------:R-:W-:Y:S11]  /*3cf0*/  ISETP.NE.AND P2, PT, R139, c[0x0][0x2a8], PT ;  /* 0x0000aa008b007a0c */ /* 0x000ff60003f45270 */
[----:B------:R-:W-:Y:S02]  /*3d00*/  @!UPT UIADD3 URZ, URZ, URZ, URZ ;  /* 0x0000003f3f3ff290 */ /* 0x000fe4000fffe03f */
[----:B------:R-:W-:Y:S05]  /*3d10*/  @P2 IMAD.HI.U32 R2, R3, c[0x0][0x2ac], RZ ;  /* 0x0000ab0003022a27 */ /* 0x000fea00078e00ff */
[----:B------:R-:W-:Y:S02]  /*3d20*/  @P2 SHF.R.U32.HI R3, RZ, c[0x0][0x2b0], R2 ;  /* 0x0000ac00ff032a19 */ /* 0x000fe40000011602 */
.L_x_653:
[----:B------:R-:W-:Y:S05]  /*3d30*/  BSYNC B0 ;  /* 0x0000000000007941 */ /* 0x000fea0003800000 */
.L_x_651:
[----:B------:R-:W2:Y:S02]  /*3d40*/  LDL R2, [R1+0x28] ;  /* 0x0000280001027983 */ /* 0x000ea40000100800 */
[----:B--2---:R-:W-:Y:S05]  /*3d50*/  IMAD R2, R3, c[0x0][0x2a8], R2 ;  /* 0x0000aa0003027a24 */ /* 0x004fea00078e0202 */
[----:B------:R-:W-:Y:S02]  /*3d60*/  IADD3 R3, R2, c[0x0][0x2a8], RZ ;  /* 0x0000aa0002037a10 */ /* 0x000fe40007ffe0ff */
[----:B------:R-:W-:Y:S02]  /*3d70*/  IMNMX R5, R5, R2, !PT ;  /* 0x0000000205057217 */ /* 0x000fe40007800200 */
[----:B------:R-:W-:Y:S02]  /*3d80*/  IMNMX R6, R6, R3, PT ;  /* 0x0000000306067217 */ /* 0x000fe40003800200 */
.L_x_650:
        /* <DEDUP_REMOVED lines=16> */
.L_x_656:
[----:B------:R-:W-:Y:S11]  /*3e90*/  ISETP.NE.AND P2, PT, R139, c[0x0][0x2a8], PT ;  /* 0x0000aa008b007a0c */ /* 0x000ff60003f45270 */
[----:B------:R-:W-:Y:S02]  /*3ea0*/  @!UPT UIADD3 URZ, URZ, URZ, URZ ;  /* 0x0000003f3f3ff290 */ /* 0x000fe4000fffe03f */
[----:B------:R-:W-:Y:S05]  /*3eb0*/  @P2 IMAD.HI.U32 R2, R3, c[0x0][0x2ac], RZ ;  /* 0x0000ab0003022a27 */ /* 0x000fea00078e00ff */
[----:B------:R-:W-:Y:S02]  /*3ec0*/  @P2 SHF.R.U32.HI R3, RZ, c[0x0][0x2b0], R2 ;  /* 0x0000ac00ff032a19 */ /* 0x000fe40000011602 */
.L_x_657:
[----:B------:R-:W-:Y:S05]  /*3ed0*/  BSYNC B0 ;  /* 0x0000000000007941 */ /* 0x000fea0003800000 */
.L_x_655:
[----:B------:R-:W2:Y:S02]  /*3ee0*/  LDL R2, [R1+0x28] ;  /* 0x0000280001027983 */ /* 0x000ea40000100800 */
[----:B--2---:R-:W-:Y:S05]  /*3ef0*/  IMAD R11, R3, c[0x0][0x2a8], R2 ;  /* 0x0000aa00030b7a24 */ /* 0x004fea00078e0202 */
[----:B------:R-:W-:Y:S02]  /*3f00*/  IADD3 R3, R11, c[0x0][0x2a8], RZ ;  /* 0x0000aa000b037a10 */ /* 0x000fe40007ffe0ff */
[----:B------:R-:W-:Y:S02]  /*3f10*/  IMNMX R4, R4, R11, !PT ;  /* 0x0000000b04047217 */ /* 0x000fe40007800200 */
[----:B------:R-:W-:Y:S02]  /*3f20*/  IMNMX R136, R136, R3, PT ;  /* 0x0000000388887217 */ /* 0x000fe40003800200 */
.L_x_654:
        /* <DEDUP_REMOVED lines=61> */
.L_x_658:
        /* <DEDUP_REMOVED lines=500> */
.L_x_659:
        /* <DEDUP_REMOVED lines=234> */
.L_x_641:
[----:B------:R-:W-:Y:S05]  /*70e0*/  @P0 EXIT ;  /* 0x000000000000094d */ /* 0x000fea0003800000 */
[----:B------:R-:W-:Y:S02]  /*70f0*/  ULDC.64 UR4, c[0x0][0x360] ;  /* 0x0000d80000047ab9 */ /* 0x000fe40000000a00 */
[----:B------:R-:W-:Y:S02]  /*7100*/  UISETP.NE.U32.AND UP2, UPT, URZ, UR4, UPT ;  /* 0x000000043f00728c */ /* 0x000fe4000bf45070 */
[----:B------:R-:W-:-:S02]  /*7110*/  ULDC.64 UR6, c[0x0][0x360] ;  /* 0x0000d80000067ab9 */ /* 0x000fc40000000a00 */
[----:B------:R-:W-:Y:S02]  /*7120*/  UISETP.NE.AND.EX UP2, UPT, URZ, UR5, UPT, UP2 ;  /* 0x000000053f00728c */ /* 0x000fe4000bf45320 */
[----:B------:R-:W-:-:S04]  /*7130*/  ULDC.64 UR10, c[0x0][0x338] ;  /* 0x0000ce00000a7ab9 */ /* 0x000fc80000000a00 */
[----:B------:R-:W-:-:S05]  /*7140*/  PLOP3.LUT P0, PT, PT, PT, UP2, 0x80, 0x0 ;  /* 0x000000000000781c */ /* 0x000fca0003f0f028 */
[----:B------:R-:W-:Y:S02]  /*7150*/  @UP2 UMOV UR4, 0x4 ;  /* 0x0000000400042882 */ /* 0x000fe40000000000 */
[----:B------:R-:W-:-:S06]  /*7160*/  @UP2 UIMAD.WIDE UR4, UR15, UR4, UR6 ;  /* 0x000000040f0422a5 */ /* 0x000fcc000f8e0206 */
[----:B------:R-:W-:Y:S02]  /*7170*/  IMAD.U32 R2, RZ, RZ, UR4 ;  /* 0x00000004ff027e24 */ /* 0x000fe4000f8e00ff */
[----:B------:R-:W-:-:S05]  /*7180*/  IMAD.U32 R3, RZ, RZ, UR5 ;  /* 0x00000005ff037e24 */ /* 0x000fca000f8e00ff */
[----:B------:R-:W2:Y:S01]  /*7190*/  @P0 LDG.E R0, [R2.64] ;  /* 0x0000001202000981 */ /* 0x000ea2000c1e1900 */
[----:B------:R-:W3:Y:S01]  /*71a0*/  S2UR UR6, SR_CTAID.X ;  /* 0x00000000000679c3 */ /* 0x000ee20000002500 */
[----:B------:R-:W-:Y:S02]  /*71b0*/  UMOV UR5, 0x1 ;  /* 0x0000000100057882 */ /* 0x000fe40000000000 */
[----:B------:R-:W-:Y:S01]  /*71c0*/  BAR.SYNC.DEFER_BLOCKING 0x1, 0x100 ;  /* 0x0044000000007b1d */ /* 0x000fe20000010000 */
[----:B------:R-:W-:Y:S01]  /*71d0*/  UISETP.NE.AND UP0, UPT, UR5, UR10, UPT ;  /* 0x0000000a0500728c */ /* 0x000fe2000bf05270 */
[----:B------:R-:W-:-:S04]  /*71e0*/  ISETP.NE.AND P2, PT, R236, RZ, PT ;  /* 0x000000ffec00720c */ /* 0x000fc80003f45270 */
[----:B------:R-:W4:Y:S01]  /*71f0*/  S2UR UR4, SR_CTAID.Y ;  /* 0x00000000000479c3 */ /* 0x000f220000002600 */
[----:B------:R-:W-:Y:S01]  /*7200*/  ULDC UR7, c[0x0][0x358] ;  /* 0x0000d60000077ab9 */ /* 0x000fe20000000800 */
[----:B------:R-:W-:Y:S01]  /*7210*/  BSSY B0, `(.L_x_661) ;  /* 0x0000029000007945 */ /* 0x000fe20003800000 */
[----:B------:R-:W-:Y:S02]  /*7220*/  ULDC UR8, c[0x0][0x2f4] ;  /* 0x0000bd0000087ab9 */ /* 0x000fe40000000800 */
[----:B------:R-:W-:Y:S02]  /*7230*/  ULDC UR5, c[0x0][0x340] ;  /* 0x0000d00000057ab9 */ /* 0x000fe40000000800 */
[----:B------:R-:W-:Y:S02]  /*7240*/  UIMAD UR13, UR15, UR8, URZ ;  /* 0x000000080f0d72a4 */ /* 0x000fe4000f8e023f */
[----:B---3--:R-:W-:-:S04]  /*7250*/  UIMAD UR7, UR6, UR7, URZ ;  /* 0x00000007060772a4 */ /* 0x008fc8000f8e023f */
[----:B------:R-:W-:-:S04]  /*7260*/  UIMAD UR8, UR7, UR8, URZ ;  /* 0x00000008070872a4 */ /* 0x000fc8000f8e023f */
[----:B------:R-:W-:Y:S02]  /*7270*/  USHF.R.S32.HI UR14, URZ, 0x1f, UR8 ;  /* 0x0000001f3f0e7899 */ /* 0x000fe40008011408 */
[----:B----4-:R-:W-:-:S03]  /*7280*/  UIMAD.WIDE.U32 UR16, UR4, UR11, URZ ;  /* 0x0000000b041072a5 */ /* 0x010fc6000f8e003f */
[----:B------:R-:W-:Y:S02]  /*7290*/  UMOV UR11, UR4 ;  /* 0x00000004000b7c82 */ /* 0x000fe40008000000 */
[----:B------:R-:W-:Y:S02]  /*72a0*/  @UP0 USHF.R.U32.HI UR11, URZ, UR5, UR17 ;  /* 0x000000053f0b0299 */ /* 0x000fe40008011611 */
[----:B------:R-:W-:Y:S02]  /*72b0*/  USHF.R.S32.HI UR5, URZ, 0x1f, UR13 ;  /* 0x0000001f3f057899 */ /* 0x000fe4000801140d */
[----:B------:R-:W-:Y:S02]  /*72c0*/  UIADD3 UR8, UP1, UP0, UR8, UR13, UR11 ;  /* 0x0000000d08087290 */ /* 0x000fe4000f83e00b */
[----:B------:R-:W-:Y:S02]  /*72d0*/  UIADD3 UR7, -UR11, URZ, URZ ;  /* 0x0000003f0b077290 */ /* 0x000fe4000fffe13f */
[----:B------:R-:W-:-:S02]  /*72e0*/  USHF.R.S32.HI UR9, URZ, 0x1f, UR11 ;  /* 0x0000001f3f097899 */ /* 0x000fc4000801140b */
[----:B------:R-:W-:Y:S02]  /*72f0*/  UIMAD UR10, UR7, UR10, UR4 ;  /* 0x0000000a070a72a4 */ /* 0x000fe4000f8e0204 */
[----:B------:R-:W-:Y:S02]  /*7300*/  UIADD3.X UR14, UR14, UR5, UR9, UP1, UP0 ;  /* 0x000000050e0e7290 */ /* 0x000fe40008fe0409 */
[----:B------:R-:W-:Y:S02]  /*7310*/  USHF.L.U32 UR7, UR8, 0x2, URZ ;  /* 0x0000000208077899 */ /* 0x000fe4000800063f */
[----:B------:R-:W-:Y:S02]  /*7320*/  ULDC.64 UR4, c[0x0][0x350] ;  /* 0x0000d40000047ab9 */ /* 0x000fe40000000a00 */
[----:B------:R-:W-:Y:S02]  /*7330*/  USHF.L.U64.HI UR8, UR8, 0x2, UR14 ;  /* 0x0000000208087899 */ /* 0x000fe4000801020e */
[----:B------:R-:W-:-:S04]  /*7340*/  UIADD3 UR4, UP0, UR7, UR4, URZ ;  /* 0x0000000407047290 */ /* 0x000fc8000ff1e03f */
[----:B------:R-:W-:Y:S02]  /*7350*/  UIADD3.X UR5, UR8, UR5, URZ, UP0, !UPT ;  /* 0x0000000508057290 */ /* 0x000fe400087fe43f */
[----:B------:R-:W-:-:S04]  /*7360*/  MOV R4, UR4 ;  /* 0x0000000400047c02 */ /* 0x000fc80008000f00 */
[----:B-1----:R-:W-:Y:S01]  /*7370*/  IMAD.U32 R5, RZ, RZ, UR5 ;  /* 0x00000005ff057e24 */ /* 0x002fe2000f8e00ff */
[----:B--2---:R-:W1:Y:S02]  /*7380*/  @P0 R2UR UR12, R0 ;  /* 0x00000000000c03c2 */ /* 0x004e6400000e0000 */
[----:B-1----:R-:W-:-:S04]  /*7390*/  @UP2 UIMAD UR12, UR15, 0x60, UR12 ;  /* 0x000000600f0c28a4 */ /* 0x002fc8000f8e020c */
[----:B------:R-:W-:Y:S02]  /*73a0*/  UIMAD.WIDE UR12, UR12, 0x2aaaaaab, URZ ;  /* 0x2aaaaaab0c0c78a5 */ /* 0x000fe4000f8e023f */
[----:B------:R-:W-:Y:S02]  /*73b0*/  USHF.R.S32.HI UR12, URZ, 0x1f, UR15 ;  /* 0x0000001f3f0c7899 */ /* 0x000fe4000801140f */
[----:B------:R-:W-:Y:S02]  /*73c0*/  @UP2 USHF.R.U32.HI UR16, URZ, 0x1f, UR13 ;  /* 0x0000001f3f102899 */ /* 0x000fe4000801160d */
[----:B------:R-:W-:Y:S02]  /*73d0*/  USEL UR15, UR15, URZ, !UP2 ;  /* 0x0000003f0f0f7287 */ /* 0x000fe4000d000000 */
[----:B------:R-:W-:Y:S02]  /*73e0*/  @UP2 ULEA.HI.SX32 UR16, UR13, UR16, 0x1c ;  /* 0x000000100d102291 */ /* 0x000fe4000f8fe23f */
[----:B------:R-:W-:-:S02]  /*73f0*/  USEL UR12, UR12, URZ, !UP2 ;  /* 0x0000003f0c0c7287 */ /* 0x000fc4000d000000 */
[----:B------:R-:W-:-:S04]  /*7400*/  @UP2 UIMAD UR16, UR16, 0x3000, URZ ;  /* 0x00003000101028a4 */ /* 0x000fc8000f8e023f */
[----:B------:R-:W-:-:S03]  /*7410*/  @UP2 USHF.R.S32.HI UR17, URZ, 0x1f, UR16 ;  /* 0x0000001f3f112899 */ /* 0x000fc60008011410 */
[----:B------:R-:W-:-:S04]  /*7420*/  @!UP2 UMOV UR16, URZ ;  /* 0x0000003f0010ac82 */ /* 0x000fc80008000000 */
[----:B------:R-:W-:Y:S01]  /*7430*/  @!UP2 UMOV UR17, URZ ;  /* 0x0000003f0011ac82 */ /* 0x000fe20008000000 */
[----:B------:R-:W-:Y:S05]  /*7440*/  @P2 BRA `(.L_x_662) ;  /* 0x0000005000002947 */ /* 0x000fea0003800000 */
.L_x_663:
[----:B------:R-:W2:Y:S01]  /*7450*/  LDG.E.STRONG.GPU R0, [R4.64] ;  /* 0x0000001204007981 */ /* 0x000ea2000c1ef900 */
[----:B------:R-:W-:Y:S01]  /*7460*/  YIELD ;  /* 0x0000000000007946 */ /* 0x000fe20003800000 */
[----:B--2---:R-:W-:Y:S01]  /*7470*/  ISETP.NE.AND P0, PT, R0, UR10, PT ;  /* 0x0000000a00007c0c */ /* 0x004fe2000bf05270 */
[----:B------:R-:W-:-:S12]  /*7480*/  CCTL.IVALL ;  /* 0x00000000ff00798f */ /* 0x000fd80002000000 */
[----:B------:R-:W-:Y:S05]  /*7490*/  @P0 BRA `(.L_x_663) ;  /* 0xffffffb000000947 */ /* 0x000fea000383ffff */
.L_x_662:
[----:B------:R-:W-:Y:S05]  /*74a0*/  BSYNC B0 ;  /* 0x0000000000007941 */ /* 0x000fea0003800000 */
.L_x_661:
[----:B------:R-:W-:Y:S01]  /*74b0*/  MOV R2, 0xffffffff ;  /* 0xffffffff00027802 */ /* 0x000fe20000000f00 */
[----:B------:R-:W-:Y:S05]  /*74c0*/  BRA.CONV ~URZ, `(.L_x_664) ;  /* 0x000000237f007947 */ /* 0x000fea000b800000 */
[----:B------:R-:W-:Y:S02]  /*74d0*/  MOV R0, 0x74f0 ;  /* 0x000074f000007802 */ /* 0x000fe40000000f00 */
[----:B------:R-:W-:Y:S05]  /*74e0*/  CALL.REL.NOINC `($__internal_3_$__cuda_sm70_warpsync) ;  /* 0x00000b3000007944 */ /* 0x000fea0003c00000 */
.L_x_664:
[----:B------:R-:W-:Y:S01]  /*74f0*/  UIMAD UR5, UR6, 0x3000, URZ ;  /* 0x00003000060578a4 */ /* 0x000fe2000f8e023f */
[----:B------:R-:W-:Y:S01]  /*7500*/  SHF.R.S32.HI R0, RZ, 0x1f, R236 ;  /* 0x0000001fff007819 */ /* 0x000fe200000114ec */
[----:B------:R-:W-:-:S06]  /*7510*/  NOP ;  /* 0x0000000000007918 */ /* 0x000fcc0000000000 */
[----:B------:R-:W-:Y:S01]  /*7520*/  USHF.R.S32.HI UR4, URZ, 0x1f, UR5 ;  /* 0x0000001f3f047899 */ /* 0x000fe20008011405 */
[----:B------:R-:W-:-:S05]  /*7530*/  IMAD.U32 R237, RZ, RZ, UR5 ;  /* 0x00000005ffed7e24 */ /* 0x000fca000f8e00ff */
[----:B------:R-:W-:Y:S01]  /*7540*/  IMAD.U32 R3, RZ, RZ, UR4 ;  /* 0x00000004ff037e24 */ /* 0x000fe2000f8e00ff */
[----:B------:R-:W-:Y:S01]  /*7550*/  IADD3 R236, P1, P0, R237, UR16, R236 ;  /* 0x00000010edec7c10 */ /* 0x000fe2000f83e0ec */
[----:B------:R-:W-:Y:S02]  /*7560*/  ULDC.64 UR4, c[0x0][0x328] ;  /* 0x0000ca0000047ab9 */ /* 0x000fe40000000a00 */
[----:B------:R-:W-:Y:S01]  /*7570*/  UIMAD UR4, UR9, UR4, URZ ;  /* 0x00000004090472a4 */ /* 0x000fe2000f8e023f */
[----:B------:R-:W-:Y:S01]  /*7580*/  IADD3.X R237, R3, UR17, R0, P1, P0 ;  /* 0x0000001103ed7c10 */ /* 0x000fe20008fe0400 */
[----:B------:R-:W-:Y:S02]  /*7590*/  IMAD.U32 R3, RZ, RZ, UR11 ;  /* 0x0000000bff037e24 */ /* 0x000fe4000f8e00ff */
[----:B------:R-:W-:Y:S02]  /*75a0*/  UIMAD UR13, UR11, UR5, UR4 ;  /* 0x000000050b0d72a4 */ /* 0x000fe4000f8e0204 */
[----:B------:R-:W-:Y:S01]  /*75b0*/  IMAD.WIDE.U32 R6, R3, c[0x0][0x328], R236 ;  /* 0x0000ca0003067a25 */ /* 0x000fe200078e00ec */
[----:B------:R-:W-:-:S02]  /*75c0*/  ULDC.64 UR4, c[0x0][0x330] ;  /* 0x0000cc0000047ab9 */ /* 0x000fc40000000a00 */
[----:B------:R-:W-:Y:S01]  /*75d0*/  UIMAD UR4, UR12, UR4, URZ ;  /* 0x000000040c0472a4 */ /* 0x000fe2000f8e023f */
[----:B------:R-:W-:Y:S01]  /*75e0*/  IMAD.U32 R3, RZ, RZ, UR15 ;  /* 0x0000000fff037e24 */ /* 0x000fe2000f8e00ff */
[----:B------:R-:W-:Y:S02]  /*75f0*/  IADD3 R7, R7, UR13, RZ ;  /* 0x0000000d07077c10 */ /* 0x000fe4000fffe0ff */
[----:B------:R-:W-:-:S03]  /*7600*/  UIMAD UR4, UR15, UR5, UR4 ;  /* 0x000000050f0472a4 */ /* 0x000fc6000f8e0204 */
[----:B------:R-:W-:-:S05]  /*7610*/  IMAD.WIDE.U32 R6, R3, c[0x0][0x330], R6 ;  /* 0x0000cc0003067a25 */ /* 0x000fca00078e0006 */
        /* <DEDUP_REMOVED lines=53> */
[----:B-1----:R-:W-:Y:S05]  /*7970*/  CALL.REL.NOINC `($__internal_3_$__cuda_sm70_warpsync) ;  /* 0x000006a000007944 */ /* 0x002fea0003c00000 */
.L_x_665:
        /* <DEDUP_REMOVED lines=12> */
.L_x_667:
[----:B------:R-:W-:Y:S05]  /*7a40*/  BSYNC B0 ;  /* 0x0000000000007941 */ /* 0x000fea0003800000 */
.L_x_666:
[----:B------:R-:W-:Y:S01]  /*7a50*/  ULDC.64 UR4, c[0x0][0x348] ;  /* 0x0000d20000047ab9 */ /* 0x000fe20000000a00 */
[----:B------:R-:W-:Y:S01]  /*7a60*/  BSSY B0, `(.L_x_668) ;  /* 0x000000b000007945 */ /* 0x000fe20003800000 */
[----:B------:R-:W-:-:S04]  /*7a70*/  UIADD3 UR4, UP0, UR7, UR4, URZ ;  /* 0x0000000407047290 */ /* 0x000fc8000ff1e03f */
[----:B------:R-:W-:Y:S02]  /*7a80*/  UIADD3.X UR5, UR8, UR5, URZ, UP0, !UPT ;  /* 0x0000000508057290 */ /* 0x000fe400087fe43f */
[----:B--2---:R-:W-:-:S04]  /*7a90*/  MOV R4, UR4 ;  /* 0x0000000400047c02 */ /* 0x004fc80008000f00 */
[----:B------:R-:W-:Y:S01]  /*7aa0*/  MOV R5, UR5 ;  /* 0x0000000500057c02 */ /* 0x000fe20008000f00 */
[----:B------:R-:W-:Y:S05]  /*7ab0*/  @P2 BRA `(.L_x_669) ;  /* 0x0000005000002947 */ /* 0x000fea0003800000 */
.L_x_670:
[----:B------:R-:W2:Y:S01]  /*7ac0*/  LDG.E.STRONG.GPU R0, [R4.64] ;  /* 0x0000001204007981 */ /* 0x000ea2000c1ef900 */
[----:B------:R-:W-:Y:S01]  /*7ad0*/  YIELD ;  /* 0x0000000000007946 */ /* 0x000fe20003800000 */
[----:B--2---:R-:W-:Y:S01]  /*7ae0*/  ISETP.NE.AND P0, PT, R0, UR10, PT ;  /* 0x0000000a00007c0c */ /* 0x004fe2000bf05270 */
[----:B------:R-:W-:-:S12]  /*7af0*/  CCTL.IVALL ;  /* 0x00000000ff00798f */ /* 0x000fd80002000000 */
[----:B------:R-:W-:Y:S05]  /*7b00*/  @P0 BRA `(.L_x_670) ;  /* 0xffffffb000000947 */ /* 0x000fea000383ffff */
.L_x_669:
[----:B------:R-:W-:Y:S05]  /*7b10*/  BSYNC B0 ;  /* 0x0000000000007941 */ /* 0x000fea0003800000 */
.L_x_668:
[----:B------:R-:W-:Y:S05]  /*7b20*/  BRA.CONV ~URZ, `(.L_x_671) ;  /* 0x000000237f007947 */ /* 0x000fea000b800000 */
[----:B------:R-:W-:Y:S02]  /*7b30*/  MOV R0, 0x7b50 ;  /* 0x00007b5000007802 */ /* 0x000fe40000000f00 */
[----:B-1----:R-:W-:Y:S05]  /*7b40*/  CALL.REL.NOINC `($__internal_3_$__cuda_sm70_warpsync) ;  /* 0x000004d000007944 */ /* 0x002fea0003c00000 */
.L_x_671:
[----:B------:R-:W-:Y:S01]  /*7b50*/  ULDC.64 UR4, c[0x0][0x300] ;  /* 0x0000c00000047ab9 */ /* 0x000fe20000000a00 */
[----:B------:R-:W-:Y:S01]  /*7b60*/  IMAD.U32 R0, RZ, RZ, UR11 ;  /* 0x0000000bff007e24 */ /* 0x000fe2000f8e00ff */
[----:B------:R-:W-:-:S03]  /*7b70*/  UIMAD UR4, UR9, UR4, URZ ;  /* 0x00000004090472a4 */ /* 0x000fc6000f8e023f */
        /* <DEDUP_REMOVED lines=8> */
[----:B-1----:R-:W-:-:S04]  /*7c00*/  LEA R8, P0, R6, c[0x0][0x2e8], 0x2 ;  /* 0x0000ba0006087a11 */ /* 0x002fc800078010ff */
        /* <DEDUP_REMOVED lines=53> */
.L_x_672:
        /* <DEDUP_REMOVED lines=12> */
        .weak           $__internal_3_$__cuda_sm70_warpsync
        .type           $__internal_3_$__cuda_sm70_warpsync,@function
        .size           $__internal_3_$__cuda_sm70_warpsync,(.L_x_2303 - $__internal_3_$__cuda_sm70_warpsync)
$__internal_3_$__cuda_sm70_warpsync:
[----:B------:R-:W-:Y:S01]  /*8020*/  MOV R6, R0 ;  /* 0x0000000000067202 */ /* 0x000fe20000000f00 */
[----:B------:R-:W-:Y:S04]  /*8030*/  WARPSYNC R2 ;  /* 0x0000000200007348 */ /* 0x000fe80003800000 */
[----:B------:R-:W-:-:S04]  /*8040*/  MOV R7, 0x0 ;  /* 0x0000000000077802 */ /* 0x000fc80000000f00 */
[----:B------:R-:W-:Y:S05]  /*8050*/  RET.REL.NODEC R6 `(_ZN7cutlass13device_kernelIN5flash19enable_sm80_to_sm89INS1_16FlashAttnBwdSm80INS1_25CollectiveMainloopBwdSm80ILi2ELi1EN4cute5tupleIJNS5_1CILi64EEENS7_ILi96EEENS7_ILi128EEEEEENS_10bfloat16_tEfNS_4arch4Sm80ELb0ELb1ELb1ELb1ELb1ELb0ELb0ELb0ELi2ELi2ELi2ELi2ELb1EEENS1_24CollectiveEpilogueBwdGQAISB_fSE_Li256ELb1ELb1EEENS1_19SingleTileSchedulerILb1ELb0ELb0ELi96EEEEEEEEEvNT_6ParamsE) ;  /* 0xffff7fa006007950 */ /* 0x000fea0003c3ffff */
.L_x_673:
        /* <DEDUP_REMOVED lines=10> */
.L_x_2303:


//--------------------- .text._ZN7cutlass13device_kernelIN5flash19enable_sm80_to_sm89INS1_16FlashAttnBwdSm80INS1_25CollectiveMainloopBwdSm80ILi2ELi1EN4cute5tupleIJNS5_1CILi64EEENS7_ILi96EEENS7_ILi128EEEEEENS_10bfloat16_tEfNS_4arch4Sm80ELb1ELb0ELb1ELb0ELb0ELb0ELb0ELb0ELi2ELi2ELi2ELi2ELb1EEENS1_21CollectiveEpilogueBwdISB_SC_SE_Li256ELb0ELb0ELi4EEENS1_25SingleTileBwdLPTSchedulerILb0ELi96ELb0EEEEEEEEEvNT_6ParamsE --------------------------
	.section	.text._ZN7cutlass13device_kernelIN5flash19enable_sm80_to_sm89INS1_16FlashAttnBwdSm80INS1_25CollectiveMainloopBwdSm80ILi2ELi1EN4cute5tupleIJNS5_1CILi64EEENS7_ILi96EEENS7_ILi128EEEEEENS_10bfloat16_tEfNS_4arch4Sm80ELb1ELb0ELb1ELb0ELb0ELb0ELb0ELb0ELi2ELi2ELi2ELi2ELb1EEENS1_21CollectiveEpilogueBwdISB_SC_SE_Li256ELb0ELb0ELi4EEENS1_25SingleTileBwdLPTSchedulerILb0ELi96ELb0EEEEEEEEEvNT_6ParamsE,"ax",@progbits
	.sectioninfo	@"SHI_REGISTERS=254"
	.align	128
.text._ZN7cutlass13device_kernelIN5flash19enable_sm80_to_sm89INS1_16FlashAttnBwdSm80INS1_25CollectiveMainloopBwdSm80ILi2ELi1EN4cute5tupleIJNS5_1CILi64EEENS7_ILi96EEENS7_ILi128EEEEEENS_10bfloat16_tEfNS_4arch4Sm80ELb1ELb0ELb1ELb0ELb0ELb0ELb0ELb0ELi2ELi2ELi2ELi2ELb1EEENS1_21CollectiveEpilogueBwdISB_SC_SE_Li256ELb0ELb0ELi4EEENS1_25SingleTileBwdLPTSchedulerILb0ELi96ELb0EEEEEEEEEvNT_6ParamsE:
        .type           _ZN7cutlass13device_kernelIN5flash19enable_sm80_to_sm89INS1_16FlashAttnBwdSm80INS1_25CollectiveMainloopBwdSm80ILi2ELi1EN4cute5tupleIJNS5_1CILi64EEENS7_ILi96EEENS7_ILi128EEEEEENS_10bfloat16_tEfNS_4arch4Sm80ELb1ELb0ELb1ELb0ELb0ELb0ELb0ELb0ELi2ELi2ELi2ELi2ELb1EEENS1_21CollectiveEpilogueBwdISB_SC_SE_Li256ELb0ELb0ELi4EEENS1_25SingleTileBwdLPTSchedulerILb0ELi96ELb0EEEEEEEEEvNT_6ParamsE,@function
        .size           _ZN7cutlass13device_kernelIN5flash19enable_sm80_to_sm89INS1_16FlashAttnBwdSm80INS1_25CollectiveMainloopBwdSm80ILi2ELi1EN4cute5tupleIJNS5_1CILi64EEENS7_ILi96EEENS7_ILi128EEEEEENS_10bfloat16_tEfNS_4arch4Sm80ELb1ELb0ELb1ELb0ELb0ELb0ELb0ELb0ELi2ELi2ELi2ELi2ELb1EEENS1_21CollectiveEpilogueBwdISB_SC_SE_Li256ELb0ELb0ELi4EEENS1_25SingleTileBwdLPTSchedulerILb0ELi96ELb0EEEEEEEEEvNT_6ParamsE,(.L_x_2305 - _ZN7cutlass13device_kernelIN5flash19enable_sm80_to_sm89INS1_16FlashAttnBwdSm80INS1_25CollectiveMainloopBwdSm80ILi2ELi1EN4cute5tupleIJNS5_1CILi64EEENS7_ILi96EEENS7_ILi128EEEEEENS_10bfloat16_tEfNS_4arch4Sm80ELb1ELb0ELb1ELb0ELb0ELb0ELb0ELb0ELi2ELi2ELi2ELi2ELb1EEENS1_21CollectiveEpilogueBwdISB_SC_SE_Li256ELb0ELb0ELi4EEENS1_25SingleTileBwdLPTSchedulerILb0ELi96ELb0EEEEEEEEEvNT_6ParamsE)
        .other          _ZN7cutlass13device_kernelIN5flash19enable_sm80_to_sm89INS1_16FlashAttnBwdSm80INS1_25CollectiveMainloopBwdSm80ILi2ELi1EN4cute5tupleIJNS5_1CILi64EEENS7_ILi96EEENS7_ILi128EEEEEENS_10bfloat16_tEfNS_4arch4Sm80ELb1ELb0ELb1ELb0ELb0ELb0ELb0ELb0ELi2ELi2ELi2ELi2ELb1EEENS1_21CollectiveEpilogueBwdISB_SC_SE_Li256ELb0ELb0ELi4EEENS1_25SingleTileBwdLPTSchedulerILb0ELi96ELb0EEEEEEEEEvNT_6ParamsE,@"STO_CUDA_ENTRY STV_DEFAULT"
_ZN7cutlass13device_kernelIN5flash19enable_sm80_to_sm89INS1_16FlashAttnBwdSm80INS1_25CollectiveMainloopBwdSm80ILi2ELi1EN4cute5tupleIJNS5_1CILi64EEENS7_ILi96EEENS7_ILi128EEEEEENS_10bfloat16_tEfNS_4arch4Sm80ELb1ELb0ELb1ELb0ELb0ELb0ELb0ELb0ELi2ELi2ELi2ELi2ELb1EEENS1_21CollectiveEpilogueBwdISB_SC_SE_Li256ELb0ELb0ELi4EEENS1_25SingleTileBwdLPTSchedulerILb0ELi96ELb0EEEEEEEEEvNT_6ParamsE:
[----:B------:R-:W-:Y:S02]  /*0000*/  MOV R1, c[0x0][0x28] ;  /* 0x00000a0000017a02 */ /* 0x000fe40000000f00 */
[----:B------:R-:W1:Y:S01]  /*0010*/  S2R R240, SR_TID.X ;  /* 0x0000000000f07919 */ /* 0x000e620000002100 */
[----:B------:R-:W2:Y:S01]  /*0020*/  S2UR UR7, SR_CTAID.X ;  /* 0x00000000000779c3 */ /* 0x000ea20000002500 */
[----:B------:R-:W-:Y:S02]  /*0030*/  IADD3 R1, R1, -0x10, RZ ;  /* 0xfffffff001017810 */ /* 0x000fe40007ffe0ff */
[----:B-1----:R-:W-:-:S06]  /*0040*/  SHF.R.U32.HI R0, RZ, 0x5, R240 ;  /* 0x00000005ff007819 */ /* 0x002fcc00000116f0 */
[----:B------:R-:W1:Y:S02]  /*0050*/  SHFL.IDX PT, R0, R0, RZ, 0x1f ;  /* 0x00001fff00007589 */ /* 0x000e6400000e0000 */
[----:B-1----:R-:W-:-:S13]  /*0060*/  ISETP.NE.AND P0, PT, R0, RZ, PT ;  /* 0x000000ff0000720c */ /* 0x002fda0003f05270 */
[----:B--2---:R-:W-:Y:S05]  /*0070*/  @!P0 BRA `(.L_x_674) ;  /* 0x0000026000008947 */ /* 0x004fea0003800000 */
[----:B------:R-:W-:Y:S02]  /*0080*/  ULDC.64 UR4, c[0x0][0x3b8] ;  /* 0x0000ee0000047ab9 */ /* 0x000fe40000000a00 */
[----:B------:R-:W-:Y:S02]  /*0090*/  UISETP.NE.AND UP0, UPT, UR4, 0x1, UPT ;  /* 0x000000010400788c */ /* 0x000fe4000bf05270 */
[----:B------:R-:W-:Y:S02]  /*00a0*/  UIMAD.WIDE.U32 UR8, UR7, UR5, URZ ;  /* 0x00000005070872a5 */ /* 0x000fe4000f8e003f */
[----:B------:R-:W-:Y:S02]  /*00b0*/  UMOV UR6, UR7 ;  /* 0x0000000700067c82 */ /* 0x000fe40008000000 */
[----:B------:R-:W-:-:S05]  /*00c0*/  ULDC UR5, c[0x0][0x3c0] ;  /* 0x0000f00000057ab9 */ /* 0x000fca0000000800 */
[----:B------:R-:W-:-:S03]  /*00d0*/  @UP0 USHF.R.U32.HI UR6, URZ, UR5, UR9 ;  /* 0x000000053f060299 */ /* 0x000fc60008011609 */
[----:B------:R-:W-:Y:S02]  /*00e0*/  ULDC UR5, c[0x0][0x3d0] ;  /* 0x0000f40000057ab9 */ /* 0x000fe40000000800 */
[----:B------:R-:W-:Y:S02]  /*00f0*/  UISETP.GE.AND UP0, UPT, UR6, UR5, UPT ;  /* 0x000000050600728c */ /* 0x000fe4000bf06270 */
[----:B------:R-:W-:-:S04]  /*0100*/  UIADD3 UR5, -UR6, URZ, URZ ;  /* 0x0000003f06057290 */ /* 0x000fc8000fffe13f */
[----:B------:R-:W-:Y:S01]  /*0110*/  PLOP3.LUT P0, PT, PT, PT, UP0, 0x80, 0x0 ;  /* 0x000000000000781c */ /* 0x000fe20003f0f008 */
[----:B------:R-:W-:-:S12]  /*0120*/  UIMAD UR7, UR5, UR4, UR7 ;  /* 0x00000004050772a4 */ /* 0x000fd8000f8e0207 */
[----:B------:R-:W-:Y:S05]  /*0130*/  @!P0 BRA `(.L_x_675) ;  /* 0x0000008000008947 */ /* 0x000fea0003800000 */
[----:B------:R-:W-:Y:S02]  /*0140*/  ULDC UR8, c[0x0][0x3c4] ;  /* 0x0000f10000087ab9 */ /* 0x000fe40000000800 */
[----:B------:R-:W-:Y:S02]  /*0150*/  UISETP.NE.AND UP0, UPT, UR8, 0x1, UPT ;  /* 0x000000010800788c */ /* 0x000fe4000bf05270 */
[----:B------:R-:W-:Y:S02]  /*0160*/  ULDC.64 UR4, c[0x0][0x3c8] ;  /* 0x0000f20000047ab9 */ /* 0x000fe40000000a00 */
[----:B------:R-:W-:Y:S02]  /*0170*/  UIMAD.WIDE.U32 UR10, UR7, UR4, URZ ;  /* 0x00000004070a72a5 */ /* 0x000fe4000f8e003f */
[----:B------:R-:W-:-:S05]  /*0180*/  UMOV UR22, UR7 ;  /* 0x0000000700167c82 */ /* 0x000fca0008000000 */
[----:B------:R-:W-:-:S04]  /*0190*/  @UP0 USHF.R.U32.HI UR22, URZ, UR5, UR11 ;  /* 0x000000053f160299 */ /* 0x000fc8000801160b */
[----:B------:R-:W-:Y:S01]  /*01a0*/  UIMAD UR8, UR22, UR8, URZ ;  /* 0x00000008160872a4 */ /* 0x000fe2000f8e023f */
[----:B------:R-:W-:Y:S05]  /*01b0*/  BRA `(.L_x_676) ;  /* 0x0000007000007947 */ /* 0x000fea0003800000 */
.L_x_675:
[----:B------:R-:W-:Y:S02]  /*01c0*/  ULDC UR8, c[0x0][0x3ac] ;  /* 0x0000eb0000087ab9 */ /* 0x000fe40000000800 */
[----:B------:R-:W-:Y:S02]  /*01d0*/  UISETP.NE.AND UP0, UPT, UR8, 0x1, UPT ;  /* 0x000000010800788c */ /* 0x000fe4000bf05270 */
[----:B------:R-:W-:Y:S02]  /*01e0*/  ULDC.64 UR4, c[0x0][0x3b0] ;  /* 0x0000ec0000047ab9 */ /* 0x000fe40000000a00 */
[----:B------:R-:W-:Y:S02]  /*01f0*/  UIMAD.WIDE.U32 UR10, UR7, UR4, URZ ;  /* 0x00000004070a72a5 */ /* 0x000fe4000f8e003f */
[----:B------:R-:W-:-:S05]  /*0200*/  UMOV UR22, UR7 ;  /* 0x0000000700167c82 */ /* 0x000fca0008000000 */
[----:B------:R-:W-:-:S04]  /*0210*/  @UP0 USHF.R.U32.HI UR22, URZ, UR5, UR11 ;  /* 0x000000053f160299 */ /* 0x000fc8000801160b */
[----:B------:R-:W-:Y:S02]  /*0220*/  UIMAD UR8, UR22, UR8, URZ ;  /* 0x00000008160872a4 */ /* 0x000fe4000f8e023f */
.L_x_676:
[----:B------:R-:W-:Y:S02]  /*0230*/  ULDC.64 UR20, c[0x0][0x3a0] ;  /* 0x0000e80000147ab9 */ /* 0x000fe40000000a00 */
[----:B------:R-:W-:Y:S02]  /*0240*/  UIADD3 UR7, UR7, -UR8, URZ ;  /* 0x8000000807077290 */ /* 0x000fe4000fffe03f */
[----:B------:R-:W-:Y:S02]  /*0250*/  UISETP.NE.AND UP0, UPT, UR20, 0x1, UPT ;  /* 0x000000011400788c */ /* 0x000fe4000bf05270 */
[----:B------:R-:W-:Y:S02]  /*0260*/  ULDC.64 UR4, c[0x0][0x3a8] ;  /* 0x0000ea0000047ab9 */ /* 0x000fe40000000a00 */
[----:B------:R-:W-:-:S04]  /*0270*/  UIMAD UR5, UR6, UR5, UR7 ;  /* 0x00000005060572a4 */ /* 0x000fc8000f8e0207 */
[----:B------:R-:W-:-:S03]  /*0280*/  UIMAD.WIDE.U32 UR6, UR5, UR21, URZ ;  /* 0x00000015050672a5 */ /* 0x000fc6000f8e003f */
[----:B------:R-:W-:Y:S02]  /*0290*/  UMOV UR21, UR5 ;  /* 0x0000000500157c82 */ /* 0x000fe40008000000 */
[----:B------:R-:W-:-:S04]  /*02a0*/  @UP0 USHF.R.U32.HI UR21, URZ, UR4, UR7 ;  /* 0x000000043f150299 */ /* 0x000fc80008011607 */
[----:B------:R-:W-:-:S04]  /*02b0*/  UIADD3 UR4, -UR21, URZ, URZ ;  /* 0x0000003f15047290 */ /* 0x000fc8000fffe13f */
[----:B------:R-:W-:Y:S01]  /*02c0*/  UIMAD UR20, UR4, UR20, UR5 ;  /* 0x00000014041472a4 */ /* 0x000fe2000f8e0205 */
[----:B------:R-:W-:Y:S05]  /*02d0*/  BRA `(.L_x_677) ;  /* 0x0000025000007947 */ /* 0x000fea0003800000 */
.L_x_674:
        /* <DEDUP_REMOVED lines=20> */
.L_x_678:
[----:B------:R-:W-:Y:S02]  /*0420*/  ULDC UR8, c[0x0][0x3ac] ;  /* 0x0000eb0000087ab9 */ /* 0x000fe40000000800 */
[----:B------:R-:W-:Y:S02]  /*0430*/  UISETP.NE.AND UP0, UPT, UR8, 0x1, UPT ;  /* 0x000000010800788c */ /* 0x000fe4000bf05270 */
[----:B------:R-:W-:Y:S02]  /*0440*/  ULDC.64 UR4, c[0x0][0x3b0] ;  /* 0x0000ec0000047ab9 */ /* 0x000fe40000000a00 */
[----:B------:R-:W-:Y:S02]  /*0450*/  UIMAD.WIDE.U32 UR10, UR7, UR4, URZ ;  /* 0x00000004070a72a5 */ /* 0x000fe4000f8e003f */
[----:B------:R-:W-:-:S05]  /*0460*/  UMOV UR22, UR7 ;  /* 0x0000000700167c82 */ /* 0x000fca0008000000 */
[----:B------:R-:W-:-:S04]  /*0470*/  @UP0 USHF.R.U32.HI UR22, URZ, UR5, UR11 ;  /* 0x000000053f160299 */ /* 0x000fc8000801160b */
[----:B------:R-:W-:Y:S02]  /*0480*/  UIMAD UR8, UR22, UR8, URZ ;  /* 0x00000008160872a4 */ /* 0x000fe4000f8e023f */
.L_x_679:
        /* <DEDUP_REMOVED lines=9> */
[----:B------:R-:W-:Y:S02]  /*0520*/  UIMAD UR20, UR4, UR20, UR5 ;  /* 0x00000014041472a4 */ /* 0x000fe4000f8e0205 */
.L_x_677:
[----:B------:R-:W-:-:S13]  /*0530*/  ISETP.LE.AND P0, PT, RZ, UR21, PT ;  /* 0x00000015ff007c0c */ /* 0x000fda000bf03270 */
[----:B------:R-:W-:Y:S05]  /*0540*/  @!P0 EXIT ;  /* 0x000000000000894d */ /* 0x000fea0003800000 */
[----:B------:R-:W-:Y:S01]  /*0550*/  ULDC UR6, c[0x0][0x168] ;  /* 0x00005a0000067ab9 */ /* 0x000fe20000000800 */
[----:B------:R-:W-:Y:S01]  /*0560*/  PLOP3.LUT P1, PT, PT, PT, PT, 0x80, 0x0 ;  /* 0x000000000000781c */ /* 0x000fe20003f2f070 */
[----:B------:R-:W-:Y:S01]  /*0570*/  UIMAD UR7, UR22, 0x60, UR6 ;  /* 0x00000060160778a4 */ /* 0x000fe2000f8e0206 */
[----:B------:R-:W-:Y:S01]  /*0580*/  CS2R R122, SRZ ;  /* 0x00000000007a7805 */ /* 0x000fe2000001ff00 */
        /* <DEDUP_REMOVED lines=8> */
[----:B------:R-:W-:Y:S01]  /*0610*/  UIADD3 UR6, UR6, 0x3f, URZ ;  /* 0x0000003f06067890 */ /* 0x000fe2000fffe03f */
[----:B------:R-:W-:Y:S01]  /*0620*/  CS2R R128, SRZ ;  /* 0x0000000000807805 */ /* 0x000fe2000001ff00 */
[----:B------:R-:W-:Y:S01]  /*0630*/  USHF.R.S32.HI UR4, URZ, 0x1f, UR5 ;  /* 0x0000001f3f047899 */ /* 0x000fe20008011405 */
[----:B------:R-:W-:Y:S01]  /*0640*/  CS2R R118, SRZ ;  /* 0x0000000000767805 */ /* 0x000fe2000001ff00 */
[----:B------:R-:W-:Y:S01]  /*0650*/  ULDC.64 UR24, c[0x0][0x118] ;  /* 0x0000460000187ab9 */ /* 0x000fe20000000a00 */
[----:B------:R-:W-:Y:S01]  /*0660*/  CS2R R116, SRZ ;  /* 0x0000000000747805 */ /* 0x000fe2000001ff00 */
[----:B------:R-:W-:Y:S01]  /*0670*/  ULEA.HI UR23, UR4, UR5, URZ, 0x6 ;  /* 0x0000000504177291 */ /* 0x000fe2000f8f303f */
[----:B------:R-:W-:Y:S01]  /*0680*/  CS2R R114, SRZ ;  /* 0x0000000000727805 */ /* 0x000fe2000001ff00 */
[----:B------:R-:W-:Y:S01]  /*0690*/  USHF.R.S32.HI UR4, URZ, 0x1f, UR6 ;  /* 0x0000001f3f047899 */ /* 0x000fe20008011406 */
[----:B------:R-:W-:Y:S01]  /*06a0*/  CS2R R112, SRZ ;  /* 0x0000000000707805 */ /* 0x000fe2000001ff00 */
[----:B------:R-:W-:Y:S01]  /*06b0*/  USHF.R.S32.HI UR23, URZ, 0x6, UR23 ;  /* 0x000000063f177899 */ /* 0x000fe20008011417 */
[----:B------:R-:W-:Y:S01]  /*06c0*/  CS2R R110, SRZ ;  /* 0x00000000006e7805 */ /* 0x000fe2000001ff00 */
[----:B------:R-:W-:Y:S01]  /*06d0*/  ULEA.HI UR4, UR4, UR6, URZ, 0x6 ;  /* 0x0000000604047291 */ /* 0x000fe2000f8f303f */
[----:B------:R-:W-:Y:S01]  /*06e0*/  CS2R R108, SRZ ;  /* 0x00000000006c7805 */ /* 0x000fe2000001ff00 */
[----:B------:R-:W-:Y:S01]  /*06f0*/  UISETP.LT.AND UP0, UPT, URZ, UR23, UPT ;  /* 0x000000173f00728c */ /* 0x000fe2000bf01270 */
[----:B------:R-:W-:Y:S01]  /*0700*/  CS2R R98, SRZ ;  /* 0x0000000000627805 */ /* 0x000fe2000001ff00 */
[----:B------:R-:W-:Y:S01]  /*0710*/  USHF.R.S32.HI UR19, URZ, 0x6, UR4 ;  /* 0x000000063f137899 */ /* 0x000fe20008011404 */
        /* <DEDUP_REMOVED lines=39> */
[----:B------:R-:W-:Y:S01]  /*0990*/  IMAD.SHL.U32 R4, R240, 0x4, RZ ;  /* 0x00000004f0047824 */ /* 0x000fe200078e00ff */
[----:B------:R-:W-:Y:S01]  /*09a0*/  USHF.R.S32.HI UR10, URZ, 0x1f, UR20 ;  /* 0x0000001f3f0a7899 */ /* 0x000fe20008011414 */
[----:B------:R-:W-:Y:S01]  /*09b0*/  SHF.R.S32.HI R14, RZ, 0x1f, R240 ;  /* 0x0000001fff0e7819 */ /* 0x000fe200000114f0 */
[----:B------:R-:W-:Y:S01]  /*09c0*/  ULDC.64 UR4, c[0x0][0x288] ;  /* 0x0000a20000047ab9 */ /* 0x000fe20000000a00 */
[----:B------:R-:W-:Y:S01]  /*09d0*/  IMAD.U32 R18, RZ, RZ, UR20 ;  /* 0x00000014ff127e24 */ /* 0x000fe2000f8e00ff */
[----:B------:R-:W-:Y:S01]  /*09e0*/  ULDC.64 UR6, c[0x0][0x270] ;  /* 0x00009c0000067ab9 */ /* 0x000fe20000000a00 */
[--C-:B------:R-:W-:Y:S01]  /*09f0*/  SHF.R.S32.HI R5, RZ, 0x1f, R4.reuse ;  /* 0x0000001fff057819 */ /* 0x100fe20000011404 */
[----:B------:R-:W-:Y:S01]  /*0a00*/  UIMAD UR4, UR10, UR4, URZ ;  /* 0x000000040a0472a4 */ /* 0x000fe2000f8e023f */
[-C--:B------:R-:W-:Y:S01]  /*0a10*/  LEA.HI R0, R14, R240.reuse, RZ, 0x3 ;  /* 0x000000f00e007211 */ /* 0x080fe200078f18ff */
[----:B------:R-:W-:Y:S01]  /*0a20*/  IMAD.U32 R22, RZ, RZ, UR20 ;  /* 0x00000014ff167e24 */ /* 0x000fe2000f8e00ff */
[----:B------:R-:W-:Y:S01]  /*0a30*/  UIMAD UR6, UR10, UR6, URZ ;  /* 0x000000060a0672a4 */ /* 0x000fe2000f8e023f */
[----:B------:R-:W-:Y:S01]  /*0a40*/  IMAD.WIDE.U32 R18, R18, c[0x0][0x270], R4 ;  /* 0x00009c0012127a25 */ /* 0x000fe200078e0004 */
[----:B------:R-:W-:Y:S01]  /*0a50*/  SHF.R.S32.HI R248, RZ, 0x3, R0 ;  /* 0x00000003fff87819 */ /* 0x000fe20000011400 */
[----:B------:R-:W-:Y:S01]  /*0a60*/  ULDC UR9, c[0x0][0x250] ;  /* 0x0000940000097ab9 */ /* 0x000fe20000000800 */
[----:B------:R-:W-:Y:S01]  /*0a70*/  CS2R R130, SRZ ;  /* 0x0000000000827805 */ /* 0x000fe2000001ff00 */
[----:B------:R-:W-:Y:S01]  /*0a80*/  IMAD.WIDE.U32 R22, R22, c[0x0][0x288], R4 ;  /* 0x0000a20016167a25 */ /* 0x000fe200078e0004 */
[----:B------:R-:W-:Y:S01]  /*0a90*/  UIMAD UR7, UR20, UR7, UR6 ;  /* 0x00000007140772a4 */ /* 0x000fe2000f8e0206 */
[----:B------:R-:W-:Y:S01]  /*0aa0*/  LOP3.LUT R5, R0, 0xfffffff8, RZ, 0xc0, !PT ;  /* 0xfffffff800057812 */ /* 0x000fe200078ec0ff */
[----:B------:R-:W-:Y:S01]  /*0ab0*/  UIMAD UR6, UR20, UR5, UR4 ;  /* 0x00000005140672a4 */ /* 0x000fe2000f8e0204 */
[----:B------:R-:W-:Y:S01]  /*0ac0*/  IADD3 R2, -R248, c[0x0][0x198], RZ ;  /* 0x00006600f8027a10 */ /* 0x000fe20007ffe1ff */
[----:B------:R-:W-:Y:S01]  /*0ad0*/  IMAD.U32 R6, RZ, RZ, UR22 ;  /* 0x00000016ff067e24 */ /* 0x000fe2000f8e00ff */
[----:B------:R-:W-:Y:S01]  /*0ae0*/  ULDC.64 UR4, c[0x0][0x248] ;  /* 0x0000920000047ab9 */ /* 0x000fe20000000a00 */
[----:B------:R-:W-:Y:S01]  /*0af0*/  IMAD.IADD R5, R240, 0x1, -R5 ;  /* 0x00000001f0057824 */ /* 0x000fe200078e0a05 */
[----:B------:R-:W-:Y:S01]  /*0b00*/  UISETP.NE.AND UP0, UPT, UR4, 0x1, UPT ;  /* 0x000000010400788c */ /* 0x000fe2000bf05270 */
[----:B------:R-:W-:Y:S01]  /*0b10*/  IMAD R6, R6, -0x60, R2 ;  /* 0xffffffa006067824 */ /* 0x000fe200078e0202 */
[-C--:B------:R-:W-:Y:S01]  /*0b20*/  LEA.HI R2, R14, R240.reuse, RZ, 0x6 ;  /* 0x000000f00e027211 */ /* 0x080fe200078f30ff */
[----:B------:R-:W-:Y:S01]  /*0b30*/  IMAD.SHL.U32 R229, R5, 0x40, RZ ;  /* 0x0000004005e57824 */ /* 0x000fe200078e00ff */
[----:B------:R-:W-:Y:S01]  /*0b40*/  UIMAD.WIDE.U32 UR12, UR20, UR5, URZ ;  /* 0x00000005140c72a5 */ /* 0x000fe2000f8e003f */
[----:B------:R-:W-:Y:S01]  /*0b50*/  IMAD.SHL.U32 R233, R248, 0x40, RZ ;  /* 0x00000040f8e97824 */ /* 0x000fe200078e00ff */
[----:B------:R-:W-:Y:S01]  /*0b60*/  SHF.R.S32.HI R2, RZ, 0x6, R2 ;  /* 0x00000006ff027819 */ /* 0x000fe20000011402 */
[----:B------:R-:W-:Y:S01]  /*0b70*/  UMOV UR8, UR20 ;  /* 0x0000001400087c82 */ /* 0x000fe20008000000 */
[----:B------:R-:W-:Y:S01]  /*0b80*/  LOP3.LUT R229, R229, 0x1c0, RZ, 0xc0, !PT ;  /* 0x000001c0e5e57812 */ /* 0x000fe200078ec0ff */
[----:B------:R-:W-:Y:S01]  /*0b90*/  IMAD.SHL.U32 R8, R5, 0x8, RZ ;  /* 0x0000000805087824 */ /* 0x000fe200078e00ff */
[----:B------:R-:W-:Y:S01]  /*0ba0*/  LOP3.LUT R233, R233, 0x1c0, RZ, 0xc0, !PT ;  /* 0x000001c0e9e97812 */ /* 0x000fe200078ec0ff */
[----:B------:R-:W-:Y:S01]  /*0bb0*/  @UP0 USHF.R.U32.HI UR8, URZ, UR9, UR13 ;  /* 0x000000093f080299 */ /* 0x000fe2000801160d */
[----:B------:R-:W-:Y:S01]  /*0bc0*/  IMAD.SHL.U32 R4, R2, 0x200, RZ ;  /* 0x0000020002047824 */ /* 0x000fe200078e00ff */
[----:B------:R-:W-:Y:S01]  /*0bd0*/  LOP3.LUT R3, R229, 0x8, R0, 0xf8, !PT ;  /* 0x00000008e5037812 */ /* 0x000fe200078ef800 */
[----:B------:R-:W-:Y:S01]  /*0be0*/  ULDC.64 UR4, c[0x0][0x1b0] ;  /* 0x00006c0000047ab9 */ /* 0x000fe20000000a00 */
[----:B------:R-:W-:Y:S01]  /*0bf0*/  SHF.R.U32.HI R229, RZ, 0x3, R229 ;  /* 0x00000003ffe57819 */ /* 0x000fe200000116e5 */
[----:B------:R-:W-:Y:S01]  /*0c00*/  USHF.R.S32.HI UR9, URZ, 0x1f, UR8 ;  /* 0x0000001f3f097899 */ /* 0x000fe20008011408 */
[----:B------:R-:W-:Y:S01]  /*0c10*/  IADD3 R19, R19, UR7, RZ ;  /* 0x0000000713137c10 */ /* 0x000fe2000fffe0ff */
[----:B------:R-:W-:Y:S01]  /*0c20*/  IMAD.U32 R24, RZ, RZ, UR22 ;  /* 0x00000016ff187e24 */ /* 0x000fe2000f8e00ff */
[----:B------:R-:W-:Y:S01]  /*0c30*/  IADD3 R23, R23, UR6, RZ ;  /* 0x0000000617177c10 */ /* 0x000fe2000fffe0ff */
[----:B------:R-:W-:Y:S01]  /*0c40*/  ULDC.64 UR6, c[0x0][0x1e0] ;  /* 0x0000780000067ab9 */ /* 0x000fe20000000a00 */
[----:B------:R-:W-:Y:S01]  /*0c50*/  LOP3.LUT R7, R233, 0x38, R8, 0xf8, !PT ;  /* 0x00000038e9077812 */ /* 0x000fe200078ef808 */
[----:B------:R-:W-:Y:S01]  /*0c60*/  UIMAD UR6, UR9, UR6, URZ ;  /* 0x00000006090672a4 */ /* 0x000fe2000f8e023f */
[----:B------:R-:W-:Y:S01]  /*0c70*/  SHF.R.S32.HI R249, RZ, 0x1f, R248 ;  /* 0x0000001ffff97819 */ /* 0x000fe200000114f8 */
[----:B------:R-:W-:Y:S01]  /*0c80*/  UIMAD UR4, UR9, UR4, URZ ;  /* 0x00000004090472a4 */ /* 0x000fe2000f8e023f */
[----:B------:R-:W-:Y:S01]  /*0c90*/  SHF.R.U32.HI R233, RZ, 0x3, R233 ;  /* 0x00000003ffe97819 */ /* 0x000fe200000116e9 */
[----:B------:R-:W-:Y:S01]  /*0ca0*/  UIMAD UR7, UR8, UR7, UR6 ;  /* 0x00000007080772a4 */ /* 0x000fe2000f8e0206 */
[C---:B------:R-:W-:Y:S01]  /*0cb0*/  LOP3.LUT R229, R4.reuse, R3, R229, 0xf6, !PT ;  /* 0x0000000304e57212 */ /* 0x040fe200078ef6e5 */
[----:B------:R-:W-:Y:S01]  /*0cc0*/  IMAD.U32 R3, RZ, RZ, UR8 ;  /* 0x00000008ff037e24 */ /* 0x000fe2000f8e00ff */
[--C-:B------:R-:W-:Y:S01]  /*0cd0*/  SHF.R.S32.HI R9, RZ, 0x1f, R8.reuse ;  /* 0x0000001fff097819 */ /* 0x100fe20000011408 */
[----:B------:R-:W-:Y:S01]  /*0ce0*/  USHF.R.S32.HI UR6, URZ, 0x1f, UR21 ;  /* 0x0000001f3f067899 */ /* 0x000fe20008011415 */
[----:B------:R-:W-:Y:S01]  /*0cf0*/  LOP3.LUT R233, R4, R7, R233, 0xf6, !PT ;  /* 0x0000000704e97212 */ /* 0x000fe200078ef6e9 */
[----:B------:R-:W-:Y:S01]  /*0d00*/  IMAD R4, R249, c[0x0][0x208], RZ ;  /* 0x00008200f9047a24 */ /* 0x000fe200078e02ff */
[----:B------:R-:W-:Y:S01]  /*0d10*/  UIMAD UR11, UR8, UR5, UR4 ;  /* 0x00000005080b72a4 */ /* 0x000fe2000f8e0204 */
[----:B------:R-:W-:Y:S01]  /*0d20*/  IMAD.WIDE.U32 R20, R3, c[0x0][0x1e0], R8 ;  /* 0x0000780003147a25 */ /* 0x000fe200078e0008 */
[----:B------:R-:W-:Y:S01]  /*0d30*/  ISETP.GE.AND P5, PT, R8, c[0x0][0x1cc], PT ;  /* 0x0000730008007a0c */ /* 0x000fe20003fa6270 */
[----:B------:R-:W-:Y:S01]  /*0d40*/  ULDC.64 UR8, c[0x0][0x1e8] ;  /* 0x00007a0000087ab9 */ /* 0x000fe20000000a00 */
[----:B------:R-:W-:Y:S01]  /*0d50*/  CS2R R128, SRZ ;  /* 0x0000000000807805 */ /* 0x000fe2000001ff00 */
[C---:B------:R-:W-:Y:S01]  /*0d60*/  IMAD R4, R248.reuse, c[0x0][0x20c], R4 ;  /* 0x00008300f8047a24 */ /* 0x040fe200078e0204 */
[----:B------:R-:W-:Y:S01]  /*0d70*/  IADD3 R21, R21, UR7, RZ ;  /* 0x0000000715157c10 */ /* 0x000fe2000fffe0ff */
[----:B------:R-:W-:Y:S01]  /*0d80*/  IMAD.WIDE.U32 R16, R248, c[0x0][0x208], R8 ;  /* 0x00008200f8107a25 */ /* 0x000fe200078e0008 */
[----:B------:R-:W-:Y:S01]  /*0d90*/  UIMAD UR7, UR6, UR8, URZ ;  /* 0x00000008060772a4 */ /* 0x000fe2000f8e023f */
[----:B------:R-:W-:Y:S01]  /*0da0*/  ISETP.LT.OR P2, PT, R6, 0x1, P5 ;  /* 0x000000010600780c */ /* 0x000fe20002f41670 */
[----:B------:R-:W-:Y:S01]  /*0db0*/  ULDC.64 UR4, c[0x0][0x1b8] ;  /* 0x00006e0000047ab9 */ /* 0x000fe20000000a00 */
[----:B------:R-:W-:Y:S01]  /*0dc0*/  IMAD R7, R249, c[0x0][0x178], RZ ;  /* 0x00005e00f9077a24 */ /* 0x000fe200078e02ff */
[----:B------:R-:W-:Y:S01]  /*0dd0*/  UIMAD UR7, UR21, UR9, UR7 ;  /* 0x00000009150772a4 */ /* 0x000fe2000f8e0207 */
[----:B------:R-:W-:Y:S01]  /*0de0*/  IMAD.IADD R17, R17, 0x1, R4 ;  /* 0x0000000111117824 */ /* 0x000fe200078e0204 */
[----:B------:R-:W-:Y:S01]  /*0df0*/  UIMAD UR4, UR6, UR4, URZ ;  /* 0x00000004060472a4 */ /* 0x000fe2000f8e023f */
[----:B------:R-:W-:Y:S01]  /*0e00*/  IMAD.U32 R4, RZ, RZ, UR21 ;  /* 0x00000015ff047e24 */ /* 0x000fe2000f8e00ff */
[----:B------:R-:W-:Y:S01]  /*0e10*/  ULDC.64 UR8, c[0x0][0x180] ;  /* 0x0000600000087ab9 */ /* 0x000fe20000000a00 */
[C---:B------:R-:W-:Y:S01]  /*0e20*/  IMAD R7, R248.reuse, c[0x0][0x17c], R7 ;  /* 0x00005f00f8077a24 */ /* 0x040fe200078e0207 */
[----:B------:R-:W-:Y:S01]  /*0e30*/  UIMAD UR8, UR10, UR8, URZ ;  /* 0x000000080a0872a4 */ /* 0x000fe2000f8e023f */
[----:B------:R-:W-:Y:S01]  /*0e40*/  IMAD.WIDE.U32 R10, R248, c[0x0][0x178], R8 ;  /* 0x00005e00f80a7a25 */ /* 0x000fe200078e0008 */
[----:B------:R-:W-:Y:S01]  /*0e50*/  ULDC.64 UR14, c[0x0][0x208] ;  /* 0x00008200000e7ab9 */ /* 0x000fe20000000a00 */
[----:B------:R-:W-:Y:S01]  /*0e60*/  ISETP.LT.OR P6, PT, R6, 0x21, P5 ;  /* 0x000000210600780c */ /* 0x000fe20002fc1670 */
[----:B------:R-:W-:Y:S01]  /*0e70*/  UIMAD UR12, UR20, UR9, UR8 ;  /* 0x00000009140c72a4 */ /* 0x000fe2000f8e0208 */
[----:B------:R-:W-:Y:S01]  /*0e80*/  IMAD.WIDE.U32 R20, R4, c[0x0][0x1e8], R20 ;  /* 0x00007a0004147a25 */ /* 0x000fe200078e0014 */
[----:B------:R-:W-:Y:S01]  /*0e90*/  ULDC.64 UR16, c[0x0][0x178] ;  /* 0x00005e0000107ab9 */ /* 0x000fe20000000a00 */
[----:B------:R-:W-:Y:S01]  /*0ea0*/  ISETP.LT.OR P5, PT, R6, 0x41, P5 ;  /* 0x000000410600780c */ /* 0x000fe20002fa1670 */
[----:B------:R-:W-:Y:S01]  /*0eb0*/  ULDC.64 UR8, c[0x0][0x1d8] ;  /* 0x0000760000087ab9 */ /* 0x000fe20000000a00 */
[----:B------:R-:W-:Y:S01]  /*0ec0*/  IMAD.WIDE.U32 R12, R3, c[0x0][0x1b0], R8 ;  /* 0x00006c00030c7a25 */ /* 0x000fe200078e0008 */
[----:B------:R-:W-:Y:S01]  /*0ed0*/  CS2R R126, SRZ ;  /* 0x00000000007e7805 */ /* 0x000fe2000001ff00 */
[----:B------:R-:W-:Y:S01]  /*0ee0*/  CS2R R124, SRZ ;  /* 0x00000000007c7805 */ /* 0x000fe2000001ff00 */
[----:B------:R-:W-:Y:S01]  /*0ef0*/  CS2R R122, SRZ ;  /* 0x00000000007a7805 */ /* 0x000fe2000001ff00 */
[----:B------:R-:W-:Y:S01]  /*0f00*/  IMAD.IADD R11, R11, 0x1, R7 ;  /* 0x000000010b0b7824 */ /* 0x000fe200078e0207 */
[----:B------:R-:W-:Y:S01]  /*0f10*/  IADD3 R13, R13, UR11, RZ ;  /* 0x0000000b0d0d7c10 */ /* 0x000fe2000fffe0ff */
[----:B------:R-:W-:Y:S01]  /*0f20*/  IMAD.U32 R4, RZ, RZ, UR20 ;  /* 0x00000014ff047e24 */ /* 0x000fe2000f8e00ff */
[----:B------:R-:W-:Y:S01]  /*0f30*/  UIMAD UR11, UR21, UR5, UR4 ;  /* 0x00000005150b72a4 */ /* 0x000fe2000f8e0204 */
[----:B------:R-:W-:Y:S01]  /*0f40*/  IMAD.U32 R3, RZ, RZ, UR21 ;  /* 0x00000015ff037e24 */ /* 0x000fe2000f8e00ff */
[----:B------:R-:W-:Y:S01]  /*0f50*/  CS2R R120, SRZ ;  /* 0x0000000000787805 */ /* 0x000fe2000001ff00 */
[----:B------:R-:W-:Y:S01]  /*0f60*/  IMAD.WIDE.U32 R10, R4, c[0x0][0x180], R10 ;  /* 0x00006000040a7a25 */ /* 0x000fe200078e000a */
[----:B------:R-:W-:Y:S01]  /*0f70*/  ULDC.64 UR4, c[0x0][0x210] ;  /* 0x0000840000047ab9 */ /* 0x000fe20000000a00 */
[----:B------:R-:W-:Y:S01]  /*0f80*/  CS2R R118, SRZ ;  /* 0x0000000000767805 */ /* 0x000fe2000001ff00 */
[----:B------:R-:W-:Y:S01]  /*0f90*/  UIMAD UR4, UR10, UR4, URZ ;  /* 0x000000040a0472a4 */ /* 0x000fe2000f8e023f */
[----:B------:R-:W-:Y:S01]  /*0fa0*/  IMAD.WIDE.U32 R26, R3, c[0x0][0x1b8], R12 ;  /* 0x00006e00031a7a25 */ /* 0x000fe200078e000c */
[----:B------:R-:W-:Y:S01]  /*0fb0*/  IADD3 R11, R11, UR12, RZ ;  /* 0x0000000c0b0b7c10 */ /* 0x000fe2000fffe0ff */
[----:B------:R-:W-:Y:S01]  /*0fc0*/  USHF.L.U32 UR12, UR14, 0x6, URZ ;  /* 0x000000060e0c7899 */ /* 0x000fe2000800063f */
[----:B------:R-:W-:Y:S01]  /*0fd0*/  IADD3 R13, R21, UR7, RZ ;  /* 0x00000007150d7c10 */ /* 0x000fe2000fffe0ff */
[----:B------:R-:W-:Y:S01]  /*0fe0*/  IMAD.U32 R236, RZ, RZ, UR21 ;  /* 0x00000015ffec7e24 */ /* 0x000fe2000f8e00ff */
[----:B------:R-:W-:Y:S01]  /*0ff0*/  UIMAD UR10, UR20, UR5, UR4 ;  /* 0x00000005140a72a4 */ /* 0x000fe2000f8e0204 */
[----:B------:R-:W-:Y:S01]  /*1000*/  IMAD.U32 R3, RZ, RZ, UR20 ;  /* 0x00000014ff037e24 */ /* 0x000fe2000f8e00ff */
[----:B------:R-:W-:Y:S01]  /*1010*/  UMOV UR7, 0x6 ;  /* 0x0000000600077882 */ /* 0x000fe20000000000 */
[----:B------:R-:W-:Y:S01]  /*1020*/  IMAD.WIDE R24, R24, 0x60, R248 ;  /* 0x0000006018187825 */ /* 0x000fe200078e02f8 */
[----:B------:R-:W-:Y:S01]  /*1030*/  ULDC.64 UR4, c[0x0][0x218] ;  /* 0x0000860000047ab9 */ /* 0x000fe20000000a00 */
[----:B------:R-:W-:Y:S01]  /*1040*/  CS2R R116, SRZ ;  /* 0x0000000000747805 */ /* 0x000fe2000001ff00 */
[----:B------:R-:W-:Y:S01]  /*1050*/  UIMAD UR4, UR6, UR4, URZ ;  /* 0x00000004060472a4 */ /* 0x000fe2000f8e023f */
[----:B------:R-:W-:Y:S01]  /*1060*/  IMAD.WIDE.U32 R236, R236, c[0x0][0x188], R10 ;  /* 0x00006200ecec7a25 */ /* 0x000fe200078e000a */
[----:B------:R-:W-:Y:S01]  /*1070*/  IADD3 R11, R8, 0x40, RZ ;  /* 0x00000040080b7810 */ /* 0x000fe20007ffe0ff */
[----:B------:R-:W-:Y:S01]  /*1080*/  USHF.L.U64.HI UR9, UR8, UR7, UR9 ;  /* 0x0000000708097299 */ /* 0x000fe20008010209 */
[----:B------:R-:W-:Y:S01]  /*1090*/  LEA.HI R10, R14, R240, RZ, 0x5 ;  /* 0x000000f00e0a7211 */ /* 0x000fe200078f28ff */
[----:B------:R-:W-:Y:S01]  /*10a0*/  IMAD.WIDE.U32 R28, R3, c[0x0][0x210], R16 ;  /* 0x00008400031c7a25 */ /* 0x000fe200078e0010 */
[----:B------:R-:W-:Y:S01]  /*10b0*/  ISETP.GE.AND P3, PT, R11, c[0x0][0x1cc], PT ;  /* 0x000073000b007a0c */ /* 0x000fe20003f66270 */
[----:B------:R-:W-:Y:S01]  /*10c0*/  USHF.L.U32 UR8, UR8, 0x6, URZ ;  /* 0x0000000608087899 */ /* 0x000fe2000800063f */
[----:B------:R-:W-:Y:S01]  /*10d0*/  IADD3 R17, R27, UR11, RZ ;  /* 0x0000000b1b117c10 */ /* 0x000fe2000fffe0ff */
[----:B------:R-:W-:Y:S01]  /*10e0*/  IMAD.MOV.U32 R12, RZ, RZ, R20 ;  /* 0x000000ffff0c7224 */ /* 0x000fe200078e0014 */
[----:B------:R-:W-:Y:S01]  /*10f0*/  IADD3 R21, R29, UR10, RZ ;  /* 0x0000000a1d157c10 */ /* 0x000fe2000fffe0ff */
[----:B------:R-:W-:Y:S01]  /*1100*/  IMAD R3, R25, c[0x0][0x1d8], RZ ;  /* 0x0000760019037a24 */ /* 0x000fe200078e02ff */
[----:B------:R-:W-:Y:S01]  /*1110*/  ISETP.LT.OR P1, PT, R6, 0x1, P3 ;  /* 0x000000010600780c */ /* 0x000fe20001f21670 */
[----:B------:R-:W-:Y:S01]  /*1120*/  IMAD.MOV.U32 R20, RZ, RZ, R28 ;  /* 0x000000ffff147224 */ /* 0x000fe200078e001c */
[----:B------:R-:W-:Y:S01]  /*1130*/  UIMAD UR10, UR21, UR5, UR4 ;  /* 0x00000005150a72a4 */ /* 0x000fe2000f8e0204 */
[----:B------:R-:W-:Y:S01]  /*1140*/  IMAD.U32 R234, RZ, RZ, UR21 ;  /* 0x00000015ffea7e24 */ /* 0x000fe2000f8e00ff */
[----:B------:R-:W-:Y:S01]  /*1150*/  USHF.L.U64.HI UR15, UR14, UR7, UR15 ;  /* 0x000000070e0f7299 */ /* 0x000fe2000801020f */
[C---:B------:R-:W-:Y:S01]  /*1160*/  IMAD R3, R24.reuse, c[0x0][0x1dc], R3 ;  /* 0x0000770018037a24 */ /* 0x040fe200078e0203 */
[----:B------:R-:W-:Y:S01]  /*1170*/  USHF.R.S32.HI UR11, URZ, 0x1f, UR23 ;  /* 0x0000001f3f0b7899 */ /* 0x000fe20008011417 */
[----:B------:R-:W-:Y:S01]  /*1180*/  IMAD.WIDE.U32 R12, R24, c[0x0][0x1d8], R12 ;  /* 0x00007600180c7a25 */ /* 0x000fe200078e000c */
[----:B------:R-:W-:Y:S01]  /*1190*/  UIMAD UR15, UR15, UR23, URZ ;  /* 0x000000170f0f72a4 */ /* 0x000fe2000f8e023f */
[----:B------:R-:W-:Y:S01]  /*11a0*/  ISETP.LT.OR P4, PT, R6, 0x21, P3 ;  /* 0x000000210600780c */ /* 0x000fe20001f81670 */
[----:B------:R-:W-:Y:S01]  /*11b0*/  ULDC.64 UR4, c[0x0][0x188] ;  /* 0x0000620000047ab9 */ /* 0x000fe20000000a00 */
[----:B------:R-:W-:Y:S01]  /*11c0*/  IMAD.WIDE.U32 R234, R234, c[0x0][0x218], R20 ;  /* 0x00008600eaea7a25 */ /* 0x000fe200078e0014 */
[----:B------:R-:W-:Y:S01]  /*11d0*/  LEA R20, P0, R12, c[0x0][0x1c0], 0x1 ;  /* 0x000070000c147a11 */ /* 0x000fe200078008ff */
[----:B------:R-:W-:Y:S01]  /*11e0*/  UIMAD UR15, UR11, UR12, UR15 ;  /* 0x0000000c0b0f72a4 */ /* 0x000fe2000f8e020f */
[----:B------:R-:W-:Y:S01]  /*11f0*/  ISETP.LT.OR P3, PT, R6, 0x41, P3 ;  /* 0x000000410600780c */ /* 0x000fe20001f61670 */
[----:B------:R-:W-:Y:S01]  /*1200*/  IMAD.IADD R3, R13, 0x1, R3 ;  /* 0x000000010d037824 */ /* 0x000fe200078e0203 */
[----:B------:R-:W-:Y:S01]  /*1210*/  IADD3 R247, R235, UR10, RZ ;  /* 0x0000000aebf77c10 */ /* 0x000fe2000fffe0ff */
[----:B------:R-:W-:Y:S01]  /*1220*/  IMAD.SHL.U32 R233, R233, 0x2, RZ ;  /* 0x00000002e9e97824 */ /* 0x000fe200078e00ff */
[----:B------:R-:W-:Y:S01]  /*1230*/  UIMAD UR4, UR6, UR4, URZ ;  /* 0x00000004060472a4 */ /* 0x000fe2000f8e023f */
[----:B------:R-:W-:Y:S01]  /*1240*/  IMAD.MOV.U32 R16, RZ, RZ, R26 ;  /* 0x000000ffff107224 */ /* 0x000fe200078e001a */
[----:B------:R-:W-:Y:S01]  /*1250*/  LEA.HI.X R21, R12, c[0x0][0x1c4], R3, 0x1, P0 ;  /* 0x000071000c157a11 */ /* 0x000fe200000f0c03 */
[----:B------:R-:W-:Y:S01]  /*1260*/  IMAD R4, R25, c[0x0][0x1a8], RZ ;  /* 0x00006a0019047a24 */ /* 0x000fe200078e02ff */
[----:B------:R-:W-:Y:S01]  /*1270*/  UIMAD UR11, UR11, UR16, URZ ;  /* 0x000000100b0b72a4 */ /* 0x000fe2000f8e023f */
[----:B------:R-:W-:Y:S01]  /*1280*/  IMAD.U32 R3, RZ, RZ, UR12 ;  /* 0x0000000cff037e24 */ /* 0x000fe2000f8e00ff */
[----:B------:R-:W-:Y:S01]  /*1290*/  UIMAD UR4, UR21, UR5, UR4 ;  /* 0x00000005150472a4 */ /* 0x000fe2000f8e0204 */
[----:B------:R-:W-:Y:S01]  /*12a0*/  IMAD.MOV.U32 R246, RZ, RZ, R234 ;  /* 0x000000fffff67224 */ /* 0x000fe200078e00ea */
[----:B------:R-:W-:Y:S01]  /*12b0*/  @!PT LDS RZ, [RZ] ;  /* 0x00000000fffff984 */ /* 0x000fe20000000800 */
[----:B------:R-:W-:Y:S01]  /*12c0*/  @!PT LDS RZ, [RZ] ;  /* 0x00000000fffff984 */ /* 0x000fe20000000800 */
[----:B------:R-:W-:Y:S01]  /*12d0*/  @!PT LDS RZ, [RZ] ;  /* 0x00000000fffff984 */ /* 0x000fe20000000800 */
[----:B------:R1:W-:Y:S01]  /*12e0*/  LDGSTS.E.BYPASS.LTC128B.128 [R233+0x6080], [R20.64], !P2 ;  /* 0x0608000014e97fae */ /* 0x0003e2000d101d58 */
[C---:B------:R-:W-:Y:S01]  /*12f0*/  IMAD R4, R24.reuse, c[0x0][0x1ac], R4 ;  /* 0x00006b0018047a24 */ /* 0x040fe200078e0204 */
[----:B------:R-:W-:Y:S01]  /*1300*/  UIMAD.WIDE.U32 UR12, UR23, UR16, URZ ;  /* 0x00000010170c72a5 */ /* 0x000fe2000f8e003f */
[----:B------:R-:W-:Y:S01]  /*1310*/  IMAD.WIDE.U32 R16, R24, c[0x0][0x1a8], R16 ;  /* 0x00006a0018107a25 */ /* 0x000fe200078e0010 */
[----:B------:R1:W-:Y:S01]  /*1320*/  LDGSTS.E.BYPASS.LTC128B.128 [R233+0x9080], [R20.64+0x80], !P1 ;  /* 0x0908008014e97fae */ /* 0x0003e2000c901d58 */
[----:B------:R-:W-:Y:S01]  /*1330*/  IADD3 R24, P1, R20, UR8, RZ ;  /* 0x0000000814187c10 */ /* 0x000fe2000ff3e0ff */
[----:B------:R-:W-:Y:S01]  /*1340*/  UIMAD UR11, UR23, UR17, UR11 ;  /* 0x00000011170b72a4 */ /* 0x000fe2000f8e020b */
[----:B------:R-:W-:Y:S01]  /*1350*/  IMAD.WIDE.U32 R26, R3, UR23, R246 ;  /* 0x00000017031a7c25 */ /* 0x000fe2000f8e00f6 */
[C---:B------:R-:W-:Y:S01]  /*1360*/  LEA R12, P0, R16.reuse, c[0x0][0x190], 0x1 ;  /* 0x00006400100c7a11 */ /* 0x040fe200078008ff */
[----:B------:R-:W-:Y:S01]  /*1370*/  CS2R R114, SRZ ;  /* 0x0000000000727805 */ /* 0x000fe2000001ff00 */
[----:B------:R-:W-:Y:S01]  /*1380*/  IADD3.X R25, R21, UR9, RZ, P1, !PT ;  /* 0x0000000915197c10 */ /* 0x000fe20008ffe4ff */
[----:B------:R-:W-:Y:S01]  /*1390*/  IMAD.IADD R4, R17, 0x1, R4 ;  /* 0x0000000111047824 */ /* 0x000fe200078e0204 */
[----:B------:R-:W-:Y:S01]  /*13a0*/  IADD3 R232, R237, UR4, RZ ;  /* 0x00000004ede87c10 */ /* 0x000fe2000fffe0ff */
[----:B------:R-:W-:Y:S01]  /*13b0*/  IMAD.U32 R3, RZ, RZ, UR8 ;  /* 0x00000008ff037e24 */ /* 0x000fe2000f8e00ff */
[----:B------:R-:W-:Y:S01]  /*13c0*/  ULDC.64 UR4, c[0x0][0x1a8] ;  /* 0x00006a0000047ab9 */ /* 0x000fe20000000a00 */
[----:B------:R2:W-:Y:S01]  /*13d0*/  LDGSTS.E.BYPASS.LTC128B.128 [R233+0x7080], [R24.64], !P6 ;  /* 0x0708000018e97fae */ /* 0x0005e2000f101d58 */
[----:B------:R-:W-:Y:S01]  /*13e0*/  LEA.HI.X R13, R16, c[0x0][0x194], R4, 0x1, P0 ;  /* 0x00006500100d7a11 */ /* 0x000fe200000f0c04 */
[----:B------:R-:W-:Y:S01]  /*13f0*/  UIADD3 UR11, UR13, UR11, URZ ;  /* 0x0000000b0d0b7290 */ /* 0x000fe2000fffe03f */
[----:B------:R-:W-:Y:S01]  /*1400*/  IADD3 R4, R27, UR15, RZ ;  /* 0x0000000f1b047c10 */ /* 0x000fe2000fffe0ff */
[----:B------:R-:W-:Y:S01]  /*1410*/  USHF.L.U64.HI UR5, UR4, UR7, UR5 ;  /* 0x0000000704057299 */ /* 0x000fe20008010205 */
[----:B------:R-:W-:Y:S01]  /*1420*/  LEA R16, P0, R26, c[0x0][0x1f0], 0x1 ;  /* 0x00007c001a107a11 */ /* 0x000fe200078008ff */
[----:B------:R-:W-:Y:S01]  /*1430*/  IMAD.MOV.U32 R216, RZ, RZ, 0x40 ;  /* 0x00000040ffd87424 */ /* 0x000fe200078e00ff */
[----:B------:R-:W-:Y:S01]  /*1440*/  ISETP.GE.AND P6, PT, R8, c[0x0][0x19c], PT ;  /* 0x0000670008007a0c */ /* 0x000fe20003fc6270 */
[----:B------:R-:W-:Y:S01]  /*1450*/  IMAD.MOV.U32 R206, RZ, RZ, 0x20 ;  /* 0x00000020ffce7424 */ /* 0x000fe200078e00ff */
[----:B------:R-:W-:Y:S01]  /*1460*/  LEA.HI.X R17, R26, c[0x0][0x1f4], R4, 0x1, P0 ;  /* 0x00007d001a117a11 */ /* 0x000fe200000f0c04 */
[----:B------:R-:W-:Y:S01]  /*1470*/  IMAD.SHL.U32 R229, R229, 0x2, RZ ;  /* 0x00000002e5e57824 */ /* 0x000fe200078e00ff */
[C---:B------:R-:W-:Y:S01]  /*1480*/  ISETP.LT.OR P0, PT, R6.reuse, 0x1, P6 ;  /* 0x000000010600780c */ /* 0x040fe20003701670 */
[----:B------:R-:W-:Y:S01]  /*1490*/  USHF.L.U32 UR7, UR23, 0x6, URZ ;  /* 0x0000000617077899 */ /* 0x000fe2000800063f */
[----:B------:R-:W-:Y:S01]  /*14a0*/  IMAD.MOV.U32 R226, RZ, RZ, 0x10 ;  /* 0x00000010ffe27424 */ /* 0x000fe200078e00ff */
[----:B------:R-:W-:Y:S01]  /*14b0*/  CS2R R112, SRZ ;  /* 0x0000000000707805 */ /* 0x000fe2000001ff00 */
[----:B------:R-:W-:Y:S01]  /*14c0*/  IMAD.MOV.U32 R225, RZ, RZ, 0x10 ;  /* 0x00000010ffe17424 */ /* 0x000fe200078e00ff */
[----:B-1----:R-:W-:Y:S01]  /*14d0*/  IADD3 R20, P2, P1, R3, 0x80, R20 ;  /* 0x0000008003147810 */ /* 0x002fe2000795e014 */
[----:B------:R-:W-:Y:S01]  /*14e0*/  IMAD.U32 R3, RZ, RZ, UR11 ;  /* 0x0000000bff037e24 */ /* 0x000fe2000f8e00ff */
[----:B------:R-:W-:Y:S01]  /*14f0*/  CS2R R110, SRZ ;  /* 0x00000000006e7805 */ /* 0x000fe2000001ff00 */
[----:B------:R-:W-:Y:S01]  /*1500*/  CS2R R108, SRZ ;  /* 0x00000000006c7805 */ /* 0x000fe2000001ff00 */
[----:B------:R-:W-:Y:S01]  /*1510*/  IADD3.X R21, RZ, UR9, R21, P2, P1 ;  /* 0x00000009ff157c10 */ /* 0x000fe200097e2415 */
[----:B------:R-:W-:Y:S01]  /*1520*/  CS2R R106, SRZ ;  /* 0x00000000006a7805 */ /* 0x000fe2000001ff00 */
[----:B------:R-:W-:Y:S01]  /*1530*/  ISETP.GE.AND P2, PT, R11, c[0x0][0x19c], PT ;  /* 0x000067000b007a0c */ /* 0x000fe20003f46270 */
[----:B------:R-:W-:Y:S01]  /*1540*/  CS2R R104, SRZ ;  /* 0x0000000000687805 */ /* 0x000fe2000001ff00 */
[----:B------:R-:W-:Y:S01]  /*1550*/  CS2R R102, SRZ ;  /* 0x0000000000667805 */ /* 0x000fe2000001ff00 */
[----:B------:R1:W-:Y:S01]  /*1560*/  LDGSTS.E.BYPASS.LTC128B.128 [R233+0xa080], [R20.64], !P4 ;  /* 0x0a08000014e97fae */ /* 0x0003e2000e101d58 */
[----:B------:R-:W-:Y:S01]  /*1570*/  ISETP.LT.OR P4, PT, R6, 0x1, P2 ;  /* 0x000000010600780c */ /* 0x000fe20001781670 */
[----:B------:R-:W-:Y:S01]  /*1580*/  CS2R R100, SRZ ;  /* 0x0000000000647805 */ /* 0x000fe2000001ff00 */
[----:B--2---:R-:W-:Y:S01]  /*1590*/  IADD3 R24, P1, R24, UR8, RZ ;  /* 0x0000000818187c10 */ /* 0x004fe2000ff3e0ff */
[----:B------:R-:W-:Y:S01]  /*15a0*/  USHF.L.U32 UR8, UR4, 0x6, URZ ;  /* 0x0000000604087899 */ /* 0x000fe2000800063f */
[----:B------:R-:W-:Y:S01]  /*15b0*/  CS2R R98, SRZ ;  /* 0x0000000000627805 */ /* 0x000fe2000001ff00 */
[----:B------:R-:W-:Y:S01]  /*15c0*/  CS2R R96, SRZ ;  /* 0x0000000000607805 */ /* 0x000fe2000001ff00 */
[----:B------:R-:W-:Y:S01]  /*15d0*/  IADD3.X R25, R25, UR9, RZ, P1, !PT ;  /* 0x0000000919197c10 */ /* 0x000fe20008ffe4ff */
[----:B------:R-:W-:Y:S01]  /*15e0*/  CS2R R94, SRZ ;  /* 0x00000000005e7805 */ /* 0x000fe2000001ff00 */
[----:B------:R-:W-:Y:S01]  /*15f0*/  CS2R R92, SRZ ;  /* 0x00000000005c7805 */ /* 0x000fe2000001ff00 */
[----:B------:R-:W-:Y:S01]  /*1600*/  IMAD.U32 R7, RZ, RZ, UR8 ;  /* 0x00000008ff077e24 */ /* 0x000fe2000f8e00ff */
[----:B------:R-:W-:Y:S01]  /*1610*/  CS2R R90, SRZ ;  /* 0x00000000005a7805 */ /* 0x000fe2000001ff00 */
[----:B------:R2:W-:Y:S01]  /*1620*/  LDGSTS.E.BYPASS.LTC128B.128 [R233+0x8080], [R24.64], !P5 ;  /* 0x0808000018e97fae */ /* 0x0005e2000e901d58 */
[C---:B------:R-:W-:Y:S01]  /*1630*/  ISETP.LT.OR P5, PT, R6.reuse, 0x21, P6 ;  /* 0x000000210600780c */ /* 0x040fe200037a1670 */
[----:B------:R-:W-:Y:S01]  /*1640*/  CS2R R88, SRZ ;  /* 0x0000000000587805 */ /* 0x000fe2000001ff00 */
[----:B------:R-:W-:Y:S01]  /*1650*/  ISETP.LT.OR P6, PT, R6, 0x41, P6 ;  /* 0x000000410600780c */ /* 0x000fe200037c1670 */
[----:B------:R2:W-:Y:S01]  /*1660*/  LDGSTS.E.BYPASS.LTC128B.128 [R233+0xb080], [R24.64+0x80], !P3 ;  /* 0x0b08008018e97fae */ /* 0x0005e2000d901d58 */
[----:B------:R-:W-:Y:S01]  /*1670*/  CS2R R86, SRZ ;  /* 0x0000000000567805 */ /* 0x000fe2000001ff00 */
[----:B------:R-:W-:Y:S01]  /*1680*/  CS2R R84, SRZ ;  /* 0x0000000000547805 */ /* 0x000fe2000001ff00 */
[----:B------:R-:W-:Y:S01]  /*1690*/  CS2R R74, SRZ ;  /* 0x00000000004a7805 */ /* 0x000fe2000001ff00 */
[----:B------:R-:W0:Y:S01]  /*16a0*/  LDGDEPBAR ;  /* 0x00000000000079af */ /* 0x000e220000000000 */
[----:B------:R-:W-:Y:S01]  /*16b0*/  CS2R R72, SRZ ;  /* 0x0000000000487805 */ /* 0x000fe2000001ff00 */
[----:B------:R-:W-:Y:S01]  /*16c0*/  CS2R R70, SRZ ;  /* 0x0000000000467805 */ /* 0x000fe2000001ff00 */
[----:B------:R-:W-:Y:S01]  /*16d0*/  CS2R R68, SRZ ;  /* 0x0000000000447805 */ /* 0x000fe2000001ff00 */
[----:B------:R3:W-:Y:S01]  /*16e0*/  LDGSTS.E.BYPASS.LTC128B.128 [R233+0x80], [R12.64], !P0 ;  /* 0x000800000ce97fae */ /* 0x0007e2000c101d58 */
[----:B------:R-:W-:Y:S01]  /*16f0*/  CS2R R66, SRZ ;  /* 0x0000000000427805 */ /* 0x000fe2000001ff00 */
[----:B------:R-:W-:Y:S01]  /*1700*/  CS2R R64, SRZ ;  /* 0x0000000000407805 */ /* 0x000fe2000001ff00 */
[----:B-1----:R-:W-:Y:S01]  /*1710*/  IMAD.U32 R20, RZ, RZ, UR12 ;  /* 0x0000000cff147e24 */ /* 0x002fe2000f8e00ff */
[----:B------:R3:W-:Y:S01]  /*1720*/  LDGSTS.E.BYPASS.LTC128B.128 [R233+0x3080], [R12.64+0x80], !P4 ;  /* 0x030800800ce97fae */ /* 0x0007e2000e101d58 */
[----:B------:R-:W-:Y:S01]  /*1730*/  IMAD.U32 R21, RZ, RZ, UR13 ;  /* 0x0000000dff157e24 */ /* 0x000fe2000f8e00ff */
[----:B------:R-:W-:Y:S01]  /*1740*/  ISETP.GE.AND P4, PT, R8, c[0x0][0x16c], PT ;  /* 0x00005b0008007a0c */ /* 0x000fe20003f86270 */
[----:B------:R-:W-:Y:S01]  /*1750*/  ULDC UR13, c[0x0][0x20c] ;  /* 0x00008300000d7ab9 */ /* 0x000fe20000000800 */
[C---:B------:R-:W-:Y:S01]  /*1760*/  LEA R4, P1, R20.reuse, R236, 0x6 ;  /* 0x000000ec14047211 */ /* 0x040fe200078230ff */
[----:B------:R-:W-:Y:S01]  /*1770*/  CS2R R62, SRZ ;  /* 0x00000000003e7805 */ /* 0x000fe2000001ff00 */
[----:B------:R-:W-:Y:S01]  /*1780*/  CS2R R60, SRZ ;  /* 0x00000000003c7805 */ /* 0x000fe2000001ff00 */
[----:B------:R-:W-:Y:S01]  /*1790*/  CS2R R58, SRZ ;  /* 0x00000000003a7805 */ /* 0x000fe2000001ff00 */
[----:B------:R-:W-:Y:S01]  /*17a0*/  LEA.HI.X R3, R20, R232, R3, 0x6, P1 ;  /* 0x000000e814037211 */ /* 0x000fe200008f3403 */
[----:B------:R-:W-:Y:S01]  /*17b0*/  CS2R R56, SRZ ;  /* 0x0000000000387805 */ /* 0x000fe2000001ff00 */
[----:B------:R-:W-:Y:S01]  /*17c0*/  IADD3 R20, P3, R12, UR8, RZ ;  /* 0x000000080c147c10 */ /* 0x000fe2000ff7e0ff */
[----:B------:R-:W-:Y:S01]  /*17d0*/  CS2R R54, SRZ ;  /* 0x0000000000367805 */ /* 0x000fe2000001ff00 */
[----:B------:R-:W-:Y:S01]  /*17e0*/  CS2R R52, SRZ ;  /* 0x0000000000347805 */ /* 0x000fe2000001ff00 */
[----:B------:R-:W-:Y:S01]  /*17f0*/  CS2R R50, SRZ ;  /* 0x0000000000327805 */ /* 0x000fe2000001ff00 */
[----:B------:R-:W-:Y:S01]  /*1800*/  IADD3.X R21, R13, UR5, RZ, P3, !PT ;  /* 0x000000050d157c10 */ /* 0x000fe20009ffe4ff */
[----:B------:R-:W-:Y:S01]  /*1810*/  CS2R R48, SRZ ;  /* 0x0000000000307805 */ /* 0x000fe2000001ff00 */
[----:B--2---:R-:W-:Y:S01]  /*1820*/  IADD3 R24, P1, P0, R7, 0x80, R12 ;  /* 0x0000008007187810 */ /* 0x004fe2000783e00c */
[----:B------:R-:W-:Y:S01]  /*1830*/  CS2R R46, SRZ ;  /* 0x00000000002e7805 */ /* 0x000fe2000001ff00 */
[----:B------:R-:W-:Y:S01]  /*1840*/  ISETP.GE.AND P3, PT, R11, c[0x0][0x16c], PT ;  /* 0x00005b000b007a0c */ /* 0x000fe20003f66270 */
[----:B------:R1:W-:Y:S01]  /*1850*/  LDGSTS.E.BYPASS.LTC128B.128 [R233+0x1080], [R20.64], !P5 ;  /* 0x0108000014e97fae */ /* 0x0003e2000e901d58 */
[----:B------:R-:W-:Y:S01]  /*1860*/  IADD3.X R25, RZ, UR5, R13, P1, P0 ;  /* 0x00000005ff197c10 */ /* 0x000fe20008fe040d */
[----:B------:R-:W-:Y:S01]  /*1870*/  CS2R R44, SRZ ;  /* 0x00000000002c7805 */ /* 0x000fe2000001ff00 */
[C---:B------:R-:W-:Y:S01]  /*1880*/  ISETP.LT.OR P1, PT, R6.reuse, 0x21, P2 ;  /* 0x000000210600780c */ /* 0x040fe20001721670 */
[----:B------:R-:W-:Y:S01]  /*1890*/  CS2R R42, SRZ ;  /* 0x00000000002a7805 */ /* 0x000fe2000001ff00 */
[----:B------:R-:W-:Y:S01]  /*18a0*/  ISETP.LT.OR P2, PT, R6, 0x41, P2 ;  /* 0x000000410600780c */ /* 0x000fe20001741670 */
[----:B------:R-:W-:Y:S01]  /*18b0*/  CS2R R40, SRZ ;  /* 0x0000000000287805 */ /* 0x000fe2000001ff00 */
[----:B------:R-:W-:Y:S01]  /*18c0*/  SEL R7, RZ, 0x1, P4 ;  /* 0x00000001ff077807 */ /* 0x000fe20002000000 */
[----:B------:R-:W-:Y:S01]  /*18d0*/  CS2R R38, SRZ ;  /* 0x0000000000267805 */ /* 0x000fe2000001ff00 */
[C---:B---3--:R-:W-:Y:S01]  /*18e0*/  LEA R12, P0, R4.reuse, c[0x0][0x160], 0x1 ;  /* 0x00005800040c7a11 */ /* 0x048fe200078008ff */
[----:B------:R-:W-:Y:S01]  /*18f0*/  CS2R R36, SRZ ;  /* 0x0000000000247805 */ /* 0x000fe2000001ff00 */
[----:B------:R-:W-:Y:S01]  /*1900*/  SEL R9, RZ, 0x2, P3 ;  /* 0x00000002ff097807 */ /* 0x000fe20001800000 */
[----:B------:R-:W-:Y:S01]  /*1910*/  CS2R R34, SRZ ;  /* 0x0000000000227805 */ /* 0x000fe2000001ff00 */
[----:B------:R-:W-:Y:S01]  /*1920*/  LEA.HI.X R13, R4, c[0x0][0x164], R3, 0x1, P0 ;  /* 0x00005900040d7a11 */ /* 0x000fe200000f0c03 */
[----:B------:R-:W-:Y:S01]  /*1930*/  IMAD.U32 R4, RZ, RZ, UR16 ;  /* 0x00000010ff047e24 */ /* 0x000fe2000f8e00ff */
[----:B------:R-:W-:Y:S01]  /*1940*/  CS2R R32, SRZ ;  /* 0x0000000000207805 */ /* 0x000fe2000001ff00 */
[----:B------:R2:W-:Y:S01]  /*1950*/  LDGSTS.E.BYPASS.LTC128B.128 [R233+0x4080], [R24.64], !P1 ;  /* 0x0408000018e97fae */ /* 0x0005e2000c901d58 */
[----:B------:R-:W-:Y:S01]  /*1960*/  IMAD.U32 R3, RZ, RZ, UR17 ;  /* 0x00000011ff037e24 */ /* 0x000fe2000f8e00ff */
[----:B------:R-:W-:Y:S01]  /*1970*/  CS2R R28, SRZ ;  /* 0x00000000001c7805 */ /* 0x000fe2000001ff00 */
[----:B------:R-:W-:Y:S01]  /*1980*/  IMAD.IADD R6, R9, 0x1, R7 ;  /* 0x0000000109067824 */ /* 0x000fe200078e0207 */
[----:B------:R-:W-:Y:S01]  /*1990*/  SHF.R.S32.HI R241, RZ, 0x1f, R240 ;  /* 0x0000001ffff17819 */ /* 0x000fe200000114f0 */
[----:B------:R-:W-:Y:S01]  /*19a0*/  IMAD.U32 R9, RZ, RZ, UR7 ;  /* 0x00000007ff097e24 */ /* 0x000fe2000f8e00ff */
[----:B------:R-:W-:-:S02]  /*19b0*/  USHF.L.U64.HI UR15, UR16, 0x5, UR17 ;  /* 0x00000005100f7899 */ /* 0x000fc40008010211 */
[----:B------:R-:W-:Y:S01]  /*19c0*/  LOP3.LUT P5, RZ, R6, 0x2, RZ, 0xc0, !PT ;  /* 0x0000000206ff7812 */ /* 0x000fe200078ac0ff */
[----:B------:R-:W-:Y:S01]  /*19d0*/  USHF.L.U32 UR16, UR16, 0x5, URZ ;  /* 0x0000000510107899 */ /* 0x000fe2000800063f */
[----:B-1----:R-:W-:Y:S01]  /*19e0*/  IADD3 R20, P0, R20, UR8, RZ ;  /* 0x0000000814147c10 */ /* 0x002fe2000ff1e0ff */
[----:B------:R-:W-:Y:S02]  /*19f0*/  UMOV UR8, 0x5 ;  /* 0x0000000500087882 */ /* 0x000fe40000000000 */
[----:B------:R-:W-:Y:S01]  /*1a00*/  USHF.L.U64.HI UR13, UR14, UR8, UR13 ;  /* 0x000000080e0d7299 */ /* 0x000fe2000801020d */
[----:B------:R-:W-:Y:S01]  /*1a10*/  IADD3.X R21, R21, UR5, RZ, P0, !PT ;  /* 0x0000000515157c10 */ /* 0x000fe200087fe4ff */
[----:B------:R-:W-:Y:S01]  /*1a20*/  USHF.L.U32 UR14, UR14, 0x5, URZ ;  /* 0x000000050e0e7899 */ /* 0x000fe2000800063f */
[----:B------:R-:W-:Y:S01]  /*1a30*/  LOP3.LUT P0, RZ, R6, 0x1, RZ, 0xc0, !PT ;  /* 0x0000000106ff7812 */ /* 0x000fe2000780c0ff */
[----:B------:R-:W-:Y:S01]  /*1a40*/  IMAD.U32 R6, RZ, RZ, UR21 ;  /* 0x00000015ff067e24 */ /* 0x000fe2000f8e00ff */
[----:B------:R-:W-:Y:S01]  /*1a50*/  ULDC.64 UR4, c[0x0][0x278] ;  /* 0x00009e0000047ab9 */ /* 0x000fe20000000a00 */
[----:B------:R1:W-:Y:S01]  /*1a60*/  LDGSTS.E.BYPASS.LTC128B.128 [R233+0x2080], [R20.64], !P6 ;  /* 0x0208000014e97fae */ /* 0x0003e2000f101d58 */
[----:B------:R-:W-:Y:S01]  /*1a70*/  UIMAD UR4, UR6, UR4, URZ ;  /* 0x00000004060472a4 */ /* 0x000fe2000f8e023f */
[----:B------:R-:W-:Y:S01]  /*1a80*/  IMAD.WIDE.U32 R30, R6, c[0x0][0x278], R18 ;  /* 0x00009e00061e7a25 */ /* 0x000fe200078e0012 */
[----:B------:R-:W-:Y:S01]  /*1a90*/  USHF.R.S32.HI UR8, URZ, 0x1f, UR7 ;  /* 0x0000001f3f087899 */ /* 0x000fe20008011407 */
[----:B------:R1:W-:Y:S01]  /*1aa0*/  LDGSTS.E.BYPASS.LTC128B.128 [R233+0x5080], [R20.64+0x80], !P2 ;  /* 0x0508008014e97fae */ /* 0x0003e2000d101d58 */
[C---:B------:R-:W-:Y:S01]  /*1ab0*/  LOP3.LUT P2, RZ, R5.reuse, 0x2, RZ, 0xc0, !PT ;  /* 0x0000000205ff7812 */ /* 0x040fe2000784c0ff */
[----:B------:R-:W-:Y:S01]  /*1ac0*/  IMAD.U32 R6, RZ, RZ, UR14 ;  /* 0x0000000eff067e24 */ /* 0x000fe2000f8e00ff */
[----:B--2---:R-:W-:Y:S01]  /*1ad0*/  LEA R24, P1, R4, R12, 0x6 ;  /* 0x0000000c04187211 */ /* 0x004fe200078230ff */
[----:B------:R-:W0:Y:S01]  /*1ae0*/  LDGDEPBAR ;  /* 0x00000000000079af */ /* 0x000e220000000000 */
[----:B------:R-:W-:Y:S01]  /*1af0*/  SEL R206, R206, 0xffffffe0, !P2 ;  /* 0xffffffe0cece7807 */ /* 0x000fe20005000000 */
[----:B------:R-:W-:Y:S01]  /*1b00*/  UIMAD UR4, UR21, UR5, UR4 ;  /* 0x00000005150472a4 */ /* 0x000fe2000f8e0204 */
[----:B------:R-:W-:Y:S01]  /*1b10*/  LEA.HI.X R25, R4, R13, R3, 0x6, P1 ;  /* 0x0000000d04197211 */ /* 0x000fe200008f3403 */
[----:B------:R2:W-:Y:S01]  /*1b20*/  STL.64 [R1+0x8], R30 ;  /* 0x0000081e01007387 */ /* 0x0005e20000100a00 */
[----:B------:R-:W-:Y:S01]  /*1b30*/  LOP3.LUT P1, RZ, R5, 0x4, RZ, 0xc0, !PT ;  /* 0x0000000405ff7812 */ /* 0x000fe2000782c0ff */
[----:B------:R-:W-:Y:S01]  /*1b40*/  IMAD.IADD R218, R229, 0x1, R206 ;  /* 0x00000001e5da7824 */ /* 0x000fe200078e02ce */
[----:B------:R-:W-:Y:S01]  /*1b50*/  IADD3 R4, -R248, c[0x0][0x168], -R9 ;  /* 0x00005a00f8047a10 */ /* 0x000fe20007ffe909 */
[----:B------:R-:W-:Y:S01]  /*1b60*/  IMAD.SHL.U32 R5, R5, 0x20, RZ ;  /* 0x0000002005057824 */ /* 0x000fe200078e00ff */
[----:B------:R-:W-:Y:S01]  /*1b70*/  SEL R216, R216, 0xffffffc0, !P1 ;  /* 0xffffffc0d8d87807 */ /* 0x000fe20004800000 */
[----:B------:R-:W-:Y:S01]  /*1b80*/  UMOV UR18, 0x1 ;  /* 0x0000000100127882 */ /* 0x000fe20000000000 */
[C---:B------:R-:W-:Y:S01]  /*1b90*/  ISETP.LT.OR P6, PT, R4.reuse, 0x1, !P0 ;  /* 0x000000010400780c */ /* 0x040fe200047c1670 */
[----:B------:R-:W-:Y:S01]  /*1ba0*/  UMOV UR12, 0xffffffc0 ;  /* 0xffffffc0000c7882 */ /* 0x000fe20000000000 */
[----:B------:R-:W-:Y:S01]  /*1bb0*/  ISETP.LT.OR P2, PT, R4, 0x1, !P5 ;  /* 0x000000010400780c */ /* 0x000fe20006f41670 */
[----:B------:R-:W-:Y:S01]  /*1bc0*/  IMAD.IADD R217, R229, 0x1, R216 ;  /* 0x00000001e5d97824 */ /* 0x000fe200078e02d8 */
[----:B------:R-:W-:Y:S01]  /*1bd0*/  SHF.R.S32.HI R3, RZ, 0x5, R10 ;  /* 0x00000005ff037819 */ /* 0x000fe2000001140a */
[----:B------:R-:W-:Y:S01]  /*1be0*/  IMAD.IADD R216, R216, 0x1, R218 ;  /* 0x00000001d8d87824 */ /* 0x000fe200078e02da */
[----:B------:R-:W-:Y:S01]  /*1bf0*/  ISETP.LT.OR P0, PT, R4, 0x21, !P0 ;  /* 0x000000210400780c */ /* 0x000fe20004701670 */
[----:B------:R-:W-:Y:S01]  /*1c00*/  IMAD.IADD R206, R206, 0x1, R217 ;  /* 0x00000001cece7824 */ /* 0x000fe200078e02d9 */
[----:B------:R-:W-:Y:S01]  /*1c10*/  LEA.HI R7, R10, R3, RZ, 0x1 ;  /* 0x000000030a077211 */ /* 0x000fe200078f08ff */
[----:B------:R-:W-:Y:S01]  /*1c20*/  ULDC UR9, c[0x0][0x168] ;  /* 0x00005a0000097ab9 */ /* 0x000fe20000000800 */
[----:B------:R-:W-:Y:S01]  /*1c30*/  ISETP.GE.AND P1, PT, R8, c[0x0][0x1fc], PT ;  /* 0x00007f0008007a0c */ /* 0x000fe20003f26270 */
[----:B------:R-:W-:Y:S01]  /*1c40*/  UMOV UR10, 0xffffffa0 ;  /* 0xffffffa0000a7882 */ /* 0x000fe20000000000 */
[----:B------:R-:W-:Y:S01]  /*1c50*/  LOP3.LUT R7, R7, 0xfffffffe, RZ, 0xc0, !PT ;  /* 0xfffffffe07077812 */ /* 0x000fe200078ec0ff */
[----:B------:R-:W-:-:S04]  /*1c60*/  DEPBAR.LE SB0, 0x1 ;  /* 0x000080400000791a */ /* 0x000fc80000000000 */
[----:B------:R-:W-:Y:S01]  /*1c70*/  BAR.SYNC.DEFER_BLOCKING 0x0 ;  /* 0x0000000000007b1d */ /* 0x000fe20000010000 */
[----:B------:R-:W-:Y:S01]  /*1c80*/  IMAD.IADD R3, R3, 0x1, -R7 ;  /* 0x0000000103037824 */ /* 0x000fe200078e0a07 */
[----:B------:R-:W-:Y:S01]  /*1c90*/  ISETP.LT.OR P5, PT, R4, 0x21, !P5 ;  /* 0x000000210400780c */ /* 0x000fe20006fa1670 */
[----:B------:R-:W-:Y:S01]  /*1ca0*/  IMAD.U32 R7, RZ, RZ, UR13 ;  /* 0x0000000dff077e24 */ /* 0x000fe2000f8e00ff */
[CC--:B------:R-:W-:Y:S01]  /*1cb0*/  LEA.HI R4, R14.reuse, R240.reuse, RZ, 0x4 ;  /* 0x000000f00e047211 */ /* 0x0c0fe200078f20ff */
[----:B------:R-:W-:Y:S01]  /*1cc0*/  IMAD.SHL.U32 R227, R3, 0x200, RZ ;  /* 0x0000020003e37824 */ /* 0x000fe200078e00ff */
[----:B------:R-:W-:Y:S01]  /*1cd0*/  LEA.HI R14, R14, R240, RZ, 0x2 ;  /* 0x000000f00e0e7211 */ /* 0x000fe200078f10ff */
[----:B------:R-:W-:Y:S01]  /*1ce0*/  UMOV UR11, 0x1 ;  /* 0x00000001000b7882 */ /* 0x000fe20000000000 */
[----:B------:R-:W-:Y:S02]  /*1cf0*/  SHF.R.S32.HI R19, RZ, 0x1f, R2 ;  /* 0x0000001fff137819 */ /* 0x000fe40000011402 */
[----:B-1----:R-:W-:-:S02]  /*1d00*/  SHF.R.S32.HI R21, RZ, 0x2, R14 ;  /* 0x00000002ff157819 */ /* 0x002fc4000001140e */
[----:B------:R-:W-:Y:S01]  /*1d10*/  IADD3 R239, R31, UR4, RZ ;  /* 0x000000041fef7c10 */ /* 0x000fe2000fffe0ff */
[----:B------:R-:W-:Y:S01]  /*1d20*/  ULDC.64 UR4, c[0x0][0x290] ;  /* 0x0000a40000047ab9 */ /* 0x000fe20000000a00 */
[----:B------:R-:W-:Y:S01]  /*1d30*/  LEA.HI R250, R19, R2, RZ, 0x2 ;  /* 0x0000000213fa7211 */ /* 0x000fe200078f10ff */
[----:B------:R-:W-:Y:S01]  /*1d40*/  UIMAD UR4, UR6, UR4, URZ ;  /* 0x00000004060472a4 */ /* 0x000fe2000f8e023f */
[----:B------:R-:W-:Y:S02]  /*1d50*/  LOP3.LUT R10, R10, 0xffffffe0, RZ, 0xc0, !PT ;  /* 0xffffffe00a0a7812 */ /* 0x000fe400078ec0ff */
[----:B------:R-:W-:Y:S01]  /*1d60*/  LOP3.LUT R250, R250, 0x1ffffffc, RZ, 0xc0, !PT ;  /* 0x1ffffffcfafa7812 */ /* 0x000fe200078ec0ff */
[----:B------:R-:W-:Y:S01]  /*1d70*/  UIMAD UR4, UR21, UR5, UR4 ;  /* 0x00000005150472a4 */ /* 0x000fe2000f8e0204 */
[----:B------:R-:W-:Y:S01]  /*1d80*/  SHF.R.S32.HI R20, RZ, 0x4, R4 ;  /* 0x00000004ff147819 */ /* 0x000fe20000011404 */
[----:B------:R-:W-:Y:S01]  /*1d90*/  IMAD.IADD R10, R240, 0x1, -R10 ;  /* 0x00000001f00a7824 */ /* 0x000fe200078e0a0a */
[----:B------:R-:W-:Y:S01]  /*1da0*/  UMOV UR6, 0xffffffa0 ;  /* 0xffffffa000067882 */ /* 0x000fe20000000000 */
[C---:B------:R-:W-:Y:S01]  /*1db0*/  IMAD.IADD R250, R2.reuse, 0x1, -R250 ;  /* 0x0000000102fa7824 */ /* 0x040fe200078e0afa */
[----:B------:R1:W3:Y:S01]  /*1dc0*/  LDSM.16.M88.2 R178, [R206+0x6080] ;  /* 0x00608000ceb2783b */ /* 0x0002e20000000100 */
[----:B------:R-:W-:Y:S01]  /*1dd0*/  IMAD.SHL.U32 R2, R2, 0x8, RZ ;  /* 0x0000000802027824 */ /* 0x000fe200078e00ff */
[----:B------:R-:W-:Y:S01]  /*1de0*/  SHF.R.S32.HI R243, RZ, 0x1f, R10 ;  /* 0x0000001ffff37819 */ /* 0x000fe2000001140a */
[----:B------:R-:W-:Y:S01]  /*1df0*/  ULDC UR5, c[0x0][0x198] ;  /* 0x0000660000057ab9 */ /* 0x000fe20000000800 */
[----:B------:R1:W4:Y:S01]  /*1e00*/  LDSM.16.M88.2 R180, [R206+0x7080] ;  /* 0x00708000ceb4783b */ /* 0x0003220000000100 */
[----:B------:R-:W-:Y:S01]  /*1e10*/  UIMAD UR5, UR22, UR6, UR5 ;  /* 0x00000006160572a4 */ /* 0x000fe2000f8e0205 */
[----:B------:R-:W-:-:S02]  /*1e20*/  LEA.HI R243, R243, R10, RZ, 0x2 ;  /* 0x0000000af3f37211 */ /* 0x000fc400078f10ff */
[----:B------:R1:W1:Y:S04]  /*1e30*/  LDSM.16.M88.2 R182, [R206+0x8080] ;  /* 0x00808000ceb6783b */ /* 0x0002680000000100 */
[----:B------:R1:W1:Y:S04]  /*1e40*/  LDSM.16.M88.2 R202, [R206+0x9080] ;  /* 0x00908000ceca783b */ /* 0x0002680000000100 */
        /* <DEDUP_REMOVED lines=25> */
[----:B------:R-:W-:Y:S01]  /*1fe0*/  ISETP.GE.AND P6, PT, R8, c[0x0][0x1fc], PT ;  /* 0x00007f0008007a0c */ /* 0x000fe20003fc6270 */
[----:B------:R-:W-:-:S02]  /*1ff0*/  IMAD.U32 R8, RZ, RZ, UR14 ;  /* 0x0000000eff087e24 */ /* 0x000fc4000f8e00ff */
[----:B------:R5:W-:Y:S01]  /*2000*/  LDGSTS.E.BYPASS.LTC128B.128 [R233+0x8080], [R12.64+0x80], !P2 ;  /* 0x080800800ce97fae */ /* 0x000be2000d101d58 */
[----:B------:R-:W-:-:S03]  /*2010*/  ISETP.GT.AND P2, PT, R240, 0xf, PT ;  /* 0x0000000ff000780c */ /* 0x000fc60003f44270 */
[----:B------:R1:W-:Y:S01]  /*2020*/  LDGSTS.E.BYPASS.LTC128B.128 [R233+0x7080], [R24.64], !P0 ;  /* 0x0708000018e97fae */ /* 0x0003e2000c101d58 */
[----:B------:R-:W-:-:S03]  /*2030*/  LEA R6, P0, R6, R16, 0x1 ;  /* 0x0000001006067211 */ /* 0x000fc600078008ff */
[----:B------:R1:W-:Y:S01]  /*2040*/  LDGSTS.E.BYPASS.LTC128B.128 [R233+0x9080], [R24.64+0x80], !P5 ;  /* 0x0908008018e97fae */ /* 0x0003e2000e901d58 */
[----:B------:R-:W-:Y:S02]  /*2050*/  LEA.HI.X R7, R8, R17, R7, 0x1, P0 ;  /* 0x0000001108077211 */ /* 0x000fe400000f0c07 */
[----:B------:R-:W-:-:S03]  /*2060*/  ISETP.GE.AND P5, PT, R11, c[0x0][0x1fc], PT ;  /* 0x00007f000b007a0c */ /* 0x000fc60003fa6270 */
[----:B------:R-:W-:Y:S02]  /*2070*/  @!P2 IADD3 R15, P0, R30, UR7, RZ ;  /* 0x000000071e0fac10 */ /* 0x000fe4000ff1e0ff */
[----:B--2---:R-:W-:Y:S01]  /*2080*/  CS2R R30, SRZ ;  /* 0x00000000001e7805 */ /* 0x004fe2000001ff00 */
[----:B-----5:R-:W-:Y:S02]  /*2090*/  SHF.R.S32.HI R12, RZ, 0x1f, R14 ;  /* 0x0000001fff0c7819 */ /* 0x020fe4000001140e */
[----:B------:R-:W-:Y:S02]  /*20a0*/  LEA.HI R13, R4, R20, RZ, 0x1 ;  /* 0x00000014040d7211 */ /* 0x000fe400078f08ff */
[----:B------:R-:W-:Y:S02]  /*20b0*/  LEA.HI R8, R12, R21, RZ, 0x3 ;  /* 0x000000150c087211 */ /* 0x000fe400078f18ff */
[----:B------:R-:W-:Y:S02]  /*20c0*/  @!P2 IADD3.X R12, R239, UR8, RZ, P0, !PT ;  /* 0x00000008ef0cac10 */ /* 0x000fe400087fe4ff */
[----:B------:R-:W-:-:S02]  /*20d0*/  @!P2 LEA R18, P0, R15, c[0x0][0x258], 0x2 ;  /* 0x000096000f12aa11 */ /* 0x000fc400078010ff */
[----:B------:R-:W-:Y:S02]  /*20e0*/  LOP3.LUT R8, R8, 0xfffffff8, RZ, 0xc0, !PT ;  /* 0xfffffff808087812 */ /* 0x000fe400078ec0ff */
[----:B------:R-:W-:Y:S01]  /*20f0*/  @!P2 LEA.HI.X R19, R15, c[0x0][0x25c], R12, 0x2, P0 ;  /* 0x000097000f13aa11 */ /* 0x000fe200000f140c */
[----:B------:R-:W-:Y:S01]  /*2100*/  IMAD.U32 R12, RZ, RZ, UR21 ;  /* 0x00000015ff0c7e24 */ /* 0x000fe2000f8e00ff */
[----:B------:R-:W-:Y:S01]  /*2110*/  ISETP.GE.AND P0, PT, R11, c[0x0][0x1fc], PT ;  /* 0x00007f000b007a0c */ /* 0x000fe20003f06270 */
[----:B------:R-:W-:Y:S01]  /*2120*/  IMAD.IADD R8, R21, 0x1, -R8 ;  /* 0x0000000115087824 */ /* 0x000fe200078e0a08 */
[----:B------:R-:W-:Y:S01]  /*2130*/  IADD3 R11, -R9, c[0x0][0x168], -R248 ;  /* 0x00005a00090b7a10 */ /* 0x000fe20007ffe9f8 */
[----:B------:R-:W-:Y:S01]  /*2140*/  IMAD.WIDE.U32 R22, R12, c[0x0][0x290], R22 ;  /* 0x0000a4000c167a25 */ /* 0x000fe200078e0016 */
[----:B------:R-:W-:Y:S02]  /*2150*/  SEL R9, RZ, 0x1, P1 ;  /* 0x00000001ff097807 */ /* 0x000fe40000800000 */
[----:B------:R-:W-:Y:S01]  /*2160*/  SEL R242, RZ, 0xffffffff, P0 ;  /* 0xfffffffffff27807 */ /* 0x000fe20000000000 */
[----:B------:R-:W-:Y:S01]  /*2170*/  IMAD.SHL.U32 R12, R3, 0x10, RZ ;  /* 0x00000010030c7824 */ /* 0x000fe200078e00ff */
[C---:B------:R-:W-:Y:S01]  /*2180*/  ISETP.LT.OR P1, PT, R11.reuse, 0x1, P6 ;  /* 0x000000010b00780c */ /* 0x040fe20003721670 */
[----:B------:R-:W-:Y:S01]  /*2190*/  IMAD.SHL.U32 R244, R8, 0x20, RZ ;  /* 0x0000002008f47824 */ /* 0x000fe200078e00ff */
[C---:B------:R-:W-:Y:S01]  /*21a0*/  ISETP.LT.OR P0, PT, R11.reuse, 0x1, P5 ;  /* 0x000000010b00780c */ /* 0x040fe20002f01670 */
[----:B------:R-:W-:Y:S01]  /*21b0*/  IMAD.SHL.U32 R242, R242, 0x2, RZ ;  /* 0x00000002f2f27824 */ /* 0x000fe200078e00ff */
[C---:B------:R-:W-:Y:S01]  /*21c0*/  ISETP.LT.OR P6, PT, R11.reuse, 0x21, P6 ;  /* 0x000000210b00780c */ /* 0x040fe200037c1670 */
[----:B------:R2:W-:Y:S01]  /*21d0*/  STL.64 [R1], R22 ;  /* 0x0000001601007387 */ /* 0x0005e20000100a00 */
[----:B------:R-:W-:-:S02]  /*21e0*/  ISETP.LT.OR P5, PT, R11, 0x21, P5 ;  /* 0x000000210b00780c */ /* 0x000fc40002fa1670 */
[----:B------:R-:W-:Y:S01]  /*21f0*/  LOP3.LUT R11, R2, 0x18, RZ, 0xc0, !PT ;  /* 0x00000018020b7812 */ /* 0x000fe200078ec0ff */
[----:B------:R-:W-:Y:S01]  /*2200*/  @!P2 IMAD.SHL.U32 R2, R240, 0x10, RZ ;  /* 0x00000010f002a824 */ /* 0x000fe200078e00ff */
[----:B------:R-:W-:Y:S01]  /*2210*/  IADD3 R238, R23, UR4, RZ ;  /* 0x0000000417ee7c10 */ /* 0x000fe2000fffe0ff */
[----:B------:R-:W-:Y:S01]  /*2220*/  UMOV UR4, URZ ;  /* 0x0000003f00047c82 */ /* 0x000fe20008000000 */
[----:B------:R-:W-:Y:S02]  /*2230*/  LOP3.LUT R244, R11, 0xe0, R244, 0xf8, !PT ;  /* 0x000000e00bf47812 */ /* 0x000fe400078ef8f4 */
[----:B------:R5:W-:Y:S01]  /*2240*/  @!P2 LDGSTS.E.BYPASS.LTC128B.128 [R2+0x12080], [R18.64] ;  /* 0x120800001202afae */ /* 0x000be2000b901d58 */
[----:B------:R-:W-:Y:S02]  /*2250*/  LOP3.LUT R13, R13, 0xfffffffe, RZ, 0xc0, !PT ;  /* 0xfffffffe0d0d7812 */ /* 0x000fe400078ec0ff */
[----:B------:R-:W-:Y:S01]  /*2260*/  LOP3.LUT R242, R242, 0x2, R9, 0xe2, !PT ;  /* 0x00000002f2f27812 */ /* 0x000fe200078ee209 */
[----:B------:R-:W0:Y:S01]  /*2270*/  LDGDEPBAR ;  /* 0x00000000000079af */ /* 0x000e220000000000 */
[----:B------:R-:W-:Y:S01]  /*2280*/  LOP3.LUT R14, R14, 0x3ffffffc, RZ, 0xc0, !PT ;  /* 0x3ffffffc0e0e7812 */ /* 0x000fe200078ec0ff */
[----:B------:R-:W-:-:S02]  /*2290*/  IMAD.IADD R13, R20, 0x1, -R13 ;  /* 0x00000001140d7824 */ /* 0x000fc400078e0a0d */
[----:B------:R2:W-:Y:S01]  /*22a0*/  LDGSTS.E.BYPASS.LTC128B.128 [R233+0xe080], [R16.64], !P1 ;  /* 0x0e08000010e97fae */ /* 0x0005e2000c901d58 */
[C---:B------:R-:W-:Y:S01]  /*22b0*/  LOP3.LUT P1, RZ, R8.reuse, 0x1, RZ, 0xc0, !PT ;  /* 0x0000000108ff7812 */ /* 0x040fe2000782c0ff */
[----:B------:R-:W-:Y:S02]  /*22c0*/  IMAD.SHL.U32 R8, R8, 0x4, RZ ;  /* 0x0000000408087824 */ /* 0x000fe400078e00ff */
[----:B------:R2:W-:Y:S01]  /*22d0*/  LDGSTS.E.BYPASS.LTC128B.128 [R233+0x10080], [R16.64+0x80], !P0 ;  /* 0x1008008010e97fae */ /* 0x0005e2000c101d58 */
[C---:B------:R-:W-:Y:S02]  /*22e0*/  IMAD.SHL.U32 R231, R13.reuse, 0x8, RZ ;  /* 0x000000080de77824 */ /* 0x040fe400078e00ff */
[----:B------:R-:W-:Y:S01]  /*22f0*/  LOP3.LUT R244, R244, 0x18, R8, 0x78, !PT ;  /* 0x00000018f4f47812 */ /* 0x000fe200078e7808 */
[----:B------:R-:W-:Y:S01]  /*2300*/  IMAD.SHL.U32 R230, R13, 0x20, RZ ;  /* 0x000000200de67824 */ /* 0x000fe200078e00ff */
[----:B------:R2:W-:Y:S01]  /*2310*/  LDGSTS.E.BYPASS.LTC128B.128 [R233+0xf080], [R6.64], !P6 ;  /* 0x0f08000006e97fae */ /* 0x0005e2000f101d58 */
[----:B------:R-:W-:Y:S01]  /*2320*/  LOP3.LUT R231, R231, 0x8, RZ, 0xc0, !PT ;  /* 0x00000008e7e77812 */ /* 0x000fe200078ec0ff */
[----:B------:R-:W-:-:S02]  /*2330*/  IMAD.SHL.U32 R13, R13, 0x100, RZ ;  /* 0x000001000d0d7824 */ /* 0x000fc400078e00ff */
[----:B------:R-:W-:Y:S01]  /*2340*/  LOP3.LUT R230, R11, 0x20, R230, 0xf8, !PT ;  /* 0x000000200be67812 */ /* 0x000fe200078ef8e6 */
[----:B------:R-:W-:Y:S01]  /*2350*/  IMAD.IADD R14, R240, 0x1, -R14 ;  /* 0x00000001f00e7824 */ /* 0x000fe200078e0a0e */
[----:B------:R2:W-:Y:S03]  /*2360*/  LDGSTS.E.BYPASS.LTC128B.128 [R233+0x11080], [R6.64+0x80], !P5 ;  /* 0x1108008006e97fae */ /* 0x0005e6000e901d58 */
[----:B------:R-:W-:Y:S01]  /*2370*/  IMAD R14, R14, 0x2, R227 ;  /* 0x000000020e0e7824 */ /* 0x000fe200078e02e3 */
[C---:B-----5:R-:W-:Y:S02]  /*2380*/  LOP3.LUT R2, R243.reuse, 0x7ffffffc, RZ, 0xc0, !PT ;  /* 0x7ffffffcf3027812 */ /* 0x060fe400078ec0ff */
[----:B------:R-:W-:Y:S01]  /*2390*/  LEA.HI.SX32 R243, R243, R12, 0x1e ;  /* 0x0000000cf3f37211 */ /* 0x000fe200078ff2ff */
[----:B------:R-:W-:Y:S01]  /*23a0*/  IMAD.IADD R244, R14, 0x1, R244 ;  /* 0x000000010ef47824 */ /* 0x000fe200078e02f4 */
[----:B------:R-:W-:Y:S01]  /*23b0*/  LOP3.LUT R12, R12, 0x10, RZ, 0xc0, !PT ;  /* 0x000000100c0c7812 */ /* 0x000fe200078ec0ff */
[----:B------:R-:W-:Y:S01]  /*23c0*/  IMAD.IADD R2, R10, 0x1, -R2 ;  /* 0x000000010a027824 */ /* 0x000fe200078e0a02 */
[----:B------:R-:W-:Y:S01]  /*23d0*/  LOP3.LUT R10, R4, 0xfffffff0, RZ, 0xc0, !PT ;  /* 0xfffffff0040a7812 */ /* 0x000fe200078ec0ff */
[----:B------:R-:W-:Y:S01]  /*23e0*/  IMAD.SHL.U32 R244, R244, 0x2, RZ ;  /* 0x00000002f4f47824 */ /* 0x000fe200078e00ff */
[----:B------:R-:W-:Y:S01]  /*23f0*/  LOP3.LUT R12, R12, 0xe0, R5, 0xf8, !PT ;  /* 0x000000e00c0c7812 */ /* 0x000fe200078ef805 */
[----:B------:R-:W-:Y:S01]  /*2400*/  IMAD R250, R250, 0x4, R2 ;  /* 0x00000004fafa7824 */ /* 0x000fe200078e0202 */
[----:B------:R-:W-:Y:S01]  /*2410*/  IADD3 R5, P0, R22, UR7, RZ ;  /* 0x0000000716057c10 */ /* 0x000fe2000ff1e0ff */
[----:B------:R-:W-:Y:S01]  /*2420*/  IMAD.IADD R10, R240, 0x1, -R10 ;  /* 0x00000001f00a7824 */ /* 0x000fe200078e0a0a */
[----:B------:R-:W-:Y:S01]  /*2430*/  LOP3.LUT R12, R12, 0x100, R13, 0xf8, !PT ;  /* 0x000001000c0c7812 */ /* 0x000fe200078ef80d */
[----:B------:R-:W-:Y:S01]  /*2440*/  IMAD.SHL.U32 R250, R250, 0x2, RZ ;  /* 0x00000002fafa7824 */ /* 0x000fe200078e00ff */
[----:B------:R-:W-:Y:S01]  /*2450*/  IADD3.X R2, R238, UR8, RZ, P0, !PT ;  /* 0x00000008ee027c10 */ /* 0x000fe200087fe4ff */
[----:B------:R-:W-:Y:S01]  /*2460*/  IMAD.SHL.U32 R9, R10, 0x20, RZ ;  /* 0x000000200a097824 */ /* 0x000fe200078e00ff */
[----:B------:R-:W-:Y:S01]  /*2470*/  SHF.R.S32.HI R8, RZ, 0x1f, R10 ;  /* 0x0000001fff087819 */ /* 0x000fe2000001140a */
[----:B------:R-:W-:Y:S01]  /*2480*/  ULDC UR8, c[0x0][0x198] ;  /* 0x0000660000087ab9 */ /* 0x000fe20000000800 */
[----:B------:R-:W-:-:S02]  /*2490*/  LEA R4, P0, R5, c[0x0][0x280], 0x2 ;  /* 0x0000a00005047a11 */ /* 0x000fc400078010ff */
[----:B------:R-:W-:Y:S02]  /*24a0*/  LEA.HI R8, R8, R10, RZ, 0x3 ;  /* 0x0000000a08087211 */ /* 0x000fe400078f18ff */
[----:B------:R-:W-:Y:S02]  /*24b0*/  LEA.HI.X R5, R5, c[0x0][0x284], R2, 0x2, P0 ;  /* 0x0000a10005057a11 */ /* 0x000fe400000f1402 */
[----:B------:R-:W-:Y:S02]  /*24c0*/  LOP3.LUT R2, R8, 0xfffffff8, RZ, 0xc0, !PT ;  /* 0xfffffff808027812 */ /* 0x000fe400078ec0ff */
[C---:B------:R-:W-:Y:S02]  /*24d0*/  LOP3.LUT P6, RZ, R10.reuse, 0x4, RZ, 0xc0, !PT ;  /* 0x000000040aff7812 */ /* 0x040fe400078cc0ff */
[----:B------:R-:W-:Y:S01]  /*24e0*/  LOP3.LUT R9, R231, 0x1e0, R9, 0xf8, !PT ;  /* 0x000001e0e7097812 */ /* 0x000fe200078ef809 */
[----:B------:R-:W-:Y:S01]  /*24f0*/  IMAD.IADD R2, R10, 0x1, -R2 ;  /* 0x000000010a027824 */ /* 0x000fe200078e0a02 */
[----:B------:R-:W-:Y:S01]  /*2500*/  ISETP.GE.AND P0, PT, R240, 0x10, PT ;  /* 0x00000010f000780c */ /* 0x000fe20003f06270 */
[----:B------:R-:W-:Y:S01]  /*2510*/  IMAD.SHL.U32 R10, R10, 0x4, RZ ;  /* 0x000000040a0a7824 */ /* 0x000fe200078e00ff */
[----:B------:R-:W-:Y:S01]  /*2520*/  LOP3.LUT R228, R12, 0x8, R0, 0xf8, !PT ;  /* 0x000000080ce47812 */ /* 0x000fe200078ef800 */
[----:B------:R-:W-:Y:S01]  /*2530*/  IMAD.SHL.U32 R11, R2, 0x40, RZ ;  /* 0x00000040020b7824 */ /* 0x000fe200078e00ff */
[----:B------:R-:W-:-:S02]  /*2540*/  LOP3.LUT R12, R12, 0x1c0, RZ, 0xc0, !PT ;  /* 0x000001c00c0c7812 */ /* 0x000fc400078ec0ff */
[----:B------:R-:W-:Y:S02]  /*2550*/  LOP3.LUT R9, R9, 0x38, R10, 0x78, !PT ;  /* 0x0000003809097812 */ /* 0x000fe400078e780a */
[----:B------:R-:W-:Y:S02]  /*2560*/  LOP3.LUT R11, R11, 0x1c0, RZ, 0xc0, !PT ;  /* 0x000001c00b0b7812 */ /* 0x000fe400078ec0ff */
[----:B------:R-:W-:Y:S01]  /*2570*/  LOP3.LUT R227, R9, R227, RZ, 0xfc, !PT ;  /* 0x000000e309e37212 */ /* 0x000fe200078efcff */
[----:B------:R-:W-:Y:S01]  /*2580*/  IMAD.SHL.U32 R9, R8, 0x40, RZ ;  /* 0x0000004008097824 */ /* 0x000fe200078e00ff */
[----:B------:R-:W-:Y:S02]  /*2590*/  SHF.R.U32.HI R0, RZ, 0x3, R11 ;  /* 0x00000003ff007819 */ /* 0x000fe4000001160b */
[----:B------:R-:W-:Y:S02]  /*25a0*/  IADD3 R245, R244, 0x126c0, RZ ;  /* 0x000126c0f4f57810 */ /* 0x000fe40007ffe0ff */
[----:B------:R-:W-:-:S02]  /*25b0*/  LOP3.LUT R231, R0, R11, R231, 0x1e, !PT ;  /* 0x0000000b00e77212 */ /* 0x000fc400078e1ee7 */
[----:B------:R-:W-:Y:S02]  /*25c0*/  LOP3.LUT R230, R0, R230, R11, 0x1e, !PT ;  /* 0x000000e600e67212 */ /* 0x000fe400078e1e0b */
[----:B------:R-:W-:Y:S02]  /*25d0*/  LOP3.LUT R0, R9, 0xfffffe00, RZ, 0xc0, !PT ;  /* 0xfffffe0009007812 */ /* 0x000fe400078ec0ff */
[----:B------:R-:W-:Y:S02]  /*25e0*/  SHF.R.U32.HI R8, RZ, 0x3, R12 ;  /* 0x00000003ff087819 */ /* 0x000fe4000001160c */
[----:B------:R-:W-:Y:S01]  /*25f0*/  LOP3.LUT R230, R230, R0, RZ, 0xfc, !PT ;  /* 0x00000000e6e67212 */ /* 0x000fe200078efcff */
[----:B------:R-:W-:Y:S01]  /*2600*/  IMAD R3, R3, 0x400, R0 ;  /* 0x0000040003037824 */ /* 0x000fe200078e0200 */
[----:B------:R-:W-:Y:S01]  /*2610*/  LOP3.LUT R228, R8, R228, RZ, 0x3c, !PT ;  /* 0x000000e408e47212 */ /* 0x000fe200078e3cff */
[----:B------:R-:W-:Y:S01]  /*2620*/  @!P0 IMAD.SHL.U32 R0, R240, 0x10, RZ ;  /* 0x00000010f0008824 */ /* 0x000fe200078e00ff */
[----:B------:R-:W-:Y:S01]  /*2630*/  SEL R226, R226, 0xfffffff0, !P6 ;  /* 0xfffffff0e2e27807 */ /* 0x000fe20007000000 */
[----:B------:R-:W-:Y:S01]  /*2640*/  IMAD.IADD R231, R3, 0x1, R231 ;  /* 0x0000000103e77824 */ /* 0x000fe200078e02e7 */
[----:B------:R-:W-:Y:S01]  /*2650*/  IADD3 R3, R244, 0x12480, RZ ;  /* 0x00012480f4037810 */ /* 0x000fe20007ffe0ff */
[----:B------:R-:W-:Y:S01]  /*2660*/  IMAD.SHL.U32 R228, R228, 0x2, RZ ;  /* 0x00000002e4e47824 */ /* 0x000fe200078e00ff */
[----:B------:R5:W-:Y:S01]  /*2670*/  @!P0 LDGSTS.E.BYPASS.LTC128B.128 [R0+0x12280], [R4.64] ;  /* 0x1228000004008fae */ /* 0x000be2000b901d58 */
[C---:B------:R-:W-:Y:S01]  /*2680*/  LOP3.LUT P0, RZ, R2.reuse, 0x4, RZ, 0xc0, !PT ;  /* 0x0000000402ff7812 */ /* 0x040fe2000780c0ff */
[----:B------:R-:W-:Y:S01]  /*2690*/  IMAD.SHL.U32 R224, R231, 0x2, RZ ;  /* 0x00000002e7e07824 */ /* 0x000fe200078e00ff */
[----:B------:R-:W-:Y:S01]  /*26a0*/  @P1 IADD3 R245, R3, 0x1c0, RZ ;  /* 0x000001c003f51810 */ /* 0x000fe20007ffe0ff */
[----:B------:R-:W0:Y:S01]  /*26b0*/  LDGDEPBAR ;  /* 0x00000000000079af */ /* 0x000e220000000000 */
[----:B------:R-:W-:-:S02]  /*26c0*/  LOP3.LUT P1, RZ, R2, 0x2, RZ, 0xc0, !PT ;  /* 0x0000000202ff7812 */ /* 0x000fc4000782c0ff */
[----:B------:R-:W-:Y:S01]  /*26d0*/  LEA R227, R227, 0x15480, 0x1 ;  /* 0x00015480e3e37811 */ /* 0x000fe200078e08ff */
[----:B------:R-:W0:Y:S01]  /*26e0*/  LDGDEPBAR ;  /* 0x00000000000079af */ /* 0x000e220000000000 */
[----:B------:R-:W-:Y:S02]  /*26f0*/  SEL R225, R225, 0xfffffff0, !P1 ;  /* 0xfffffff0e1e17807 */ /* 0x000fe40004800000 */
[----:B------:R-:W-:Y:S01]  /*2700*/  IADD3 R251, -R250, UR5, RZ ;  /* 0x00000005fafb7c10 */ /* 0x000fe2000fffe1ff */
[----:B------:R-:W-:Y:S01]  /*2710*/  IMAD R226, R226, 0x2, R227 ;  /* 0x00000002e2e27824 */ /* 0x000fe200078e02e3 */
[----:B------:R-:W-:Y:S01]  /*2720*/  ULDC UR5, c[0x0][0x168] ;  /* 0x00005a0000057ab9 */ /* 0x000fe20000000800 */
[----:B------:R-:W-:Y:S02]  /*2730*/  IMAD.IADD R221, R231, 0x1, R225 ;  /* 0x00000001e7dd7824 */ /* 0x000fe400078e02e1 */
[----:B-----5:R-:W-:-:S05]  /*2740*/  IMAD.MOV.U32 R0, RZ, RZ, 0x20 ;  /* 0x00000020ff007424 */ /* 0x020fca00078e00ff */
[C---:B------:R-:W-:Y:S02]  /*2750*/  SEL R223, R0.reuse, 0xffffffe0, !P0 ;  /* 0xffffffe000df7807 */ /* 0x040fe40004000000 */
[----:B------:R-:W-:-:S03]  /*2760*/  SEL R0, R0, 0xffffffe0, !P1 ;  /* 0xffffffe000007807 */ /* 0x000fc60004800000 */
[--C-:B------:R-:W-:Y:S02]  /*2770*/  IMAD.IADD R220, R231, 0x1, R223.reuse ;  /* 0x00000001e7dc7824 */ /* 0x100fe400078e02df */
[----:B------:R-:W-:Y:S02]  /*2780*/  IMAD.IADD R0, R224, 0x1, R0 ;  /* 0x00000001e0007824 */ /* 0x000fe400078e0200 */
[C---:B------:R-:W-:Y:S02]  /*2790*/  IMAD.IADD R222, R225.reuse, 0x1, R223 ;  /* 0x00000001e1de7824 */ /* 0x040fe400078e02df */
[----:B-1234-:R-:W-:Y:S02]  /*27a0*/  IMAD.IADD R219, R225, 0x1, R220 ;  /* 0x00000001e1db7824 */ /* 0x01efe400078e02dc */
.L_x_683:
        /* <DEDUP_REMOVED lines=136> */
[----:B--2---:R-:W2:Y:S08]  /*3030*/  LDSM.16.M88.2 R4, [R216+0x5080] ;  /* 0x00508000d804783b */ /* 0x004eb00000000100 */
[----:B------:R-:W1:Y:S10]  /*3040*/  MUFU.TANH R144, R8 ;  /* 0x0000000800907308 */ /* 0x000e740000002400 */
[----:B------:R-:W1:Y:S10]  /*3050*/  MUFU.TANH R145, R9 ;  /* 0x0000000900917308 */ /* 0x000e740000002400 */
[----:B------:R-:W1:Y:S10]  /*3060*/  MUFU.TANH R146, R10 ;  /* 0x0000000a00927308 */ /* 0x000e740000002400 */
[----:B------:R-:W1:Y:S01]  /*3070*/  MUFU.TANH R147, R11 ;  /* 0x0000000b00937308 */ /* 0x000e620000002400 */
[-C--:B--2---:R-:W-:Y:S09]  /*3080*/  HMMA.16816.F32.BF16 R20, R152, R4.reuse, R20 ;  /* 0x000000049814723c */ /* 0x084ff20000041814 */
[----:B------:R-:W2:Y:S01]  /*3090*/  MUFU.TANH R148, R12 ;  /* 0x0000000c00947308 */ /* 0x000ea20000002400 */
[----:B------:R-:W-:Y:S07]  /*30a0*/  HMMA.16816.F32.BF16 R24, R136, R4, R24 ;  /* 0x000000048818723c */ /* 0x000fee0000041818 */
[----:B------:R-:W-:Y:S02]  /*30b0*/  MOV R139, UR4 ;  /* 0x00000004008b7c02 */ /* 0x000fe40008000f00 */
[----:B------:R-:W1:Y:S03]  /*30c0*/  MUFU.TANH R149, R13 ;  /* 0x0000000d00957308 */ /* 0x000e660000002400 */
[----:B------:R-:W-:Y:S02]  /*30d0*/  LEA R139, R139, R243, 0x6 ;  /* 0x000000f38b8b7211 */ /* 0x000fe400078e30ff */
[----:B------:R-:W-:Y:S03]  /*30e0*/  FMUL.FTZ R20, R20, c[0x0][0x2b4] ;  /* 0x0000ad0014147a20 */ /* 0x000fe60000410000 */
[----:B------:R1:W1:Y:S02]  /*30f0*/  LDS R211, [R139.X4+0x12080] ;  /* 0x012080008bd37984 */ /* 0x0002640000004800 */
[----:B------:R-:W1:Y:S01]  /*3100*/  MUFU.TANH R150, R14 ;  /* 0x0000000e00967308 */ /* 0x000e620000002400 */
[----:B------:R-:W-:Y:S02]  /*3110*/  FMUL.FTZ R21, R21, c[0x0][0x2b4] ;  /* 0x0000ad0015157a20 */ /* 0x000fe40000410000 */
[----:B------:R-:W-:Y:S01]  /*3120*/  FMUL.FTZ R22, R22, c[0x0][0x2b4] ;  /* 0x0000ad0016167a20 */ /* 0x000fe20000410000 */
[----:B------:R1:W1:Y:S01]  /*3130*/  LDS R158, [R139.X4+0x120a0] ;  /* 0x0120a0008b9e7984 */ /* 0x0002620000004800 */
[----:B------:R-:W-:Y:S02]  /*3140*/  FMUL.FTZ R23, R23, c[0x0][0x2b4] ;  /* 0x0000ad0017177a20 */ /* 0x000fe40000410000 */
[----:B------:R-:W-:Y:S02]  /*3150*/  FMUL.FTZ R24, R24, c[0x0][0x2b4] ;  /* 0x0000ad0018187a20 */ /* 0x000fe40000410000 */
[----:B------:R1:W1:Y:S01]  /*3160*/  LDS R157, [R139.X4+0x12100] ;  /* 0x012100008b9d7984 */ /* 0x0002620000004800 */
[----:B------:R-:W1:Y:S01]  /*3170*/  MUFU.TANH R156, R20 ;  /* 0x00000014009c7308 */ /* 0x000e620000002400 */
[----:B------:R-:W-:Y:S02]  /*3180*/  FMUL.FTZ R25, R25, c[0x0][0x2b4] ;  /* 0x0000ad0019197a20 */ /* 0x000fe40000410000 */
[----:B------:R-:W-:Y:S01]  /*3190*/  FMUL.FTZ R26, R26, c[0x0][0x2b4] ;  /* 0x0000ad001a1a7a20 */ /* 0x000fe20000410000 */
[----:B------:R-:W1:Y:S01]  /*31a0*/  LDS R139, [R139.X4+0x12120] ;  /* 0x012120008b8b7984 */ /* 0x000e620000004800 */
[----:B------:R-:W-:Y:S04]  /*31b0*/  DEPBAR.LE SB0, 0x0 ;  /* 0x000080000000791a */ /* 0x000fe80000000000 */
[----:B------:R-:W-:Y:S01]  /*31c0*/  FMUL.FTZ R27, R27, c[0x0][0x2b4] ;  /* 0x0000ad001b1b7a20 */ /* 0x000fe20000410000 */
[----:B------:R-:W1:Y:S01]  /*31d0*/  MUFU.TANH R151, R15 ;  /* 0x0000000f00977308 */ /* 0x000e620000002400 */
[----:B------:R-:W-:Y:S09]  /*31e0*/  BAR.SYNC.DEFER_BLOCKING 0x0 ;  /* 0x0000000000007b1d */ /* 0x000ff20000010000 */
[----:B------:R-:W1:Y:S10]  /*31f0*/  MUFU.TANH R136, R21 ;  /* 0x0000001500887308 */ /* 0x000e740000002400 */
[----:B------:R-:W1:Y:S01]  /*3200*/  MUFU.TANH R152, R16 ;  /* 0x0000001000987308 */ /* 0x000e620000002400 */
[----:B------:R1:W1:Y:S09]  /*3210*/  LDSM.16.M88.4 R76, [R224+0xf080] ;  /* 0x00f08000e04c783b */ /* 0x0002720000000200 */
[----:B------:R-:W1:Y:S01]  /*3220*/  MUFU.TANH R137, R22 ;  /* 0x0000001600897308 */ /* 0x000e620000002400 */
[----:B------:R1:W1:Y:S05]  /*3230*/  LDSM.16.M88.4 R80, [R0+0xe080] ;  /* 0x00e080000050783b */ /* 0x00026a0000000200 */
[----:B------:R1:W1:Y:S04]  /*3240*/  LDSM.16.M88.4 R132, [R0+0xf080] ;  /* 0x00f080000084783b */ /* 0x0002680000000200 */
        /* <DEDUP_REMOVED lines=10> */
[----:B--234-:R-:W-:Y:S01]  /*32f0*/  IADD3 R4, R233, 0x6080, RZ ;  /* 0x00006080e9047810 */ /* 0x01cfe20007ffe0ff */
[----:B------:R-:W2:Y:S01]  /*3300*/  LDL.64 R212, [R1+0x8] ;  /* 0x0000080001d47983 */ /* 0x000ea20000100a00 */
[----:B------:R-:W-:Y:S01]  /*3310*/  USHF.R.S32.HI UR26, URZ, 0x1f, UR17 ;  /* 0x0000001f3f1a7899 */ /* 0x000fe20008011411 */
[----:B------:R-:W-:Y:S01]  /*3320*/  IMAD.U32 R6, RZ, RZ, UR23 ;  /* 0x00000017ff067e24 */ /* 0x000fe2000f8e00ff */
[----:B------:R-:W-:Y:S01]  /*3330*/  ULDC.64 UR6, c[0x0][0x178] ;  /* 0x00005e0000067ab9 */ /* 0x000fe20000000a00 */
[----:B------:R-:W-:Y:S01]  /*3340*/  IMAD.U32 R5, RZ, RZ, UR16 ;  /* 0x00000010ff057e24 */ /* 0x000fe2000f8e00ff */
[----:B------:R-:W-:Y:S02]  /*3350*/  UIMAD UR26, UR26, UR6, URZ ;  /* 0x000000061a1a72a4 */ /* 0x000fe4000f8e023f */
[----:B------:R-:W-:Y:S01]  /*3360*/  @!P2 LEA R6, R6, 0x40, 0x6 ;  /* 0x000000400606a811 */ /* 0x000fe200078e30ff */
[----:B------:R-:W-:Y:S02]  /*3370*/  UIMAD.WIDE.U32 UR28, UR17, UR6, URZ ;  /* 0x00000006111c72a5 */ /* 0x000fe4000f8e003f */
[----:B------:R-:W-:Y:S02]  /*3380*/  UIMAD UR26, UR17, UR7, UR26 ;  /* 0x00000007111a72a4 */ /* 0x000fe4000f8e021a */
[----:B------:R-:W-:Y:S02]  /*3390*/  USHF.L.U32 UR6, UR28, 0x6, URZ ;  /* 0x000000061c067899 */ /* 0x000fe4000800063f */
[----:B------:R-:W-:Y:S02]  /*33a0*/  UIADD3 UR26, UR29, UR26, URZ ;  /* 0x0000001a1d1a7290 */ /* 0x000fe4000fffe03f */
[----:B------:R-:W-:Y:S02]  /*33b0*/  UIMAD UR7, UR17, UR12, UR9 ;  /* 0x0000000c110772a4 */ /* 0x000fe4000f8e0209 */
[----:B------:R-:W-:Y:S01]  /*33c0*/  IADD3 R3, P5, R236, UR6, RZ ;  /* 0x00000006ec037c10 */ /* 0x000fe2000ffbe0ff */
[----:B------:R-:W-:Y:S03]  /*33d0*/  USHF.L.U64.HI UR26, UR28, 0x6, UR26 ;  /* 0x000000061c1a7899 */ /* 0x000fe6000801021a */
[C---:B------:R-:W-:Y:S02]  /*33e0*/  LEA R10, P1, R3.reuse, c[0x0][0x160], 0x1 ;  /* 0x00005800030a7a11 */ /* 0x040fe400078208ff */
[----:B------:R-:W-:Y:S02]  /*33f0*/  IADD3 R8, -R248, UR7, RZ ;  /* 0x00000007f8087c10 */ /* 0x000fe4000fffe1ff */
[----:B------:R-:W-:Y:S02]  /*3400*/  IADD3.X R2, R232, UR26, RZ, P5, !PT ;  /* 0x0000001ae8027c10 */ /* 0x000fe4000affe4ff */
[----:B------:R-:W-:Y:S02]  /*3410*/  IADD3 R5, P6, P5, R236, UR6, R5 ;  /* 0x00000006ec057c10 */ /* 0x000fe4000fdde005 */
[----:B------:R-:W-:Y:S01]  /*3420*/  LEA.HI.X R11, R3, c[0x0][0x164], R2, 0x1, P1 ;  /* 0x00005900030b7a11 */ /* 0x000fe200008f0c02 */
[----:B------:R-:W-:Y:S02]  /*3430*/  IMAD.U32 R2, RZ, RZ, UR15 ;  /* 0x0000000fff027e24 */ /* 0x000fe4000f8e00ff */
[----:B------:R-:W-:Y:S03]  /*3440*/  IMAD.U32 R3, RZ, RZ, UR18 ;  /* 0x00000012ff037e24 */ /* 0x000fe6000f8e00ff */
[----:B------:R-:W-:Y:S01]  /*3450*/  IADD3.X R2, R232, UR26, R2, P6, P5 ;  /* 0x0000001ae8027c10 */ /* 0x000fe2000b7ea402 */
[----:B------:R-:W-:Y:S01]  /*3460*/  IMAD R3, R3, 0x4000, R4 ;  /* 0x0000400003037824 */ /* 0x000fe200078e0204 */
[C---:B------:R-:W-:Y:S01]  /*3470*/  LEA R14, P6, R5.reuse, c[0x0][0x160], 0x1 ;  /* 0x00005800050e7a11 */ /* 0x040fe200078c08ff */
[----:B------:R-:W-:Y:S03]  /*3480*/  IMAD.SHL.U32 R4, R240, 0x4, RZ ;  /* 0x00000004f0047824 */ /* 0x000fe600078e00ff */
[----:B------:R-:W-:Y:S01]  /*3490*/  LEA.HI.X R15, R5, c[0x0][0x164], R2, 0x1, P6 ;  /* 0x00005900050f7a11 */ /* 0x000fe200030f0c02 */
[----:B------:R-:W-:Y:S01]  /*34a0*/  IMAD.U32 R2, RZ, RZ, UR18 ;  /* 0x00000012ff027e24 */ /* 0x000fe2000f8e00ff */
[----:B------:R-:W-:Y:S03]  /*34b0*/  ISETP.LT.OR P6, PT, R8, 0x1, P3 ;  /* 0x000000010800780c */ /* 0x000fe60001fc1670 */
[----:B------:R-:W-:Y:S04]  /*34c0*/  @!P2 IMAD R2, R2, 0x40, R4 ;  /* 0x000000400202a824 */ /* 0x000fe800078e0204 */
[----:B------:R-:W-:Y:S01]  /*34d0*/  @!P2 IMAD.SHL.U32 R2, R2, 0x4, RZ ;  /* 0x000000040202a824 */ /* 0x000fe200078e00ff */
[C---:B--2---:R-:W-:Y:S04]  /*34e0*/  @!P2 IADD3 R7, P1, R6.reuse, R212, RZ ;  /* 0x000000d40607a210 */ /* 0x044fe80007f3e0ff */
[----:B------:R-:W-:Y:S02]  /*34f0*/  @!P2 LEA.HI.X.SX32 R6, R6, R239, 0x1, P1 ;  /* 0x000000ef0606a211 */ /* 0x000fe400008f0eff */
[C---:B------:R-:W-:Y:S02]  /*3500*/  ISETP.LT.OR P1, PT, R8.reuse, 0x1, P4 ;  /* 0x000000010800780c */ /* 0x040fe40002721670 */
[C---:B------:R-:W-:Y:S04]  /*3510*/  @!P2 LEA R12, P5, R7.reuse, c[0x0][0x258], 0x2 ;  /* 0x00009600070caa11 */ /* 0x040fe800078a10ff */
[----:B------:R-:W-:Y:S02]  /*3520*/  @!P2 LEA.HI.X R13, R7, c[0x0][0x25c], R6, 0x2, P5 ;  /* 0x00009700070daa11 */ /* 0x000fe400028f1406 */
[C---:B------:R-:W-:Y:S05]  /*3530*/  ISETP.LT.OR P5, PT, R8.reuse, 0x21, P4 ;  /* 0x000000210800780c */ /* 0x040fea00027a1670 */
[----:B------:R-:W-:Y:S01]  /*3540*/  @!PT LDS RZ, [RZ] ;  /* 0x00000000fffff984 */ /* 0x000fe20000000800 */
[----:B------:R-:W-:Y:S01]  /*3550*/  @!PT LDS RZ, [RZ] ;  /* 0x00000000fffff984 */ /* 0x000fe20000000800 */
[----:B------:R-:W-:Y:S01]  /*3560*/  @!PT LDS RZ, [RZ] ;  /* 0x00000000fffff984 */ /* 0x000fe20000000800 */
[----:B------:R2:W-:Y:S01]  /*3570*/  LDGSTS.E.BYPASS.LTC128B.128 [R3], [R10.64], !P1 ;  /* 0x000000000a037fae */ /* 0x0005e2000c901d58 */
[----:B------:R-:W-:Y:S04]  /*3580*/  ISETP.LT.OR P1, PT, R8, 0x21, P3 ;  /* 0x000000210800780c */ /* 0x000fe80001f21670 */
[----:B------:R2:W-:Y:S05]  /*3590*/  LDGSTS.E.BYPASS.LTC128B.128 [R3+0x2000], [R10.64+0x80], !P6 ;  /* 0x020000800a037fae */ /* 0x0005ea000f101d58 */
[----:B------:R2:W-:Y:S05]  /*35a0*/  LDGSTS.E.BYPASS.LTC128B.128 [R3+0x1000], [R14.64], !P5 ;  /* 0x010000000e037fae */ /* 0x0005ea000e901d58 */
[----:B------:R2:W-:Y:S05]  /*35b0*/  LDGSTS.E.BYPASS.LTC128B.128 [R3+0x3000], [R14.64+0x80], !P1 ;  /* 0x030000800e037fae */ /* 0x0005ea000c901d58 */
[----:B------:R2:W-:Y:S02]  /*35c0*/  @!P2 LDGSTS.E.BYPASS.LTC128B.128 [R2+0x12080], [R12.64] ;  /* 0x120800000c02afae */ /* 0x0005e4000b901d58 */
.L_x_681:
[-C--:B-1234-:R-:W-:Y:S01]  /*35d0*/  HMMA.16816.F32.BF16 R4, R20, R160.reuse, RZ ;  /* 0x000000a01404723c */ /* 0x09efe200000418ff */
[----:B------:R-:W0:Y:S01]  /*35e0*/  LDGDEPBAR ;  /* 0x00000000000079af */ /* 0x000e220000000000 */
[----:B------:R-:W-:Y:S02]  /*35f0*/  UIMAD UR6, UR22, UR10, UR8 ;  /* 0x0000000a160672a4 */ /* 0x000fe4000f8e0208 */
[----:B------:R-:W-:Y:S02]  /*3600*/  MOV R2, 0xffffffc0 ;  /* 0xffffffc000027802 */ /* 0x000fe40000000f00 */
[----:B------:R-:W-:Y:S02]  /*3610*/  ULEA UR6, UR23, UR6, 0x6 ;  /* 0x0000000617067291 */ /* 0x000fe4000f8e303f */
[C---:B------:R-:W-:Y:S02]  /*3620*/  HMMA.16816.F32.BF16 R8, R76.reuse, R160, RZ ;  /* 0x000000a04c08723c */ /* 0x040fe400000418ff */
[----:B------:R-:W-:Y:S02]  /*3630*/  UIADD3 UR6, UR6, -UR5, UR11 ;  /* 0x8000000506067290 */ /* 0x000fe4000fffe00b */
[----:B------:R-:W-:Y:S04]  /*3640*/  SEL R2, R2, 0x40, P0 ;  /* 0x0000004002027807 */ /* 0x000fe80000000000 */
[-C--:B------:R-:W-:Y:S01]  /*3650*/  HMMA.16816.F32.BF16 R12, R76, R162.reuse, RZ ;  /* 0x000000a24c0c723c */ /* 0x080fe200000418ff */
[----:B------:R-:W-:Y:S03]  /*3660*/  IADD3 R3, R224, R2, RZ ;  /* 0x00000002e0037210 */ /* 0x000fe60007ffe0ff */
[----:B------:R-:W-:Y:S04]  /*3670*/  IADD3 R2, R2, R0, RZ ;  /* 0x0000000002027210 */ /* 0x000fe80007ffe0ff */
[C---:B------:R-:W-:Y:S08]  /*3680*/  HMMA.16816.F32.BF16 R16, R20.reuse, R162, RZ ;  /* 0x000000a21410723c */ /* 0x040ff000000418ff */
[-C--:B------:R-:W-:Y:S08]  /*3690*/  HMMA.16816.F32.BF16 R20, R20, R164.reuse, RZ ;  /* 0x000000a41414723c */ /* 0x080ff000000418ff */
        /* <DEDUP_REMOVED lines=9> */
[----:B------:R-:W-:Y:S07]  /*3730*/  LDSM.16.M88.4 R132, [R3+0x11080] ;  /* 0x011080000384783b */ /* 0x000fee0000000200 */
        /* <DEDUP_REMOVED lines=33> */
[C---:B------:R-:W-:Y:S08]  /*3950*/  HMMA.16816.F32.BF16 R8, R132.reuse, R196, R8 ;  /* 0x000000c48408723c */ /* 0x040ff00000041808 */
[-C--:B------:R-:W-:Y:S08]  /*3960*/  HMMA.16816.F32.BF16 R12, R132, R198.reuse, R12 ;  /* 0x000000c6840c723c */ /* 0x080ff0000004180c */
[C---:B------:R-:W-:Y:S08]  /*3970*/  HMMA.16816.F32.BF16 R16, R76.reuse, R198, R16 ;  /* 0x000000c64c10723c */ /* 0x040ff00000041810 */
[-C--:B------:R-:W-:Y:S01]  /*3980*/  HMMA.16816.F32.BF16 R20, R76, R200.reuse, R20 ;  /* 0x000000c84c14723c */ /* 0x080fe20000041814 */
[----:B------:R1:W3:Y:S07]  /*3990*/  LDSM.16.M88.4 R76, [R2+0x11080] ;  /* 0x01108000024c783b */ /* 0x0002ee0000000200 */
[----:B------:R-:W-:Y:S08]  /*39a0*/  HMMA.16816.F32.BF16 R24, R132, R200, R24 ;  /* 0x000000c88418723c */ /* 0x000ff00000041818 */
[-C--:B--2---:R-:W-:Y:S05]  /*39b0*/  HMMA.16816.F32.BF16 R4, R80, R202.reuse, R4 ;  /* 0x000000ca5004723c */ /* 0x084fea0000041804 */
[----:B-1----:R-:W-:Y:S04]  /*39c0*/  IADD3 R2, -R250, UR6, R243 ;  /* 0x00000006fa027c10 */ /* 0x002fe8000fffe1f3 */
[----:B------:R-:W-:Y:S04]  /*39d0*/  IMNMX R132, R251, R2, PT ;  /* 0x00000002fb847217 */ /* 0x000fe80003800200 */
[----:B------:R-:W-:Y:S04]  /*39e0*/  ISETP.GT.AND P1, PT, R132, RZ, PT ;  /* 0x000000ff8400720c */ /* 0x000fe80003f24270 */
[C---:B------:R-:W-:Y:S01]  /*39f0*/  FSEL R3, R140.reuse, -INF , P1 ;  /* 0xff8000008c037808 */ /* 0x040fe20000800000 */
[----:B------:R-:W-:Y:S01]  /*3a00*/  FFMA.FTZ R140, -R140, R140, 1 ;  /* 0x3f8000008c8c7423 */ /* 0x000fe2000001018c */
[C---:B------:R-:W-:Y:S01]  /*3a10*/  ISETP.GT.AND P1, PT, R132.reuse, 0x1, PT ;  /* 0x000000018400780c */ /* 0x040fe20003f24270 */
[C---:B---3--:R-:W-:Y:S04]  /*3a20*/  HMMA.16816.F32.BF16 R8, R76.reuse, R202, R8 ;  /* 0x000000ca4c08723c */ /* 0x048fe80000041808 */
[--C-:B------:R-:W-:Y:S01]  /*3a30*/  FFMA.FTZ R3, R3, c[0x0][0x29c], -R211.reuse ;  /* 0x0000a70003037a23 */ /* 0x100fe200000108d3 */
[C---:B------:R-:W-:Y:S01]  /*3a40*/  FSEL R133, R141.reuse, -INF , P1 ;  /* 0xff8000008d857808 */ /* 0x040fe20000800000 */
[----:B------:R-:W-:Y:S01]  /*3a50*/  FFMA.FTZ R141, -R141, R141, 1 ;  /* 0x3f8000008d8d7423 */ /* 0x000fe2000001018d */
[----:B------:R-:W-:Y:S01]  /*3a60*/  ISETP.GT.AND P1, PT, R132, 0x20, PT ;  /* 0x000000208400780c */ /* 0x000fe20003f24270 */
[-C--:B------:R-:W-:Y:S02]  /*3a70*/  HMMA.16816.F32.BF16 R12, R76, R204.reuse, R12 ;  /* 0x000000cc4c0c723c */ /* 0x080fe4000004180c */
[----:B------:R-:W1:Y:S02]  /*3a80*/  MUFU.EX2 R3, R3 ;  /* 0x0000000300037308 */ /* 0x000e640000000800 */
[--C-:B------:R-:W-:Y:S01]  /*3a90*/  FFMA.FTZ R133, R133, c[0x0][0x29c], -R211.reuse ;  /* 0x0000a70085857a23 */ /* 0x100fe200000108d3 */
[C---:B------:R-:W-:Y:S01]  /*3aa0*/  FSEL R134, R152.reuse, -INF , P1 ;  /* 0xff80000098867808 */ /* 0x040fe20000800000 */
[----:B------:R-:W-:Y:S01]  /*3ab0*/  FFMA.FTZ R152, -R152, R152, 1 ;  /* 0x3f80000098987423 */ /* 0x000fe20000010198 */
[----:B------:R-:W-:Y:S01]  /*3ac0*/  ISETP.GT.AND P1, PT, R132, 0x21, PT ;  /* 0x000000218400780c */ /* 0x000fe20003f24270 */
[C---:B------:R-:W-:Y:S04]  /*3ad0*/  HMMA.16816.F32.BF16 R16, R80.reuse, R204, R16 ;  /* 0x000000cc5010723c */ /* 0x040fe80000041810 */
[----:B------:R-:W-:Y:S01]  /*3ae0*/  MUFU.EX2 R133, R133 ;  /* 0x0000008500857308 */ /* 0x000fe20000000800 */
[--C-:B------:R-:W-:Y:S03]  /*3af0*/  FFMA.FTZ R134, R134, c[0x0][0x29c], -R211.reuse ;  /* 0x0000a70086867a23 */ /* 0x100fe600000108d3 */
[-C--:B------:R-:W-:Y:S06]  /*3b00*/  HMMA.16816.F32.BF16 R20, R80, R206.reuse, R20 ;  /* 0x000000ce5014723c */ /* 0x080fec0000041814 */
[----:B------:R2:W3:Y:S01]  /*3b10*/  MUFU.EX2 R81, R134 ;  /* 0x0000008600517308 */ /* 0x0004e20000000800 */
[C---:B------:R-:W-:Y:S01]  /*3b20*/  FSEL R80, R153.reuse, -INF , P1 ;  /* 0xff80000099507808 */ /* 0x040fe20000800000 */
[----:B------:R-:W-:Y:S04]  /*3b30*/  HMMA.16816.F32.BF16 R24, R76, R206, R24 ;  /* 0x000000ce4c18723c */ /* 0x000fe80000041818 */
[----:B------:R-:W-:Y:S01]  /*3b40*/  ISETP.GT.AND P1, PT, R132, 0x40, PT ;  /* 0x000000408400780c */ /* 0x000fe20003f24270 */
[--C-:B------:R-:W-:Y:S01]  /*3b50*/  FFMA.FTZ R80, R80, c[0x0][0x29c], -R211.reuse ;  /* 0x0000a70050507a23 */ /* 0x100fe200000108d3 */
[----:B------:R-:W-:Y:S01]  /*3b60*/  IADD3 R83, R2, 0x8, RZ ;  /* 0x0000000802537810 */ /* 0x000fe20007ffe0ff */
[----:B------:R-:W-:Y:S01]  /*3b70*/  FFMA.FTZ R153, -R153, R153, 1 ;  /* 0x3f80000099997423 */ /* 0x000fe20000010199 */
[C---:B------:R-:W-:Y:S01]  /*3b80*/  FSEL R82, R156.reuse, -INF , P1 ;  /* 0xff8000009c527808 */ /* 0x040fe20000800000 */
[----:B------:R-:W-:Y:S01]  /*3b90*/  FFMA.FTZ R156, -R156, R156, 1 ;  /* 0x3f8000009c9c7423 */ /* 0x000fe2000001019c */
[----:B------:R-:W-:Y:S01]  /*3ba0*/  ISETP.GT.AND P1, PT, R132, 0x41, PT ;  /* 0x000000418400780c */ /* 0x000fe20003f24270 */
[----:B------:R-:W4:Y:S01]  /*3bb0*/  MUFU.EX2 R80, R80 ;  /* 0x0000005000507308 */ /* 0x000f220000000800 */
[----:B------:R-:W-:Y:S01]  /*3bc0*/  IMNMX R83, R251, R83, PT ;  /* 0x00000053fb537217 */ /* 0x000fe20003800200 */
[--C-:B------:R-:W-:Y:S01]  /*3bd0*/  FFMA.FTZ R82, R82, c[0x0][0x29c], -R211.reuse ;  /* 0x0000a70052527a23 */ /* 0x100fe200000108d3 */
[C---:B------:R-:W-:Y:S01]  /*3be0*/  FSEL R132, R136.reuse, -INF , P1 ;  /* 0xff80000088847808 */ /* 0x040fe20000800000 */
[----:B------:R-:W-:Y:S01]  /*3bf0*/  FFMA.FTZ R136, -R136, R136, 1 ;  /* 0x3f80000088887423 */ /* 0x000fe20000010188 */
[C---:B------:R-:W-:Y:S02]  /*3c00*/  ISETP.GT.AND P1, PT, R83.reuse, RZ, PT ;  /* 0x000000ff5300720c */ /* 0x040fe40003f24270 */
[C---:B------:R-:W-:Y:S01]  /*3c10*/  ISETP.GT.AND P5, PT, R83.reuse, 0x40, PT ;  /* 0x000000405300780c */ /* 0x040fe20003fa4270 */
[----:B------:R-:W-:Y:S02]  /*3c20*/  FFMA.FTZ R211, R132, c[0x0][0x29c], -R211 ;  /* 0x0000a70084d37a23 */ /* 0x000fe400000108d3 */
[----:B------:R-:W5:Y:S01]  /*3c30*/  LDS R132, [R243.X4+0x12280] ;  /* 0x01228000f3847984 */ /* 0x000f620000004800 */
[C---:B--2---:R-:W-:Y:S01]  /*3c40*/  FSEL R134, R142.reuse, -INF , P1 ;  /* 0xff8000008e867808 */ /* 0x044fe20000800000 */
[----:B------:R-:W-:Y:S01]  /*3c50*/  FFMA.FTZ R142, -R142, R142, 1 ;  /* 0x3f8000008e8e7423 */ /* 0x000fe2000001018e */
[----:B------:R-:W-:Y:S01]  /*3c60*/  ISETP.GT.AND P1, PT, R83, 0x1, PT ;  /* 0x000000015300780c */ /* 0x000fe20003f24270 */
[----:B------:R-:W2:Y:S01]  /*3c70*/  MUFU.EX2 R211, R211 ;  /* 0x000000d300d37308 */ /* 0x000ea20000000800 */
[----:B------:R-:W-:Y:S01]  /*3c80*/  FSEL R78, R137, -INF , P5 ;  /* 0xff800000894e7808 */ /* 0x000fe20002800000 */
[--C-:B------:R-:W-:Y:S01]  /*3c90*/  FFMA.FTZ R134, R134, c[0x0][0x29c], -R158.reuse ;  /* 0x0000a70086867a23 */ /* 0x100fe2000001089e */
[C---:B------:R-:W-:Y:S01]  /*3ca0*/  FSEL R77, R143.reuse, -INF , P1 ;  /* 0xff8000008f4d7808 */ /* 0x040fe20000800000 */
[----:B------:R-:W-:Y:S01]  /*3cb0*/  FFMA.FTZ R143, -R143, R143, 1 ;  /* 0x3f8000008f8f7423 */ /* 0x000fe2000001018f */
[----:B------:R-:W-:Y:S01]  /*3cc0*/  ISETP.GT.AND P1, PT, R83, 0x20, PT ;  /* 0x000000205300780c */ /* 0x000fe20003f24270 */
[--C-:B------:R-:W-:Y:S02]  /*3cd0*/  FFMA.FTZ R78, R78, c[0x0][0x29c], -R158.reuse ;  /* 0x0000a7004e4e7a23 */ /* 0x100fe4000001089e */
[--C-:B------:R-:W-:Y:S01]  /*3ce0*/  FFMA.FTZ R77, R77, c[0x0][0x29c], -R158.reuse ;  /* 0x0000a7004d4d7a23 */ /* 0x100fe2000001089e */
[C---:B------:R-:W-:Y:S01]  /*3cf0*/  FSEL R76, R154.reuse, -INF , P1 ;  /* 0xff8000009a4c7808 */ /* 0x040fe20000800000 */
[----:B------:R-:W-:Y:S01]  /*3d00*/  MUFU.EX2 R134, R134 ;  /* 0x0000008600867308 */ /* 0x000fe20000000800 */
[----:B------:R-:W-:Y:S01]  /*3d10*/  ISETP.GT.AND P1, PT, R83, 0x21, PT ;  /* 0x000000215300780c */ /* 0x000fe20003f24270 */
[----:B------:R-:W-:Y:S02]  /*3d20*/  FFMA.FTZ R154, -R154, R154, 1 ;  /* 0x3f8000009a9a7423 */ /* 0x000fe4000001019a */
[--C-:B------:R-:W-:Y:S01]  /*3d30*/  FFMA.FTZ R76, R76, c[0x0][0x29c], -R158.reuse ;  /* 0x0000a7004c4c7a23 */ /* 0x100fe2000001089e */
[C---:B------:R-:W-:Y:S01]  /*3d40*/  FSEL R79, R155.reuse, -INF , P1 ;  /* 0xff8000009b4f7808 */ /* 0x040fe20000800000 */
[----:B------:R-:W-:Y:S01]  /*3d50*/  FFMA.FTZ R155, -R155, R155, 1 ;  /* 0x3f8000009b9b7423 */ /* 0x000fe2000001019b */
[----:B------:R-:W-:Y:S01]  /*3d60*/  ISETP.GT.AND P1, PT, R83, 0x41, PT ;  /* 0x000000415300780c */ /* 0x000fe20003f24270 */
[----:B------:R-:W-:Y:S02]  /*3d70*/  FFMA.FTZ R137, -R137, R137, 1 ;  /* 0x3f80000089897423 */ /* 0x000fe40000010189 */
[--C-:B------:R-:W-:Y:S01]  /*3d80*/  FFMA.FTZ R79, R79, c[0x0][0x29c], -R158.reuse ;  /* 0x0000a7004f4f7a23 */ /* 0x100fe2000001089e */
[C---:B------:R-:W-:Y:S01]  /*3d90*/  FSEL R83, R138.reuse, -INF , P1 ;  /* 0xff8000008a537808 */ /* 0x040fe20000800000 */
[----:B------:R-:W2:Y:S01]  /*3da0*/  MUFU.EX2 R77, R77 ;  /* 0x0000004d004d7308 */ /* 0x000ea20000000800 */
[----:B------:R-:W-:Y:S03]  /*3db0*/  FFMA.FTZ R138, -R138, R138, 1 ;  /* 0x3f8000008a8a7423 */ /* 0x000fe6000001018a */
[----:B------:R-:W-:Y:S01]  /*3dc0*/  FFMA.FTZ R158, R83, c[0x0][0x29c], -R158 ;  /* 0x0000a700539e7a23 */ /* 0x000fe2000001089e */
[C---:B------:R-:W-:Y:S02]  /*3dd0*/  IADD3 R83, R2.reuse, 0x20, RZ ;  /* 0x0000002002537810 */ /* 0x040fe40007ffe0ff */
[----:B------:R-:W-:Y:S02]  /*3de0*/  IADD3 R2, R2, 0x28, RZ ;  /* 0x0000002802027810 */ /* 0x000fe40007ffe0ff */
[C---:B------:R-:W-:Y:S01]  /*3df0*/  IMNMX R83, R251.reuse, R83, PT ;  /* 0x00000053fb537217 */ /* 0x040fe20003800200 */
[----:B------:R-:W2:Y:S01]  /*3e00*/  MUFU.EX2 R76, R76 ;  /* 0x0000004c004c7308 */ /* 0x000ea20000000800 */
[----:B------:R-:W-:Y:S02]  /*3e10*/  IMNMX R2, R251, R2, PT ;  /* 0x00000002fb027217 */ /* 0x000fe40003800200 */
[C---:B------:R-:W-:Y:S01]  /*3e20*/  ISETP.GT.AND P1, PT, R83.reuse, RZ, PT ;  /* 0x000000ff5300720c */ /* 0x040fe20003f24270 */
[--C-:B-----5:R-:W-:Y:S01]  /*3e30*/  FADD.FTZ R4, R4, -R132.reuse ;  /* 0x8000008404047221 */ /* 0x120fe20000010000 */
[----:B------:R-:W-:Y:S01]  /*3e40*/  ISETP.GT.AND P6, PT, R83, 0x21, PT ;  /* 0x000000215300780c */ /* 0x000fe20003fc4270 */
[--C-:B------:R-:W-:Y:S01]  /*3e50*/  FADD.FTZ R16, R16, -R132.reuse ;  /* 0x8000008410107221 */ /* 0x100fe20000010000 */
[----:B------:R-:W-:Y:S01]  /*3e60*/  FSEL R135, R144, -INF , P1 ;  /* 0xff80000090877808 */ /* 0x000fe20000800000 */
[----:B-1----:R-:W-:Y:S01]  /*3e70*/  FMUL.FTZ R4, R3, R4 ;  /* 0x0000000403047220 */ /* 0x002fe20000410000 */
[----:B------:R-:W-:Y:S01]  /*3e80*/  ISETP.GT.AND P1, PT, R83, 0x1, PT ;  /* 0x000000015300780c */ /* 0x000fe20003f24270 */
[----:B---3--:R-:W-:Y:S01]  /*3e90*/  FMUL.FTZ R16, R81, R16 ;  /* 0x0000001051107220 */ /* 0x008fe20000410000 */
[----:B------:R-:W-:Y:S01]  /*3ea0*/  ISETP.GT.AND P5, PT, R83, 0x40, PT ;  /* 0x000000405300780c */ /* 0x000fe20003fa4270 */
[----:B------:R-:W-:Y:S01]  /*3eb0*/  FMUL.FTZ R4, R4, R140 ;  /* 0x0000008c04047220 */ /* 0x000fe20000410000 */
[----:B------:R-:W1:Y:S01]  /*3ec0*/  MUFU.EX2 R79, R79 ;  /* 0x0000004f004f7308 */ /* 0x000e620000000800 */
[----:B------:R-:W3:Y:S01]  /*3ed0*/  LDS R140, [R243.X4+0x122a0] ;  /* 0x0122a000f38c7984 */ /* 0x000ee20000004800 */
[--C-:B------:R-:W-:Y:S01]  /*3ee0*/  FADD.FTZ R5, R5, -R132.reuse ;  /* 0x8000008405057221 */ /* 0x100fe20000010000 */
[----:B------:R-:W-:Y:S01]  /*3ef0*/  F2FP.BF16.PACK_AB R3, R133, R3 ;  /* 0x000000038503723e */ /* 0x000fe200000010ff */
[--C-:B------:R-:W-:Y:S02]  /*3f00*/  FADD.FTZ R21, R21, -R132.reuse ;  /* 0x8000008415157221 */ /* 0x100fe40000010000 */
[--C-:B------:R-:W-:Y:S02]  /*3f10*/  FADD.FTZ R17, R17, -R132.reuse ;  /* 0x8000008411117221 */ /* 0x100fe40000010000 */
[----:B------:R-:W-:Y:S01]  /*3f20*/  FADD.FTZ R20, R20, -R132 ;  /* 0x8000008414147221 */ /* 0x000fe20000010000 */
[----:B------:R-:W-:Y:S01]  /*3f30*/  FSEL R132, R145, -INF , P1 ;  /* 0xff80000091847808 */ /* 0x000fe20000800000 */
[----:B------:R-:W-:Y:S01]  /*3f40*/  FMUL.FTZ R152, R16, R152 ;  /* 0x0000009810987220 */ /* 0x000fe20000410000 */
[----:B------:R-:W-:Y:S01]  /*3f50*/  ISETP.GT.AND P1, PT, R83, 0x20, PT ;  /* 0x000000205300780c */ /* 0x000fe20003f24270 */
[C---:B----4-:R-:W-:Y:S01]  /*3f60*/  FMUL.FTZ R17, R80.reuse, R17 ;  /* 0x0000001150117220 */ /* 0x050fe20000410000 */
[----:B------:R-:W-:Y:S01]  /*3f70*/  F2FP.BF16.PACK_AB R80, R80, R81 ;  /* 0x000000515050723e */ /* 0x000fe200000010ff */
[----:B------:R-:W-:Y:S01]  /*3f80*/  FMUL.FTZ R5, R133, R5 ;  /* 0x0000000585057220 */ /* 0x000fe20000410000 */
[----:B------:R-:W-:Y:S01]  /*3f90*/  FSEL R16, R148, -INF , P1 ;  /* 0xff80000094107808 */ /* 0x000fe20000800000 */
[----:B------:R-:W-:Y:S01]  /*3fa0*/  FMUL.FTZ R17, R17, R153 ;  /* 0x0000009911117220 */ /* 0x000fe20000410000 */
[----:B------:R-:W-:Y:S01]  /*3fb0*/  ISETP.GT.AND P1, PT, R83, 0x41, PT ;  /* 0x000000415300780c */ /* 0x000fe20003f24270 */
[----:B------:R-:W-:Y:S01]  /*3fc0*/  FMUL.FTZ R5, R5, R141 ;  /* 0x0000008d05057220 */ /* 0x000fe20000410000 */
[----:B------:R-:W-:Y:S01]  /*3fd0*/  FSEL R141, R149, -INF , P6 ;  /* 0xff800000958d7808 */ /* 0x000fe20003000000 */
[--C-:B------:R-:W-:Y:S01]  /*3fe0*/  FFMA.FTZ R16, R16, c[0x0][0x29c], -R157.reuse ;  /* 0x0000a70010107a23 */ /* 0x100fe2000001089d */
[----:B------:R-:W-:Y:S01]  /*3ff0*/  FSEL R83, R159, -INF , P5 ;  /* 0xff8000009f537808 */ /* 0x000fe20002800000 */
[----:B--2---:R-:W-:Y:S01]  /*4000*/  FMUL.FTZ R21, R211, R21 ;  /* 0x00000015d3157220 */ /* 0x004fe20000410000 */
[C---:B------:R-:W-:Y:S01]  /*4010*/  ISETP.GT.AND P6, PT, R2.reuse, RZ, PT ;  /* 0x000000ff0200720c */ /* 0x040fe20003fc4270 */
[----:B------:R2:W-:Y:S01]  /*4020*/  MUFU.EX2 R153, R16 ;  /* 0x0000001000997308 */ /* 0x0005e20000000800 */
[----:B------:R-:W-:Y:S01]  /*4030*/  ISETP.GT.AND P5, PT, R2, 0x1, PT ;  /* 0x000000010200780c */ /* 0x000fe20003fa4270 */
[----:B------:R-:W-:Y:S01]  /*4040*/  FMUL.FTZ R21, R21, R136 ;  /* 0x0000008815157220 */ /* 0x000fe20000410000 */
[----:B------:R-:W-:Y:S01]  /*4050*/  FSEL R136, R146, -INF , P6 ;  /* 0xff80000092887808 */ /* 0x000fe20003000000 */
[--C-:B------:R-:W-:Y:S01]  /*4060*/  FFMA.FTZ R132, R132, c[0x0][0x29c], -R157.reuse ;  /* 0x0000a70084847a23 */ /* 0x100fe2000001089d */
[----:B------:R-:W-:Y:S01]  /*4070*/  ISETP.GT.AND P6, PT, R2, 0x21, PT ;  /* 0x000000210200780c */ /* 0x000fe20003fc4270 */
[--C-:B------:R-:W-:Y:S01]  /*4080*/  FFMA.FTZ R141, R141, c[0x0][0x29c], -R157.reuse ;  /* 0x0000a7008d8d7a23 */ /* 0x100fe2000001089d */
[----:B------:R-:W-:Y:S01]  /*4090*/  F2FP.BF16.PACK_AB R4, R5, R4 ;  /* 0x000000040504723e */ /* 0x000fe200000010ff */
[--C-:B------:R-:W-:Y:S01]  /*40a0*/  FFMA.FTZ R135, R135, c[0x0][0x29c], -R157.reuse ;  /* 0x0000a70087877a23 */ /* 0x100fe2000001089d */
[----:B------:R-:W-:Y:S01]  /*40b0*/  F2FP.BF16.PACK_AB R17, R17, R152 ;  /* 0x000000981111723e */ /* 0x000fe200000010ff */
[----:B------:R-:W-:Y:S01]  /*40c0*/  FFMA.FTZ R83, R83, c[0x0][0x29c], -R157 ;  /* 0x0000a70053537a23 */ /* 0x000fe2000001089d */
[----:B------:R-:W-:Y:S01]  /*40d0*/  MUFU.EX2 R132, R132 ;  /* 0x0000008400847308 */ /* 0x000fe20000000800 */
[----:B------:R-:W-:Y:S02]  /*40e0*/  FFMA.FTZ R136, R136, c[0x0][0x29c], -R139 ;  /* 0x0000a70088887a23 */ /* 0x000fe4000001088b */
[----:B------:R-:W-:Y:S02]  /*40f0*/  FFMA.FTZ R144, -R144, R144, 1 ;  /* 0x3f80000090907423 */ /* 0x000fe40000010190 */
[----:B------:R-:W-:Y:S02]  /*4100*/  FFMA.FTZ R145, -R145, R145, 1 ;  /* 0x3f80000091917423 */ /* 0x000fe40000010191 */
[--C-:B---3--:R-:W-:Y:S02]  /*4110*/  FADD.FTZ R7, R7, -R140.reuse ;  /* 0x8000008c07077221 */ /* 0x108fe40000010000 */
[--C-:B------:R-:W-:Y:S01]  /*4120*/  FADD.FTZ R6, R6, -R140.reuse ;  /* 0x8000008c06067221 */ /* 0x100fe20000010000 */
[----:B------:R-:W-:Y:S01]  /*4130*/  MUFU.EX2 R135, R135 ;  /* 0x0000008700877308 */ /* 0x000fe20000000800 */
[C---:B------:R-:W-:Y:S01]  /*4140*/  FMUL.FTZ R7, R77.reuse, R7 ;  /* 0x000000074d077220 */ /* 0x040fe20000410000 */
[----:B------:R-:W-:Y:S01]  /*4150*/  F2FP.BF16.PACK_AB R77, R77, R134 ;  /* 0x000000864d4d723e */ /* 0x000fe200000010ff */
[----:B------:R-:W-:Y:S01]  /*4160*/  FMUL.FTZ R6, R134, R6 ;  /* 0x0000000686067220 */ /* 0x000fe20000410000 */
[----:B--2---:R-:W-:Y:S01]  /*4170*/  FSEL R16, R208, -INF , P1 ;  /* 0xff800000d0107808 */ /* 0x004fe20000800000 */
[----:B------:R-:W-:Y:S01]  /*4180*/  FMUL.FTZ R143, R7, R143 ;  /* 0x0000008f078f7220 */ /* 0x000fe20000410000 */
[----:B------:R-:W-:Y:S01]  /*4190*/  ISETP.GT.AND P1, PT, R2, 0x20, PT ;  /* 0x000000200200780c */ /* 0x000fe20003f24270 */
[----:B------:R-:W2:Y:S01]  /*41a0*/  LDS R7, [R243.X4+0x12300] ;  /* 0x01230000f3077984 */ /* 0x000ea20000004800 */
[--C-:B------:R-:W-:Y:S02]  /*41b0*/  FADD.FTZ R18, R18, -R140.reuse ;  /* 0x8000008c12127221 */ /* 0x100fe40000010000 */
[----:B------:R-:W-:Y:S01]  /*41c0*/  FFMA.FTZ R157, R16, c[0x0][0x29c], -R157 ;  /* 0x0000a700109d7a23 */ /* 0x000fe2000001089d */
[----:B------:R-:W-:Y:S01]  /*41d0*/  FSEL R16, R147, -INF , P5 ;  /* 0xff80000093107808 */ /* 0x000fe20002800000 */
[----:B------:R-:W-:Y:S01]  /*41e0*/  MUFU.EX2 R136, R136 ;  /* 0x0000008800887308 */ /* 0x000fe20000000800 */
[----:B------:R-:W-:Y:S01]  /*41f0*/  FMUL.FTZ R6, R6, R142 ;  /* 0x0000008e06067220 */ /* 0x000fe20000410000 */
[----:B------:R-:W-:Y:S01]  /*4200*/  ISETP.GT.AND P5, PT, R2, 0x40, PT ;  /* 0x000000400200780c */ /* 0x000fe20003fa4270 */
[----:B------:R-:W-:Y:S01]  /*4210*/  FMUL.FTZ R18, R76, R18 ;  /* 0x000000124c127220 */ /* 0x000fe20000410000 */
[----:B------:R-:W-:Y:S01]  /*4220*/  FSEL R142, R150, -INF , P1 ;  /* 0xff800000968e7808 */ /* 0x000fe20000800000 */
[--C-:B------:R-:W-:Y:S01]  /*4230*/  FFMA.FTZ R16, R16, c[0x0][0x29c], -R139.reuse ;  /* 0x0000a70010107a23 */ /* 0x100fe2000001088b */
[----:B------:R-:W-:Y:S01]  /*4240*/  ISETP.GT.AND P1, PT, R2, 0x41, PT ;  /* 0x000000410200780c */ /* 0x000fe20003f24270 */
[--C-:B------:R-:W-:Y:S01]  /*4250*/  FADD.FTZ R19, R19, -R140.reuse ;  /* 0x8000008c13137221 */ /* 0x100fe20000010000 */
[----:B-1----:R-:W-:Y:S01]  /*4260*/  F2FP.BF16.PACK_AB R76, R79, R76 ;  /* 0x0000004c4f4c723e */ /* 0x002fe200000010ff */
[--C-:B------:R-:W-:Y:S01]  /*4270*/  FADD.FTZ R23, R23, -R140.reuse ;  /* 0x8000008c17177221 */ /* 0x100fe20000010000 */
[----:B------:R-:W-:Y:S01]  /*4280*/  FSEL R2, R210, -INF , P1 ;  /* 0xff800000d2027808 */ /* 0x000fe20000800000 */
[----:B------:R-:W1:Y:S01]  /*4290*/  MUFU.EX2 R16, R16 ;  /* 0x0000001000107308 */ /* 0x000e620000000800 */
[----:B------:R-:W-:Y:S01]  /*42a0*/  FMUL.FTZ R18, R18, R154 ;  /* 0x0000009a12127220 */ /* 0x000fe20000410000 */
[----:B------:R-:W-:Y:S01]  /*42b0*/  FSEL R154, R151, -INF , P6 ;  /* 0xff800000979a7808 */ /* 0x000fe20003000000 */
[----:B------:R-:W-:Y:S01]  /*42c0*/  FADD.FTZ R22, R22, -R140 ;  /* 0x8000008c16167221 */ /* 0x000fe20000010000 */
[----:B------:R-:W-:Y:S01]  /*42d0*/  FSEL R140, R209, -INF , P5 ;  /* 0xff800000d18c7808 */ /* 0x000fe20002800000 */
[--C-:B------:R-:W-:Y:S01]  /*42e0*/  FFMA.FTZ R142, R142, c[0x0][0x29c], -R139.reuse ;  /* 0x0000a7008e8e7a23 */ /* 0x100fe2000001088b */
[----:B------:R-:W-:Y:S01]  /*42f0*/  F2FP.BF16.PACK_AB R6, R143, R6 ;  /* 0x000000068f06723e */ /* 0x000fe200000010ff */
[--C-:B------:R-:W-:Y:S01]  /*4300*/  FFMA.FTZ R154, R154, c[0x0][0x29c], -R139.reuse ;  /* 0x0000a7009a9a7a23 */ /* 0x100fe2000001088b */
[----:B------:R-:W-:Y:S01]  /*4310*/  PLOP3.LUT P1, PT, PT, PT, UP0, 0x80, 0x0 ;  /* 0x000000000000781c */ /* 0x000fe20003f2f008 */
[--C-:B------:R-:W-:Y:S01]  /*4320*/  FFMA.FTZ R140, R140, c[0x0][0x29c], -R139.reuse ;  /* 0x0000a7008c8c7a23 */ /* 0x100fe2000001088b */
[----:B------:R-:W3:Y:S01]  /*4330*/  MUFU.EX2 R141, R141 ;  /* 0x0000008d008d7308 */ /* 0x000ee20000000800 */
[----:B------:R-:W-:Y:S02]  /*4340*/  FFMA.FTZ R139, R2, c[0x0][0x29c], -R139 ;  /* 0x0000a700028b7a23 */ /* 0x000fe4000001088b */
[----:B------:R-:W4:Y:S01]  /*4350*/  LDS R2, [R243.X4+0x12320] ;  /* 0x01232000f3027984 */ /* 0x000f220000004800 */
[----:B------:R-:W-:Y:S02]  /*4360*/  FFMA.FTZ R146, -R146, R146, 1 ;  /* 0x3f80000092927423 */ /* 0x000fe40000010192 */
[----:B------:R-:W-:Y:S01]  /*4370*/  FFMA.FTZ R147, -R147, R147, 1 ;  /* 0x3f80000093937423 */ /* 0x000fe20000010193 */
[----:B------:R5:W-:Y:S01]  /*4380*/  STS [R244+0x12480], R3 ;  /* 0x01248003f4007388 */ /* 0x000be20000000800 */
[----:B------:R-:W-:Y:S02]  /*4390*/  FMUL.FTZ R19, R79, R19 ;  /* 0x000000134f137220 */ /* 0x000fe40000410000 */
[----:B------:R-:W-:Y:S01]  /*43a0*/  MUFU.EX2 R142, R142 ;  /* 0x0000008e008e7308 */ /* 0x000fe20000000800 */
[----:B------:R-:W-:Y:S01]  /*43b0*/  STS [R245], R77 ;  /* 0x0000004df5007388 */ /* 0x000fe20000000800 */
[----:B------:R-:W-:Y:S02]  /*43c0*/  FMUL.FTZ R19, R19, R155 ;  /* 0x0000009b13137220 */ /* 0x000fe40000410000 */
[--C-:B--2---:R-:W-:Y:S01]  /*43d0*/  FADD.FTZ R8, R8, -R7.reuse ;  /* 0x8000000708087221 */ /* 0x104fe20000010000 */
[----:B-1----:R-:W-:Y:S01]  /*43e0*/  F2FP.BF16.PACK_AB R5, R16, R136 ;  /* 0x000000881005723e */ /* 0x002fe200000010ff */
[--C-:B------:R-:W-:Y:S01]  /*43f0*/  FADD.FTZ R12, R12, -R7.reuse ;  /* 0x800000070c0c7221 */ /* 0x100fe20000010000 */
[----:B------:R-:W-:Y:S01]  /*4400*/  F2FP.BF16.PACK_AB R18, R19, R18 ;  /* 0x000000121312723e */ /* 0x000fe200000010ff */
[----:B------:R-:W-:Y:S01]  /*4410*/  FMUL.FTZ R8, R135, R8 ;  /* 0x0000000887087220 */ /* 0x000fe20000410000 */
[----:B------:R-:W-:Y:S01]  /*4420*/  F2FP.BF16.PACK_AB R135, R132, R135 ;  /* 0x000000878487723e */ /* 0x000fe200000010ff */
[----:B------:R-:W5:Y:S01]  /*4430*/  MUFU.EX2 R154, R154 ;  /* 0x0000009a009a7308 */ /* 0x000f620000000800 */
[----:B------:R-:W-:Y:S02]  /*4440*/  FMUL.FTZ R12, R153, R12 ;  /* 0x0000000c990c7220 */ /* 0x000fe40000410000 */
[--C-:B------:R-:W-:Y:S01]  /*4450*/  FADD.FTZ R24, R24, -R7.reuse ;  /* 0x8000000718187221 */ /* 0x100fe20000010000 */
[----:B------:R-:W-:Y:S01]  /*4460*/  STS [R244+0x12c80], R135 ;  /* 0x012c8087f4007388 */ /* 0x000fe20000000800 */
[----:B---3--:R-:W-:Y:S01]  /*4470*/  F2FP.BF16.PACK_AB R153, R141, R153 ;  /* 0x000000998d99723e */ /* 0x008fe200000010ff */
[--C-:B------:R-:W-:Y:S02]  /*4480*/  FADD.FTZ R9, R9, -R7.reuse ;  /* 0x8000000709097221 */ /* 0x100fe40000010000 */
[----:B------:R-:W-:Y:S01]  /*4490*/  STS [R245+0x800], R5 ;  /* 0x00080005f5007388 */ /* 0x000fe20000000800 */
[----:B------:R-:W-:Y:S01]  /*44a0*/  FMUL.FTZ R8, R8, R144 ;  /* 0x0000009008087220 */ /* 0x000fe20000410000 */
[----:B------:R-:W1:Y:S01]  /*44b0*/  MUFU.EX2 R82, R82 ;  /* 0x0000005200527308 */ /* 0x000e620000000800 */
[----:B------:R-:W-:Y:S01]  /*44c0*/  FMUL.FTZ R9, R132, R9 ;  /* 0x0000000984097220 */ /* 0x000fe20000410000 */
[----:B------:R-:W-:Y:S01]  /*44d0*/  STS [R244+0x13480], R80 ;  /* 0x01348050f4007388 */ /* 0x000fe20000000800 */
[--C-:B------:R-:W-:Y:S02]  /*44e0*/  FADD.FTZ R13, R13, -R7.reuse ;  /* 0x800000070d0d7221 */ /* 0x100fe40000010000 */
[----:B------:R-:W-:Y:S01]  /*44f0*/  FMUL.FTZ R9, R9, R145 ;  /* 0x0000009109097220 */ /* 0x000fe20000410000 */
[----:B------:R-:W-:Y:S01]  /*4500*/  STS [R245+0x1000], R76 ;  /* 0x0010004cf5007388 */ /* 0x000fe20000000800 */
[----:B------:R-:W-:Y:S02]  /*4510*/  FMUL.FTZ R13, R141, R13 ;  /* 0x0000000d8d0d7220 */ /* 0x000fe40000410000 */
[----:B------:R-:W-:Y:S01]  /*4520*/  FFMA.FTZ R148, -R148, R148, 1 ;  /* 0x3f80000094947423 */ /* 0x000fe20000010194 */
[----:B------:R-:W-:Y:S01]  /*4530*/  MUFU.EX2 R158, R158 ;  /* 0x0000009e009e7308 */ /* 0x000fe20000000800 */
[----:B------:R-:W-:Y:S01]  /*4540*/  STS [R244+0x13c80], R153 ;  /* 0x013c8099f4007388 */ /* 0x000fe20000000800 */
[----:B------:R-:W-:Y:S01]  /*4550*/  F2FP.BF16.PACK_AB R8, R9, R8 ;  /* 0x000000080908723e */ /* 0x000fe200000010ff */
[--C-:B----4-:R-:W-:Y:S01]  /*4560*/  FADD.FTZ R10, R10, -R2.reuse ;  /* 0x800000020a0a7221 */ /* 0x110fe20000010000 */
[----:B-----5:R-:W-:Y:S01]  /*4570*/  F2FP.BF16.PACK_AB R3, R154, R142 ;  /* 0x0000008e9a03723e */ /* 0x020fe200000010ff */
[--C-:B------:R-:W-:Y:S02]  /*4580*/  FADD.FTZ R11, R11, -R2.reuse ;  /* 0x800000020b0b7221 */ /* 0x100fe40000010000 */
[----:B------:R-:W-:Y:S02]  /*4590*/  FMUL.FTZ R10, R136, R10 ;  /* 0x0000000a880a7220 */ /* 0x000fe40000410000 */
[----:B------:R2:W-:Y:S01]  /*45a0*/  STS [R245+0x1800], R3 ;  /* 0x00180003f5007388 */ /* 0x0005e20000000800 */
[----:B------:R-:W3:Y:S01]  /*45b0*/  MUFU.EX2 R78, R78 ;  /* 0x0000004e004e7308 */ /* 0x000ee20000000800 */
[----:B------:R-:W-:Y:S02]  /*45c0*/  FMUL.FTZ R11, R16, R11 ;  /* 0x0000000b100b7220 */ /* 0x000fe40000410000 */
[----:B------:R-:W-:Y:S02]  /*45d0*/  FMUL.FTZ R10, R10, R146 ;  /* 0x000000920a0a7220 */ /* 0x000fe40000410000 */
[----:B-1----:R-:W-:Y:S01]  /*45e0*/  FMUL.FTZ R20, R82, R20 ;  /* 0x0000001452147220 */ /* 0x002fe20000410000 */
[----:B------:R-:W-:Y:S01]  /*45f0*/  F2FP.BF16.PACK_AB R82, R211, R82 ;  /* 0x00000052d352723e */ /* 0x000fe200000010ff */
[----:B------:R-:W-:Y:S02]  /*4600*/  FMUL.FTZ R11, R11, R147 ;  /* 0x000000930b0b7220 */ /* 0x000fe40000410000 */
[----:B------:R-:W-:Y:S01]  /*4610*/  FFMA.FTZ R149, -R149, R149, 1 ;  /* 0x3f80000095957423 */ /* 0x000fe20000010195 */
[----:B------:R-:W-:Y:S01]  /*4620*/  MUFU.EX2 R157, R157 ;  /* 0x0000009d009d7308 */ /* 0x000fe20000000800 */
[----:B------:R-:W-:Y:S01]  /*4630*/  STS [R244+0x14480], R82 ;  /* 0x01448052f4007388 */ /* 0x000fe20000000800 */
[----:B------:R-:W-:Y:S01]  /*4640*/  F2FP.BF16.PACK_AB R10, R11, R10 ;  /* 0x0000000a0b0a723e */ /* 0x000fe200000010ff */
[--C-:B------:R-:W-:Y:S02]  /*4650*/  FADD.FTZ R14, R14, -R2.reuse ;  /* 0x800000020e0e7221 */ /* 0x100fe40000010000 */
[--C-:B------:R-:W-:Y:S02]  /*4660*/  FADD.FTZ R15, R15, -R2.reuse ;  /* 0x800000020f0f7221 */ /* 0x100fe40000010000 */
[----:B------:R-:W-:Y:S02]  /*4670*/  FMUL.FTZ R12, R12, R148 ;  /* 0x000000940c0c7220 */ /* 0x000fe40000410000 */
[----:B------:R-:W-:Y:S01]  /*4680*/  FMUL.FTZ R13, R13, R149 ;  /* 0x000000950d0d7220 */ /* 0x000fe20000410000 */
[----:B------:R-:W1:Y:S01]  /*4690*/  MUFU.EX2 R83, R83 ;  /* 0x0000005300537308 */ /* 0x000e620000000800 */
[----:B------:R-:W-:Y:S02]  /*46a0*/  FMUL.FTZ R14, R142, R14 ;  /* 0x0000000e8e0e7220 */ /* 0x000fe40000410000 */
[----:B------:R-:W-:Y:S01]  /*46b0*/  FMUL.FTZ R15, R154, R15 ;  /* 0x0000000f9a0f7220 */ /* 0x000fe20000410000 */
[----:B------:R-:W-:Y:S01]  /*46c0*/  F2FP.BF16.PACK_AB R12, R13, R12 ;  /* 0x0000000c0d0c723e */ /* 0x000fe200000010ff */
[----:B---3--:R-:W-:Y:S01]  /*46d0*/  FMUL.FTZ R22, R78, R22 ;  /* 0x000000164e167220 */ /* 0x008fe20000410000 */
[----:B------:R-:W-:Y:S01]  /*46e0*/  F2FP.BF16.PACK_AB R78, R158, R78 ;  /* 0x0000004e9e4e723e */ /* 0x000fe200000010ff */
[----:B------:R-:W-:Y:S02]  /*46f0*/  FFMA.FTZ R150, -R150, R150, 1 ;  /* 0x3f80000096967423 */ /* 0x000fe40000010196 */
[----:B------:R-:W-:Y:S01]  /*4700*/  FFMA.FTZ R151, -R151, R151, 1 ;  /* 0x3f80000097977423 */ /* 0x000fe20000010197 */
[----:B------:R-:W-:Y:S01]  /*4710*/  MUFU.EX2 R140, R140 ;  /* 0x0000008c008c7308 */ /* 0x000fe20000000800 */
[----:B------:R-:W-:Y:S01]  /*4720*/  STS [R245+0x2000], R78 ;  /* 0x0020004ef5007388 */ /* 0x000fe20000000800 */
[----:B------:R-:W-:Y:S02]  /*4730*/  FMUL.FTZ R14, R14, R150 ;  /* 0x000000960e0e7220 */ /* 0x000fe40000410000 */
[----:B------:R-:W-:Y:S02]  /*4740*/  FMUL.FTZ R15, R15, R151 ;  /* 0x000000970f0f7220 */ /* 0x000fe40000410000 */
[----:B------:R-:W-:Y:S02]  /*4750*/  FMUL.FTZ R20, R20, R156 ;  /* 0x0000009c14147220 */ /* 0x000fe40000410000 */
[----:B------:R-:W-:Y:S01]  /*4760*/  FMUL.FTZ R23, R158, R23 ;  /* 0x000000179e177220 */ /* 0x000fe20000410000 */
[----:B------:R-:W-:Y:S01]  /*4770*/  F2FP.BF16.PACK_AB R14, R15, R14 ;  /* 0x0000000e0f0e723e */ /* 0x000fe200000010ff */
[----:B------:R-:W2:Y:S01]  /*4780*/  MUFU.EX2 R139, R139 ;  /* 0x0000008b008b7308 */ /* 0x000ea20000000800 */
[----:B------:R-:W-:Y:S01]  /*4790*/  FADD.FTZ R25, R25, -R7 ;  /* 0x8000000719197221 */ /* 0x000fe20000010000 */
[----:B------:R-:W-:Y:S01]  /*47a0*/  F2FP.BF16.PACK_AB R20, R21, R20 ;  /* 0x000000141514723e */ /* 0x000fe200000010ff */
[----:B------:R-:W-:Y:S02]  /*47b0*/  FMUL.FTZ R22, R22, R137 ;  /* 0x0000008916167220 */ /* 0x000fe40000410000 */
[----:B-1----:R-:W-:Y:S01]  /*47c0*/  FMUL.FTZ R24, R83, R24 ;  /* 0x0000001853187220 */ /* 0x002fe20000410000 */
[----:B------:R-:W-:Y:S01]  /*47d0*/  F2FP.BF16.PACK_AB R83, R157, R83 ;  /* 0x000000539d53723e */ /* 0x000fe200000010ff */
[----:B------:R-:W-:Y:S02]  /*47e0*/  FMUL.FTZ R23, R23, R138 ;  /* 0x0000008a17177220 */ /* 0x000fe40000410000 */
[----:B------:R-:W-:Y:S02]  /*47f0*/  FMUL.FTZ R25, R157, R25 ;  /* 0x000000199d197220 */ /* 0x000fe40000410000 */
[----:B------:R-:W-:Y:S01]  /*4800*/  STS [R244+0x14c80], R83 ;  /* 0x014c8053f4007388 */ /* 0x000fe20000000800 */
[----:B------:R-:W-:Y:S01]  /*4810*/  FFMA.FTZ R159, -R159, R159, 1 ;  /* 0x3f8000009f9f7423 */ /* 0x000fe2000001019f */
[----:B------:R-:W-:Y:S01]  /*4820*/  F2FP.BF16.PACK_AB R22, R23, R22 ;  /* 0x000000161716723e */ /* 0x000fe200000010ff */
[----:B------:R-:W-:Y:S02]  /*4830*/  FFMA.FTZ R208, -R208, R208, 1 ;  /* 0x3f800000d0d07423 */ /* 0x000fe400000101d0 */
[--C-:B------:R-:W-:Y:S02]  /*4840*/  FADD.FTZ R26, R26, -R2.reuse ;  /* 0x800000021a1a7221 */ /* 0x100fe40000010000 */
[----:B------:R-:W-:Y:S01]  /*4850*/  FADD.FTZ R27, R27, -R2 ;  /* 0x800000021b1b7221 */ /* 0x000fe20000010000 */
[----:B------:R-:W-:Y:S01]  /*4860*/  SHF.L.U32 R2, R230, 0x1, RZ ;  /* 0x00000001e6027819 */ /* 0x000fe200000006ff */
[----:B------:R-:W-:Y:S02]  /*4870*/  FMUL.FTZ R24, R24, R159 ;  /* 0x0000009f18187220 */ /* 0x000fe40000410000 */
[----:B------:R-:W-:Y:S01]  /*4880*/  FMUL.FTZ R25, R25, R208 ;  /* 0x000000d019197220 */ /* 0x000fe20000410000 */
[C---:B--2---:R-:W-:Y:S01]  /*4890*/  F2FP.BF16.PACK_AB R3, R139.reuse, R140 ;  /* 0x0000008c8b03723e */ /* 0x044fe200000010ff */
[----:B------:R-:W-:Y:S02]  /*48a0*/  FMUL.FTZ R26, R140, R26 ;  /* 0x0000001a8c1a7220 */ /* 0x000fe40000410000 */
[----:B------:R-:W-:Y:S01]  /*48b0*/  FMUL.FTZ R27, R139, R27 ;  /* 0x0000001b8b1b7220 */ /* 0x000fe20000410000 */
[----:B------:R-:W-:Y:S01]  /*48c0*/  F2FP.BF16.PACK_AB R24, R25, R24 ;  /* 0x000000181918723e */ /* 0x000fe200000010ff */
[----:B------:R-:W-:Y:S01]  /*48d0*/  STS [R245+0x2800], R3 ;  /* 0x00280003f5007388 */ /* 0x000fe20000000800 */
[----:B------:R-:W-:Y:S02]  /*48e0*/  FFMA.FTZ R209, -R209, R209, 1 ;  /* 0x3f800000d1d17423 */ /* 0x000fe400000101d1 */
[----:B------:R-:W-:Y:S01]  /*48f0*/  FFMA.FTZ R210, -R210, R210, 1 ;  /* 0x3f800000d2d27423 */ /* 0x000fe200000101d2 */
[----:B------:R-:W-:Y:S01]  /*4900*/  BAR.SYNC.DEFER_BLOCKING 0x0 ;  /* 0x0000000000007b1d */ /* 0x000fe20000010000 */
        /* <DEDUP_REMOVED lines=93> */
[----:B-12-4-:R-:W2:Y:S01]  /*4ee0*/  LDL.64 R8, [R1] ;  /* 0x0000000001087983 */ /* 0x016ea20000100a00 */
        /* <DEDUP_REMOVED lines=8> */
[----:B------:R-:W-:Y:S02]  /*4f70*/  USHF.L.U32 UR6, UR28, 0x6, URZ ;  /* 0x000000061c067899 */ /* 0x000fe4000800063f */
[----:B------:R-:W-:Y:S02]  /*4f80*/  UIADD3 UR26, UR29, UR26, URZ ;  /* 0x0000001a1d1a7290 */ /* 0x000fe4000fffe03f */
[----:B------:R-:W-:Y:S02]  /*4f90*/  IMAD.U32 R6, RZ, RZ, UR27 ;  /* 0x0000001bff067e24 */ /* 0x000fe4000f8e00ff */
[C---:B------:R-:W-:Y:S01]  /*4fa0*/  IADD3 R5, P6, P5, R234.reuse, UR6, R5 ;  /* 0x00000006ea057c10 */ /* 0x040fe2000fdde005 */
[----:B------:R-:W-:Y:S06]  /*4fb0*/  USHF.L.U64.HI UR26, UR28, 0x6, UR26 ;  /* 0x000000061c1a7899 */ /* 0x000fec000801021a */
[----:B------:R-:W-:Y:S02]  /*4fc0*/  IADD3.X R4, R247, UR26, R4, P6, P5 ;  /* 0x0000001af7047c10 */ /* 0x000fe4000b7ea404 */
[----:B------:R-:W-:Y:S02]  /*4fd0*/  IADD3 R3, P6, R234, UR6, RZ ;  /* 0x00000006ea037c10 */ /* 0x000fe4000ffde0ff */
[----:B--2---:R-:W-:Y:S01]  /*4fe0*/  IADD3 R7, P1, R8, UR27, RZ ;  /* 0x0000001b08077c10 */ /* 0x004fe2000ff3e0ff */
[----:B------:R-:W-:Y:S03]  /*4ff0*/  IMAD.U32 R8, RZ, RZ, UR27 ;  /* 0x0000001bff087e24 */ /* 0x000fe6000f8e00ff */
[----:B------:R-:W-:Y:S02]  /*5000*/  LEA.HI.X.SX32 R6, R6, R238, 0x1, P1 ;  /* 0x000000ee06067211 */ /* 0x000fe400008f0eff */
[----:B------:R-:W-:Y:S02]  /*5010*/  LOP3.LUT P1, RZ, R242, 0x1, RZ, 0xc0, !PT ;  /* 0x00000001f2ff7812 */ /* 0x000fe4000782c0ff */
[C---:B------:R-:W-:Y:S02]  /*5020*/  LEA R10, P5, R7.reuse, c[0x0][0x280], 0x2 ;  /* 0x0000a000070a7a11 */ /* 0x040fe400078a10ff */
[----:B------:R-:W-:Y:S02]  /*5030*/  IADD3 R8, -R248, c[0x0][0x168], -R8 ;  /* 0x00005a00f8087a10 */ /* 0x000fe40007ffe908 */
[----:B------:R-:W-:Y:S02]  /*5040*/  LEA.HI.X R11, R7, c[0x0][0x284], R6, 0x2, P5 ;  /* 0x0000a100070b7a11 */ /* 0x000fe400028f1406 */
[C---:B------:R-:W-:Y:S02]  /*5050*/  ISETP.LT.OR P5, PT, R8.reuse, 0x1, !P1 ;  /* 0x000000010800780c */ /* 0x040fe40004fa1670 */
[----:B------:R-:W-:Y:S02]  /*5060*/  IADD3.X R6, R247, UR26, RZ, P6, !PT ;  /* 0x0000001af7067c10 */ /* 0x000fe4000b7fe4ff */
[C---:B------:R-:W-:Y:S02]  /*5070*/  LEA R12, P6, R3.reuse, c[0x0][0x1f0], 0x1 ;  /* 0x00007c00030c7a11 */ /* 0x040fe400078c08ff */
[----:B------:R-:W-:Y:S02]  /*5080*/  ISETP.LT.OR P1, PT, R8, 0x21, !P1 ;  /* 0x000000210800780c */ /* 0x000fe40004f21670 */
[----:B------:R-:W-:Y:S01]  /*5090*/  LEA.HI.X R13, R3, c[0x0][0x1f4], R6, 0x1, P6 ;  /* 0x00007d00030d7a11 */ /* 0x000fe200030f0c06 */
[----:B------:R-:W-:Y:S01]  /*50a0*/  @!P2 IMAD.SHL.U32 R3, R240, 0x10, RZ ;  /* 0x00000010f003a824 */ /* 0x000fe200078e00ff */
[C---:B------:R-:W-:Y:S03]  /*50b0*/  LEA R6, P6, R5.reuse, c[0x0][0x1f0], 0x1 ;  /* 0x00007c0005067a11 */ /* 0x040fe600078c08ff */
[----:B------:R-:W-:Y:S01]  /*50c0*/  @!PT LDS RZ, [RZ] ;  /* 0x00000000fffff984 */ /* 0x000fe20000000800 */
[----:B------:R-:W-:Y:S01]  /*50d0*/  @!PT LDS RZ, [RZ] ;  /* 0x00000000fffff984 */ /* 0x000fe20000000800 */
[----:B------:R-:W-:Y:S01]  /*50e0*/  @!PT LDS RZ, [RZ] ;  /* 0x00000000fffff984 */ /* 0x000fe20000000800 */
[----:B------:R1:W-:Y:S01]  /*50f0*/  LDGSTS.E.BYPASS.LTC128B.128 [R233+0xe080], [R12.64], !P5 ;  /* 0x0e0800000ce97fae */ /* 0x0003e2000e901d58 */
[----:B------:R-:W-:Y:S02]  /*5100*/  LEA.HI.X R7, R5, c[0x0][0x1f4], R4, 0x1, P6 ;  /* 0x00007d0005077a11 */ /* 0x000fe400030f0c04 */
[----:B------:R-:W-:Y:S04]  /*5110*/  LOP3.LUT P6, RZ, R242, 0x2, RZ, 0xc0, !PT ;  /* 0x00000002f2ff7812 */ /* 0x000fe800078cc0ff */
[C---:B------:R-:W-:Y:S02]  /*5120*/  ISETP.LT.OR P5, PT, R8.reuse, 0x1, !P6 ;  /* 0x000000010800780c */ /* 0x040fe400077a1670 */
[----:B------:R-:W-:Y:S11]  /*5130*/  ISETP.LT.OR P6, PT, R8, 0x21, !P6 ;  /* 0x000000210800780c */ /* 0x000ff600077c1670 */
[----:B------:R1:W-:Y:S04]  /*5140*/  LDGSTS.E.BYPASS.LTC128B.128 [R233+0x10080], [R12.64+0x80], !P5 ;  /* 0x100800800ce97fae */ /* 0x0003e8000e901d58 */
[----:B------:R1:W-:Y:S04]  /*5150*/  LDGSTS.E.BYPASS.LTC128B.128 [R233+0xf080], [R6.64], !P1 ;  /* 0x0f08000006e97fae */ /* 0x0003e8000c901d58 */
[----:B------:R1:W-:Y:S04]  /*5160*/  LDGSTS.E.BYPASS.LTC128B.128 [R233+0x11080], [R6.64+0x80], !P6 ;  /* 0x1108008006e97fae */ /* 0x0003e8000f101d58 */
[----:B------:R1:W-:Y:S02]  /*5170*/  @!P2 LDGSTS.E.BYPASS.LTC128B.128 [R3+0x12280], [R10.64] ;  /* 0x122800000a03afae */ /* 0x0003e4000b901d58 */
.L_x_682:
[-C--:B-12-4-:R-:W-:Y:S01]  /*5180*/  HMMA.16816.F32.BF16 R4, R80, R16.reuse, RZ ;  /* 0x000000105004723c */ /* 0x096fe200000418ff */
[----:B------:R-:W-:Y:S01]  /*5190*/  LDSM.16.M88.4 R140, [R227+0x1800] ;  /* 0x00180000e38c783b */ /* 0x000fe20000000200 */
[----:B------:R-:W-:Y:S02]  /*51a0*/  ULDC.64 UR6, c[0x0][0x238] ;  /* 0x00008e0000067ab9 */ /* 0x000fe40000000a00 */
[----:B------:R-:W-:Y:S02]  /*51b0*/  USHF.R.S32.HI UR26, URZ, 0x1f, UR20 ;  /* 0x0000001f3f1a7899 */ /* 0x000fe40008011414 */
[----:B------:R-:W-:Y:S01]  /*51c0*/  LDSM.16.MT88.4 R144, [R2+0x4080] ;  /* 0x004080000290783b */ /* 0x000fe20000004200 */
[----:B------:R-:W-:Y:S01]  /*51d0*/  USHF.L.U32 UR27, UR23, 0xd, URZ ;  /* 0x0000000d171b7899 */ /* 0x000fe2000800063f */
[C---:B------:R-:W-:Y:S01]  /*51e0*/  HMMA.16816.F32.BF16 R8, R132.reuse, R16, RZ ;  /* 0x000000108408723c */ /* 0x040fe200000418ff */
[----:B------:R-:W-:Y:S02]  /*51f0*/  UIMAD UR26, UR26, UR6, URZ ;  /* 0x000000061a1a72a4 */ /* 0x000fe4000f8e023f */
[----:B------:R-:W-:Y:S01]  /*5200*/  LDSM.16.M88.4 R148, [R226+0x1000] ;  /* 0x00100000e294783b */ /* 0x000fe20000000200 */
[----:B------:R-:W-:Y:S02]  /*5210*/  USHF.R.S32.HI UR23, URZ, 0x1f, UR21 ;  /* 0x0000001f3f177899 */ /* 0x000fe40008011415 */
[----:B------:R-:W-:Y:S02]  /*5220*/  UIMAD UR26, UR20, UR7, UR26 ;  /* 0x00000007141a72a4 */ /* 0x000fe4000f8e021a */
[-C--:B------:R-:W-:Y:S01]  /*5230*/  HMMA.16816.F32.BF16 R12, R132, R18.reuse, RZ ;  /* 0x00000012840c723c */ /* 0x080fe200000418ff */
[----:B------:R-:W-:Y:S01]  /*5240*/  ULDC.64 UR6, c[0x0][0x240] ;  /* 0x0000900000067ab9 */ /* 0x000fe20000000a00 */
[----:B------:R-:W0:Y:S01]  /*5250*/  LDGDEPBAR ;  /* 0x00000000000079af */ /* 0x000e220000000000 */
[----:B------:R-:W-:Y:S02]  /*5260*/  UIMAD UR6, UR23, UR6, URZ ;  /* 0x00000006170672a4 */ /* 0x000fe4000f8e023f */
[----:B------:R-:W-:Y:S02]  /*5270*/  UISETP.GE.AND UP0, UPT, UR17, UR19, UPT ;  /* 0x000000131100728c */ /* 0x000fe4000bf06270 */
[----:B------:R-:W-:Y:S01]  /*5280*/  UIMAD UR6, UR21, UR7, UR6 ;  /* 0x00000007150672a4 */ /* 0x000fe2000f8e0206 */
[C---:B------:R-:W-:Y:S01]  /*5290*/  HMMA.16816.F32.BF16 R16, R80.reuse, R18, RZ ;  /* 0x000000125010723c */ /* 0x040fe200000418ff */
[----:B------:R-:W-:Y:S02]  /*52a0*/  UIADD3 UR7, UR4, 0x1, URZ ;  /* 0x0000000104077890 */ /* 0x000fe4000fffe03f */
[----:B------:R-:W-:Y:S02]  /*52b0*/  UISETP.GE.AND UP2, UPT, UR4, 0x1, UPT ;  /* 0x000000010400788c */ /* 0x000fe4000bf46270 */
[----:B------:R-:W-:Y:S02]  /*52c0*/  UISETP.GE.AND UP1, UPT, UR18, 0x1, UPT ;  /* 0x000000011200788c */ /* 0x000fe4000bf26270 */
[----:B------:R-:W-:Y:S01]  /*52d0*/  UMOV UR23, UR17 ;  /* 0x0000001100177c82 */ /* 0x000fe20008000000 */
        /* <DEDUP_REMOVED lines=16> */
[----:B------:R-:W2:Y:S07]  /*53e0*/  LDSM.16.MT88.4 R152, [R2+0x1880] ;  /* 0x001880000298783b */ /* 0x000eae0000004200 */
[-C--:B-1----:R-:W-:Y:S08]  /*53f0*/  HMMA.16816.F32.BF16 R4, R132, R136.reuse, R4 ;  /* 0x000000888404723c */ /* 0x082ff00000041804 */
[C---:B------:R-:W-:Y:S08]  /*5400*/  HMMA.16816.F32.BF16 R8, R140.reuse, R136, R8 ;  /* 0x000000888c08723c */ /* 0x040ff00000041808 */
[-C--:B------:R-:W-:Y:S08]  /*5410*/  HMMA.16816.F32.BF16 R12, R140, R138.reuse, R12 ;  /* 0x0000008a8c0c723c */ /* 0x080ff0000004180c */
[C---:B------:R-:W-:Y:S01]  /*5420*/  HMMA.16816.F32.BF16 R16, R132.reuse, R138, R16 ;  /* 0x0000008a8410723c */ /* 0x040fe20000041810 */
[----:B------:R-:W-:Y:S07]  /*5430*/  LDSM.16.M88.4 R136, [R227+0x2000] ;  /* 0x00200000e388783b */ /* 0x000fee0000000200 */
[-C--:B------:R-:W-:Y:S08]  /*5440*/  HMMA.16816.F32.BF16 R20, R132, R144.reuse, R20 ;  /* 0x000000908414723c */ /* 0x080ff00000041814 */
[C---:B------:R-:W-:Y:S08]  /*5450*/  HMMA.16816.F32.BF16 R24, R140.reuse, R144, R24 ;  /* 0x000000908c18723c */ /* 0x040ff00000041818 */
[-C--:B------:R-:W-:Y:S01]  /*5460*/  HMMA.16816.F32.BF16 R76, R140, R146.reuse, R76 ;  /* 0x000000928c4c723c */ /* 0x080fe2000004184c */
[----:B------:R-:W1:Y:S07]  /*5470*/  LDSM.16.MT88.4 R140, [R2+0x2080] ;  /* 0x00208000028c783b */ /* 0x000e6e0000004200 */
[----:B------:R-:W-:Y:S01]  /*5480*/  HMMA.16816.F32.BF16 R80, R132, R146, R80 ;  /* 0x000000928450723c */ /* 0x000fe20000041850 */
[----:B------:R-:W3:Y:S05]  /*5490*/  LDSM.16.M88.4 R132, [R227+0x2800] ;  /* 0x00280000e384783b */ /* 0x000eea0000000200 */
[----:B------:R-:W4:Y:S02]  /*54a0*/  LDSM.16.MT88.4 R144, [R2+0x5080] ;  /* 0x005080000290783b */ /* 0x000f240000004200 */
[-C--:B--2---:R-:W-:Y:S08]  /*54b0*/  HMMA.16816.F32.BF16 R4, R148, R152.reuse, R4 ;  /* 0x000000989404723c */ /* 0x084ff00000041804 */
[C---:B------:R-:W-:Y:S08]  /*54c0*/  HMMA.16816.F32.BF16 R8, R156.reuse, R152, R8 ;  /* 0x000000989c08723c */ /* 0x040ff00000041808 */
[-C--:B------:R-:W-:Y:S08]  /*54d0*/  HMMA.16816.F32.BF16 R12, R156, R154.reuse, R12 ;  /* 0x0000009a9c0c723c */ /* 0x080ff0000004180c */
[C---:B------:R-:W-:Y:S01]  /*54e0*/  HMMA.16816.F32.BF16 R16, R148.reuse, R154, R16 ;  /* 0x0000009a9410723c */ /* 0x040fe20000041810 */
[----:B------:R-:W-:Y:S07]  /*54f0*/  LDSM.16.M88.4 R152, [R226+0x2000] ;  /* 0x00200000e298783b */ /* 0x000fee0000000200 */
[-C--:B------:R-:W-:Y:S08]  /*5500*/  HMMA.16816.F32.BF16 R20, R148, R208.reuse, R20 ;  /* 0x000000d09414723c */ /* 0x080ff00000041814 */
[C---:B------:R-:W-:Y:S08]  /*5510*/  HMMA.16816.F32.BF16 R24, R156.reuse, R208, R24 ;  /* 0x000000d09c18723c */ /* 0x040ff00000041818 */
[-C--:B------:R-:W-:Y:S01]  /*5520*/  HMMA.16816.F32.BF16 R76, R156, R210.reuse, R76 ;  /* 0x000000d29c4c723c */ /* 0x080fe2000004184c */
[----:B------:R-:W2:Y:S07]  /*5530*/  LDSM.16.MT88.4 R156, [R2+0x2880] ;  /* 0x00288000029c783b */ /* 0x000eae0000004200 */
[----:B------:R-:W-:Y:S01]  /*5540*/  HMMA.16816.F32.BF16 R80, R148, R210, R80 ;  /* 0x000000d29450723c */ /* 0x000fe20000041850 */
[----:B------:R-:W5:Y:S07]  /*5550*/  LDSM.16.M88.4 R148, [R226+0x2800] ;  /* 0x00280000e294783b */ /* 0x000f6e0000000200 */
[-C--:B-1----:R-:W-:Y:S08]  /*5560*/  HMMA.16816.F32.BF16 R4, R136, R140.reuse, R4 ;  /* 0x0000008c8804723c */ /* 0x082ff00000041804 */
[C---:B---3--:R-:W-:Y:S08]  /*5570*/  HMMA.16816.F32.BF16 R8, R132.reuse, R140, R8 ;  /* 0x0000008c8408723c */ /* 0x048ff00000041808 */
[-C--:B------:R-:W-:Y:S08]  /*5580*/  HMMA.16816.F32.BF16 R12, R132, R142.reuse, R12 ;  /* 0x0000008e840c723c */ /* 0x080ff0000004180c */
[C---:B------:R-:W-:Y:S01]  /*5590*/  HMMA.16816.F32.BF16 R16, R136.reuse, R142, R16 ;  /* 0x0000008e8810723c */ /* 0x040fe20000041810 */
[----:B------:R-:W-:Y:S07]  /*55a0*/  LDSM.16.MT88.4 R140, [R228+0x18080] ;  /* 0x01808000e48c783b */ /* 0x000fee0000004200 */
[-C--:B----4-:R-:W-:Y:S08]  /*55b0*/  HMMA.16816.F32.BF16 R20, R136, R144.reuse, R20 ;  /* 0x000000908814723c */ /* 0x090ff00000041814 */
[C---:B------:R-:W-:Y:S08]  /*55c0*/  HMMA.16816.F32.BF16 R24, R132.reuse, R144, R24 ;  /* 0x000000908418723c */ /* 0x040ff00000041818 */
[-C--:B------:R-:W-:Y:S01]  /*55d0*/  HMMA.16816.F32.BF16 R76, R132, R146.reuse, R76 ;  /* 0x00000092844c723c */ /* 0x080fe2000004184c */
[----:B------:R1:W3:Y:S07]  /*55e0*/  LDSM.16.MT88.4 R132, [R2+0x5880] ;  /* 0x005880000284783b */ /* 0x0002ee0000004200 */
[----:B------:R-:W-:Y:S08]  /*55f0*/  HMMA.16816.F32.BF16 R80, R136, R146, R80 ;  /* 0x000000928850723c */ /* 0x000ff00000041850 */
[-C--:B--2---:R-:W-:Y:S08]  /*5600*/  HMMA.16816.F32.BF16 R4, R152, R156.reuse, R4 ;  /* 0x0000009c9804723c */ /* 0x084ff00000041804 */
[C---:B-----5:R-:W-:Y:S01]  /*5610*/  HMMA.16816.F32.BF16 R8, R148.reuse, R156, R8 ;  /* 0x0000009c9408723c */ /* 0x060fe20000041808 */
[----:B-1----:R-:W-:Y:S04]  /*5620*/  IMAD.U32 R2, RZ, RZ, UR20 ;  /* 0x00000014ff027e24 */ /* 0x002fe8000f8e00ff */
[----:B------:R-:W-:Y:S03]  /*5630*/  IMAD.WIDE.U32 R136, R2, c[0x0][0x238], R240 ;  /* 0x00008e0002887a25 */ /* 0x000fe600078e00f0 */
[-C--:B------:R-:W-:Y:S01]  /*5640*/  HMMA.16816.F32.BF16 R12, R148, R158.reuse, R12 ;  /* 0x0000009e940c723c */ /* 0x080fe2000004180c */
[----:B------:R-:W-:Y:S03]  /*5650*/  IMAD.U32 R2, RZ, RZ, UR21 ;  /* 0x00000015ff027e24 */ /* 0x000fe6000f8e00ff */
[----:B------:R-:W-:Y:S01]  /*5660*/  IADD3 R137, R137, UR26, RZ ;  /* 0x0000001a89897c10 */ /* 0x000fe2000fffe0ff */
[----:B------:R-:W-:Y:S03]  /*5670*/  USHF.R.S32.HI UR26, URZ, 0x1f, UR27 ;  /* 0x0000001f3f1a7899 */ /* 0x000fe6000801141b */
[C---:B------:R-:W-:Y:S04]  /*5680*/  HMMA.16816.F32.BF16 R16, R152.reuse, R158, R16 ;  /* 0x0000009e9810723c */ /* 0x040fe80000041810 */
[----:B------:R-:W-:Y:S04]  /*5690*/  IMAD.WIDE.U32 R136, R2, c[0x0][0x240], R136 ;  /* 0x0000900002887a25 */ /* 0x000fe800078e0088 */
[-C--:B---3--:R-:W-:Y:S01]  /*56a0*/  HMMA.16816.F32.BF16 R20, R152, R132.reuse, R20 ;  /* 0x000000849814723c */ /* 0x088fe20000041814 */
[----:B------:R-:W-:Y:S03]  /*56b0*/  IMAD.U32 R3, RZ, RZ, UR26 ;  /* 0x0000001aff037e24 */ /* 0x000fe6000f8e00ff */
[----:B------:R-:W-:Y:S04]  /*56c0*/  IADD3 R2, P1, R136, UR27, RZ ;  /* 0x0000001b88027c10 */ /* 0x000fe8000ff3e0ff */
[C---:B------:R-:W-:Y:S04]  /*56d0*/  HMMA.16816.F32.BF16 R24, R148.reuse, R132, R24 ;  /* 0x000000849418723c */ /* 0x040fe80000041818 */
[----:B------:R-:W-:Y:S01]  /*56e0*/  IADD3.X R3, R3, UR6, R137, P1, !PT ;  /* 0x0000000603037c10 */ /* 0x000fe20008ffe489 */
[----:B------:R-:W-:Y:S01]  /*56f0*/  UIADD3 UR6, UR18, 0x1, URZ ;  /* 0x0000000112067890 */ /* 0x000fe2000fffe03f */
[C---:B------:R-:W-:Y:S02]  /*5700*/  LEA R136, P1, R2.reuse, c[0x0][0x220], 0x2 ;  /* 0x0000880002887a11 */ /* 0x040fe400078210ff */
[-C--:B------:R-:W-:Y:S01]  /*5710*/  HMMA.16816.F32.BF16 R76, R148, R134.reuse, R76 ;  /* 0x00000086944c723c */ /* 0x080fe2000004184c */
[----:B------:R-:W-:Y:S03]  /*5720*/  USEL UR18, UR6, URZ, !UP1 ;  /* 0x0000003f06127287 */ /* 0x000fe6000c800000 */
[----:B------:R-:W-:Y:S02]  /*5730*/  LEA.HI.X R137, R2, c[0x0][0x224], R3, 0x2, P1 ;  /* 0x0000890002897a11 */ /* 0x000fe400008f1403 */
[----:B------:R-:W-:Y:S01]  /*5740*/  MOV R2, UR4 ;  /* 0x0000000400027c02 */ /* 0x000fe20008000f00 */
[----:B------:R-:W-:Y:S01]  /*5750*/  USEL UR4, UR7, URZ, !UP2 ;  /* 0x0000003f07047287 */ /* 0x000fe2000d000000 */
[----:B------:R-:W-:Y:S01]  /*5760*/  HMMA.16816.F32.BF16 R80, R152, R134, R80 ;  /* 0x000000869850723c */ /* 0x000fe20000041850 */
[----:B------:R-:W-:Y:S01]  /*5770*/  RED.E.ADD.F32.FTZ.RN.STRONG.GPU [R136.64], R4 ;  /* 0x000000048800798e */ /* 0x000fe2000c10e798 */
[----:B------:R-:W-:Y:S02]  /*5780*/  PLOP3.LUT P1, PT, PT, PT, UP0, 0x80, 0x0 ;  /* 0x000000000000781c */ /* 0x000fe40003f2f008 */
[----:B------:R-:W-:Y:S02]  /*5790*/  IMAD R2, R2, 0x2000, R230 ;  /* 0x0000200002027824 */ /* 0x000fe400078e02e6 */
[----:B------:R-:W-:Y:S03]  /*57a0*/  RED.E.ADD.F32.FTZ.RN.STRONG.GPU [R136.64+0x400], R5 ;  /* 0x000400058800798e */ /* 0x000fe6000c10e798 */
[----:B------:R-:W-:Y:S02]  /*57b0*/  SHF.L.U32 R2, R2, 0x1, RZ ;  /* 0x0000000102027819 */ /* 0x000fe400000006ff */
[----:B------:R-:W-:Y:S05]  /*57c0*/  RED.E.ADD.F32.FTZ.RN.STRONG.GPU [R136.64+0x800], R6 ;  /* 0x000800068800798e */ /* 0x000fea000c10e798 */
        /* <DEDUP_REMOVED lines=11> */
[----:B------:R-:W-:Y:S05]  /*5880*/  LDSM.16.MT88.4 R4, [R228+0x15480] ;  /* 0x01548000e404783b */ /* 0x000fea0000004200 */
[----:B------:R-:W1:Y:S05]  /*5890*/  LDSM.16.MT88.4 R8, [R2+0x6080] ;  /* 0x006080000208783b */ /* 0x000e6a0000004200 */
[----:B------:R-:W-:Y:S05]  /*58a0*/  RED.E.ADD.F32.FTZ.RN.STRONG.GPU [R136.64+0x3800], R14 ;  /* 0x0038000e8800798e */ /* 0x000fea000c10e798 */
[----:B------:R-:W-:Y:S05]  /*58b0*/  RED.E.ADD.F32.FTZ.RN.STRONG.GPU [R136.64+0x3c00], R15 ;  /* 0x003c000f8800798e */ /* 0x000fea000c10e798 */
[----:B------:R-:W2:Y:S05]  /*58c0*/  LDSM.16.MT88.4 R12, [R228+0x16480] ;  /* 0x01648000e40c783b */ /* 0x000eaa0000004200 */
[----:B------:R-:W3:Y:S05]  /*58d0*/  LDSM.16.MT88.4 R16, [R228+0x17480] ;  /* 0x01748000e410783b */ /* 0x000eea0000004200 */
[----:B------:R-:W-:Y:S05]  /*58e0*/  RED.E.ADD.F32.FTZ.RN.STRONG.GPU [R136.64+0x4000], R20 ;  /* 0x004000148800798e */ /* 0x000fea000c10e798 */
[----:B------:R-:W-:Y:S05]  /*58f0*/  RED.E.ADD.F32.FTZ.RN.STRONG.GPU [R136.64+0x4400], R21 ;  /* 0x004400158800798e */ /* 0x000fea000c10e798 */
[----:B------:R-:W-:Y:S01]  /*5900*/  RED.E.ADD.F32.FTZ.RN.STRONG.GPU [R136.64+0x4800], R22 ;  /* 0x004800168800798e */ /* 0x000fe2000c10e798 */
[-C--:B-1----:R-:W-:Y:S04]  /*5910*/  HMMA.16816.F32.BF16 R84, R4, R8.reuse, R84 ;  /* 0x000000080454723c */ /* 0x082fe80000041854 */
[----:B------:R-:W-:Y:S05]  /*5920*/  RED.E.ADD.F32.FTZ.RN.STRONG.GPU [R136.64+0x4c00], R23 ;  /* 0x004c00178800798e */ /* 0x000fea000c10e798 */
[----:B------:R-:W-:Y:S05]  /*5930*/  RED.E.ADD.F32.FTZ.RN.STRONG.GPU [R136.64+0x5000], R24 ;  /* 0x005000188800798e */ /* 0x000fea000c10e798 */
[----:B------:R-:W-:Y:S01]  /*5940*/  RED.E.ADD.F32.FTZ.RN.STRONG.GPU [R136.64+0x5400], R25 ;  /* 0x005400198800798e */ /* 0x000fe2000c10e798 */
[-C--:B--2---:R-:W-:Y:S04]  /*5950*/  HMMA.16816.F32.BF16 R88, R12, R8.reuse, R88 ;  /* 0x000000080c58723c */ /* 0x084fe80000041858 */
[----:B------:R-:W1:Y:S05]  /*5960*/  LDSM.16.MT88.4 R20, [R2+0x8080] ;  /* 0x008080000214783b */ /* 0x000e6a0000004200 */
[----:B------:R-:W-:Y:S01]  /*5970*/  RED.E.ADD.F32.FTZ.RN.STRONG.GPU [R136.64+0x5800], R26 ;  /* 0x0058001a8800798e */ /* 0x000fe2000c10e798 */
[C---:B---3--:R-:W-:Y:S04]  /*5980*/  HMMA.16816.F32.BF16 R92, R16.reuse, R8, R92 ;  /* 0x00000008105c723c */ /* 0x048fe8000004185c */
[----:B------:R-:W-:Y:S04]  /*5990*/  RED.E.ADD.F32.FTZ.RN.STRONG.GPU [R136.64+0x5c00], R27 ;  /* 0x005c001b8800798e */ /* 0x000fe8000c10e798 */
[-C--:B------:R-:W-:Y:S01]  /*59a0*/  HMMA.16816.F32.BF16 R96, R16, R10.reuse, R96 ;  /* 0x0000000a1060723c */ /* 0x080fe20000041860 */
[----:B------:R-:W-:Y:S05]  /*59b0*/  RED.E.ADD.F32.FTZ.RN.STRONG.GPU [R136.64+0x6000], R80 ;  /* 0x006000508800798e */ /* 0x000fea000c10e798 */
[----:B------:R-:W-:Y:S02]  /*59c0*/  RED.E.ADD.F32.FTZ.RN.STRONG.GPU [R136.64+0x6400], R81 ;  /* 0x006400518800798e */ /* 0x000fe4000c10e798 */
[-C--:B------:R-:W-:Y:S03]  /*59d0*/  HMMA.16816.F32.BF16 R100, R12, R10.reuse, R100 ;  /* 0x0000000a0c64723c */ /* 0x080fe60000041864 */
[----:B------:R-:W-:Y:S05]  /*59e0*/  RED.E.ADD.F32.FTZ.RN.STRONG.GPU [R136.64+0x6800], R82 ;  /* 0x006800528800798e */ /* 0x000fea000c10e798 */
[C---:B------:R-:W-:Y:S01]  /*59f0*/  HMMA.16816.F32.BF16 R104, R4.reuse, R10, R104 ;  /* 0x0000000a0468723c */ /* 0x040fe20000041868 */
[----:B------:R-:W-:Y:S05]  /*5a00*/  RED.E.ADD.F32.FTZ.RN.STRONG.GPU [R136.64+0x6c00], R83 ;  /* 0x006c00538800798e */ /* 0x000fea000c10e798 */
[----:B------:R-:W-:Y:S02]  /*5a10*/  RED.E.ADD.F32.FTZ.RN.STRONG.GPU [R136.64+0x7000], R76 ;  /* 0x0070004c8800798e */ /* 0x000fe4000c10e798 */
[-C--:B-1----:R-:W-:Y:S03]  /*5a20*/  HMMA.16816.F32.BF16 R108, R4, R20.reuse, R108 ;  /* 0x00000014046c723c */ /* 0x082fe6000004186c */
[----:B------:R-:W-:Y:S05]  /*5a30*/  RED.E.ADD.F32.FTZ.RN.STRONG.GPU [R136.64+0x7400], R77 ;  /* 0x0074004d8800798e */ /* 0x000fea000c10e798 */
[----:B------:R-:W-:Y:S01]  /*5a40*/  RED.E.ADD.F32.FTZ.RN.STRONG.GPU [R136.64+0x7800], R78 ;  /* 0x0078004e8800798e */ /* 0x000fe2000c10e798 */
[-C--:B------:R-:W-:Y:S04]  /*5a50*/  HMMA.16816.F32.BF16 R112, R12, R20.reuse, R112 ;  /* 0x000000140c70723c */ /* 0x080fe80000041870 */
[----:B------:R-:W-:Y:S04]  /*5a60*/  LDSM.16.MT88.4 R24, [R228+0x15880] ;  /* 0x01588000e418783b */ /* 0x000fe80000004200 */
[C---:B------:R-:W-:Y:S01]  /*5a70*/  HMMA.16816.F32.BF16 R116, R16.reuse, R20, R116 ;  /* 0x000000141074723c */ /* 0x040fe20000041874 */
[----:B------:R-:W-:Y:S05]  /*5a80*/  RED.E.ADD.F32.FTZ.RN.STRONG.GPU [R136.64+0x7c00], R79 ;  /* 0x007c004f8800798e */ /* 0x000fea000c10e798 */
[----:B------:R-:W1:Y:S02]  /*5a90*/  LDSM.16.MT88.4 R76, [R2+0x6880] ;  /* 0x00688000024c783b */ /* 0x000e640000004200 */
[-C--:B------:R-:W-:Y:S03]  /*5aa0*/  HMMA.16816.F32.BF16 R120, R16, R22.reuse, R120 ;  /* 0x000000161078723c */ /* 0x080fe60000041878 */
[----:B------:R-:W2:Y:S05]  /*5ab0*/  LDSM.16.MT88.4 R80, [R228+0x16880] ;  /* 0x01688000e450783b */ /* 0x000eaa0000004200 */
[-C--:B------:R-:W-:Y:S01]  /*5ac0*/  HMMA.16816.F32.BF16 R124, R12, R22.reuse, R124 ;  /* 0x000000160c7c723c */ /* 0x080fe2000004187c */
[----:B------:R-:W3:Y:S05]  /*5ad0*/  LDSM.16.MT88.4 R132, [R228+0x17880] ;  /* 0x01788000e484783b */ /* 0x000eea0000004200 */
[----:B------:R-:W4:Y:S02]  /*5ae0*/  LDSM.16.MT88.4 R136, [R2+0x8880] ;  /* 0x008880000288783b */ /* 0x000f240000004200 */
[----:B------:R-:W-:Y:S03]  /*5af0*/  HMMA.16816.F32.BF16 R128, R4, R22, R128 ;  /* 0x000000160480723c */ /* 0x000fe60000041880 */
[----:B------:R-:W-:Y:S05]  /*5b00*/  LDSM.16.MT88.4 R4, [R228+0x15c80] ;  /* 0x015c8000e404783b */ /* 0x000fea0000004200 */
[----:B------:R-:W5:Y:S05]  /*5b10*/  LDSM.16.MT88.4 R8, [R2+0x7080] ;  /* 0x007080000208783b */ /* 0x000f6a0000004200 */
[----:B------:R-:W4:Y:S05]  /*5b20*/  LDSM.16.MT88.4 R12, [R228+0x16c80] ;  /* 0x016c8000e40c783b */ /* 0x000f2a0000004200 */
[----:B------:R-:W4:Y:S01]  /*5b30*/  LDSM.16.MT88.4 R16, [R228+0x17c80] ;  /* 0x017c8000e410783b */ /* 0x000f220000004200 */
[-C--:B-1----:R-:W-:Y:S04]  /*5b40*/  HMMA.16816.F32.BF16 R84, R24, R76.reuse, R84 ;  /* 0x0000004c1854723c */ /* 0x082fe80000041854 */
[----:B------:R-:W1:Y:S04]  /*5b50*/  LDSM.16.MT88.4 R20, [R2+0x9080] ;  /* 0x009080000214783b */ /* 0x000e680000004200 */
[-C--:B--2---:R-:W-:Y:S08]  /*5b60*/  HMMA.16816.F32.BF16 R88, R80, R76.reuse, R88 ;  /* 0x0000004c5058723c */ /* 0x084ff00000041858 */
[C---:B---3--:R-:W-:Y:S08]  /*5b70*/  HMMA.16816.F32.BF16 R92, R132.reuse, R76, R92 ;  /* 0x0000004c845c723c */ /* 0x048ff0000004185c */
[-C--:B------:R-:W-:Y:S08]  /*5b80*/  HMMA.16816.F32.BF16 R96, R132, R78.reuse, R96 ;  /* 0x0000004e8460723c */ /* 0x080ff00000041860 */
        /* <DEDUP_REMOVED lines=12> */
[-C--:B-----5:R-:W-:Y:S08]  /*5c50*/  HMMA.16816.F32.BF16 R84, R4, R8.reuse, R84 ;  /* 0x000000080454723c */ /* 0x0a0ff00000041854 */
[-C--:B------:R-:W-:Y:S08]  /*5c60*/  HMMA.16816.F32.BF16 R88, R12, R8.reuse, R88 ;  /* 0x000000080c58723c */ /* 0x080ff00000041858 */
[C---:B------:R-:W-:Y:S08]  /*5c70*/  HMMA.16816.F32.BF16 R92, R16.reuse, R8, R92 ;  /* 0x00000008105c723c */ /* 0x040ff0000004185c */
[-C--:B------:R-:W-:Y:S08]  /*5c80*/  HMMA.16816.F32.BF16 R96, R16, R10.reuse, R96 ;  /* 0x0000000a1060723c */ /* 0x080ff00000041860 */
[-C--:B------:R-:W-:Y:S08]  /*5c90*/  HMMA.16816.F32.BF16 R100, R12, R10.reuse, R100 ;  /* 0x0000000a0c64723c */ /* 0x080ff00000041864 */
[C---:B------:R-:W-:Y:S08]  /*5ca0*/  HMMA.16816.F32.BF16 R104, R4.reuse, R10, R104 ;  /* 0x0000000a0468723c */ /* 0x040ff00000041868 */
[-C--:B-1----:R-:W-:Y:S08]  /*5cb0*/  HMMA.16816.F32.BF16 R108, R4, R20.reuse, R108 ;  /* 0x00000014046c723c */ /* 0x082ff0000004186c */
[-C--:B------:R-:W-:Y:S08]  /*5cc0*/  HMMA.16816.F32.BF16 R112, R12, R20.reuse, R112 ;  /* 0x000000140c70723c */ /* 0x080ff00000041870 */
[C---:B------:R-:W-:Y:S08]  /*5cd0*/  HMMA.16816.F32.BF16 R116, R16.reuse, R20, R116 ;  /* 0x000000141074723c */ /* 0x040ff00000041874 */
[-C--:B------:R-:W-:Y:S08]  /*5ce0*/  HMMA.16816.F32.BF16 R120, R16, R22.reuse, R120 ;  /* 0x000000161078723c */ /* 0x080ff00000041878 */
[-C--:B------:R-:W-:Y:S08]  /*5cf0*/  HMMA.16816.F32.BF16 R124, R12, R22.reuse, R124 ;  /* 0x000000160c7c723c */ /* 0x080ff0000004187c */
        /* <DEDUP_REMOVED lines=63> */
.L_x_680:
[----:B------:R-:W-:Y:S05]  /*60f0*/  @P1 BRA `(.L_x_684) ;  /* 0x0000178000001947 */ /* 0x000fea0003800000 */
[----:B------:R-:W-:Y:S01]  /*6100*/  SHF.R.S32.HI R0, RZ, 0x1f, R240 ;  /* 0x0000001fff007819 */ /* 0x000fe200000114f0 */
[----:B------:R-:W-:Y:S01]  /*6110*/  BAR.SYNC.DEFER_BLOCKING 0x1, 0x100 ;  /* 0x0044000000007b1d */ /* 0x000fe20000010000 */
[----:B------:R-:W-:Y:S01]  /*6120*/  F2FP.BF16.PACK_AB R28, R29, R28 ;  /* 0x0000001c1d1c723e */ /* 0x000fe200000010ff */
[----:B------:R-:W-:Y:S01]  /*6130*/  USHF.R.S32.HI UR6, URZ, 0x1f, UR20 ;  /* 0x0000001f3f067899 */ /* 0x000fe20008011414 */
[----:B------:R-:W-:-:S02]  /*6140*/  LEA.HI R2, R0, R240, RZ, 0x2 ;  /* 0x000000f000027211 */ /* 0x000fc400078f10ff */
[C---:B------:R-:W-:Y:S01]  /*6150*/  LEA.HI R3, R0.reuse, R240, RZ, 0x5 ;  /* 0x000000f000037211 */ /* 0x040fe200078f28ff */
[----:B------:R-:W-:Y:S01]  /*6160*/  UMOV UR8, 0xffffffa0 ;  /* 0xffffffa000087882 */ /* 0x000fe20000000000 */
[--C-:B------:R-:W-:Y:S01]  /*6170*/  SHF.R.S32.HI R6, RZ, 0x2, R2.reuse ;  /* 0x00000002ff067819 */ /* 0x100fe20000011402 */
[----:B------:R-:W-:Y:S01]  /*6180*/  ULDC UR7, c[0x0][0x2f0] ;  /* 0x0000bc0000077ab9 */ /* 0x000fe20000000800 */
[----:B------:R-:W-:Y:S01]  /*6190*/  SHF.R.S32.HI R5, RZ, 0x1f, R2 ;  /* 0x0000001fff057819 */ /* 0x000fe20000011402 */
[----:B------:R-:W-:Y:S01]  /*61a0*/  UIMAD UR8, UR22, UR8, UR7 ;  /* 0x00000008160872a4 */ /* 0x000fe2000f8e0207 */
[----:B------:R-:W-:Y:S01]  /*61b0*/  SHF.R.S32.HI R4, RZ, 0x5, R3 ;  /* 0x00000005ff047819 */ /* 0x000fe20000011403 */
[----:B------:R-:W-:Y:S01]  /*61c0*/  ULDC.64 UR4, c[0x0][0x338] ;  /* 0x0000ce0000047ab9 */ /* 0x000fe20000000a00 */
[----:B------:R-:W-:Y:S01]  /*61d0*/  LEA.HI R5, R5, R6, RZ, 0x3 ;  /* 0x0000000605057211 */ /* 0x000fe200078f18ff */
[----:B------:R-:W-:Y:S01]  /*61e0*/  UISETP.LT.AND UP0, UPT, UR8, 0x60, UPT ;  /* 0x000000600800788c */ /* 0x000fe2000bf01270 */
[----:B------:R-:W-:Y:S01]  /*61f0*/  LEA.HI R3, R3, R4, RZ, 0x1 ;  /* 0x0000000403037211 */ /* 0x000fe200078f08ff */
[----:B------:R-:W-:Y:S01]  /*6200*/  UIMAD UR4, UR6, UR4, URZ ;  /* 0x00000004060472a4 */ /* 0x000fe2000f8e023f */
[----:B------:R-:W-:Y:S01]  /*6210*/  LOP3.LUT R5, R5, 0xfffffff8, RZ, 0xc0, !PT ;  /* 0xfffffff805057812 */ /* 0x000fe200078ec0ff */
[----:B------:R-:W-:Y:S01]  /*6220*/  USEL UR8, UR8, 0x60, UP0 ;  /* 0x0000006008087887 */ /* 0x000fe20008000000 */
[----:B------:R-:W-:Y:S01]  /*6230*/  LOP3.LUT R3, R3, 0x1ffffe, RZ, 0xc0, !PT ;  /* 0x001ffffe03037812 */ /* 0x000fe200078ec0ff */
[----:B------:R-:W-:Y:S01]  /*6240*/  UIMAD UR5, UR20, UR5, UR4 ;  /* 0x00000005140572a4 */ /* 0x000fe2000f8e0204 */
[-C--:B------:R-:W-:Y:S01]  /*6250*/  LEA.HI R7, R0, R240.reuse, RZ, 0x6 ;  /* 0x000000f000077211 */ /* 0x080fe200078f30ff */
[----:B------:R-:W-:Y:S01]  /*6260*/  IMAD.IADD R5, R6, 0x1, -R5 ;  /* 0x0000000106057824 */ /* 0x000fe200078e0a05 */
[----:B------:R-:W-:Y:S01]  /*6270*/  LOP3.LUT R6, R2, 0x3ffffffc, RZ, 0xc0, !PT ;  /* 0x3ffffffc02067812 */ /* 0x000fe200078ec0ff */
[----:B------:R-:W-:Y:S01]  /*6280*/  IMAD.IADD R4, R4, 0x1, -R3 ;  /* 0x0000000104047824 */ /* 0x000fe200078e0a03 */
[-C--:B------:R-:W-:Y:S01]  /*6290*/  LEA.HI R3, R0, R240.reuse, RZ, 0x4 ;  /* 0x000000f000037211 */ /* 0x080fe200078f20ff */
[----:B------:R-:W-:Y:S01]  /*62a0*/  IMAD.SHL.U32 R8, R5, 0x40, RZ ;  /* 0x0000004005087824 */ /* 0x000fe200078e00ff */
[----:B------:R-:W-:Y:S01]  /*62b0*/  SHF.R.U32.HI R7, RZ, 0x3, R7 ;  /* 0x00000003ff077819 */ /* 0x000fe20000011607 */
[----:B------:R-:W-:Y:S01]  /*62c0*/  IMAD.IADD R6, R240, 0x1, -R6 ;  /* 0x00000001f0067824 */ /* 0x000fe200078e0a06 */
[----:B------:R-:W-:Y:S01]  /*62d0*/  LOP3.LUT R2, R3, 0xfffffff0, RZ, 0xc0, !PT ;  /* 0xfffffff003027812 */ /* 0x000fe200078ec0ff */
[----:B------:R-:W-:Y:S01]  /*62e0*/  USHF.R.S32.HI UR7, URZ, 0x1f, UR21 ;  /* 0x0000001f3f077899 */ /* 0x000fe20008011415 */
[----:B------:R-:W-:Y:S01]  /*62f0*/  LOP3.LUT R8, R8, 0x1c0, RZ, 0xc0, !PT ;  /* 0x000001c008087812 */ /* 0x000fe200078ec0ff */
[----:B------:R-:W-:Y:S01]  /*6300*/  IMAD R4, R4, 0x200, R6 ;  /* 0x0000020004047824 */ /* 0x000fe200078e0206 */
[----:B------:R-:W-:Y:S01]  /*6310*/  LEA.HI R0, R0, R240, RZ, 0x7 ;  /* 0x000000f000007211 */ /* 0x000fe200078f38ff */
[----:B------:R-:W-:Y:S01]  /*6320*/  IMAD.IADD R2, R240, 0x1, -R2 ;  /* 0x00000001f0027824 */ /* 0x000fe200078e0a02 */
[----:B------:R-:W-:Y:S01]  /*6330*/  LOP3.LUT R7, R8, 0x18, R7, 0xf8, !PT ;  /* 0x0000001808077812 */ /* 0x000fe200078ef807 */
[----:B------:R-:W-:Y:S01]  /*6340*/  BSSY B0, `(.L_x_685) ;  /* 0x000009c000007945 */ /* 0x000fe20003800000 */
[----:B------:R-:W-:Y:S01]  /*6350*/  SHF.R.U32.HI R8, RZ, 0x3, R8 ;  /* 0x00000003ff087819 */ /* 0x000fe20000011608 */
[----:B------:R-:W-:Y:S01]  /*6360*/  IMAD.SHL.U32 R0, R0, 0x4, RZ ;  /* 0x0000000400007824 */ /* 0x000fe200078e00ff */
[----:B------:R-:W-:-:S02]  /*6370*/  SHF.R.S32.HI R6, RZ, 0x4, R3 ;  /* 0x00000004ff067819 */ /* 0x000fc40000011403 */
[----:B------:R-:W-:Y:S02]  /*6380*/  SHF.R.S32.HI R3, RZ, 0x1f, R2 ;  /* 0x0000001fff037819 */ /* 0x000fe40000011402 */
[----:B------:R-:W-:Y:S02]  /*6390*/  LOP3.LUT R7, R7, R8, RZ, 0x3c, !PT ;  /* 0x0000000807077212 */ /* 0x000fe400078e3cff */
[----:B------:R-:W-:Y:S01]  /*63a0*/  LOP3.LUT P0, RZ, R5, 0x4, RZ, 0xc0, !PT ;  /* 0x0000000405ff7812 */ /* 0x000fe2000780c0ff */
[----:B------:R-:W-:Y:S01]  /*63b0*/  IMAD.SHL.U32 R5, R6, 0x40, RZ ;  /* 0x0000004006057824 */ /* 0x000fe200078e00ff */
[----:B------:R-:W-:Y:S01]  /*63c0*/  LEA.HI R3, R3, R2, RZ, 0x3 ;  /* 0x0000000203037211 */ /* 0x000fe200078f18ff */
[----:B------:R-:W-:Y:S01]  /*63d0*/  IMAD.U32 R4, R4, 0x2, R7 ;  /* 0x0000000204047824 */ /* 0x000fe200078e0007 */
[----:B------:R-:W-:Y:S01]  /*63e0*/  LOP3.LUT R0, R0, 0xfffffe00, RZ, 0xc0, !PT ;  /* 0xfffffe0000007812 */ /* 0x000fe200078ec0ff */
[----:B------:R-:W-:Y:S01]  /*63f0*/  IMAD.SHL.U32 R2, R2, 0x8, RZ ;  /* 0x0000000802027824 */ /* 0x000fe200078e00ff */
[----:B------:R-:W-:Y:S01]  /*6400*/  SHF.R.S32.HI R3, RZ, 0x3, R3 ;  /* 0x00000003ff037819 */ /* 0x000fe20000011403 */
[----:B------:R-:W-:Y:S01]  /*6410*/  IMAD.SHL.U32 R4, R4, 0x2, RZ ;  /* 0x0000000204047824 */ /* 0x000fe200078e00ff */
[----:B------:R-:W-:-:S02]  /*6420*/  F2FP.BF16.PACK_AB R30, R31, R30 ;  /* 0x0000001e1f1e723e */ /* 0x000fc400000010ff */
[----:B------:R-:W-:Y:S01]  /*6430*/  F2FP.BF16.PACK_AB R48, R49, R48 ;  /* 0x000000303130723e */ /* 0x000fe200000010ff */
[----:B------:R-:W-:Y:S01]  /*6440*/  IMAD R0, R3, 0x1800, R0 ;  /* 0x0000180003007824 */ /* 0x000fe200078e0200 */
[C---:B------:R-:W-:Y:S01]  /*6450*/  IADD3 R3, R4.reuse, 0x40, RZ ;  /* 0x0000004004037810 */ /* 0x040fe20007ffe0ff */
[----:B------:R-:W-:Y:S01]  /*6460*/  STS [R4+0x6080], R28 ;  /* 0x0060801c04007388 */ /* 0x000fe20000000800 */
[----:B------:R-:W-:Y:S02]  /*6470*/  F2FP.BF16.PACK_AB R50, R51, R50 ;  /* 0x000000323332723e */ /* 0x000fe400000010ff */
[----:B------:R-:W-:Y:S01]  /*6480*/  @P0 IADD3 R3, R4, -0x40, RZ ;  /* 0xffffffc004030810 */ /* 0x000fe20007ffe0ff */
        /* <DEDUP_REMOVED lines=67> */
[----:B------:R-:W-:-:S02]  /*68c0*/  LOP3.LUT R5, R5, 0x1c0, RZ, 0xc0, !PT ;  /* 0x000001c005057812 */ /* 0x000fc400078ec0ff */
[----:B------:R-:W-:Y:S01]  /*68d0*/  ISETP.GE.AND P5, PT, R6, UR8, PT ;  /* 0x0000000806007c0c */ /* 0x000fe2000bfa6270 */
[----:B------:R-:W-:Y:S01]  /*68e0*/  STS [R4+0x80], R84 ;  /* 0x0000805404007388 */ /* 0x000fe20000000800 */
[----:B------:R-:W-:Y:S02]  /*68f0*/  LOP3.LUT R7, R5, 0x38, R2, 0xf8, !PT ;  /* 0x0000003805077812 */ /* 0x000fe400078ef802 */
[----:B------:R-:W-:Y:S01]  /*6900*/  SHF.R.U32.HI R5, RZ, 0x3, R5 ;  /* 0x00000003ff057819 */ /* 0x000fe20000011605 */
[----:B------:R-:W-:Y:S01]  /*6910*/  STS [R4+0x480], R86 ;  /* 0x0004805604007388 */ /* 0x000fe20000000800 */
[----:B------:R-:W-:Y:S02]  /*6920*/  ISETP.GE.OR P0, PT, R2, c[0x0][0x324], P5 ;  /* 0x0000c90002007a0c */ /* 0x000fe40002f06670 */
[----:B------:R-:W-:Y:S01]  /*6930*/  LOP3.LUT R5, R7, R5, RZ, 0x3c, !PT ;  /* 0x0000000507057212 */ /* 0x000fe200078e3cff */
[----:B------:R-:W-:Y:S01]  /*6940*/  STS [R3+0x80], R104 ;  /* 0x0000806803007388 */ /* 0x000fe20000000800 */
[----:B------:R-:W-:-:S03]  /*6950*/  SHF.R.S32.HI R7, RZ, 0x1f, R6 ;  /* 0x0000001fff077819 */ /* 0x000fc60000011406 */
        /* <DEDUP_REMOVED lines=23> */
[----:B------:R-:W-:Y:S01]  /*6ad0*/  BAR.SYNC.DEFER_BLOCKING 0x1, 0x100 ;  /* 0x0044000000007b1d */ /* 0x000fe20000010000 */
[----:B-1----:R-:W-:Y:S01]  /*6ae0*/  IMAD.U32 R4, RZ, RZ, UR20 ;  /* 0x00000014ff047e24 */ /* 0x002fe2000f8e00ff */
[----:B--2---:R-:W-:-:S04]  /*6af0*/  SHF.R.S32.HI R3, RZ, 0x1f, R2 ;  /* 0x0000001fff037819 */ /* 0x004fc80000011402 */
[----:B------:R1:W2:Y:S01]  /*6b00*/  LDS.128 R52, [R0+0x6880] ;  /* 0x0068800000347984 */ /* 0x0002a20000000c00 */
[----:B------:R-:W-:-:S03]  /*6b10*/  IMAD.WIDE.U32 R4, R4, c[0x0][0x338], R2 ;  /* 0x0000ce0004047a25 */ /* 0x000fc600078e0002 */
[----:B------:R1:W3:Y:S01]  /*6b20*/  LDS.128 R48, [R0+0x7080] ;  /* 0x0070800000307984 */ /* 0x0002e20000000c00 */
[----:B------:R-:W-:Y:S01]  /*6b30*/  IMAD.MOV.U32 R56, RZ, RZ, R4 ;  /* 0x000000ffff387224 */ /* 0x000fe200078e0004 */
[----:B------:R-:W-:Y:S02]  /*6b40*/  IADD3 R57, R5, UR5, RZ ;  /* 0x0000000505397c10 */ /* 0x000fe4000fffe0ff */
[----:B------:R1:W4:Y:S01]  /*6b50*/  LDS.128 R44, [R0+0x7880] ;  /* 0x00788000002c7984 */ /* 0x0003220000000c00 */
[----:B------:R-:W-:Y:S01]  /*6b60*/  ULDC.64 UR4, c[0x0][0x340] ;  /* 0x0000d00000047ab9 */ /* 0x000fe20000000a00 */
[----:B------:R-:W-:Y:S01]  /*6b70*/  IMAD.U32 R4, RZ, RZ, UR21 ;  /* 0x00000015ff047e24 */ /* 0x000fe2000f8e00ff */
[----:B------:R-:W-:Y:S01]  /*6b80*/  UIMAD UR4, UR7, UR4, URZ ;  /* 0x00000004070472a4 */ /* 0x000fe2000f8e023f */
[----:B------:R1:W1:Y:S01]  /*6b90*/  LDS.128 R40, [R0+0x8080] ;  /* 0x0080800000287984 */ /* 0x0002620000000c00 */
[----:B------:R-:W-:Y:S02]  /*6ba0*/  IMAD.U32 R5, RZ, RZ, UR22 ;  /* 0x00000016ff057e24 */ /* 0x000fe4000f8e00ff */
[----:B------:R-:W-:Y:S01]  /*6bb0*/  UIMAD UR4, UR21, UR5, UR4 ;  /* 0x00000005150472a4 */ /* 0x000fe2000f8e0204 */
[----:B------:R1:W1:Y:S01]  /*6bc0*/  LDS.128 R36, [R0+0x8880] ;  /* 0x0088800000247984 */ /* 0x0002620000000c00 */
[----:B------:R-:W-:-:S03]  /*6bd0*/  IMAD.WIDE.U32 R56, R4, c[0x0][0x340], R56 ;  /* 0x0000d00004387a25 */ /* 0x000fc600078e0038 */
[----:B------:R1:W1:Y:S01]  /*6be0*/  LDS.128 R32, [R0+0x80] ;  /* 0x0000800000207984 */ /* 0x0002620000000c00 */
[----:B------:R-:W-:Y:S01]  /*6bf0*/  IMAD.WIDE R58, R5, 0x60, R6 ;  /* 0x00000060053a7825 */ /* 0x000fe200078e0206 */
[----:B------:R-:W-:Y:S02]  /*6c00*/  IADD3 R61, R57, UR4, RZ ;  /* 0x00000004393d7c10 */ /* 0x000fe4000fffe0ff */
        /* <DEDUP_REMOVED lines=15> */
.L_x_686:
[----:B--2---:R-:W-:Y:S05]  /*6d00*/  BSYNC B0 ;  /* 0x0000000000007941 */ /* 0x004fea0003800000 */
.L_x_685:
[----:B-1----:R-:W-:Y:S01]  /*6d10*/  IADD3 R0, R6, 0x10, RZ ;  /* 0x0000001006007810 */ /* 0x002fe20007ffe0ff */
[----:B------:R-:W-:Y:S03]  /*6d20*/  BSSY B0, `(.L_x_687) ;  /* 0x000000f000007945 */ /* 0x000fe60003800000 */
[----:B------:R-:W-:-:S04]  /*6d30*/  ISETP.GE.AND P4, PT, R0, UR8, PT ;  /* 0x0000000800007c0c */ /* 0x000fc8000bf86270 */
        /* <DEDUP_REMOVED lines=13> */
.L_x_688:
[----:B------:R-:W-:Y:S05]  /*6e10*/  BSYNC B0 ;  /* 0x0000000000007941 */ /* 0x000fea0003800000 */
.L_x_687:
[----:B------:R-:W-:Y:S01]  /*6e20*/  IADD3 R0, R6, 0x20, RZ ;  /* 0x0000002006007810 */ /* 0x000fe20007ffe0ff */
[----:B------:R-:W-:Y:S03]  /*6e30*/  BSSY B0, `(.L_x_689) ;  /* 0x000000f000007945 */ /* 0x000fe60003800000 */
[----:B------:R-:W-:-:S04]  /*6e40*/  ISETP.GE.AND P3, PT, R0, UR8, PT ;  /* 0x0000000800007c0c */ /* 0x000fc8000bf66270 */
[----:B------:R-:W-:-:S13]  /*6e50*/  ISETP.GE.OR P0, PT, R2, c[0x0][0x324], P3 ;  /* 0x0000c90002007a0c */ /* 0x000fda0001f06670 */
        /* <DEDUP_REMOVED lines=11> */
[----:B---3--:R1:W-:Y:S02]  /*6f10*/  STG.E.128 [R4.64], R48 ;  /* 0x0000003004007986 */ /* 0x0083e4000c101d18 */
.L_x_690:
[----:B------:R-:W-:Y:S05]  /*6f20*/  BSYNC B0 ;  /* 0x0000000000007941 */ /* 0x000fea0003800000 */
.L_x_689:
        /* <DEDUP_REMOVED lines=15> */
[----:B----4-:R1:W-:Y:S02]  /*7020*/  STG.E.128 [R4.64], R44 ;  /* 0x0000002c04007986 */ /* 0x0103e4000c101d18 */
.L_x_692:
[----:B------:R-:W-:Y:S05]  /*7030*/  BSYNC B0 ;  /* 0x0000000000007941 */ /* 0x000fea0003800000 */
.L_x_691:
        /* <DEDUP_REMOVED lines=16> */
.L_x_694:
[----:B------:R-:W-:Y:S05]  /*7140*/  BSYNC B0 ;  /* 0x0000000000007941 */ /* 0x000fea0003800000 */
.L_x_693:
        /* <DEDUP_REMOVED lines=16> */
.L_x_696:
[----:B------:R-:W-:Y:S05]  /*7250*/  BSYNC B0 ;  /* 0x0000000000007941 */ /* 0x000fea0003800000 */
.L_x_695:
[----:B------:R-:W-:Y:S01]  /*7260*/  ULDC.64 UR4, c[0x0][0x308] ;  /* 0x0000c20000047ab9 */ /* 0x000fe20000000a00 */
[----:B------:R-:W-:Y:S01]  /*7270*/  IMAD.U32 R0, RZ, RZ, UR20 ;  /* 0x00000014ff007e24 */ /* 0x000fe2000f8e00ff */
[----:B------:R-:W-:Y:S01]  /*7280*/  UIMAD UR4, UR6, UR4, URZ ;  /* 0x00000004060472a4 */ /* 0x000fe2000f8e023f */
[----:B------:R-:W-:Y:S01]  /*7290*/  ISETP.GE.OR P5, PT, R2, c[0x0][0x2f4], P5 ;  /* 0x0000bd0002007a0c */ /* 0x000fe20002fa6670 */
[----:B------:R-:W-:Y:S01]  /*72a0*/  BSSY B0, `(.L_x_697) ;  /* 0x0000013000007945 */ /* 0x000fe20003800000 */
[----:B------:R-:W-:Y:S01]  /*72b0*/  IMAD.WIDE.U32 R6, R0, c[0x0][0x308], R2 ;  /* 0x0000c20000067a25 */ /* 0x000fe200078e0002 */
[----:B------:R-:W-:Y:S01]  /*72c0*/  UIMAD UR20, UR20, UR5, UR4 ;  /* 0x00000005141472a4 */ /* 0x000fe2000f8e0204 */
[----:B------:R-:W-:Y:S02]  /*72d0*/  MOV R0, UR21 ;  /* 0x0000001500007c02 */ /* 0x000fe40008000f00 */
[----:B------:R-:W-:Y:S02]  /*72e0*/  ULDC.64 UR4, c[0x0][0x310] ;  /* 0x0000c40000047ab9 */ /* 0x000fe40000000a00 */
[----:B------:R-:W-:Y:S01]  /*72f0*/  UIMAD UR4, UR7, UR4, URZ ;  /* 0x00000004070472a4 */ /* 0x000fe2000f8e023f */
[----:B------:R-:W-:-:S03]  /*7300*/  IADD3 R7, R7, UR20, RZ ;  /* 0x0000001407077c10 */ /* 0x000fc6000fffe0ff */
[----:B------:R-:W-:Y:S02]  /*7310*/  UIMAD UR4, UR21, UR5, UR4 ;  /* 0x00000005150472a4 */ /* 0x000fe4000f8e0204 */
[----:B------:R-:W-:-:S05]  /*7320*/  IMAD.WIDE.U32 R6, R0, c[0x0][0x310], R6 ;  /* 0x0000c40000067a25 */ /* 0x000fca00078e0006 */
[----:B------:R-:W-:Y:S01]  /*7330*/  IADD3 R9, R7, UR4, RZ ;  /* 0x0000000407097c10 */ /* 0x000fe2000fffe0ff */
[----:B------:R-:W-:Y:S05]  /*7340*/  @P5 BRA `(.L_x_698) ;  /* 0x0000008000005947 */ /* 0x000fea0003800000 */
[----:B------:R-:W-:Y:S01]  /*7350*/  MOV R8, R6 ;  /* 0x0000000600087202 */ /* 0x000fe20000000f00 */
[----:B------:R-:W-:-:S04]  /*7360*/  IMAD R0, R59, c[0x0][0x300], RZ ;  /* 0x0000c0003b007a24 */ /* 0x000fc800078e02ff */
[----:B-1----:R-:W-:-:S04]  /*7370*/  IMAD.WIDE.U32 R4, R58, c[0x0][0x300], R8 ;  /* 0x0000c0003a047a25 */ /* 0x002fc800078e0008 */
[----:B------:R-:W-:Y:S01]  /*7380*/  IMAD R0, R58, c[0x0][0x304], R0 ;  /* 0x0000c1003a007a24 */ /* 0x000fe200078e0200 */
[----:B------:R-:W-:-:S04]  /*7390*/  LEA R10, P5, R4, c[0x0][0x2e8], 0x1 ;  /* 0x0000ba00040a7a11 */ /* 0x000fc800078a08ff */
[----:B------:R-:W-:-:S04]  /*73a0*/  IADD3 R0, R5, R0, RZ ;  /* 0x0000000005007210 */ /* 0x000fc80007ffe0ff */
[----:B------:R-:W-:-:S05]  /*73b0*/  LEA.HI.X R11, R4, c[0x0][0x2ec], R0, 0x1, P5 ;  /* 0x0000bb00040b7a11 */ /* 0x000fca00028f0c00 */
[----:B------:R1:W-:Y:S02]  /*73c0*/  STG.E.128 [R10.64], R32 ;  /* 0x000000200a007986 */ /* 0x0003e4000c101d18 */
.L_x_698:
[----:B------:R-:W-:Y:S05]  /*73d0*/  BSYNC B0 ;  /* 0x0000000000007941 */ /* 0x000fea0003800000 */
.L_x_697:
        /* <DEDUP_REMOVED lines=14> */
.L_x_700:
[----:B------:R-:W-:Y:S05]  /*74c0*/  BSYNC B0 ;  /* 0x0000000000007941 */ /* 0x000fea0003800000 */
.L_x_699:
        /* <DEDUP_REMOVED lines=14> */
.L_x_702:
[----:B------:R-:W-:Y:S05]  /*75b0*/  BSYNC B0 ;  /* 0x0000000000007941 */ /* 0x000fea0003800000 */
.L_x_701:
        /* <DEDUP_REMOVED lines=14> */
.L_x_704:
[----:B------:R-:W-:Y:S05]  /*76a0*/  BSYNC B0 ;  /* 0x0000000000007941 */ /* 0x000fea0003800000 */
.L_x_703:
        /* <DEDUP_REMOVED lines=14> */
.L_x_706:
[----:B------:R-:W-:Y:S05]  /*7790*/  BSYNC B0 ;  /* 0x0000000000007941 */ /* 0x000fea0003800000 */
.L_x_705:
[----:B------:R-:W-:-:S13]  /*77a0*/  ISETP.GE.OR P0, PT, R2, c[0x0][0x2f4], P0 ;  /* 0x0000bd0002007a0c */ /* 0x000fda0000706670 */
[----:B------:R-:W-:Y:S05]  /*77b0*/  @P0 EXIT ;  /* 0x000000000000094d */ /* 0x000fea0003800000 */
        /* <DEDUP_REMOVED lines=10> */
[----:B------:R-:W-:Y:S01]  /*7860*/  STG.E.128 [R4.64], R12 ;  /* 0x0000000c04007986 */ /* 0x000fe2000c101d18 */
[----:B------:R-:W-:Y:S05]  /*7870*/  EXIT ;  /* 0x000000000000794d */ /* 0x000fea0003800000 */
.L_x_684:
[----:B------:R-:W-:Y:S01]  /*7880*/  SHF.R.S32.HI R6, RZ, 0x1f, R240 ;  /* 0x0000001fff067819 */ /* 0x000fe200000114f0 */
[----:B------:R-:W-:Y:S01]  /*7890*/  USHF.R.S32.HI UR6, URZ, 0x1f, UR20 ;  /* 0x0000001f3f067899 */ /* 0x000fe20008011414 */
[----:B------:R-:W-:Y:S01]  /*78a0*/  IMAD.U32 R8, RZ, RZ, UR21 ;  /* 0x00000015ff087e24 */ /* 0x000fe2000f8e00ff */
[----:B------:R-:W-:Y:S01]  /*78b0*/  ULDC.64 UR4, c[0x0][0x308] ;  /* 0x0000c20000047ab9 */ /* 0x000fe20000000a00 */
[----:B------:R-:W-:Y:S01]  /*78c0*/  LEA.HI R6, R6, R240, RZ, 0x4 ;  /* 0x000000f006067211 */ /* 0x000fe200078f20ff */
[----:B------:R-:W-:Y:S01]  /*78d0*/  UIMAD UR4, UR6, UR4, URZ ;  /* 0x00000004060472a4 */ /* 0x000fe2000f8e023f */
[----:B------:R-:W-:Y:S01]  /*78e0*/  IMAD.U32 R4, RZ, RZ, UR22 ;  /* 0x00000016ff047e24 */ /* 0x000fe2000f8e00ff */
[----:B------:R-:W-:Y:S01]  /*78f0*/  ULDC UR8, c[0x0][0x2f0] ;  /* 0x0000bc0000087ab9 */ /* 0x000fe20000000800 */
[----:B------:R-:W-:Y:S01]  /*7900*/  LOP3.LUT R0, R6, 0x1ffffff0, RZ, 0xc0, !PT ;  /* 0x1ffffff006007812 */ /* 0x000fe200078ec0ff */
[----:B------:R-:W-:Y:S01]  /*7910*/  UIMAD UR5, UR20, UR5, UR4 ;  /* 0x00000005140572a4 */ /* 0x000fe2000f8e0204 */
[----:B------:R-:W-:Y:S01]  /*7920*/  SHF.R.S32.HI R6, RZ, 0x4, R6 ;  /* 0x00000004ff067819 */ /* 0x000fe20000011406 */
[----:B------:R-:W-:Y:S01]  /*7930*/  USHF.R.S32.HI UR7, URZ, 0x1f, UR21 ;  /* 0x0000001f3f077899 */ /* 0x000fe20008011415 */
[----:B------:R-:W-:Y:S01]  /*7940*/  BSSY B0, `(.L_x_707) ;  /* 0x000001b000007945 */ /* 0x000fe20003800000 */
[----:B------:R-:W-:Y:S01]  /*7950*/  IMAD.IADD R0, R240, 0x1, -R0 ;  /* 0x00000001f0007824 */ /* 0x000fe200078e0a00 */
[----:B------:R-:W-:Y:S01]  /*7960*/  UMOV UR4, 0xffffffa0 ;  /* 0xffffffa000047882 */ /* 0x000fe20000000000 */
[----:B------:R-:W-:Y:S01]  /*7970*/  SHF.R.S32.HI R7, RZ, 0x1f, R6 ;  /* 0x0000001fff077819 */ /* 0x000fe20000011406 */
[----:B------:R-:W-:Y:S01]  /*7980*/  UIMAD UR8, UR22, UR4, UR8 ;  /* 0x00000004160872a4 */ /* 0x000fe2000f8e0208 */
[----:B------:R-:W-:-:S02]  /*7990*/  IMAD.SHL.U32 R12, R0, 0x8, RZ ;  /* 0x00000008000c7824 */ /* 0x000fc400078e00ff */
[----:B------:R-:W-:Y:S02]  /*79a0*/  IMAD.U32 R0, RZ, RZ, UR20 ;  /* 0x00000014ff007e24 */ /* 0x000fe4000f8e00ff */
[----:B------:R-:W-:Y:S01]  /*79b0*/  IMAD.WIDE R4, R4, 0x60, R6 ;  /* 0x0000006004047825 */ /* 0x000fe200078e0206 */
[----:B------:R-:W-:Y:S02]  /*79c0*/  SHF.R.S32.HI R13, RZ, 0x1f, R12 ;  /* 0x0000001fff0d7819 */ /* 0x000fe4000001140c */
[----:B------:R-:W-:-:S03]  /*79d0*/  ISETP.GE.AND P5, PT, R6, UR8, PT ;  /* 0x0000000806007c0c */ /* 0x000fc6000bfa6270 */
[----:B------:R-:W-:Y:S01]  /*79e0*/  IMAD.WIDE.U32 R2, R0, c[0x0][0x308], R12 ;  /* 0x0000c20000027a25 */ /* 0x000fe200078e000c */
[----:B------:R-:W-:-:S04]  /*79f0*/  ISETP.GE.OR P0, PT, R12, c[0x0][0x2f4], P5 ;  /* 0x0000bd000c007a0c */ /* 0x000fc80002f06670 */
[----:B------:R-:W-:Y:S01]  /*7a00*/  IADD3 R3, R3, UR5, RZ ;  /* 0x0000000503037c10 */ /* 0x000fe2000fffe0ff */
[----:B------:R-:W-:Y:S02]  /*7a10*/  ULDC.64 UR4, c[0x0][0x310] ;  /* 0x0000c40000047ab9 */ /* 0x000fe40000000a00 */
[----:B------:R-:W-:Y:S02]  /*7a20*/  UIMAD UR4, UR7, UR4, URZ ;  /* 0x00000004070472a4 */ /* 0x000fe4000f8e023f */
[----:B------:R-:W-:Y:S02]  /*7a30*/  IMAD.WIDE.U32 R8, R8, c[0x0][0x310], R2 ;  /* 0x0000c40008087a25 */ /* 0x000fe400078e0002 */
[----:B------:R-:W-:-:S06]  /*7a40*/  UIMAD UR4, UR21, UR5, UR4 ;  /* 0x00000005150472a4 */ /* 0x000fcc000f8e0204 */
        /* <DEDUP_REMOVED lines=10> */
.L_x_708:
[----:B------:R-:W-:Y:S05]  /*7af0*/  BSYNC B0 ;  /* 0x0000000000007941 */ /* 0x000fea0003800000 */
.L_x_707:
[----:B------:R-:W-:Y:S01]  /*7b00*/  IADD3 R0, R6, 0x10, RZ ;  /* 0x0000001006007810 */ /* 0x000fe20007ffe0ff */
[----:B------:R-:W-:Y:S03]  /*7b10*/  BSSY B0, `(.L_x_709) ;  /* 0x000000f000007945 */ /* 0x000fe60003800000 */
[----:B------:R-:W-:-:S04]  /*7b20*/  ISETP.GE.AND P4, PT, R0, UR8, PT ;  /* 0x0000000800007c0c */ /* 0x000fc8000bf86270 */
[----:B------:R-:W-:-:S13]  /*7b30*/  ISETP.GE.OR P0, PT, R12, c[0x0][0x2f4], P4 ;  /* 0x0000bd000c007a0c */ /* 0x000fda0002706670 */
        /* <DEDUP_REMOVED lines=12> */
.L_x_710:
[----:B------:R-:W-:Y:S05]  /*7c00*/  BSYNC B0 ;  /* 0x0000000000007941 */ /* 0x000fea0003800000 */
.L_x_709:
        /* <DEDUP_REMOVED lines=16> */
.L_x_712:
[----:B------:R-:W-:Y:S05]  /*7d10*/  BSYNC B0 ;  /* 0x0000000000007941 */ /* 0x000fea0003800000 */
.L_x_711:
        /* <DEDUP_REMOVED lines=16> */
.L_x_714:
[----:B------:R-:W-:Y:S05]  /*7e20*/  BSYNC B0 ;  /* 0x0000000000007941 */ /* 0x000fea0003800000 */
.L_x_713:
        /* <DEDUP_REMOVED lines=16> */
.L_x_716:
[----:B------:R-:W-:Y:S05]  /*7f30*/  BSYNC B0 ;  /* 0x0000000000007941 */ /* 0x000fea0003800000 */
.L_x_715:
        /* <DEDUP_REMOVED lines=16> */
.L_x_718:
[----:B------:R-:W-:Y:S05]  /*8040*/  BSYNC B0 ;  /* 0x0000000000007941 */ /* 0x000fea0003800000 */
.L_x_717:
[----:B------:R-:W-:Y:S01]  /*8050*/  ULDC.64 UR4, c[0x0][0x338] ;  /* 0x0000ce0000047ab9 */ /* 0x000fe20000000a00 */
[----:B------:R-:W-:Y:S01]  /*8060*/  IMAD.U32 R0, RZ, RZ, UR20 ;  /* 0x00000014ff007e24 */ /* 0x000fe2000f8e00ff */
[----:B------:R-:W-:Y:S01]  /*8070*/  UIMAD UR4, UR6, UR4, URZ ;  /* 0x00000004060472a4 */ /* 0x000fe2000f8e023f */
[----:B------:R-:W-:Y:S01]  /*8080*/  ISETP.GE.OR P5, PT, R12, c[0x0][0x324], P5 ;  /* 0x0000c9000c007a0c */ /* 0x000fe20002fa6670 */
[----:B------:R-:W-:Y:S01]  /*8090*/  BSSY B0, `(.L_x_719) ;  /* 0x0000013000007945 */ /* 0x000fe20003800000 */
[----:B-1----:R-:W-:Y:S01]  /*80a0*/  IMAD.WIDE.U32 R2, R0, c[0x0][0x338], R12 ;  /* 0x0000ce0000027a25 */ /* 0x002fe200078e000c */
        /* <DEDUP_REMOVED lines=17> */
.L_x_720:
[----:B------:R-:W-:Y:S05]  /*81c0*/  BSYNC B0 ;  /* 0x0000000000007941 */ /* 0x000fea0003800000 */
.L_x_719:
        /* <DEDUP_REMOVED lines=14> */
.L_x_722:
[----:B------:R-:W-:Y:S05]  /*82b0*/  BSYNC B0 ;  /* 0x0000000000007941 */ /* 0x000fea0003800000 */
.L_x_721:
        /* <DEDUP_REMOVED lines=14> */
.L_x_724:
[----:B------:R-:W-:Y:S05]  /*83a0*/  BSYNC B0 ;  /* 0x0000000000007941 */ /* 0x000fea0003800000 */
.L_x_723:
        /* <DEDUP_REMOVED lines=14> */
.L_x_726:
[----:B------:R-:W-:Y:S05]  /*8490*/  BSYNC B0 ;  /* 0x0000000000007941 */ /* 0x000fea0003800000 */
.L_x_725:
        /* <DEDUP_REMOVED lines=14> */
.L_x_728:
[----:B------:R-:W-:Y:S05]  /*8580*/  BSYNC B0 ;  /* 0x0000000000007941 */ /* 0x000fea0003800000 */
.L_x_727:
        /* <DEDUP_REMOVED lines=14> */
.L_x_729:
        /* <DEDUP_REMOVED lines=9> */
.L_x_2305:


//--------------------- .text._ZN7cutlass13device_kernelIN5flash19enable_sm80_to_sm89INS1_16FlashAttnBwdSm80INS1_25CollectiveMainloopBwdSm80ILi2ELi1EN4cute5tupleIJNS5_1CILi64EEENS7_ILi96EEENS7_ILi128EEEEEENS_10bfloat16_tEfNS_4arch4Sm80ELb1ELb0ELb1ELb0ELb1ELb0ELb0ELb0ELi2ELi2ELi2ELi2ELb1EEENS1_21CollectiveEpilogueBwdISB_SC_SE_Li256ELb0ELb0ELi4EEENS1_25SingleTileBwdLPTSchedulerILb0ELi96ELb1EEEEEEEEEvNT_6ParamsE --------------------------
	.section	.text._ZN7cutlass13device_kernelIN5flash19enable_sm80_to_sm89INS1_16FlashAttnBwdSm80INS1_25CollectiveMainloopBwdSm80ILi2ELi1EN4cute5tupleIJNS5_1CILi64EEENS7_ILi96EEENS7_ILi128EEEEEENS_10bfloat16_tEfNS_4arch4Sm80ELb1ELb0ELb1ELb0ELb1ELb0ELb0ELb0ELi2ELi2ELi2ELi2ELb1EEENS1_21CollectiveEpilogueBwdISB_SC_SE_Li256ELb0ELb0ELi4EEENS1_25SingleTileBwdLPTSchedulerILb0ELi96ELb1EEEEEEEEEvNT_6ParamsE,"ax",@progbits
	.sectioninfo	@"SHI_REGISTERS=254"
	.align	128
.text._ZN7cutlass13device_kernelIN5flash19enable_sm80_to_sm89INS1_16FlashAttnBwdSm80INS1_25CollectiveMainloopBwdSm80ILi2ELi1EN4cute5tupleIJNS5_1CILi64EEENS7_ILi96EEENS7_ILi128EEEEEENS_10bfloat16_tEfNS_4arch4Sm80ELb1ELb0ELb1ELb0ELb1ELb0ELb0ELb0ELi2ELi2ELi2ELi2ELb1EEENS1_21CollectiveEpilogueBwdISB_SC_SE_Li256ELb0ELb0ELi4EEENS1_25SingleTileBwdLPTSchedulerILb0ELi96ELb1EEEEEEEEEvNT_6ParamsE:
        .type           _ZN7cutlass13device_kernelIN5flash19enable_sm80_to_sm89INS1_16FlashAttnBwdSm80INS1_25CollectiveMainloopBwdSm80ILi2ELi1EN4cute5tupleIJNS5_1CILi64EEENS7_ILi96EEENS7_ILi128EEEEEENS_10bfloat16_tEfNS_4arch4Sm80ELb1ELb0ELb1ELb0ELb1ELb0ELb0ELb0ELi2ELi2ELi2ELi2ELb1EEENS1_21CollectiveEpilogueBwdISB_SC_SE_Li256ELb0ELb0ELi4EEENS1_25SingleTileBwdLPTSchedulerILb0ELi96ELb1EEEEEEEEEvNT_6ParamsE,@function
        .size           _ZN7cutlass13device_kernelIN5flash19enable_sm80_to_sm89INS1_16FlashAttnBwdSm80INS1_25CollectiveMainloopBwdSm80ILi2ELi1EN4cute5tupleIJNS5_1CILi64EEENS7_ILi96EEENS7_ILi128EEEEEENS_10bfloat16_tEfNS_4arch4Sm80ELb1ELb0ELb1ELb0ELb1ELb0ELb0ELb0ELi2ELi2ELi2ELi2ELb1EEENS1_21CollectiveEpilogueBwdISB_SC_SE_Li256ELb0ELb0ELi4EEENS1_25SingleTileBwdLPTSchedulerILb0ELi96ELb1EEEEEEEEEvNT_6ParamsE,(.L_x_2306 - _ZN7cutlass13device_kernelIN5flash19enable_sm80_to_sm89INS1_16FlashAttnBwdSm80INS1_25CollectiveMainloopBwdSm80ILi2ELi1EN4cute5tupleIJNS5_1CILi64EEENS7_ILi96EEENS7_ILi128EEEEEENS_10bfloat16_tEfNS_4arch4Sm80ELb1ELb0ELb1ELb0ELb1ELb0ELb0ELb0ELi2ELi2ELi2ELi2ELb1EEENS1_21CollectiveEpilogueBwdISB_SC_SE_Li256ELb0ELb0ELi4EEENS1_25SingleTileBwdLPTSchedulerILb0ELi96ELb1EEEEEEEEEvNT_6ParamsE)
        .other          _ZN7cutlass13device_kernelIN5flash19enable_sm80_to_sm89INS1_16FlashAttnBwdSm80INS1_25CollectiveMainloopBwdSm80ILi2ELi1EN4cute5tupleIJNS5_1CILi64EEENS7_ILi96EEENS7_ILi128EEEEEENS_10bfloat16_tEfNS_4arch4Sm80ELb1ELb0ELb1ELb0ELb1ELb0ELb0ELb0ELi2ELi2ELi2ELi2ELb1EEENS1_21CollectiveEpilogueBwdISB_SC_SE_Li256ELb0ELb0ELi4EEENS1_25SingleTileBwdLPTSchedulerILb0ELi96ELb1EEEEEEEEEvNT_6ParamsE,@"STO_CUDA_ENTRY STV_DEFAULT"
_ZN7cutlass13device_kernelIN5flash19enable_sm80_to_sm89INS1_16FlashAttnBwdSm80INS1_25CollectiveMainloopBwdSm80ILi2ELi1EN4cute5tupleIJNS5_1CILi64EEENS7_ILi96EEENS7_ILi128EEEEEENS_10bfloat16_tEfNS_4arch4Sm80ELb1ELb0ELb1ELb0ELb1ELb0ELb0ELb0ELi2ELi2ELi2ELi2ELb1EEENS1_21CollectiveEpilogueBwdISB_SC_SE_Li256ELb0ELb0ELi4EEENS1_25SingleTileBwdLPTSchedulerILb0ELi96ELb1EEEEEEEEEvNT_6ParamsE:
        /* <DEDUP_REMOVED lines=11> */
[----:B------:R-:W-:Y:S02]  /*00b0*/  ULDC UR5, c[0x0][0x3c0] ;  /* 0x0000f00000057ab9 */ /* 0x000fe40000000800 */
[----:B------:R-:W-:-:S05]  /*00c0*/  UMOV UR9, UR4 ;  /* 0x0000000400097c82 */ /* 0x000fca0008000000 */
        /* <DEDUP_REMOVED lines=15> */
.L_x_731:
[----:B------:R-:W-:Y:S02]  /*01c0*/  ULDC UR7, c[0x0][0x3ac] ;  /* 0x0000eb0000077ab9 */ /* 0x000fe40000000800 */
[----:B------:R-:W-:Y:S02]  /*01d0*/  UISETP.NE.AND UP0, UPT, UR7, 0x1, UPT ;  /* 0x000000010700788c */ /* 0x000fe4000bf05270 */
[----:B------:R-:W-:Y:S02]  /*01e0*/  ULDC.64 UR4, c[0x0][0x3b0] ;  /* 0x0000ec0000047ab9 */ /* 0x000fe40000000a00 */
[----:B------:R-:W-:Y:S02]  /*01f0*/  UIMAD.WIDE.U32 UR10, UR6, UR4, URZ ;  /* 0x00000004060a72a5 */ /* 0x000fe4000f8e003f */
[----:B------:R-:W-:-:S05]  /*0200*/  UMOV UR8, UR6 ;  /* 0x0000000600087c82 */ /* 0x000fca0008000000 */
[----:B------:R-:W-:-:S04]  /*0210*/  @UP0 USHF.R.U32.HI UR8, URZ, UR5, UR11 ;  /* 0x000000053f080299 */ /* 0x000fc8000801160b */
[----:B------:R-:W-:Y:S02]  /*0220*/  UIMAD UR7, UR8, UR7, URZ ;  /* 0x00000007080772a4 */ /* 0x000fe4000f8e023f */
.L_x_732:
[----:B------:R-:W-:Y:S02]  /*0230*/  ULDC.64 UR4, c[0x0][0x3a0] ;  /* 0x0000e80000047ab9 */ /* 0x000fe40000000a00 */
[----:B------:R-:W-:Y:S02]  /*0240*/  UIADD3 UR10, UR6, -UR7, URZ ;  /* 0x80000007060a7290 */ /* 0x000fe4000fffe03f */
[----:B------:R-:W-:Y:S02]  /*0250*/  UISETP.NE.AND UP0, UPT, UR4, 0x1, UPT ;  /* 0x000000010400788c */ /* 0x000fe4000bf05270 */
[----:B------:R-:W-:Y:S02]  /*0260*/  ULDC.64 UR6, c[0x0][0x3a8] ;  /* 0x0000ea0000067ab9 */ /* 0x000fe40000000a00 */
[----:B------:R-:W-:Y:S02]  /*0270*/  UIMAD UR7, UR9, UR7, UR10 ;  /* 0x00000007090772a4 */ /* 0x000fe4000f8e020a */
[----:B------:R-:W-:-:S02]  /*0280*/  ULOP3.LUT UR8, URZ, UR8, URZ, 0x33, !UPT ;  /* 0x000000083f087292 */ /* 0x000fc4000f8e333f */
[----:B------:R-:W-:Y:S02]  /*0290*/  UIMAD.WIDE.U32 UR10, UR7, UR5, URZ ;  /* 0x00000005070a72a5 */ /* 0x000fe4000f8e003f */
[----:B------:R-:W-:Y:S02]  /*02a0*/  ULDC UR20, c[0x0][0x394] ;  /* 0x0000e50000147ab9 */ /* 0x000fe40000000800 */
[----:B------:R-:W-:Y:S02]  /*02b0*/  UMOV UR22, UR7 ;  /* 0x0000000700167c82 */ /* 0x000fe40008000000 */
[----:B------:R-:W-:Y:S02]  /*02c0*/  @UP0 USHF.R.U32.HI UR22, URZ, UR6, UR11 ;  /* 0x000000063f160299 */ /* 0x000fe4000801160b */
[----:B------:R-:W-:Y:S02]  /*02d0*/  UIADD3 UR20, UR8, UR20, URZ ;  /* 0x0000001408147290 */ /* 0x000fe4000fffe03f */
[----:B------:R-:W-:-:S04]  /*02e0*/  UIADD3 UR21, -UR22, URZ, URZ ;  /* 0x0000003f16157290 */ /* 0x000fc8000fffe13f */
[----:B------:R-:W-:Y:S01]  /*02f0*/  UIMAD UR21, UR21, UR4, UR7 ;  /* 0x00000004151572a4 */ /* 0x000fe2000f8e0207 */
[----:B------:R-:W-:Y:S05]  /*0300*/  BRA `(.L_x_733) ;  /* 0x0000028000007947 */ /* 0x000fea0003800000 */
.L_x_730:
        /* <DEDUP_REMOVED lines=20> */
.L_x_734:
[----:B------:R-:W-:Y:S02]  /*0450*/  ULDC UR7, c[0x0][0x3ac] ;  /* 0x0000eb0000077ab9 */ /* 0x000fe40000000800 */
[----:B------:R-:W-:Y:S02]  /*0460*/  UISETP.NE.AND UP0, UPT, UR7, 0x1, UPT ;  /* 0x000000010700788c */ /* 0x000fe4000bf05270 */
[----:B------:R-:W-:Y:S02]  /*0470*/  ULDC.64 UR4, c[0x0][0x3b0] ;  /* 0x0000ec0000047ab9 */ /* 0x000fe40000000a00 */
[----:B------:R-:W-:Y:S02]  /*0480*/  UIMAD.WIDE.U32 UR10, UR6, UR4, URZ ;  /* 0x00000004060a72a5 */ /* 0x000fe4000f8e003f */
[----:B------:R-:W-:-:S05]  /*0490*/  UMOV UR8, UR6 ;  /* 0x0000000600087c82 */ /* 0x000fca0008000000 */
[----:B------:R-:W-:-:S04]  /*04a0*/  @UP0 USHF.R.U32.HI UR8, URZ, UR5, UR11 ;  /* 0x000000053f080299 */ /* 0x000fc8000801160b */
[----:B------:R-:W-:Y:S02]  /*04b0*/  UIMAD UR7, UR8, UR7, URZ ;  /* 0x00000007080772a4 */ /* 0x000fe4000f8e023f */
.L_x_735:
        /* <DEDUP_REMOVED lines=12> */
[----:B------:R-:W-:Y:S02]  /*0580*/  UIMAD UR21, UR21, UR4, UR7 ;  /* 0x00000004151572a4 */ /* 0x000fe4000f8e0207 */
.L_x_733:
        /* <DEDUP_REMOVED lines=552> */
.L_x_739:
        /* <DEDUP_REMOVED lines=226> */
.L_x_737:
        /* <DEDUP_REMOVED lines=443> */
.L_x_738:
        /* <DEDUP_REMOVED lines=247> */
.L_x_736:
        /* <DEDUP_REMOVED lines=193> */
.L_x_742:
[----:B--2---:R-:W-:Y:S05]  /*6d60*/  BSYNC B0 ;  /* 0x0000000000007941 */ /* 0x004fea0003800000 */
.L_x_741:
        /* <DEDUP_REMOVED lines=16> */
.L_x_744:
[----:B------:R-:W-:Y:S05]  /*6e70*/  BSYNC B0 ;  /* 0x0000000000007941 */ /* 0x000fea0003800000 */
.L_x_743:
        /* <DEDUP_REMOVED lines=16> */
.L_x_746:
[----:B------:R-:W-:Y:S05]  /*6f80*/  BSYNC B0 ;  /* 0x0000000000007941 */ /* 0x000fea0003800000 */
.L_x_745:
        /* <DEDUP_REMOVED lines=16> */
.L_x_748:
[----:B------:R-:W-:Y:S05]  /*7090*/  BSYNC B0 ;  /* 0x0000000000007941 */ /* 0x000fea0003800000 */
.L_x_747:
        /* <DEDUP_REMOVED lines=16> */
.L_x_750:
[----:B------:R-:W-:Y:S05]  /*71a0*/  BSYNC B0 ;  /* 0x0000000000007941 */ /* 0x000fea0003800000 */
.L_x_749:
        /* <DEDUP_REMOVED lines=16> */
.L_x_752:
[----:B------:R-:W-:Y:S05]  /*72b0*/  BSYNC B0 ;  /* 0x0000000000007941 */ /* 0x000fea0003800000 */
.L_x_751:
        /* <DEDUP_REMOVED lines=23> */
.L_x_754:
[----:B------:R-:W-:Y:S05]  /*7430*/  BSYNC B0 ;  /* 0x0000000000007941 */ /* 0x000fea0003800000 */
.L_x_753:
        /* <DEDUP_REMOVED lines=14> */
.L_x_756:
[----:B------:R-:W-:Y:S05]  /*7520*/  BSYNC B0 ;  /* 0x0000000000007941 */ /* 0x000fea0003800000 */
.L_x_755:
        /* <DEDUP_REMOVED lines=14> */
.L_x_758:
[----:B------:R-:W-:Y:S05]  /*7610*/  BSYNC B0 ;  /* 0x0000000000007941 */ /* 0x000fea0003800000 */
.L_x_757:
        /* <DEDUP_REMOVED lines=14> */
.L_x_760:
[----:B------:R-:W-:Y:S05]  /*7700*/  BSYNC B0 ;  /* 0x0000000000007941 */ /* 0x000fea0003800000 */
.L_x_759:
        /* <DEDUP_REMOVED lines=14> */
.L_x_762:
[----:B------:R-:W-:Y:S05]  /*77f0*/  BSYNC B0 ;  /* 0x0000000000007941 */ /* 0x000fea0003800000 */
.L_x_761:
        /* <DEDUP_REMOVED lines=14> */
.L_x_740:
        /* <DEDUP_REMOVED lines=39> */
.L_x_764:
[----:B------:R-:W-:Y:S05]  /*7b50*/  BSYNC B0 ;  /* 0x0000000000007941 */ /* 0x000fea0003800000 */
.L_x_763:
        /* <DEDUP_REMOVED lines=16> */
.L_x_766:
[----:B------:R-:W-:Y:S05]  /*7c60*/  BSYNC B0 ;  /* 0x0000000000007941 */ /* 0x000fea0003800000 */
.L_x_765:
        /* <DEDUP_REMOVED lines=16> */
.L_x_768:
[----:B------:R-:W-:Y:S05]  /*7d70*/  BSYNC B0 ;  /* 0x0000000000007941 */ /* 0x000fea0003800000 */
.L_x_767:
        /* <DEDUP_REMOVED lines=16> */
.L_x_770:
[----:B------:R-:W-:Y:S05]  /*7e80*/  BSYNC B0 ;  /* 0x0000000000007941 */ /* 0x000fea0003800000 */
.L_x_769:
        /* <DEDUP_REMOVED lines=16> */
.L_x_772:
[----:B------:R-:W-:Y:S05]  /*7f90*/  BSYNC B0 ;  /* 0x0000000000007941 */ /* 0x000fea0003800000 */
.L_x_771:
        /* <DEDUP_REMOVED lines=16> */
.L_x_774:
[----:B------:R-:W-:Y:S05]  /*80a0*/  BSYNC B0 ;  /* 0x0000000000007941 */ /* 0x000fea0003800000 */
.L_x_773:
        /* <DEDUP_REMOVED lines=23> */
.L_x_776:
[----:B------:R-:W-:Y:S05]  /*8220*/  BSYNC B0 ;  /* 0x0000000000007941 */ /* 0x000fea0003800000 */
.L_x_775:
        /* <DEDUP_REMOVED lines=14> */
.L_x_778:
[----:B------:R-:W-:Y:S05]  /*8310*/  BSYNC B0 ;  /* 0x0000000000007941 */ /* 0x000fea0003800000 */
.L_x_777:
        /* <DEDUP_REMOVED lines=14> */
.L_x_780:
[----:B------:R-:W-:Y:S05]  /*8400*/  BSYNC B0 ;  /* 0x0000000000007941 */ /* 0x000fea0003800000 */
.L_x_779:
        /* <DEDUP_REMOVED lines=14> */
.L_x_782:
[----:B------:R-:W-:Y:S05]  /*84f0*/  BSYNC B0 ;  /* 0x0000000000007941 */ /* 0x000fea0003800000 */
.L_x_781:
        /* <DEDUP_REMOVED lines=14> */
.L_x_784:
[----:B------:R-:W-:Y:S05]  /*85e0*/  BSYNC B0 ;  /* 0x0000000000007941 */ /* 0x000fea0003800000 */
.L_x_783:
        /* <DEDUP_REMOVED lines=14> */
.L_x_785:
        /* <DEDUP_REMOVED lines=11> */
.L_x_2306:


//--------------------- .text._ZN7cutlass13device_kernelIN5flash19enable_sm80_to_sm89INS1_16FlashAttnBwdSm80INS1_25CollectiveMainloopBwdSm80ILi2ELi1EN4cute5tupleIJNS5_1CILi64EEENS7_ILi96EEENS7_ILi128EEEEEENS_10bfloat16_tEfNS_4arch4Sm80ELb1ELb0ELb1ELb0ELb0ELb0ELb0ELb0ELi2ELi2ELi2ELi2ELb1EEENS1_24CollectiveEpilogueBwdGQAISB_fSE_Li256ELb0ELb0EEENS1_25SingleTileBwdLPTSchedulerILb0ELi96ELb0EEEEEEEEEvNT_6ParamsE --------------------------
	.section	.text._ZN7cutlass13device_kernelIN5flash19enable_sm80_to_sm89INS1_16FlashAttnBwdSm80INS1_25CollectiveMainloopBwdSm80ILi2ELi1EN4cute5tupleIJNS5_1CILi64EEENS7_ILi96EEENS7_ILi128EEEEEENS_10bfloat16_tEfNS_4arch4Sm80ELb1ELb0ELb1ELb0ELb0ELb0ELb0ELb0ELi2ELi2ELi2ELi2ELb1EEENS1_24CollectiveEpilogueBwdGQAISB_fSE_Li256ELb0ELb0EEENS1_25SingleTileBwdLPTSchedulerILb0ELi96ELb0EEEEEEEEEvNT_6ParamsE,"ax",@progbits
	.sectioninfo	@"SHI_REGISTERS=255"
	.align	128
.text._ZN7cutlass13device_kernelIN5flash19enable_sm80_to_sm89INS1_16FlashAttnBwdSm80INS1_25CollectiveMainloopBwdSm80ILi2ELi1EN4cute5tupleIJNS5_1CILi64EEENS7_ILi96EEENS7_ILi128EEEEEENS_10bfloat16_tEfNS_4arch4Sm80ELb1ELb0ELb1ELb0ELb0ELb0ELb0ELb0ELi2ELi2ELi2ELi2ELb1EEENS1_24CollectiveEpilogueBwdGQAISB_fSE_Li256ELb0ELb0EEENS1_25SingleTileBwdLPTSchedulerILb0ELi96ELb0EEEEEEEEEvNT_6ParamsE:
        .type           _ZN7cutlass13device_kernelIN5flash19enable_sm80_to_sm89INS1_16FlashAttnBwdSm80INS1_25CollectiveMainloopBwdSm80ILi2ELi1EN4cute5tupleIJNS5_1CILi64EEENS7_ILi96EEENS7_ILi128EEEEEENS_10bfloat16_tEfNS_4arch4Sm80ELb1ELb0ELb1ELb0ELb0ELb0ELb0ELb0ELi2ELi2ELi2ELi2ELb1EEENS1_24CollectiveEpilogueBwdGQAISB_fSE_Li256ELb0ELb0EEENS1_25SingleTileBwdLPTSchedulerILb0ELi96ELb0EEEEEEEEEvNT_6ParamsE,@function
        .size           _ZN7cutlass13device_kernelIN5flash19enable_sm80_to_sm89INS1_16FlashAttnBwdSm80INS1_25CollectiveMainloopBwdSm80ILi2ELi1EN4cute5tupleIJNS5_1CILi64EEENS7_ILi96EEENS7_ILi128EEEEEENS_10bfloat16_tEfNS_4arch4Sm80ELb1ELb0ELb1ELb0ELb0ELb0ELb0ELb0ELi2ELi2ELi2ELi2ELb1EEENS1_24CollectiveEpilogueBwdGQAISB_fSE_Li256ELb0ELb0EEENS1_25SingleTileBwdLPTSchedulerILb0ELi96ELb0EEEEEEEEEvNT_6ParamsE,(.L_x_2307 - _ZN7cutlass13device_kernelIN5flash19enable_sm80_to_sm89INS1_16FlashAttnBwdSm80INS1_25CollectiveMainloopBwdSm80ILi2ELi1EN4cute5tupleIJNS5_1CILi64EEENS7_ILi96EEENS7_ILi128EEEEEENS_10bfloat16_tEfNS_4arch4Sm80ELb1ELb0ELb1ELb0ELb0ELb0ELb0ELb0ELi2ELi2ELi2ELi2ELb1EEENS1_24CollectiveEpilogueBwdGQAISB_fSE_Li256ELb0ELb0EEENS1_25SingleTileBwdLPTSchedulerILb0ELi96ELb0EEEEEEEEEvNT_6ParamsE)
        .other          _ZN7cutlass13device_kernelIN5flash19enable_sm80_to_sm89INS1_16FlashAttnBwdSm80INS1_25CollectiveMainloopBwdSm80ILi2ELi1EN4cute5tupleIJNS5_1CILi64EEENS7_ILi96EEENS7_ILi128EEEEEENS_10bfloat16_tEfNS_4arch4Sm80ELb1ELb0ELb1ELb0ELb0ELb0ELb0ELb0ELi2ELi2ELi2ELi2ELb1EEENS1_24CollectiveEpilogueBwdGQAISB_fSE_Li256ELb0ELb0EEENS1_25SingleTileBwdLPTSchedulerILb0ELi96ELb0EEEEEEEEEvNT_6ParamsE,@"STO_CUDA_ENTRY STV_DEFAULT"
_ZN7cutlass13device_kernelIN5flash19enable_sm80_to_sm89INS1_16FlashAttnBwdSm80INS1_25CollectiveMainloopBwdSm80ILi2ELi1EN4cute5tupleIJNS5_1CILi64EEENS7_ILi96EEENS7_ILi128EEEEEENS_10bfloat16_tEfNS_4arch4Sm80ELb1ELb0ELb1ELb0ELb0ELb0ELb0ELb0ELi2ELi2ELi2ELi2ELb1EEENS1_24CollectiveEpilogueBwdGQAISB_fSE_Li256ELb0ELb0EEENS1_25SingleTileBwdLPTSchedulerILb0ELi96ELb0EEEEEEEEEvNT_6ParamsE:
        /* <DEDUP_REMOVED lines=28> */
.L_x_787:
[----:B------:R-:W-:Y:S02]  /*01c0*/  ULDC UR8, c[0x0][0x3b4] ;  /* 0x0000ed0000087ab9 */ /* 0x000fe40000000800 */
[----:B------:R-:W-:Y:S02]  /*01d0*/  UISETP.NE.AND UP0, UPT, UR8, 0x1, UPT ;  /* 0x000000010800788c */ /* 0x000fe4000bf05270 */
[----:B------:R-:W-:Y:S02]  /*01e0*/  ULDC.64 UR4, c[0x0][0x3b8] ;  /* 0x0000ee0000047ab9 */ /* 0x000fe40000000a00 */
[----:B------:R-:W-:Y:S02]  /*01f0*/  UIMAD.WIDE.U32 UR10, UR7, UR4, URZ ;  /* 0x00000004070a72a5 */ /* 0x000fe4000f8e003f */
[----:B------:R-:W-:-:S05]  /*0200*/  UMOV UR24, UR7 ;  /* 0x0000000700187c82 */ /* 0x000fca0008000000 */
[----:B------:R-:W-:-:S04]  /*0210*/  @UP0 USHF.R.U32.HI UR24, URZ, UR5, UR11 ;  /* 0x000000053f180299 */ /* 0x000fc8000801160b */
[----:B------:R-:W-:Y:S02]  /*0220*/  UIMAD UR8, UR24, UR8, URZ ;  /* 0x00000008180872a4 */ /* 0x000fe4000f8e023f */
.L_x_788:
        /* <DEDUP_REMOVED lines=11> */
.L_x_786:
        /* <DEDUP_REMOVED lines=20> */
.L_x_790:
[----:B------:R-:W-:Y:S02]  /*0420*/  ULDC UR8, c[0x0][0x3b4] ;  /* 0x0000ed0000087ab9 */ /* 0x000fe40000000800 */
[----:B------:R-:W-:Y:S02]  /*0430*/  UISETP.NE.AND UP0, UPT, UR8, 0x1, UPT ;  /* 0x000000010800788c */ /* 0x000fe4000bf05270 */
[----:B------:R-:W-:Y:S02]  /*0440*/  ULDC.64 UR4, c[0x0][0x3b8] ;  /* 0x0000ee0000047ab9 */ /* 0x000fe40000000a00 */
[----:B------:R-:W-:Y:S02]  /*0450*/  UIMAD.WIDE.U32 UR10, UR7, UR4, URZ ;  /* 0x00000004070a72a5 */ /* 0x000fe4000f8e003f */
[----:B------:R-:W-:-:S05]  /*0460*/  UMOV UR24, UR7 ;  /* 0x0000000700187c82 */ /* 0x000fca0008000000 */
[----:B------:R-:W-:-:S04]  /*0470*/  @UP0 USHF.R.U32.HI UR24, URZ, UR5, UR11 ;  /* 0x000000053f180299 */ /* 0x000fc8000801160b */
[----:B------:R-:W-:Y:S02]  /*0480*/  UIMAD UR8, UR24, UR8, URZ ;  /* 0x00000008180872a4 */ /* 0x000fe4000f8e023f */
.L_x_791:
        /* <DEDUP_REMOVED lines=10> */
.L_x_789:
        /* <DEDUP_REMOVED lines=70> */
[----:B------:R-:W-:Y:S01]  /*0990*/  SHF.R.S32.HI R30, RZ, 0x1f, R240 ;  /* 0x0000001fff1e7819 */ /* 0x000fe200000114f0 */
[----:B------:R-:W-:Y:S01]  /*09a0*/  IMAD.SHL.U32 R6, R240, 0x4, RZ ;  /* 0x00000004f0067824 */ /* 0x000fe200078e00ff */
[----:B------:R-:W-:Y:S01]  /*09b0*/  ULDC.64 UR4, c[0x0][0x248] ;  /* 0x0000920000047ab9 */ /* 0x000fe20000000a00 */
[----:B------:R-:W-:Y:S01]  /*09c0*/  IMAD.U32 R3, RZ, RZ, UR22 ;  /* 0x00000016ff037e24 */ /* 0x000fe2000f8e00ff */
[-C--:B------:R-:W-:Y:S01]  /*09d0*/  LEA.HI R29, R30, R240.reuse, RZ, 0x3 ;  /* 0x000000f01e1d7211 */ /* 0x080fe200078f18ff */
[----:B------:R-:W-:Y:S01]  /*09e0*/  UISETP.NE.AND UP0, UPT, UR4, 0x1, UPT ;  /* 0x000000010400788c */ /* 0x000fe2000bf05270 */
[--C-:B------:R-:W-:Y:S01]  /*09f0*/  SHF.R.S32.HI R7, RZ, 0x1f, R6.reuse ;  /* 0x0000001fff077819 */ /* 0x100fe20000011406 */
[----:B------:R-:W-:Y:S01]  /*0a00*/  UIMAD.WIDE.U32 UR12, UR22, UR5, URZ ;  /* 0x00000005160c72a5 */ /* 0x000fe2000f8e003f */
[----:B------:R-:W-:Y:S01]  /*0a10*/  SHF.R.S32.HI R242, RZ, 0x3, R29 ;  /* 0x00000003fff27819 */ /* 0x000fe2000001141d */
[----:B------:R-:W-:Y:S01]  /*0a20*/  UMOV UR10, 0x6 ;  /* 0x00000006000a7882 */ /* 0x000fe20000000000 */
[----:B------:R-:W-:Y:S01]  /*0a30*/  IMAD.U32 R0, RZ, RZ, UR24 ;  /* 0x00000018ff007e24 */ /* 0x000fe2000f8e00ff */
[----:B------:R-:W-:Y:S01]  /*0a40*/  ULDC.64 UR4, c[0x0][0x1d8] ;  /* 0x0000760000047ab9 */ /* 0x000fe20000000a00 */
[----:B------:R-:W-:Y:S01]  /*0a50*/  IADD3 R4, -R242, c[0x0][0x198], RZ ;  /* 0x00006600f2047a10 */ /* 0x000fe20007ffe1ff */
[----:B------:R-:W-:Y:S01]  /*0a60*/  IMAD.WIDE.U32 R22, R3, c[0x0][0x270], R6 ;  /* 0x00009c0003167a25 */ /* 0x000fe200078e0006 */
[----:B------:R-:W-:Y:S01]  /*0a70*/  LOP3.LUT R3, R29, 0xfffffff8, RZ, 0xc0, !PT ;  /* 0xfffffff81d037812 */ /* 0x000fe200078ec0ff */
[----:B------:R-:W-:Y:S01]  /*0a80*/  USHF.L.U64.HI UR8, UR4, UR10, UR5 ;  /* 0x0000000a04087299 */ /* 0x000fe20008010205 */
[----:B------:R-:W-:Y:S01]  /*0a90*/  SHF.R.S32.HI R243, RZ, 0x1f, R242 ;  /* 0x0000001ffff37819 */ /* 0x000fe200000114f2 */
[----:B------:R-:W-:Y:S01]  /*0aa0*/  IMAD.U32 R2, RZ, RZ, UR22 ;  /* 0x00000016ff027e24 */ /* 0x000fe2000f8e00ff */
[----:B------:R-:W-:Y:S01]  /*0ab0*/  USHF.L.U32 UR9, UR4, 0x6, URZ ;  /* 0x0000000604097899 */ /* 0x000fe2000800063f */
[----:B------:R-:W-:Y:S01]  /*0ac0*/  IMAD R18, R0, -0x60, R4 ;  /* 0xffffffa000127824 */ /* 0x000fe200078e0204 */
[----:B------:R-:W-:Y:S01]  /*0ad0*/  UMOV UR7, UR22 ;  /* 0x0000001600077c82 */ /* 0x000fe20008000000 */
[----:B------:R-:W-:Y:S01]  /*0ae0*/  IMAD.WIDE.U32 R26, R2, c[0x0][0x288], R6 ;  /* 0x0000a200021a7a25 */ /* 0x000fe200078e0006 */
[----:B------:R-:W-:Y:S01]  /*0af0*/  ULDC UR4, c[0x0][0x250] ;  /* 0x0000940000047ab9 */ /* 0x000fe20000000800 */
[-C--:B------:R-:W-:Y:S01]  /*0b00*/  LEA.HI R0, R30, R240.reuse, RZ, 0x6 ;  /* 0x000000f01e007211 */ /* 0x080fe200078f30ff */
[----:B------:R-:W-:Y:S01]  /*0b10*/  @UP0 USHF.R.U32.HI UR7, URZ, UR4, UR13 ;  /* 0x000000043f070299 */ /* 0x000fe2000801160d */
[----:B------:R-:W-:Y:S01]  /*0b20*/  IMAD.SHL.U32 R2, R242, 0x40, RZ ;  /* 0x00000040f2027824 */ /* 0x000fe200078e00ff */
[----:B------:R1:W-:Y:S01]  /*0b30*/  STL.64 [R1], R6 ;  /* 0x0000000601007387 */ /* 0x0003e20000100a00 */
[----:B------:R-:W-:Y:S01]  /*0b40*/  IMAD.IADD R24, R240, 0x1, -R3 ;  /* 0x00000001f0187824 */ /* 0x000fe200078e0a03 */
[----:B------:R-:W-:Y:S01]  /*0b50*/  USHF.R.S32.HI UR6, URZ, 0x1f, UR7 ;  /* 0x0000001f3f067899 */ /* 0x000fe20008011407 */
[----:B------:R-:W-:Y:S01]  /*0b60*/  SHF.R.S32.HI R21, RZ, 0x6, R0 ;  /* 0x00000006ff157819 */ /* 0x000fe20000011400 */
[----:B------:R-:W-:Y:S01]  /*0b70*/  ULDC.64 UR4, c[0x0][0x1e0] ;  /* 0x0000780000047ab9 */ /* 0x000fe20000000a00 */
[----:B------:R-:W-:Y:S01]  /*0b80*/  IMAD.SHL.U32 R10, R24, 0x8, RZ ;  /* 0x00000008180a7824 */ /* 0x000fe200078e00ff */
[----:B------:R-:W-:Y:S01]  /*0b90*/  LOP3.LUT R0, R2, 0x1c0, RZ, 0xc0, !PT ;  /* 0x000001c002007812 */ /* 0x000fe200078ec0ff */
[----:B------:R-:W-:Y:S01]  /*0ba0*/  UIMAD UR4, UR6, UR4, URZ ;  /* 0x00000004060472a4 */ /* 0x000fe2000f8e023f */
[----:B------:R-:W-:Y:S01]  /*0bb0*/  IMAD.SHL.U32 R25, R21, 0x200, RZ ;  /* 0x0000020015197824 */ /* 0x000fe200078e00ff */
[----:B------:R-:W-:Y:S01]  /*0bc0*/  ULDC.64 UR16, c[0x0][0x208] ;  /* 0x0000820000107ab9 */ /* 0x000fe20000000a00 */
[----:B------:R-:W-:Y:S01]  /*0bd0*/  LOP3.LUT R3, R0, 0x38, R10, 0xf8, !PT ;  /* 0x0000003800037812 */ /* 0x000fe200078ef80a */
[----:B------:R-:W-:Y:S01]  /*0be0*/  IMAD.U32 R2, RZ, RZ, UR24 ;  /* 0x00000018ff027e24 */ /* 0x000fe2000f8e00ff */
[----:B------:R-:W-:Y:S01]  /*0bf0*/  SHF.R.U32.HI R0, RZ, 0x3, R0 ;  /* 0x00000003ff007819 */ /* 0x000fe20000011600 */
[----:B------:R-:W-:Y:S01]  /*0c00*/  IMAD.U32 R12, RZ, RZ, UR7 ;  /* 0x00000007ff0c7e24 */ /* 0x000fe2000f8e00ff */
[----:B------:R-:W-:Y:S01]  /*0c10*/  SHF.R.S32.HI R11, RZ, 0x1f, R10 ;  /* 0x0000001fff0b7819 */ /* 0x000fe2000001140a */
[----:B------:R-:W-:Y:S01]  /*0c20*/  UIMAD UR11, UR7, UR5, UR4 ;  /* 0x00000005070b72a4 */ /* 0x000fe2000f8e0204 */
[----:B------:R-:W-:Y:S01]  /*0c30*/  IMAD.WIDE R16, R2, 0x60, R242 ;  /* 0x0000006002107825 */ /* 0x000fe200078e02f2 */
[----:B------:R-:W-:Y:S01]  /*0c40*/  LOP3.LUT R238, R25, R3, R0, 0xf6, !PT ;  /* 0x0000000319ee7212 */ /* 0x000fe200078ef600 */
[----:B------:R-:W-:Y:S01]  /*0c50*/  ULDC.64 UR4, c[0x0][0x1b0] ;  /* 0x00006c0000047ab9 */ /* 0x000fe20000000a00 */
[----:B------:R-:W-:Y:S01]  /*0c60*/  IADD3 R28, R10, 0x40, RZ ;  /* 0x000000400a1c7810 */ /* 0x000fe20007ffe0ff */
[--C-:B------:R-:W-:Y:S01]  /*0c70*/  IMAD.WIDE.U32 R2, R12, c[0x0][0x1e0], R10.reuse ;  /* 0x000078000c027a25 */ /* 0x100fe200078e000a */
[----:B------:R-:W-:Y:S01]  /*0c80*/  UIMAD UR4, UR6, UR4, URZ ;  /* 0x00000004060472a4 */ /* 0x000fe2000f8e023f */
[----:B------:R-:W-:Y:S01]  /*0c90*/  ISETP.GE.AND P6, PT, R10, c[0x0][0x1cc], PT ;  /* 0x000073000a007a0c */ /* 0x000fe20003fc6270 */
[----:B------:R-:W-:Y:S01]  /*0ca0*/  USHF.L.U64.HI UR17, UR16, UR10, UR17 ;  /* 0x0000000a10117299 */ /* 0x000fe20008010211 */
[----:B------:R-:W-:Y:S01]  /*0cb0*/  IMAD R0, R243, c[0x0][0x178], RZ ;  /* 0x00005e00f3007a24 */ /* 0x000fe200078e02ff */
[----:B------:R-:W-:Y:S01]  /*0cc0*/  IADD3 R5, R3, UR11, RZ ;  /* 0x0000000b03057c10 */ /* 0x000fe2000fffe0ff */
[----:B------:R-:W-:Y:S01]  /*0cd0*/  IMAD R4, R243, c[0x0][0x208], RZ ;  /* 0x00008200f3047a24 */ /* 0x000fe200078e02ff */
[----:B------:R-:W-:Y:S01]  /*0ce0*/  USHF.R.S32.HI UR11, URZ, 0x1f, UR23 ;  /* 0x0000001f3f0b7899 */ /* 0x000fe20008011417 */
[----:B------:R-:W-:Y:S01]  /*0cf0*/  IMAD.WIDE.U32 R12, R12, c[0x0][0x1b0], R10 ;  /* 0x00006c000c0c7a25 */ /* 0x000fe200078e000a */
[----:B------:R-:W-:Y:S01]  /*0d00*/  UIMAD UR12, UR7, UR5, UR4 ;  /* 0x00000005070c72a4 */ /* 0x000fe2000f8e0204 */
[----:B------:R-:W-:Y:S01]  /*0d10*/  ISETP.GE.AND P5, PT, R28, c[0x0][0x1cc], PT ;  /* 0x000073001c007a0c */ /* 0x000fe20003fa6270 */
[----:B------:R-:W-:Y:S01]  /*0d20*/  ULDC.64 UR18, c[0x0][0x178] ;  /* 0x00005e0000127ab9 */ /* 0x000fe20000000a00 */
[C---:B------:R-:W-:Y:S01]  /*0d30*/  IMAD R0, R242.reuse, c[0x0][0x17c], R0 ;  /* 0x00005f00f2007a24 */ /* 0x040fe200078e0200 */
[----:B------:R-:W-:Y:S01]  /*0d40*/  ULDC.64 UR4, c[0x0][0x1b8] ;  /* 0x00006e0000047ab9 */ /* 0x000fe20000000a00 */
[C---:B------:R-:W-:Y:S01]  /*0d50*/  IMAD R4, R242.reuse, c[0x0][0x20c], R4 ;  /* 0x00008300f2047a24 */ /* 0x040fe200078e0204 */
[----:B------:R-:W-:Y:S01]  /*0d60*/  UIMAD UR4, UR11, UR4, URZ ;  /* 0x000000040b0472a4 */ /* 0x000fe2000f8e023f */
[C-C-:B------:R-:W-:Y:S01]  /*0d70*/  IMAD.WIDE.U32 R8, R242.reuse, c[0x0][0x178], R10.reuse ;  /* 0x00005e00f2087a25 */ /* 0x140fe200078e000a */
[----:B------:R-:W-:Y:S01]  /*0d80*/  ULDC.64 UR6, c[0x0][0x1e8] ;  /* 0x00007a0000067ab9 */ /* 0x000fe20000000a00 */
[----:B------:R-:W-:Y:S01]  /*0d90*/  IADD3 R3, R13, UR12, RZ ;  /* 0x0000000c0d037c10 */ /* 0x000fe2000fffe0ff */
[----:B------:R-:W-:Y:S01]  /*0da0*/  UIMAD UR6, UR11, UR6, URZ ;  /* 0x000000060b0672a4 */ /* 0x000fe2000f8e023f */
[----:B-1----:R-:W-:Y:S01]  /*0db0*/  IMAD.WIDE.U32 R6, R242, c[0x0][0x208], R10 ;  /* 0x00008200f2067a25 */ /* 0x002fe200078e000a */
[----:B------:R-:W-:Y:S01]  /*0dc0*/  USHF.R.S32.HI UR12, URZ, 0x1f, UR22 ;  /* 0x0000001f3f0c7899 */ /* 0x000fe20008011416 */
[----:B------:R-:W-:Y:S01]  /*0dd0*/  ISETP.LT.OR P2, PT, R18, 0x1, P6 ;  /* 0x000000011200780c */ /* 0x000fe20003741670 */
[----:B------:R-:W-:Y:S01]  /*0de0*/  UIMAD UR13, UR23, UR5, UR4 ;  /* 0x00000005170d72a4 */ /* 0x000fe2000f8e0204 */
[----:B------:R-:W-:Y:S01]  /*0df0*/  IMAD.IADD R9, R9, 0x1, R0 ;  /* 0x0000000109097824 */ /* 0x000fe200078e0200 */
[----:B------:R-:W-:Y:S01]  /*0e00*/  UIMAD UR14, UR23, UR7, UR6 ;  /* 0x00000007170e72a4 */ /* 0x000fe2000f8e0206 */
[----:B------:R-:W-:Y:S01]  /*0e10*/  IMAD.IADD R7, R7, 0x1, R4 ;  /* 0x0000000107077824 */ /* 0x000fe200078e0204 */
[----:B------:R-:W-:Y:S01]  /*0e20*/  ULDC.64 UR4, c[0x0][0x210] ;  /* 0x0000840000047ab9 */ /* 0x000fe20000000a00 */
[----:B------:R-:W-:Y:S01]  /*0e30*/  IMAD.MOV.U32 R4, RZ, RZ, R2 ;  /* 0x000000ffff047224 */ /* 0x000fe200078e0002 */
[----:B------:R-:W-:Y:S01]  /*0e40*/  UIMAD UR4, UR12, UR4, URZ ;  /* 0x000000040c0472a4 */ /* 0x000fe2000f8e023f */
[----:B------:R-:W-:Y:S01]  /*0e50*/  IMAD.U32 R0, RZ, RZ, UR23 ;  /* 0x00000017ff007e24 */ /* 0x000fe2000f8e00ff */
[----:B------:R-:W-:Y:S01]  /*0e60*/  ULDC.64 UR6, c[0x0][0x180] ;  /* 0x0000600000067ab9 */ /* 0x000fe20000000a00 */
[----:B------:R-:W-:Y:S01]  /*0e70*/  IMAD.U32 R11, RZ, RZ, UR23 ;  /* 0x00000017ff0b7e24 */ /* 0x000fe2000f8e00ff */
[----:B------:R-:W-:Y:S01]  /*0e80*/  UIMAD UR6, UR12, UR6, URZ ;  /* 0x000000060c0672a4 */ /* 0x000fe2000f8e023f */
[----:B------:R-:W-:Y:S01]  /*0e90*/  IMAD.WIDE.U32 R4, R0, c[0x0][0x1e8], R4 ;  /* 0x00007a0000047a25 */ /* 0x000fe200078e0004 */
[C---:B------:R-:W-:Y:S01]  /*0ea0*/  ISETP.LT.OR P1, PT, R18.reuse, 0x1, P5 ;  /* 0x000000011200780c */ /* 0x040fe20002f21670 */
[----:B------:R-:W-:Y:S01]  /*0eb0*/  CS2R R130, SRZ ;  /* 0x0000000000827805 */ /* 0x000fe2000001ff00 */
[----:B------:R-:W-:Y:S01]  /*0ec0*/  UIMAD UR15, UR22, UR7, UR6 ;  /* 0x00000007160f72a4 */ /* 0x000fe2000f8e0206 */
[----:B------:R-:W-:Y:S01]  /*0ed0*/  IMAD.MOV.U32 R2, RZ, RZ, R12 ;  /* 0x000000ffff027224 */ /* 0x000fe200078e000c */
[----:B------:R-:W-:Y:S01]  /*0ee0*/  IADD3 R5, R5, UR14, RZ ;  /* 0x0000000e05057c10 */ /* 0x000fe2000fffe0ff */
[----:B------:R-:W-:Y:S01]  /*0ef0*/  IMAD.U32 R0, RZ, RZ, UR22 ;  /* 0x00000016ff007e24 */ /* 0x000fe2000f8e00ff */
[----:B------:R-:W-:Y:S01]  /*0f00*/  UIMAD UR14, UR22, UR5, UR4 ;  /* 0x00000005160e72a4 */ /* 0x000fe2000f8e0204 */
[----:B------:R-:W-:Y:S01]  /*0f10*/  IMAD.WIDE.U32 R2, R11, c[0x0][0x1b8], R2 ;  /* 0x00006e000b027a25 */ /* 0x000fe200078e0002 */
[----:B------:R-:W-:Y:S01]  /*0f20*/  ULDC.64 UR6, c[0x0][0x1a8] ;  /* 0x00006a0000067ab9 */ /* 0x000fe20000000a00 */
[----:B------:R-:W-:Y:S01]  /*0f30*/  ISETP.LT.OR P4, PT, R18, 0x21, P6 ;  /* 0x000000211200780c */ /* 0x000fe20003781670 */
[----:B------:R-:W-:Y:S01]  /*0f40*/  ULDC.64 UR4, c[0x0][0x218] ;  /* 0x0000860000047ab9 */ /* 0x000fe20000000a00 */
[----:B------:R-:W-:Y:S01]  /*0f50*/  IMAD.U32 R11, RZ, RZ, UR22 ;  /* 0x00000016ff0b7e24 */ /* 0x000fe2000f8e00ff */
[----:B------:R-:W-:Y:S01]  /*0f60*/  UIMAD UR4, UR11, UR4, URZ ;  /* 0x000000040b0472a4 */ /* 0x000fe2000f8e023f */
[----:B------:R-:W-:Y:S01]  /*0f70*/  IMAD.WIDE.U32 R6, R0, c[0x0][0x210], R6 ;  /* 0x0000840000067a25 */ /* 0x000fe200078e0006 */
[----:B------:R-:W-:Y:S01]  /*0f80*/  IADD3 R3, R3, UR13, RZ ;  /* 0x0000000d03037c10 */ /* 0x000fe2000fffe0ff */
[----:B------:R-:W-:Y:S01]  /*0f90*/  USHF.L.U64.HI UR7, UR6, UR10, UR7 ;  /* 0x0000000a06077299 */ /* 0x000fe20008010207 */
[C---:B------:R-:W-:Y:S01]  /*0fa0*/  ISETP.LT.OR P3, PT, R18.reuse, 0x21, P5 ;  /* 0x000000211200780c */ /* 0x040fe20002f61670 */
[----:B------:R-:W-:Y:S01]  /*0fb0*/  IMAD.WIDE.U32 R8, R11, c[0x0][0x180], R8 ;  /* 0x000060000b087a25 */ /* 0x000fe200078e0008 */
[----:B------:R-:W-:Y:S01]  /*0fc0*/  IADD3 R13, R7, UR14, RZ ;  /* 0x0000000e070d7c10 */ /* 0x000fe2000fffe0ff */
[----:B------:R-:W-:Y:S01]  /*0fd0*/  UIMAD UR14, UR23, UR5, UR4 ;  /* 0x00000005170e72a4 */ /* 0x000fe2000f8e0204 */
[----:B------:R-:W-:Y:S01]  /*0fe0*/  ISETP.LT.OR P6, PT, R18, 0x41, P6 ;  /* 0x000000411200780c */ /* 0x000fe200037c1670 */
[----:B------:R-:W-:Y:S01]  /*0ff0*/  IMAD.MOV.U32 R12, RZ, RZ, R6 ;  /* 0x000000ffff0c7224 */ /* 0x000fe200078e0006 */
[----:B------:R-:W-:Y:S01]  /*1000*/  IADD3 R15, R9, UR15, RZ ;  /* 0x0000000f090f7c10 */ /* 0x000fe2000fffe0ff */
[C---:B------:R-:W-:Y:S01]  /*1010*/  IMAD R6, R17.reuse, c[0x0][0x1d8], RZ ;  /* 0x0000760011067a24 */ /* 0x040fe200078e02ff */
[----:B------:R-:W-:Y:S01]  /*1020*/  ULDC.64 UR4, c[0x0][0x270] ;  /* 0x00009c0000047ab9 */ /* 0x000fe20000000a00 */
[----:B------:R-:W-:Y:S01]  /*1030*/  IMAD.MOV.U32 R14, RZ, RZ, R8 ;  /* 0x000000ffff0e7224 */ /* 0x000fe200078e0008 */
[----:B------:R-:W-:Y:S01]  /*1040*/  UIMAD UR4, UR12, UR4, URZ ;  /* 0x000000040c0472a4 */ /* 0x000fe2000f8e023f */
[----:B------:R-:W-:Y:S01]  /*1050*/  IMAD R0, R17, c[0x0][0x1a8], RZ ;  /* 0x00006a0011007a24 */ /* 0x000fe200078e02ff */
[----:B------:R-:W-:Y:S01]  /*1060*/  USHF.R.S32.HI UR10, URZ, 0x1f, UR25 ;  /* 0x0000001f3f0a7899 */ /* 0x000fe20008011419 */
[C---:B------:R-:W-:Y:S01]  /*1070*/  IMAD R11, R16.reuse, c[0x0][0x1dc], R6 ;  /* 0x00007700100b7a24 */ /* 0x040fe200078e0206 */
[----:B------:R-:W-:Y:S01]  /*1080*/  UIMAD UR13, UR22, UR5, UR4 ;  /* 0x00000005160d72a4 */ /* 0x000fe2000f8e0204 */
[----:B------:R-:W-:Y:S01]  /*1090*/  IMAD.WIDE.U32 R8, R16, c[0x0][0x1d8], R4 ;  /* 0x0000760010087a25 */ /* 0x000fe200078e0004 */
[----:B------:R-:W-:Y:S01]  /*10a0*/  USHF.L.U32 UR4, UR16, 0x6, URZ ;  /* 0x0000000610047899 */ /* 0x000fe2000800063f */
[----:B------:R-:W-:Y:S01]  /*10b0*/  ISETP.LT.OR P5, PT, R18, 0x41, P5 ;  /* 0x000000411200780c */ /* 0x000fe20002fa1670 */
[----:B------:R-:W-:Y:S01]  /*10c0*/  USHF.L.U32 UR6, UR6, 0x6, URZ ;  /* 0x0000000606067899 */ /* 0x000fe2000800063f */
[----:B------:R-:W-:Y:S01]  /*10d0*/  IMAD.U32 R19, RZ, RZ, UR23 ;  /* 0x00000017ff137e24 */ /* 0x000fe2000f8e00ff */
[----:B------:R-:W-:Y:S01]  /*10e0*/  LEA R4, P0, R8, c[0x0][0x1c0], 0x1 ;  /* 0x0000700008047a11 */ /* 0x000fe200078008ff */
[----:B------:R-:W-:Y:S01]  /*10f0*/  IMAD R20, R16, c[0x0][0x1ac], R0 ;  /* 0x00006b0010147a24 */ /* 0x000fe200078e0200 */
[----:B------:R-:W-:Y:S01]  /*1100*/  CS2R R128, SRZ ;  /* 0x0000000000807805 */ /* 0x000fe2000001ff00 */
[----:B------:R-:W-:Y:S01]  /*1110*/  IMAD.IADD R0, R9, 0x1, R11 ;  /* 0x0000000109007824 */ /* 0x000fe200078e020b */
[----:B------:R-:W-:Y:S01]  /*1120*/  CS2R R126, SRZ ;  /* 0x00000000007e7805 */ /* 0x000fe2000001ff00 */
[----:B------:R-:W-:Y:S01]  /*1130*/  IMAD.WIDE.U32 R250, R19, c[0x0][0x218], R12 ;  /* 0x0000860013fa7a25 */ /* 0x000fe200078e000c */
[----:B------:R-:W-:Y:S01]  /*1140*/  CS2R R124, SRZ ;  /* 0x00000000007c7805 */ /* 0x000fe2000001ff00 */
[----:B------:R-:W-:Y:S01]  /*1150*/  CS2R R122, SRZ ;  /* 0x00000000007a7805 */ /* 0x000fe2000001ff00 */
[----:B------:R-:W-:Y:S01]  /*1160*/  LEA.HI.X R5, R8, c[0x0][0x1c4], R0, 0x1, P0 ;  /* 0x0000710008057a11 */ /* 0x000fe200000f0c00 */
[----:B------:R-:W-:Y:S01]  /*1170*/  IMAD.WIDE.U32 R6, R16, c[0x0][0x1a8], R2 ;  /* 0x00006a0010067a25 */ /* 0x000fe200078e0002 */
[----:B------:R-:W-:Y:S01]  /*1180*/  IADD3 R247, R251, UR14, RZ ;  /* 0x0000000efbf77c10 */ /* 0x000fe2000fffe0ff */
[----:B------:R-:W-:Y:S01]  /*1190*/  UIMAD UR14, UR17, UR25, URZ ;  /* 0x00000019110e72a4 */ /* 0x000fe2000f8e023f */
[----:B------:R-:W-:Y:S01]  /*11a0*/  LEA.HI R16, R30, R240, RZ, 0x5 ;  /* 0x000000f01e107211 */ /* 0x000fe200078f28ff */
[----:B------:R-:W-:Y:S01]  /*11b0*/  IMAD.IADD R0, R7, 0x1, R20 ;  /* 0x0000000107007824 */ /* 0x000fe200078e0214 */
[C---:B------:R-:W-:Y:S01]  /*11c0*/  LEA R2, P0, R6.reuse, c[0x0][0x190], 0x1 ;  /* 0x0000640006027a11 */ /* 0x040fe200078008ff */
[----:B------:R-:W-:Y:S01]  /*11d0*/  IMAD.U32 R7, RZ, RZ, UR4 ;  /* 0x00000004ff077e24 */ /* 0x000fe2000f8e00ff */
[----:B------:R-:W-:Y:S01]  /*11e0*/  UIMAD UR14, UR10, UR4, UR14 ;  /* 0x000000040a0e72a4 */ /* 0x000fe2000f8e020e */
[----:B------:R-:W-:Y:S01]  /*11f0*/  IMAD.MOV.U32 R246, RZ, RZ, R250 ;  /* 0x000000fffff67224 */ /* 0x000fe200078e00fa */
[----:B------:R-:W-:Y:S01]  /*1200*/  LEA.HI.X R3, R6, c[0x0][0x194], R0, 0x1, P0 ;  /* 0x0000650006037a11 */ /* 0x000fe200000f0c00 */
[----:B------:R-:W-:Y:S01]  /*1210*/  IMAD.U32 R17, RZ, RZ, UR23 ;  /* 0x00000017ff117e24 */ /* 0x000fe2000f8e00ff */
[----:B------:R-:W-:Y:S01]  /*1220*/  IADD3 R8, P0, R4, UR9, RZ ;  /* 0x0000000904087c10 */ /* 0x000fe2000ff1e0ff */
[----:B------:R-:W-:Y:S01]  /*1230*/  IMAD.WIDE.U32 R6, R7, UR25, R246 ;  /* 0x0000001907067c25 */ /* 0x000fe2000f8e00f6 */
[----:B------:R-:W-:Y:S01]  /*1240*/  UIMAD UR10, UR10, UR18, URZ ;  /* 0x000000120a0a72a4 */ /* 0x000fe2000f8e023f */
[----:B------:R-:W-:Y:S01]  /*1250*/  SHF.R.S32.HI R20, RZ, 0x1f, R21 ;  /* 0x0000001fff147819 */ /* 0x000fe20000011415 */
[----:B------:R-:W-:Y:S01]  /*1260*/  ULDC.64 UR4, c[0x0][0x188] ;  /* 0x0000620000047ab9 */ /* 0x000fe20000000a00 */
[----:B------:R-:W-:Y:S01]  /*1270*/  IMAD.SHL.U32 R238, R238, 0x2, RZ ;  /* 0x00000002eeee7824 */ /* 0x000fe200078e00ff */
[----:B------:R-:W-:Y:S01]  /*1280*/  IADD3.X R9, R5, UR8, RZ, P0, !PT ;  /* 0x0000000805097c10 */ /* 0x000fe200087fe4ff */
[----:B------:R-:W-:Y:S01]  /*1290*/  IMAD.WIDE.U32 R248, R17, c[0x0][0x188], R14 ;  /* 0x0000620011f87a25 */ /* 0x000fe200078e000e */
[----:B------:R-:W-:Y:S01]  /*12a0*/  IADD3 R0, R7, UR14, RZ ;  /* 0x0000000e07007c10 */ /* 0x000fe2000fffe0ff */
[----:B------:R-:W-:Y:S01]  /*12b0*/  UIMAD.WIDE.U32 UR14, UR25, UR18, URZ ;  /* 0x00000012190e72a5 */ /* 0x000fe2000f8e003f */
[C---:B------:R-:W-:Y:S01]  /*12c0*/  LEA R14, P0, R6.reuse, c[0x0][0x1f0], 0x1 ;  /* 0x00007c00060e7a11 */ /* 0x040fe200078008ff */
[----:B------:R-:W-:Y:S01]  /*12d0*/  IMAD.U32 R12, RZ, RZ, UR9 ;  /* 0x00000009ff0c7e24 */ /* 0x000fe2000f8e00ff */
[----:B------:R-:W-:Y:S01]  /*12e0*/  @!PT LDS RZ, [RZ] ;  /* 0x00000000fffff984 */ /* 0x000fe20000000800 */
[----:B------:R-:W-:Y:S01]  /*12f0*/  @!PT LDS RZ, [RZ] ;  /* 0x00000000fffff984 */ /* 0x000fe20000000800 */
[----:B------:R-:W-:Y:S01]  /*1300*/  @!PT LDS RZ, [RZ] ;  /* 0x00000000fffff984 */ /* 0x000fe20000000800 */
[----:B------:R1:W-:Y:S01]  /*1310*/  LDGSTS.E.BYPASS.LTC128B.128 [R238+0x6080], [R4.64], !P2 ;  /* 0x0608000004ee7fae */ /* 0x0003e2000d101d5a */
[----:B------:R-:W-:Y:S01]  /*1320*/  UIMAD UR10, UR25, UR19, UR10 ;  /* 0x00000013190a72a4 */ /* 0x000fe2000f8e020a */
[----:B------:R-:W-:Y:S01]  /*1330*/  LEA.HI.X R15, R6, c[0x0][0x1f4], R0, 0x1, P0 ;  /* 0x00007d00060f7a11 */ /* 0x000fe200000f0c00 */
[----:B------:R-:W-:Y:S01]  /*1340*/  UIMAD UR4, UR11, UR4, URZ ;  /* 0x000000040b0472a4 */ /* 0x000fe2000f8e023f */
[----:B------:R1:W-:Y:S01]  /*1350*/  LDGSTS.E.BYPASS.LTC128B.128 [R238+0x9080], [R4.64+0x80], !P1 ;  /* 0x0908008004ee7fae */ /* 0x0003e2000c901d5a */
[----:B------:R-:W-:Y:S01]  /*1360*/  IADD3 R12, P2, P1, R12, 0x80, R4 ;  /* 0x000000800c0c7810 */ /* 0x000fe2000795e004 */
[----:B------:R-:W-:Y:S01]  /*1370*/  UIADD3 UR10, UR15, UR10, URZ ;  /* 0x0000000a0f0a7290 */ /* 0x000fe2000fffe03f */
[----:B------:R-:W-:Y:S01]  /*1380*/  IMAD.U32 R6, RZ, RZ, UR14 ;  /* 0x0000000eff067e24 */ /* 0x000fe2000f8e00ff */
[----:B------:R2:W-:Y:S01]  /*1390*/  LDGSTS.E.BYPASS.LTC128B.128 [R238+0x7080], [R8.64], !P4 ;  /* 0x0708000008ee7fae */ /* 0x0005e2000e101d5a */
[----:B------:R-:W-:Y:S01]  /*13a0*/  IADD3.X R13, RZ, UR8, R5, P2, P1 ;  /* 0x00000008ff0d7c10 */ /* 0x000fe200097e2405 */
[----:B------:R-:W-:Y:S01]  /*13b0*/  UIMAD UR4, UR23, UR5, UR4 ;  /* 0x00000005170472a4 */ /* 0x000fe2000f8e0204 */
[----:B------:R-:W-:Y:S01]  /*13c0*/  IMAD.U32 R7, RZ, RZ, UR15 ;  /* 0x0000000fff077e24 */ /* 0x000fe2000f8e00ff */
[----:B------:R-:W-:Y:S01]  /*13d0*/  SHF.R.S32.HI R17, RZ, 0x5, R16 ;  /* 0x00000005ff117819 */ /* 0x000fe20000011410 */
[----:B------:R-:W-:Y:S01]  /*13e0*/  IMAD.U32 R0, RZ, RZ, UR10 ;  /* 0x0000000aff007e24 */ /* 0x000fe2000f8e00ff */
[----:B------:R3:W-:Y:S01]  /*13f0*/  LDGSTS.E.BYPASS.LTC128B.128 [R238+0xa080], [R12.64], !P3 ;  /* 0x0a0800000cee7fae */ /* 0x0007e2000d901d5a */
[----:B------:R-:W-:Y:S01]  /*1400*/  IMAD.MOV.U32 R222, RZ, RZ, 0x40 ;  /* 0x00000040ffde7424 */ /* 0x000fe200078e00ff */
[----:B------:R-:W-:Y:S01]  /*1410*/  IADD3 R245, R249, UR4, RZ ;  /* 0x00000004f9f57c10 */ /* 0x000fe2000fffe0ff */
[----:B------:R-:W-:Y:S01]  /*1420*/  ULDC.64 UR4, c[0x0][0x288] ;  /* 0x0000a20000047ab9 */ /* 0x000fe20000000a00 */
[----:B------:R-:W-:Y:S01]  /*1430*/  IMAD.MOV.U32 R226, RZ, RZ, 0x20 ;  /* 0x00000020ffe27424 */ /* 0x000fe200078e00ff */
[----:B------:R-:W-:Y:S01]  /*1440*/  UIMAD UR4, UR12, UR4, URZ ;  /* 0x000000040c0472a4 */ /* 0x000fe2000f8e023f */
[----:B------:R-:W-:Y:S01]  /*1450*/  IMAD.MOV.U32 R223, RZ, RZ, 0x10 ;  /* 0x00000010ffdf7424 */ /* 0x000fe200078e00ff */
[----:B------:R-:W-:Y:S01]  /*1460*/  ULDC UR15, c[0x0][0x20c] ;  /* 0x00008300000f7ab9 */ /* 0x000fe20000000800 */
[----:B------:R-:W-:Y:S01]  /*1470*/  IMAD.MOV.U32 R228, RZ, RZ, 0x10 ;  /* 0x00000010ffe47424 */ /* 0x000fe200078e00ff */
[----:B------:R-:W-:Y:S01]  /*1480*/  UIMAD UR5, UR22, UR5, UR4 ;  /* 0x00000005160572a4 */ /* 0x000fe2000f8e0204 */
[----:B------:R-:W-:Y:S01]  /*1490*/  CS2R R120, SRZ ;  /* 0x0000000000787805 */ /* 0x000fe2000001ff00 */
[----:B------:R-:W-:Y:S01]  /*14a0*/  CS2R R118, SRZ ;  /* 0x0000000000767805 */ /* 0x000fe2000001ff00 */
[----:B------:R-:W-:Y:S01]  /*14b0*/  CS2R R116, SRZ ;  /* 0x0000000000747805 */ /* 0x000fe2000001ff00 */
[----:B------:R-:W-:Y:S01]  /*14c0*/  CS2R R114, SRZ ;  /* 0x0000000000727805 */ /* 0x000fe2000001ff00 */
[----:B------:R-:W-:Y:S01]  /*14d0*/  CS2R R112, SRZ ;  /* 0x0000000000707805 */ /* 0x000fe2000001ff00 */
[----:B------:R-:W-:Y:S01]  /*14e0*/  CS2R R110, SRZ ;  /* 0x00000000006e7805 */ /* 0x000fe2000001ff00 */
[----:B------:R-:W-:Y:S01]  /*14f0*/  CS2R R108, SRZ ;  /* 0x00000000006c7805 */ /* 0x000fe2000001ff00 */
[----:B-1----:R-:W-:Y:S01]  /*1500*/  IADD3 R4, P0, R8, UR9, RZ ;  /* 0x0000000908047c10 */ /* 0x002fe2000ff1e0ff */
[----:B------:R-:W-:Y:S01]  /*1510*/  CS2R R106, SRZ ;  /* 0x00000000006a7805 */ /* 0x000fe2000001ff00 */
[----:B------:R-:W-:Y:S01]  /*1520*/  CS2R R104, SRZ ;  /* 0x0000000000687805 */ /* 0x000fe2000001ff00 */
[----:B------:R-:W-:Y:S01]  /*1530*/  CS2R R102, SRZ ;  /* 0x0000000000667805 */ /* 0x000fe2000001ff00 */
[----:B------:R-:W-:Y:S01]  /*1540*/  IADD3.X R5, R9, UR8, RZ, P0, !PT ;  /* 0x0000000809057c10 */ /* 0x000fe200087fe4ff */
[----:B--2---:R-:W-:Y:S01]  /*1550*/  IMAD.U32 R8, RZ, RZ, UR6 ;  /* 0x00000006ff087e24 */ /* 0x004fe2000f8e00ff */
[----:B------:R-:W-:Y:S01]  /*1560*/  ISETP.GE.AND P0, PT, R28, c[0x0][0x19c], PT ;  /* 0x000067001c007a0c */ /* 0x000fe20003f06270 */
[----:B------:R-:W-:Y:S01]  /*1570*/  CS2R R100, SRZ ;  /* 0x0000000000647805 */ /* 0x000fe2000001ff00 */
[----:B------:R-:W-:Y:S01]  /*1580*/  CS2R R98, SRZ ;  /* 0x0000000000627805 */ /* 0x000fe2000001ff00 */
[----:B------:R1:W-:Y:S01]  /*1590*/  LDGSTS.E.BYPASS.LTC128B.128 [R238+0x8080], [R4.64], !P6 ;  /* 0x0808000004ee7fae */ /* 0x0003e2000f101d5a */
[----:B------:R-:W-:Y:S01]  /*15a0*/  IADD3 R8, P2, P1, R8, 0x80, R2 ;  /* 0x0000008008087810 */ /* 0x000fe2000795e002 */
[----:B---3--:R-:W-:Y:S01]  /*15b0*/  IMAD.MOV.U32 R12, RZ, RZ, R22 ;  /* 0x000000ffff0c7224 */ /* 0x008fe200078e0016 */
[----:B------:R-:W-:Y:S01]  /*15c0*/  ISETP.LT.OR P4, PT, R18, 0x1, P0 ;  /* 0x000000011200780c */ /* 0x000fe20000781670 */
[----:B------:R1:W-:Y:S01]  /*15d0*/  LDGSTS.E.BYPASS.LTC128B.128 [R238+0xb080], [R4.64+0x80], !P5 ;  /* 0x0b08008004ee7fae */ /* 0x0003e2000e901d5a */
[----:B------:R-:W-:Y:S01]  /*15e0*/  ISETP.GE.AND P5, PT, R10, c[0x0][0x19c], PT ;  /* 0x000067000a007a0c */ /* 0x000fe20003fa6270 */
[----:B------:R-:W-:Y:S01]  /*15f0*/  CS2R R96, SRZ ;  /* 0x0000000000607805 */ /* 0x000fe2000001ff00 */
[----:B------:R-:W-:Y:S01]  /*1600*/  IADD3.X R9, RZ, UR7, R3, P2, P1 ;  /* 0x00000007ff097c10 */ /* 0x000fe200097e2403 */
[----:B------:R-:W0:Y:S01]  /*1610*/  LDGDEPBAR ;  /* 0x00000000000079af */ /* 0x000e220000000000 */
[C---:B------:R-:W-:Y:S01]  /*1620*/  ISETP.LT.OR P6, PT, R18.reuse, 0x1, P5 ;  /* 0x000000011200780c */ /* 0x040fe20002fc1670 */
[----:B------:R-:W-:Y:S01]  /*1630*/  CS2R R94, SRZ ;  /* 0x00000000005e7805 */ /* 0x000fe2000001ff00 */
[C---:B------:R-:W-:Y:S01]  /*1640*/  ISETP.LT.OR P2, PT, R18.reuse, 0x21, P0 ;  /* 0x000000211200780c */ /* 0x040fe20000741670 */
[----:B------:R-:W-:Y:S01]  /*1650*/  CS2R R92, SRZ ;  /* 0x00000000005c7805 */ /* 0x000fe2000001ff00 */
[----:B------:R-:W-:Y:S01]  /*1660*/  ISETP.LT.OR P0, PT, R18, 0x41, P0 ;  /* 0x000000411200780c */ /* 0x000fe20000701670 */
[----:B------:R-:W-:Y:S01]  /*1670*/  CS2R R90, SRZ ;  /* 0x00000000005a7805 */ /* 0x000fe2000001ff00 */
[C---:B------:R-:W-:Y:S01]  /*1680*/  LEA R7, P1, R6.reuse, R248, 0x6 ;  /* 0x000000f806077211 */ /* 0x040fe200078230ff */
[----:B------:R-:W-:Y:S01]  /*1690*/  CS2R R88, SRZ ;  /* 0x0000000000587805 */ /* 0x000fe2000001ff00 */
[----:B------:R-:W-:Y:S01]  /*16a0*/  IADD3 R13, R23, UR13, RZ ;  /* 0x0000000d170d7c10 */ /* 0x000fe2000fffe0ff */
[----:B------:R-:W-:Y:S01]  /*16b0*/  CS2R R86, SRZ ;  /* 0x0000000000567805 */ /* 0x000fe2000001ff00 */
[----:B------:R-:W-:Y:S01]  /*16c0*/  LEA.HI.X R11, R6, R245, R0, 0x6, P1 ;  /* 0x000000f5060b7211 */ /* 0x000fe200008f3400 */
[----:B------:R-:W-:Y:S01]  /*16d0*/  IMAD.SHL.U32 R0, R24, 0x40, RZ ;  /* 0x0000004018007824 */ /* 0x000fe200078e00ff */
[C---:B------:R-:W-:Y:S01]  /*16e0*/  ISETP.GE.AND P1, PT, R10.reuse, c[0x0][0x1fc], PT ;  /* 0x00007f000a007a0c */ /* 0x040fe20003f26270 */
[----:B------:R2:W-:Y:S01]  /*16f0*/  LDGSTS.E.BYPASS.LTC128B.128 [R238+0x80], [R2.64], !P6 ;  /* 0x0008000002ee7fae */ /* 0x0005e2000f101d5a */
[----:B------:R-:W-:Y:S01]  /*1700*/  ISETP.GE.AND P6, PT, R10, c[0x0][0x1fc], PT ;  /* 0x00007f000a007a0c */ /* 0x000fe20003fc6270 */
[----:B------:R-:W-:Y:S01]  /*1710*/  CS2R R84, SRZ ;  /* 0x0000000000547805 */ /* 0x000fe2000001ff00 */
[----:B------:R-:W-:Y:S01]  /*1720*/  LOP3.LUT R0, R0, 0x1c0, RZ, 0xc0, !PT ;  /* 0x000001c000007812 */ /* 0x000fe200078ec0ff */
[----:B------:R2:W-:Y:S01]  /*1730*/  LDGSTS.E.BYPASS.LTC128B.128 [R238+0x3080], [R2.64+0x80], !P4 ;  /* 0x0308008002ee7fae */ /* 0x0005e2000e101d5a */
[----:B------:R-:W-:Y:S01]  /*1740*/  ISETP.GE.AND P4, PT, R10, c[0x0][0x16c], PT ;  /* 0x00005b000a007a0c */ /* 0x000fe20003f86270 */
[----:B------:R-:W-:Y:S01]  /*1750*/  CS2R R74, SRZ ;  /* 0x00000000004a7805 */ /* 0x000fe2000001ff00 */
[----:B------:R-:W-:Y:S01]  /*1760*/  LOP3.LUT R6, R0, 0x8, R29, 0xf8, !PT ;  /* 0x0000000800067812 */ /* 0x000fe200078ef81d */
[----:B------:R-:W-:Y:S01]  /*1770*/  CS2R R72, SRZ ;  /* 0x0000000000487805 */ /* 0x000fe2000001ff00 */
[----:B-1----:R-:W-:Y:S01]  /*1780*/  IADD3 R4, P3, R2, UR6, RZ ;  /* 0x0000000602047c10 */ /* 0x002fe2000ff7e0ff */
[----:B------:R-:W-:Y:S01]  /*1790*/  CS2R R70, SRZ ;  /* 0x0000000000467805 */ /* 0x000fe2000001ff00 */
[----:B------:R-:W-:Y:S01]  /*17a0*/  SEL R244, RZ, 0x1, P1 ;  /* 0x00000001fff47807 */ /* 0x000fe20000800000 */
[----:B------:R-:W-:Y:S01]  /*17b0*/  CS2R R68, SRZ ;  /* 0x0000000000447805 */ /* 0x000fe2000001ff00 */
[----:B------:R-:W-:Y:S01]  /*17c0*/  IADD3.X R5, R3, UR7, RZ, P3, !PT ;  /* 0x0000000703057c10 */ /* 0x000fe20009ffe4ff */
[----:B------:R-:W-:Y:S01]  /*17d0*/  CS2R R66, SRZ ;  /* 0x0000000000427805 */ /* 0x000fe2000001ff00 */
[C---:B------:R-:W-:Y:S01]  /*17e0*/  ISETP.LT.OR P3, PT, R18.reuse, 0x21, P5 ;  /* 0x000000211200780c */ /* 0x040fe20002f61670 */
[----:B------:R-:W-:Y:S01]  /*17f0*/  CS2R R64, SRZ ;  /* 0x0000000000407805 */ /* 0x000fe2000001ff00 */
[----:B------:R-:W-:Y:S01]  /*1800*/  ISETP.LT.OR P5, PT, R18, 0x41, P5 ;  /* 0x000000411200780c */ /* 0x000fe20002fa1670 */
        /* <DEDUP_REMOVED lines=10> */
[----:B------:R1:W-:Y:S01]  /*18b0*/  LDGSTS.E.BYPASS.LTC128B.128 [R238+0x1080], [R4.64], !P3 ;  /* 0x0108000004ee7fae */ /* 0x0003e2000d901d5a */
[----:B------:R-:W-:Y:S01]  /*18c0*/  ISETP.GE.AND P3, PT, R28, c[0x0][0x16c], PT ;  /* 0x00005b001c007a0c */ /* 0x000fe20003f66270 */
[----:B------:R-:W-:Y:S01]  /*18d0*/  CS2R R42, SRZ ;  /* 0x00000000002a7805 */ /* 0x000fe2000001ff00 */
[----:B--2---:R-:W-:Y:S01]  /*18e0*/  SHF.R.U32.HI R2, RZ, 0x3, R0 ;  /* 0x00000003ff027819 */ /* 0x004fe20000011600 */
[----:B------:R2:W-:Y:S01]  /*18f0*/  LDGSTS.E.BYPASS.LTC128B.128 [R238+0x4080], [R8.64], !P2 ;  /* 0x0408000008ee7fae */ /* 0x0005e2000d101d5a */
[----:B------:R-:W-:Y:S01]  /*1900*/  SEL R0, RZ, 0x1, P4 ;  /* 0x00000001ff007807 */ /* 0x000fe20002000000 */
[----:B------:R-:W-:Y:S01]  /*1910*/  CS2R R40, SRZ ;  /* 0x0000000000287805 */ /* 0x000fe2000001ff00 */
[----:B------:R-:W-:Y:S01]  /*1920*/  SEL R3, RZ, 0x2, P3 ;  /* 0x00000002ff037807 */ /* 0x000fe20001800000 */
[----:B------:R-:W-:Y:S01]  /*1930*/  CS2R R38, SRZ ;  /* 0x0000000000267805 */ /* 0x000fe2000001ff00 */
[----:B------:R-:W-:Y:S01]  /*1940*/  LOP3.LUT R2, R25, R6, R2, 0xf6, !PT ;  /* 0x0000000619027212 */ /* 0x000fe200078ef602 */
[----:B------:R-:W-:Y:S01]  /*1950*/  IMAD.U32 R6, RZ, RZ, UR19 ;  /* 0x00000013ff067e24 */ /* 0x000fe2000f8e00ff */
[----:B------:R-:W-:Y:S01]  /*1960*/  CS2R R36, SRZ ;  /* 0x0000000000247805 */ /* 0x000fe2000001ff00 */
[----:B------:R-:W-:Y:S01]  /*1970*/  IMAD.IADD R0, R3, 0x1, R0 ;  /* 0x0000000103007824 */ /* 0x000fe200078e0200 */
[----:B------:R-:W-:Y:S01]  /*1980*/  CS2R R34, SRZ ;  /* 0x0000000000227805 */ /* 0x000fe2000001ff00 */
[----:B------:R-:W-:Y:S01]  /*1990*/  IMAD.U32 R3, RZ, RZ, UR18 ;  /* 0x00000012ff037e24 */ /* 0x000fe2000f8e00ff */
[----:B------:R-:W-:Y:S01]  /*19a0*/  SHF.R.S32.HI R241, RZ, 0x1f, R240 ;  /* 0x0000001ffff17819 */ /* 0x000fe200000114f0 */
[----:B------:R-:W-:Y:S01]  /*19b0*/  IMAD.SHL.U32 R218, R2, 0x2, RZ ;  /* 0x0000000202da7824 */ /* 0x000fe200078e00ff */
[----:B------:R-:W-:-:S02]  /*19c0*/  USHF.L.U64.HI UR17, UR18, 0x5, UR19 ;  /* 0x0000000512117899 */ /* 0x000fc40008010213 */
[----:B------:R-:W-:Y:S02]  /*19d0*/  USHF.L.U32 UR18, UR18, 0x5, URZ ;  /* 0x0000000512127899 */ /* 0x000fe4000800063f */
[----:B------:R-:W-:Y:S02]  /*19e0*/  UMOV UR20, 0x1 ;  /* 0x0000000100147882 */ /* 0x000fe40000000000 */
[----:B------:R-:W-:Y:S02]  /*19f0*/  UMOV UR14, 0xffffffc0 ;  /* 0xffffffc0000e7882 */ /* 0x000fe40000000000 */
[----:B------:R-:W-:Y:S01]  /*1a00*/  ULDC UR9, c[0x0][0x168] ;  /* 0x00005a0000097ab9 */ /* 0x000fe20000000800 */
[----:B-1----:R-:W-:Y:S01]  /*1a10*/  IADD3 R4, P2, R4, UR6, RZ ;  /* 0x0000000604047c10 */ /* 0x002fe2000ff5e0ff */
[----:B------:R-:W-:Y:S02]  /*1a20*/  USHF.L.U32 UR6, UR25, 0x6, URZ ;  /* 0x0000000619067899 */ /* 0x000fe4000800063f */
[----:B------:R-:W-:Y:S01]  /*1a30*/  UMOV UR10, 0xffffffa0 ;  /* 0xffffffa0000a7882 */ /* 0x000fe20000000000 */
[----:B------:R-:W-:Y:S01]  /*1a40*/  IADD3.X R5, R5, UR7, RZ, P2, !PT ;  /* 0x0000000705057c10 */ /* 0x000fe200097fe4ff */
[----:B------:R-:W-:Y:S01]  /*1a50*/  UMOV UR7, 0x5 ;  /* 0x0000000500077882 */ /* 0x000fe20000000000 */
[C---:B--2---:R-:W-:Y:S01]  /*1a60*/  LEA R8, P2, R7.reuse, c[0x0][0x160], 0x1 ;  /* 0x0000580007087a11 */ /* 0x044fe200078408ff */
[----:B------:R-:W-:Y:S01]  /*1a70*/  IMAD.U32 R22, RZ, RZ, UR6 ;  /* 0x00000006ff167e24 */ /* 0x000fe2000f8e00ff */
[----:B------:R-:W-:Y:S01]  /*1a80*/  USHF.L.U64.HI UR15, UR16, UR7, UR15 ;  /* 0x00000007100f7299 */ /* 0x000fe2000801020f */
[----:B------:R1:W-:Y:S01]  /*1a90*/  LDGSTS.E.BYPASS.LTC128B.128 [R238+0x2080], [R4.64], !P5 ;  /* 0x0208000004ee7fae */ /* 0x0003e2000e901d5a */
[----:B------:R-:W-:Y:S01]  /*1aa0*/  LEA.HI.X R9, R7, c[0x0][0x164], R11, 0x1, P2 ;  /* 0x0000590007097a11 */ /* 0x000fe200010f0c0b */
[----:B------:R-:W-:Y:S01]  /*1ab0*/  USHF.L.U32 UR16, UR16, 0x5, URZ ;  /* 0x0000000510107899 */ /* 0x000fe2000800063f */
[C---:B------:R-:W-:Y:S01]  /*1ac0*/  LEA R10, P2, R3.reuse, R8, 0x6 ;  /* 0x00000008030a7211 */ /* 0x040fe200078430ff */
[----:B------:R1:W-:Y:S01]  /*1ad0*/  LDGSTS.E.BYPASS.LTC128B.128 [R238+0x5080], [R4.64+0x80], !P0 ;  /* 0x0508008004ee7fae */ /* 0x0003e2000c101d5a */
[C---:B------:R-:W-:Y:S01]  /*1ae0*/  LOP3.LUT P0, RZ, R0.reuse, 0x1, RZ, 0xc0, !PT ;  /* 0x0000000100ff7812 */ /* 0x040fe2000780c0ff */
[----:B------:R-:W-:Y:S01]  /*1af0*/  USHF.R.S32.HI UR7, URZ, 0x1f, UR6 ;  /* 0x0000001f3f077899 */ /* 0x000fe20008011406 */
[----:B------:R-:W-:Y:S01]  /*1b00*/  LOP3.LUT P5, RZ, R0, 0x2, RZ, 0xc0, !PT ;  /* 0x0000000200ff7812 */ /* 0x000fe200078ac0ff */
[----:B------:R-:W0:Y:S01]  /*1b10*/  LDGDEPBAR ;  /* 0x00000000000079af */ /* 0x000e220000000000 */
[----:B------:R-:W-:Y:S01]  /*1b20*/  LEA.HI.X R11, R3, R9, R6, 0x6, P2 ;  /* 0x00000009030b7211 */ /* 0x000fe200010f3406 */
[----:B------:R-:W-:Y:S01]  /*1b30*/  IMAD.MOV.U32 R0, RZ, RZ, 0x20 ;  /* 0x00000020ff007424 */ /* 0x000fe200078e00ff */
[----:B------:R-:W-:Y:S01]  /*1b40*/  LOP3.LUT P2, RZ, R24, 0x2, RZ, 0xc0, !PT ;  /* 0x0000000218ff7812 */ /* 0x000fe2000784c0ff */
[----:B------:R-:W-:Y:S01]  /*1b50*/  IMAD.U32 R6, RZ, RZ, UR16 ;  /* 0x00000010ff067e24 */ /* 0x000fe2000f8e00ff */
[----:B------:R-:W-:Y:S01]  /*1b60*/  IADD3 R2, -R242, c[0x0][0x168], -R22 ;  /* 0x00005a00f2027a10 */ /* 0x000fe20007ffe916 */
[----:B------:R-:W-:Y:S01]  /*1b70*/  IMAD.U32 R7, RZ, RZ, UR16 ;  /* 0x00000010ff077e24 */ /* 0x000fe2000f8e00ff */
[----:B------:R-:W-:Y:S01]  /*1b80*/  SEL R0, R0, 0xffffffe0, !P2 ;  /* 0xffffffe000007807 */ /* 0x000fe20005000000 */
[----:B------:R-:W-:Y:S01]  /*1b90*/  ULDC UR8, c[0x0][0x198] ;  /* 0x0000660000087ab9 */ /* 0x000fe20000000800 */
[C---:B------:R-:W-:Y:S01]  /*1ba0*/  LOP3.LUT P2, RZ, R24.reuse, 0x4, RZ, 0xc0, !PT ;  /* 0x0000000418ff7812 */ /* 0x040fe2000784c0ff */
[----:B------:R-:W-:Y:S01]  /*1bb0*/  IMAD.SHL.U32 R24, R24, 0x20, RZ ;  /* 0x0000002018187824 */ /* 0x000fe200078e00ff */
[----:B------:R-:W-:Y:S01]  /*1bc0*/  LEA.HI R3, R16, R17, RZ, 0x1 ;  /* 0x0000001110037211 */ /* 0x000fe200078f08ff */
[----:B------:R-:W-:Y:S01]  /*1bd0*/  IMAD.IADD R220, R218, 0x1, R0 ;  /* 0x00000001dadc7824 */ /* 0x000fe200078e0200 */
[----:B------:R-:W-:Y:S01]  /*1be0*/  SEL R222, R222, 0xffffffc0, !P2 ;  /* 0xffffffc0dede7807 */ /* 0x000fe20005000000 */
[----:B------:R-:W-:Y:S01]  /*1bf0*/  UMOV UR13, 0x1 ;  /* 0x00000001000d7882 */ /* 0x000fe20000000000 */
[----:B------:R-:W-:-:S02]  /*1c00*/  ISETP.LT.OR P2, PT, R2, 0x1, !P0 ;  /* 0x000000010200780c */ /* 0x000fc40004741670 */
[----:B------:R-:W-:Y:S01]  /*1c10*/  ISETP.LT.OR P0, PT, R2, 0x21, !P0 ;  /* 0x000000210200780c */ /* 0x000fe20004701670 */
[----:B------:R-:W-:Y:S02]  /*1c20*/  IMAD.IADD R219, R218, 0x1, R222 ;  /* 0x00000001dadb7824 */ /* 0x000fe400078e02de */
[----:B------:R-:W-:Y:S02]  /*1c30*/  IMAD.IADD R222, R222, 0x1, R220 ;  /* 0x00000001dede7824 */ /* 0x000fe400078e02dc */
[----:B------:R-:W-:Y:S01]  /*1c40*/  IMAD.IADD R0, R0, 0x1, R219 ;  /* 0x0000000100007824 */ /* 0x000fe200078e02db */
[----:B-1----:R-:W-:Y:S01]  /*1c50*/  IADD3 R5, R27, UR5, RZ ;  /* 0x000000051b057c10 */ /* 0x002fe2000fffe0ff */
[----:B------:R-:W-:-:S04]  /*1c60*/  DEPBAR.LE SB0, 0x1 ;  /* 0x000080400000791a */ /* 0x000fc80000000000 */
[----:B------:R-:W-:Y:S01]  /*1c70*/  BAR.SYNC.DEFER_BLOCKING 0x0 ;  /* 0x0000000000007b1d */ /* 0x000fe20000010000 */
[----:B------:R-:W-:-:S05]  /*1c80*/  IMAD.MOV.U32 R4, RZ, RZ, R26 ;  /* 0x000000ffff047224 */ /* 0x000fca00078e001a */
[----:B------:R-:W-:Y:S02]  /*1c90*/  ULDC.64 UR4, c[0x0][0x278] ;  /* 0x00009e0000047ab9 */ /* 0x000fe40000000a00 */
        /* <DEDUP_REMOVED lines=15> */
[----:B------:R-:W-:-:S03]  /*1d90*/  IMAD.U32 R3, RZ, RZ, UR23 ;  /* 0x00000017ff037e24 */ /* 0x000fc6000f8e00ff */
[----:B------:R-:W1:Y:S01]  /*1da0*/  LDSM.16.M88.2 R184, [R218+0x9080] ;  /* 0x00908000dab8783b */ /* 0x000e620000000100 */
[----:B------:R-:W-:Y:S02]  /*1db0*/  IMAD.IADD R17, R17, 0x1, -R0 ;  /* 0x0000000111117824 */ /* 0x000fe400078e0a00 */
[----:B------:R-:W-:Y:S01]  /*1dc0*/  IMAD.WIDE.U32 R32, R3, c[0x0][0x278], R12 ;  /* 0x00009e0003207a25 */ /* 0x000fe200078e000c */
[----:B------:R-:W1:Y:S03]  /*1dd0*/  LDSM.16.M88.2 R186, [R218+0xa080] ;  /* 0x00a08000daba783b */ /* 0x000e660000000100 */
[----:B------:R-:W-:Y:S01]  /*1de0*/  IMAD.U32 R0, RZ, RZ, UR15 ;  /* 0x0000000fff007e24 */ /* 0x000fe2000f8e00ff */
[----:B------:R-:W1:Y:S01]  /*1df0*/  LDSM.16.M88.2 R188, [R218+0xb080] ;  /* 0x00b08000dabc783b */ /* 0x000e620000000100 */
[----:B------:R-:W-:Y:S01]  /*1e00*/  IADD3 R31, R33, UR4, RZ ;  /* 0x00000004211f7c10 */ /* 0x000fe2000fffe0ff */
[----:B------:R-:W-:Y:S01]  /*1e10*/  ULDC.64 UR4, c[0x0][0x290] ;  /* 0x0000a40000047ab9 */ /* 0x000fe20000000a00 */
[----:B------:R-:W-:Y:S01]  /*1e20*/  IMAD.SHL.U32 R221, R17, 0x200, RZ ;  /* 0x0000020011dd7824 */ /* 0x000fe200078e00ff */
[----:B------:R-:W1:Y:S01]  /*1e30*/  LDSM.16.M88.2 R190, [R220+0x9080] ;  /* 0x00908000dcbe783b */ /* 0x000e620000000100 */
[----:B------:R-:W-:-:S03]  /*1e40*/  UIMAD UR4, UR11, UR4, URZ ;  /* 0x000000040b0472a4 */ /* 0x000fc6000f8e023f */
[----:B------:R-:W1:Y:S01]  /*1e50*/  LDSM.16.M88.2 R192, [R220+0xa080] ;  /* 0x00a08000dcc0783b */ /* 0x000e620000000100 */
[----:B------:R-:W-:-:S03]  /*1e60*/  UIMAD UR4, UR23, UR5, UR4 ;  /* 0x00000005170472a4 */ /* 0x000fc6000f8e0204 */
[----:B------:R-:W1:Y:S01]  /*1e70*/  LDSM.16.M88.2 R194, [R220+0xb080] ;  /* 0x00b08000dcc2783b */ /* 0x000e620000000100 */
[----:B------:R-:W-:-:S03]  /*1e80*/  ULDC UR5, c[0x0][0x198] ;  /* 0x0000660000057ab9 */ /* 0x000fc60000000800 */
        /* <DEDUP_REMOVED lines=8> */
[----:B------:R1:W-:Y:S04]  /*1f10*/  STL [R1+0x1c], R31 ;  /* 0x00001c1f01007387 */ /* 0x0003e80000100800 */
[----:B------:R-:W-:Y:S01]  /*1f20*/  @!PT LDS RZ, [RZ] ;  /* 0x00000000fffff984 */ /* 0x000fe20000000800 */
[----:B------:R-:W-:Y:S01]  /*1f30*/  @!PT LDS RZ, [RZ] ;  /* 0x00000000fffff984 */ /* 0x000fe20000000800 */
[----:B------:R-:W-:Y:S01]  /*1f40*/  @!PT LDS RZ, [RZ] ;  /* 0x00000000fffff984 */ /* 0x000fe20000000800 */
[----:B------:R1:W-:Y:S01]  /*1f50*/  LDGSTS.E.BYPASS.LTC128B.128 [R238+0x6080], [R8.64], !P2 ;  /* 0x0608000008ee7fae */ /* 0x0003e2000d101d5a */
[----:B------:R-:W-:-:S02]  /*1f60*/  ISETP.LT.OR P2, PT, R2, 0x1, !P5 ;  /* 0x000000010200780c */ /* 0x000fc40006f41670 */
[----:B------:R-:W-:-:S11]  /*1f70*/  ISETP.LT.OR P5, PT, R2, 0x21, !P5 ;  /* 0x000000210200780c */ /* 0x000fd60006fa1670 */
        /* <DEDUP_REMOVED lines=8> */
[----:B-----5:R-:W-:Y:S02]  /*2000*/  CS2R R32, SRZ ;  /* 0x0000000000207805 */ /* 0x020fe4000001ff00 */
[----:B------:R-:W-:Y:S02]  /*2010*/  @!P2 IADD3.X R19, R31, UR7, RZ, P0, !PT ;  /* 0x000000071f13ac10 */ /* 0x000fe400087fe4ff */
[CC--:B-1----:R-:W-:Y:S02]  /*2020*/  LEA.HI R8, R30.reuse, R240.reuse, RZ, 0x4 ;  /* 0x000000f01e087211 */ /* 0x0c2fe400078f20ff */
[----:B------:R-:W-:Y:S02]  /*2030*/  LEA.HI R9, R30, R240, RZ, 0x2 ;  /* 0x000000f01e097211 */ /* 0x000fe400078f10ff */
[----:B------:R-:W-:Y:S01]  /*2040*/  SHF.R.S32.HI R3, RZ, 0x4, R8 ;  /* 0x00000004ff037819 */ /* 0x000fe20000011408 */
[----:B------:R-:W-:Y:S01]  /*2050*/  CS2R R30, SRZ ;  /* 0x00000000001e7805 */ /* 0x000fe2000001ff00 */
[----:B------:R-:W-:-:S02]  /*2060*/  SHF.R.S32.HI R2, RZ, 0x2, R9 ;  /* 0x00000002ff027819 */ /* 0x000fc40000011409 */
[----:B------:R-:W-:Y:S01]  /*2070*/  SHF.R.S32.HI R12, RZ, 0x1f, R9 ;  /* 0x0000001fff0c7819 */ /* 0x000fe20000011409 */
[----:B--2---:R-:W-:Y:S01]  /*2080*/  @!P2 IMAD.SHL.U32 R11, R240, 0x10, RZ ;  /* 0x00000010f00ba824 */ /* 0x004fe200078e00ff */
[----:B------:R-:W-:Y:S02]  /*2090*/  LEA.HI R13, R8, R3, RZ, 0x1 ;  /* 0x00000003080d7211 */ /* 0x000fe400078f08ff */
[----:B------:R-:W-:Y:S02]  /*20a0*/  LEA.HI R12, R12, R2, RZ, 0x3 ;  /* 0x000000020c0c7211 */ /* 0x000fe400078f18ff */
[----:B------:R-:W-:Y:S02]  /*20b0*/  LOP3.LUT R13, R13, 0xfffffffe, RZ, 0xc0, !PT ;  /* 0xfffffffe0d0d7812 */ /* 0x000fe400078ec0ff */
[----:B------:R-:W-:Y:S02]  /*20c0*/  LOP3.LUT R18, R12, 0xfffffff8, RZ, 0xc0, !PT ;  /* 0xfffffff80c127812 */ /* 0x000fe400078ec0ff */
[----:B------:R-:W-:Y:S01]  /*20d0*/  @!P2 LEA R12, P0, R0, c[0x0][0x258], 0x2 ;  /* 0x00009600000caa11 */ /* 0x000fe200078010ff */
[----:B------:R-:W-:Y:S01]  /*20e0*/  IMAD.IADD R3, R3, 0x1, -R13 ;  /* 0x0000000103037824 */ /* 0x000fe200078e0a0d */
[----:B------:R-:W-:Y:S01]  /*20f0*/  LOP3.LUT R8, R8, 0xfffffff0, RZ, 0xc0, !PT ;  /* 0xfffffff008087812 */ /* 0x000fe200078ec0ff */
[----:B------:R-:W-:Y:S01]  /*2100*/  IMAD.IADD R2, R2, 0x1, -R18 ;  /* 0x0000000102027824 */ /* 0x000fe200078e0a12 */
[----:B------:R-:W-:Y:S01]  /*2110*/  @!P2 LEA.HI.X R13, R0, c[0x0][0x25c], R19, 0x2, P0 ;  /* 0x00009700000daa11 */ /* 0x000fe200000f1413 */
[----:B------:R-:W-:Y:S01]  /*2120*/  IMAD.U32 R0, RZ, RZ, UR23 ;  /* 0x00000017ff007e24 */ /* 0x000fe2000f8e00ff */
[----:B------:R-:W-:Y:S01]  /*2130*/  ISETP.GE.AND P0, PT, R28, c[0x0][0x1fc], PT ;  /* 0x00007f001c007a0c */ /* 0x000fe20003f06270 */
[----:B------:R-:W-:Y:S01]  /*2140*/  IMAD.SHL.U32 R224, R3, 0x8, RZ ;  /* 0x0000000803e07824 */ /* 0x000fe200078e00ff */
[----:B------:R-:W-:Y:S01]  /*2150*/  LEA.HI R18, R20, R21, RZ, 0x2 ;  /* 0x0000001514127211 */ /* 0x000fe200078f10ff */
[----:B------:R-:W-:Y:S01]  /*2160*/  IMAD.WIDE.U32 R26, R0, c[0x0][0x290], R4 ;  /* 0x0000a400001a7a25 */ /* 0x000fe200078e0004 */
[----:B------:R-:W-:Y:S01]  /*2170*/  IADD3 R0, -R22, c[0x0][0x168], -R242 ;  /* 0x00005a0016007a10 */ /* 0x000fe20007ffe9f2 */
[----:B------:R1:W-:Y:S01]  /*2180*/  @!P2 LDGSTS.E.BYPASS.LTC128B.128 [R11+0x12080], [R12.64] ;  /* 0x120800000c0bafae */ /* 0x0003e2000b901d5a */
[----:B------:R-:W-:Y:S01]  /*2190*/  SEL R19, RZ, 0xffffffff, P0 ;  /* 0xffffffffff137807 */ /* 0x000fe20000000000 */
[----:B------:R-:W-:Y:S01]  /*21a0*/  IMAD.SHL.U32 R4, R21, 0x8, RZ ;  /* 0x0000000815047824 */ /* 0x000fe200078e00ff */
[C---:B------:R-:W-:Y:S01]  /*21b0*/  ISETP.LT.OR P1, PT, R0.reuse, 0x1, P6 ;  /* 0x000000010000780c */ /* 0x040fe20003721670 */
[----:B------:R-:W-:Y:S01]  /*21c0*/  IMAD.SHL.U32 R5, R3, 0x20, RZ ;  /* 0x0000002003057824 */ /* 0x000fe200078e00ff */
[C---:B------:R-:W-:Y:S01]  /*21d0*/  ISETP.LT.OR P0, PT, R0.reuse, 0x1, P5 ;  /* 0x000000010000780c */ /* 0x040fe20002f01670 */
[----:B------:R-:W0:Y:S01]  /*21e0*/  LDGDEPBAR ;  /* 0x00000000000079af */ /* 0x000e220000000000 */
[----:B------:R-:W-:-:S02]  /*21f0*/  ISETP.LT.OR P6, PT, R0, 0x21, P6 ;  /* 0x000000210000780c */ /* 0x000fc400037c1670 */
[----:B------:R-:W-:Y:S01]  /*2200*/  ISETP.LT.OR P5, PT, R0, 0x21, P5 ;  /* 0x000000210000780c */ /* 0x000fe20002fa1670 */
[----:B------:R2:W-:Y:S01]  /*2210*/  STL.64 [R1+0x8], R26 ;  /* 0x0000081a01007387 */ /* 0x0005e20000100a00 */
[----:B------:R-:W-:Y:S02]  /*2220*/  LOP3.LUT R0, R16, 0xffffffe0, RZ, 0xc0, !PT ;  /* 0xffffffe010007812 */ /* 0x000fe400078ec0ff */
[----:B------:R-:W-:Y:S02]  /*2230*/  LOP3.LUT R10, R18, 0x1ffffffc, RZ, 0xc0, !PT ;  /* 0x1ffffffc120a7812 */ /* 0x000fe400078ec0ff */
[----:B------:R-:W-:Y:S01]  /*2240*/  LOP3.LUT R4, R4, 0x18, RZ, 0xc0, !PT ;  /* 0x0000001804047812 */ /* 0x000fe200078ec0ff */
[----:B------:R-:W-:Y:S01]  /*2250*/  IMAD.IADD R0, R240, 0x1, -R0 ;  /* 0x00000001f0007824 */ /* 0x000fe200078e0a00 */
[----:B------:R2:W-:Y:S01]  /*2260*/  LDGSTS.E.BYPASS.LTC128B.128 [R238+0xe080], [R14.64], !P1 ;  /* 0x0e0800000eee7fae */ /* 0x0005e2000c901d5a */
[----:B------:R-:W-:Y:S01]  /*2270*/  IMAD.IADD R18, R21, 0x1, -R10 ;  /* 0x0000000115127824 */ /* 0x000fe200078e0a0a */
[----:B------:R-:W-:Y:S01]  /*2280*/  LOP3.LUT R16, R4, 0x20, R5, 0xf8, !PT ;  /* 0x0000002004107812 */ /* 0x000fe200078ef805 */
[C---:B------:R-:W-:Y:S01]  /*2290*/  IMAD.SHL.U32 R10, R2.reuse, 0x20, RZ ;  /* 0x00000020020a7824 */ /* 0x040fe200078e00ff */
[----:B------:R-:W-:Y:S01]  /*22a0*/  SHF.R.S32.HI R237, RZ, 0x1f, R0 ;  /* 0x0000001fffed7819 */ /* 0x000fe20000011400 */
[C---:B------:R-:W-:Y:S01]  /*22b0*/  IMAD.SHL.U32 R5, R2.reuse, 0x4, RZ ;  /* 0x0000000402057824 */ /* 0x040fe200078e00ff */
[----:B------:R-:W-:Y:S01]  /*22c0*/  LOP3.LUT P1, RZ, R2, 0x1, RZ, 0xc0, !PT ;  /* 0x0000000102ff7812 */ /* 0x000fe2000782c0ff */
[----:B------:R2:W-:Y:S01]  /*22d0*/  LDGSTS.E.BYPASS.LTC128B.128 [R238+0x10080], [R14.64+0x80], !P0 ;  /* 0x100800800eee7fae */ /* 0x0005e2000c101d5a */
[----:B------:R-:W-:-:S02]  /*22e0*/  LEA.HI R237, R237, R0, RZ, 0x2 ;  /* 0x00000000eded7211 */ /* 0x000fc400078f10ff */
[----:B------:R-:W-:Y:S01]  /*22f0*/  LOP3.LUT R10, R4, 0xe0, R10, 0xf8, !PT ;  /* 0x000000e0040a7812 */ /* 0x000fe200078ef80a */
[----:B------:R-:W-:Y:S01]  /*2300*/  IMAD.SHL.U32 R4, R17, 0x10, RZ ;  /* 0x0000001011047824 */ /* 0x000fe200078e00ff */
[----:B------:R-:W-:Y:S01]  /*2310*/  LOP3.LUT R2, R237, 0x7ffffffc, RZ, 0xc0, !PT ;  /* 0x7ffffffced027812 */ /* 0x000fe200078ec0ff */
[----:B-1----:R-:W-:Y:S01]  /*2320*/  IMAD.SHL.U32 R11, R19, 0x2, RZ ;  /* 0x00000002130b7824 */ /* 0x002fe200078e00ff */
[----:B------:R-:W-:Y:S01]  /*2330*/  IADD3 R23, R27, UR4, RZ ;  /* 0x000000041b177c10 */ /* 0x000fe2000fffe0ff */
[----:B------:R2:W-:Y:S01]  /*2340*/  LDGSTS.E.BYPASS.LTC128B.128 [R238+0xf080], [R6.64], !P6 ;  /* 0x0f08000006ee7fae */ /* 0x0005e2000f101d5a */
[----:B------:R-:W-:Y:S01]  /*2350*/  LEA.HI.SX32 R237, R237, R4, 0x1e ;  /* 0x00000004eded7211 */ /* 0x000fe200078ff2ff */
[----:B------:R-:W-:Y:S01]  /*2360*/  IMAD.IADD R0, R0, 0x1, -R2 ;  /* 0x0000000100007824 */ /* 0x000fe200078e0a02 */
[----:B------:R-:W-:Y:S01]  /*2370*/  IADD3 R2, P0, R26, UR6, RZ ;  /* 0x000000061a027c10 */ /* 0x000fe2000ff1e0ff */
[----:B------:R2:W-:Y:S01]  /*2380*/  LDGSTS.E.BYPASS.LTC128B.128 [R238+0x11080], [R6.64+0x80], !P5 ;  /* 0x1108008006ee7fae */ /* 0x0005e2000e901d5a */
[----:B------:R-:W-:Y:S01]  /*2390*/  LOP3.LUT R4, R4, 0x10, RZ, 0xc0, !PT ;  /* 0x0000001004047812 */ /* 0x000fe200078ec0ff */
[----:B------:R-:W-:Y:S01]  /*23a0*/  IMAD R18, R18, 0x4, R0 ;  /* 0x0000000412127824 */ /* 0x000fe200078e0200 */
[----:B------:R-:W-:Y:S01]  /*23b0*/  LOP3.LUT R234, R10, 0x18, R5, 0x78, !PT ;  /* 0x000000180aea7812 */ /* 0x000fe200078e7805 */
[----:B------:R-:W-:Y:S01]  /*23c0*/  IMAD.IADD R0, R240, 0x1, -R8 ;  /* 0x00000001f0007824 */ /* 0x000fe200078e0a08 */
[----:B------:R-:W-:Y:S01]  /*23d0*/  IADD3.X R5, R23, UR7, RZ, P0, !PT ;  /* 0x0000000717057c10 */ /* 0x000fe200087fe4ff */
[----:B------:R2:W-:Y:S01]  /*23e0*/  STL [R1+0x18], R23 ;  /* 0x0000181701007387 */ /* 0x0005e20000100800 */
[----:B------:R-:W-:Y:S01]  /*23f0*/  LOP3.LUT R24, R4, 0xe0, R24, 0xf8, !PT ;  /* 0x000000e004187812 */ /* 0x000fe200078ef818 */
[----:B------:R-:W-:Y:S01]  /*2400*/  IMAD.SHL.U32 R12, R0, 0x4, RZ ;  /* 0x00000004000c7824 */ /* 0x000fe200078e00ff */
[----:B------:R-:W-:Y:S01]  /*2410*/  LEA R8, P0, R2, c[0x0][0x280], 0x2 ;  /* 0x0000a00002087a11 */ /* 0x000fe200078010ff */
[----:B------:R-:W-:Y:S01]  /*2420*/  UMOV UR6, 0xffffffa0 ;  /* 0xffffffa000067882 */ /* 0x000fe20000000000 */
[----:B------:R-:W-:Y:S01]  /*2430*/  SHF.R.S32.HI R4, RZ, 0x1f, R0 ;  /* 0x0000001fff047819 */ /* 0x000fe20000011400 */
[----:B------:R-:W-:Y:S01]  /*2440*/  UIMAD UR5, UR24, UR6, UR5 ;  /* 0x00000006180572a4 */ /* 0x000fe2000f8e0205 */
[----:B------:R-:W-:Y:S01]  /*2450*/  LOP3.LUT R10, R9, 0x3ffffffc, RZ, 0xc0, !PT ;  /* 0x3ffffffc090a7812 */ /* 0x000fe200078ec0ff */
[----:B------:R-:W-:Y:S01]  /*2460*/  IMAD.SHL.U32 R252, R18, 0x2, RZ ;  /* 0x0000000212fc7824 */ /* 0x000fe200078e00ff */
[----:B------:R-:W-:Y:S01]  /*2470*/  LEA.HI.X R9, R2, c[0x0][0x284], R5, 0x2, P0 ;  /* 0x0000a10002097a11 */ /* 0x000fe200000f1405 */
[----:B------:R-:W-:Y:S01]  /*2480*/  UMOV UR4, URZ ;  /* 0x0000003f00047c82 */ /* 0x000fe20008000000 */
[----:B------:R-:W-:Y:S01]  /*2490*/  LEA.HI R2, R4, R0, RZ, 0x3 ;  /* 0x0000000004027211 */ /* 0x000fe200078f18ff */
[----:B------:R-:W-:Y:S01]  /*24a0*/  IMAD.IADD R10, R240, 0x1, -R10 ;  /* 0x00000001f00a7824 */ /* 0x000fe200078e0a0a */
[----:B------:R-:W-:Y:S01]  /*24b0*/  LOP3.LUT R244, R11, 0x2, R244, 0xe2, !PT ;  /* 0x000000020bf47812 */ /* 0x000fe200078ee2f4 */
[----:B------:R-:W-:Y:S01]  /*24c0*/  IMAD.SHL.U32 R11, R0, 0x20, RZ ;  /* 0x00000020000b7824 */ /* 0x000fe200078e00ff */
[C---:B------:R-:W-:Y:S01]  /*24d0*/  LOP3.LUT R4, R2.reuse, 0xfffffff8, RZ, 0xc0, !PT ;  /* 0xfffffff802047812 */ /* 0x040fe200078ec0ff */
[----:B------:R-:W-:Y:S01]  /*24e0*/  IMAD.SHL.U32 R2, R2, 0x40, RZ ;  /* 0x0000004002027824 */ /* 0x000fe200078e00ff */
[----:B------:R-:W-:-:S02]  /*24f0*/  LOP3.LUT P6, RZ, R0, 0x4, RZ, 0xc0, !PT ;  /* 0x0000000400ff7812 */ /* 0x000fc400078cc0ff */
[----:B------:R-:W-:Y:S01]  /*2500*/  LOP3.LUT R224, R224, 0x8, RZ, 0xc0, !PT ;  /* 0x00000008e0e07812 */ /* 0x000fe200078ec0ff */
[----:B------:R-:W-:Y:S01]  /*2510*/  IMAD.IADD R4, R0, 0x1, -R4 ;  /* 0x0000000100047824 */ /* 0x000fe200078e0a04 */
[----:B------:R-:W-:Y:S01]  /*2520*/  ISETP.GE.AND P0, PT, R240, 0x10, PT ;  /* 0x00000010f000780c */ /* 0x000fe20003f06270 */
[----:B------:R-:W-:Y:S01]  /*2530*/  IMAD.SHL.U32 R0, R3, 0x100, RZ ;  /* 0x0000010003007824 */ /* 0x000fe200078e00ff */
[----:B------:R-:W-:Y:S01]  /*2540*/  SEL R223, R223, 0xfffffff0, !P6 ;  /* 0xfffffff0dfdf7807 */ /* 0x000fe20007000000 */
[----:B------:R-:W-:Y:S01]  /*2550*/  IMAD R3, R10, 0x2, R221 ;  /* 0x000000020a037824 */ /* 0x000fe200078e02dd */
[----:B------:R-:W-:Y:S01]  /*2560*/  LOP3.LUT R10, R224, 0x1e0, R11, 0xf8, !PT ;  /* 0x000001e0e00a7812 */ /* 0x000fe200078ef80b */
[----:B------:R-:W-:Y:S01]  /*2570*/  IMAD.SHL.U32 R5, R4, 0x40, RZ ;  /* 0x0000004004057824 */ /* 0x000fe200078e00ff */
[----:B------:R-:W-:Y:S01]  /*2580*/  LOP3.LUT R0, R24, 0x100, R0, 0xf8, !PT ;  /* 0x0000010018007812 */ /* 0x000fe200078ef800 */
[----:B------:R-:W-:Y:S01]  /*2590*/  IMAD.IADD R234, R3, 0x1, R234 ;  /* 0x0000000103ea7824 */ /* 0x000fe200078e02ea */
[----:B------:R-:W-:Y:S01]  /*25a0*/  IADD3 R239, -R252, UR5, RZ ;  /* 0x00000005fcef7c10 */ /* 0x000fe2000fffe1ff */
[----:B------:R-:W-:Y:S01]  /*25b0*/  ULDC UR5, c[0x0][0x168] ;  /* 0x00005a0000057ab9 */ /* 0x000fe20000000800 */
[----:B------:R-:W-:Y:S01]  /*25c0*/  LOP3.LUT R3, R5, 0x1c0, RZ, 0xc0, !PT ;  /* 0x000001c005037812 */ /* 0x000fe200078ec0ff */
[----:B------:R-:W-:Y:S01]  /*25d0*/  IMAD.SHL.U32 R234, R234, 0x2, RZ ;  /* 0x00000002eaea7824 */ /* 0x000fe200078e00ff */
[----:B------:R-:W-:-:S02]  /*25e0*/  LOP3.LUT R5, R10, 0x38, R12, 0x78, !PT ;  /* 0x000000380a057812 */ /* 0x000fc400078e780c */
[C---:B------:R-:W-:Y:S02]  /*25f0*/  LOP3.LUT R10, R0.reuse, 0x8, R29, 0xf8, !PT ;  /* 0x00000008000a7812 */ /* 0x040fe400078ef81d */
[----:B------:R-:W-:Y:S01]  /*2600*/  LOP3.LUT R216, R0, 0x1c0, RZ, 0xc0, !PT ;  /* 0x000001c000d87812 */ /* 0x000fe200078ec0ff */
[----:B------:R-:W-:Y:S01]  /*2610*/  CS2R R28, SRZ ;  /* 0x00000000001c7805 */ /* 0x000fe2000001ff00 */
[--C-:B------:R-:W-:Y:S02]  /*2620*/  SHF.R.U32.HI R0, RZ, 0x3, R3.reuse ;  /* 0x00000003ff007819 */ /* 0x100fe40000011603 */
[----:B------:R-:W-:Y:S02]  /*2630*/  IADD3 R235, R234, 0x126c0, RZ ;  /* 0x000126c0eaeb7810 */ /* 0x000fe40007ffe0ff */
[C---:B------:R-:W-:Y:S02]  /*2640*/  LOP3.LUT R224, R0.reuse, R3, R224, 0x1e, !PT ;  /* 0x0000000300e07212 */ /* 0x040fe400078e1ee0 */
[----:B------:R-:W-:-:S02]  /*2650*/  LOP3.LUT R3, R0, R16, R3, 0x1e, !PT ;  /* 0x0000001000037212 */ /* 0x000fc400078e1e03 */
[----:B------:R-:W-:Y:S02]  /*2660*/  LOP3.LUT R0, R2, 0xfffffe00, RZ, 0xc0, !PT ;  /* 0xfffffe0002007812 */ /* 0x000fe400078ec0ff */
[----:B------:R-:W-:Y:S02]  /*2670*/  LOP3.LUT R221, R5, R221, RZ, 0xfc, !PT ;  /* 0x000000dd05dd7212 */ /* 0x000fe400078efcff */
[----:B------:R-:W-:Y:S01]  /*2680*/  LOP3.LUT R230, R3, R0, RZ, 0xfc, !PT ;  /* 0x0000000003e67212 */ /* 0x000fe200078efcff */
[----:B------:R-:W-:Y:S01]  /*2690*/  IMAD R2, R17, 0x400, R0 ;  /* 0x0000040011027824 */ /* 0x000fe200078e0200 */
[----:B------:R-:W-:Y:S01]  /*26a0*/  SHF.R.U32.HI R216, RZ, 0x3, R216 ;  /* 0x00000003ffd87819 */ /* 0x000fe200000116d8 */
[----:B------:R-:W-:Y:S01]  /*26b0*/  @!P0 IMAD.SHL.U32 R0, R240, 0x10, RZ ;  /* 0x00000010f0008824 */ /* 0x000fe200078e00ff */
[----:B------:R-:W-:Y:S01]  /*26c0*/  LEA R221, R221, 0x15480, 0x1 ;  /* 0x00015480dddd7811 */ /* 0x000fe200078e08ff */
[----:B------:R-:W-:Y:S01]  /*26d0*/  IMAD.IADD R224, R2, 0x1, R224 ;  /* 0x0000000102e07824 */ /* 0x000fe200078e02e0 */
[----:B------:R-:W-:Y:S01]  /*26e0*/  IADD3 R2, R234, 0x12480, RZ ;  /* 0x00012480ea027810 */ /* 0x000fe20007ffe0ff */
[----:B------:R-:W-:Y:S01]  /*26f0*/  IMAD.SHL.U32 R217, R230, 0x2, RZ ;  /* 0x00000002e6d97824 */ /* 0x000fe200078e00ff */
[----:B------:R1:W-:Y:S01]  /*2700*/  @!P0 LDGSTS.E.BYPASS.LTC128B.128 [R0+0x12280], [R8.64] ;  /* 0x1228000008008fae */ /* 0x0003e2000b901d5a */
[----:B------:R-:W-:Y:S01]  /*2710*/  LOP3.LUT P0, RZ, R4, 0x4, RZ, 0xc0, !PT ;  /* 0x0000000404ff7812 */ /* 0x000fe2000780c0ff */
[----:B------:R-:W-:Y:S01]  /*2720*/  IMAD.SHL.U32 R225, R224, 0x2, RZ ;  /* 0x00000002e0e17824 */ /* 0x000fe200078e00ff */
[----:B------:R-:W-:Y:S01]  /*2730*/  @P1 IADD3 R235, R2, 0x1c0, RZ ;  /* 0x000001c002eb1810 */ /* 0x000fe20007ffe0ff */
[----:B------:R-:W0:Y:S01]  /*2740*/  LDGDEPBAR ;  /* 0x00000000000079af */ /* 0x000e220000000000 */
[----:B------:R-:W-:Y:S01]  /*2750*/  LOP3.LUT P1, RZ, R4, 0x2, RZ, 0xc0, !PT ;  /* 0x0000000204ff7812 */ /* 0x000fe2000782c0ff */
[----:B------:R-:W-:Y:S01]  /*2760*/  IMAD R223, R223, 0x2, R221 ;  /* 0x00000002dfdf7824 */ /* 0x000fe200078e02dd */
[----:B------:R-:W-:Y:S01]  /*2770*/  SEL R227, R226, 0xffffffe0, !P0 ;  /* 0xffffffe0e2e37807 */ /* 0x000fe20004000000 */
[----:B------:R-:W0:Y:S01]  /*2780*/  LDGDEPBAR ;  /* 0x00000000000079af */ /* 0x000e220000000000 */
[----:B------:R-:W-:-:S02]  /*2790*/  LOP3.LUT R216, R216, R10, RZ, 0x3c, !PT ;  /* 0x0000000ad8d87212 */ /* 0x000fc400078e3cff */
[----:B------:R-:W-:Y:S01]  /*27a0*/  SEL R226, R226, 0xffffffe0, !P1 ;  /* 0xffffffe0e2e27807 */ /* 0x000fe20004800000 */
[--C-:B------:R-:W-:Y:S01]  /*27b0*/  IMAD.IADD R229, R224, 0x1, R227.reuse ;  /* 0x00000001e0e57824 */ /* 0x100fe200078e02e3 */
[----:B------:R-:W-:Y:S01]  /*27c0*/  SEL R228, R228, 0xfffffff0, !P1 ;  /* 0xfffffff0e4e47807 */ /* 0x000fe20004800000 */
[----:B------:R-:W-:Y:S02]  /*27d0*/  IMAD.SHL.U32 R216, R216, 0x2, RZ ;  /* 0x00000002d8d87824 */ /* 0x000fe400078e00ff */
[----:B------:R-:W-:Y:S02]  /*27e0*/  IMAD.IADD R226, R225, 0x1, R226 ;  /* 0x00000001e1e27824 */ /* 0x000fe400078e02e2 */
[----:B------:R-:W-:Y:S02]  /*27f0*/  IMAD.IADD R233, R228, 0x1, R227 ;  /* 0x00000001e4e97824 */ /* 0x000fe400078e02e3 */
[----:B------:R-:W-:Y:S02]  /*2800*/  IMAD.IADD R232, R224, 0x1, R228 ;  /* 0x00000001e0e87824 */ /* 0x000fe400078e02e4 */
[----:B------:R-:W-:Y:S01]  /*2810*/  IMAD.IADD R231, R228, 0x1, R229 ;  /* 0x00000001e4e77824 */ /* 0x000fe200078e02e5 */
[----:B-1----:R-:W-:-:S05]  /*2820*/  IADD3 R0, R238, 0x6080, RZ ;  /* 0x00006080ee007810 */ /* 0x002fca0007ffe0ff */
[----:B---34-:R2:W-:Y:S02]  /*2830*/  STL [R1+0x20], R0 ;  /* 0x0000200001007387 */ /* 0x0185e40000100800 */
.L_x_795:
[----:B------:R-:W-:Y:S04]  /*2840*/  DEPBAR.LE SB0, 0x1 ;  /* 0x000080400000791a */ /* 0x000fe80000000000 */
[----:B------:R-:W-:Y:S01]  /*2850*/  BAR.SYNC.DEFER_BLOCKING 0x0 ;  /* 0x0000000000007b1d */ /* 0x000fe20000010000 */
[----:B--2---:R-:W-:Y:S01]  /*2860*/  MOV R0, UR4 ;  /* 0x0000000400007c02 */ /* 0x004fe20008000f00 */
[----:B------:R-:W-:Y:S01]  /*2870*/  UIADD3 UR19, UR25, 0x1, URZ ;  /* 0x0000000119137890 */ /* 0x000fe2000fffe03f */
[----:B------:R-:W-:Y:S02]  /*2880*/  MOV R148, UR4 ;  /* 0x0000000400947c02 */ /* 0x000fe40008000f00 */
[----:B------:R-:W-:Y:S01]  /*2890*/  LEA R0, R0, R224, 0xd ;  /* 0x000000e000007211 */ /* 0x000fe200078e68ff */
[----:B------:R-:W-:Y:S02]  /*28a0*/  UISETP.GE.AND UP0, UPT, UR19, UR21, UPT ;  /* 0x000000151300728c */ /* 0x000fe4000bf06270 */
[----:B------:R-:W-:Y:S01]  /*28b0*/  IMAD R148, R148, 0x2000, R233 ;  /* 0x0000200094947824 */ /* 0x000fe200078e02e9 */
[----:B------:R-:W-:Y:S02]  /*28c0*/  SHF.L.U32 R156, R0, 0x1, RZ ;  /* 0x00000001009c7819 */ /* 0x000fe400000006ff */
[----:B------:R-:W-:Y:S02]  /*28d0*/  MOV R0, UR4 ;  /* 0x0000000400007c02 */ /* 0x000fe40008000f00 */
[----:B------:R-:W-:Y:S02]  /*28e0*/  PLOP3.LUT P1, PT, PT, PT, UP0, 0x80, 0x0 ;  /* 0x000000000000781c */ /* 0x000fe40003f2f008 */
[----:B------:R-:W-:Y:S04]  /*28f0*/  LEA R0, R0, R228, 0xd ;  /* 0x000000e400007211 */ /* 0x000fe800078e68ff */
[----:B------:R-:W-:Y:S04]  /*2900*/  IADD3 R4, R224, R0, RZ ;  /* 0x00000000e0047210 */ /* 0x000fe80007ffe0ff */
[----:B------:R-:W-:Y:S01]  /*2910*/  SHF.L.U32 R154, R4, 0x1, RZ ;  /* 0x00000001049a7819 */ /* 0x000fe200000006ff */
[----:B------:R-:W-:Y:S05]  /*2920*/  LDSM.16.M88.2 R2, [R218+0x80] ;  /* 0x00008000da02783b */ /* 0x000fea0000000100 */
        /* <DEDUP_REMOVED lines=28> */
[----:B------:R-:W3:Y:S01]  /*2af0*/  LDSM.16.M88.4 R140, [R155+0x7080] ;  /* 0x007080009b8c783b */ /* 0x000ee20000000200 */
[C---:B------:R-:W-:Y:S01]  /*2b00*/  IADD3 R136, R224.reuse, R0, R227 ;  /* 0x00000000e0887210 */ /* 0x040fe20007ffe0e3 */
[-C--:B-1----:R-:W-:Y:S04]  /*2b10*/  HMMA.16816.F32.BF16 R20, R80, R2.reuse, R20 ;  /* 0x000000025014723c */ /* 0x082fe80000041814 */
[----:B------:R-:W-:Y:S02]  /*2b20*/  IADD3 R0, R224, R148, RZ ;  /* 0x00000094e0007210 */ /* 0x000fe40007ffe0ff */
[----:B------:R-:W-:Y:S02]  /*2b30*/  SHF.L.U32 R148, R136, 0x1, RZ ;  /* 0x0000000188947819 */ /* 0x000fe400000006ff */
[----:B------:R-:W-:Y:S01]  /*2b40*/  HMMA.16816.F32.BF16 R24, R132, R2, R24 ;  /* 0x000000028418723c */ /* 0x000fe20000041818 */
[----:B------:R-:W-:Y:S03]  /*2b50*/  LDSM.16.M88.2 R136, [R222+0x80] ;  /* 0x00008000de88783b */ /* 0x000fe60000000100 */
[----:B------:R-:W-:Y:S02]  /*2b60*/  SHF.L.U32 R208, R0, 0x1, RZ ;  /* 0x0000000100d07819 */ /* 0x000fe400000006ff */
[----:B------:R-:W1:Y:S01]  /*2b70*/  LDSM.16.M88.4 R80, [R148+0x6080] ;  /* 0x006080009450783b */ /* 0x000e620000000200 */
[----:B------:R-:W-:Y:S04]  /*2b80*/  MOV R0, UR4 ;  /* 0x0000000400007c02 */ /* 0x000fe80008000f00 */
[----:B------:R-:W4:Y:S01]  /*2b90*/  LDSM.16.M88.4 R148, [R208+0x7080] ;  /* 0x00708000d094783b */ /* 0x000f220000000200 */
[----:B------:R-:W-:Y:S04]  /*2ba0*/  LEA R0, R0, R232, 0xd ;  /* 0x000000e800007211 */ /* 0x000fe800078e68ff */
[----:B------:R-:W5:Y:S01]  /*2bb0*/  LDSM.16.M88.2 R2, [R222+0x2080] ;  /* 0x00208000de02783b */ /* 0x000f620000000100 */
[----:B------:R-:W-:Y:S04]  /*2bc0*/  SHF.L.U32 R0, R0, 0x1, RZ ;  /* 0x0000000100007819 */ /* 0x000fe800000006ff */
[----:B------:R-:W-:Y:S01]  /*2bd0*/  LDSM.16.M88.2 R132, [R218+0x3080] ;  /* 0x00308000da84783b */ /* 0x000fe20000000100 */
[-C--:B--2---:R-:W-:Y:S04]  /*2be0*/  HMMA.16816.F32.BF16 R4, R76, R138.reuse, R4 ;  /* 0x0000008a4c04723c */ /* 0x084fe80000041804 */
[----:B------:R-:W-:Y:S04]  /*2bf0*/  LDSM.16.M88.2 R134, [R218+0x4080] ;  /* 0x00408000da86783b */ /* 0x000fe80000000100 */
        /* <DEDUP_REMOVED lines=9> */
[C---:B----4-:R-:W-:Y:S01]  /*2c90*/  HMMA.16816.F32.BF16 R8, R148.reuse, R136, R8 ;  /* 0x000000889408723c */ /* 0x050fe20000041808 */
[----:B------:R1:W-:Y:S07]  /*2ca0*/  LDSM.16.M88.4 R136, [R0+0x8080] ;  /* 0x008080000088783b */ /* 0x0003ee0000000200 */
[-C--:B------:R-:W-:Y:S08]  /*2cb0*/  HMMA.16816.F32.BF16 R12, R148, R152.reuse, R12 ;  /* 0x00000098940c723c */ /* 0x080ff0000004180c */
[C---:B------:R-:W-:Y:S08]  /*2cc0*/  HMMA.16816.F32.BF16 R16, R80.reuse, R152, R16 ;  /* 0x000000985010723c */ /* 0x040ff00000041810 */
[-C--:B-----5:R-:W-:Y:S01]  /*2cd0*/  HMMA.16816.F32.BF16 R20, R80, R2.reuse, R20 ;  /* 0x000000025014723c */ /* 0x0a0fe20000041814 */
[----:B------:R-:W4:Y:S03]  /*2ce0*/  LDSM.16.M88.2 R80, [R218+0x5080] ;  /* 0x00508000da50783b */ /* 0x000f260000000100 */
[----:B-1----:R-:W-:Y:S02]  /*2cf0*/  IMAD.U32 R0, RZ, RZ, UR4 ;  /* 0x00000004ff007e24 */ /* 0x002fe4000f8e00ff */
[----:B------:R-:W-:Y:S02]  /*2d00*/  LDSM.16.M88.2 R82, [R220+0x4080] ;  /* 0x00408000dc52783b */ /* 0x000fe40000000100 */
[----:B------:R-:W-:Y:S03]  /*2d10*/  HMMA.16816.F32.BF16 R24, R148, R2, R24 ;  /* 0x000000029418723c */ /* 0x000fe60000041818 */
[----:B------:R-:W1:Y:S01]  /*2d20*/  LDSM.16.M88.2 R2, [R220+0x3080] ;  /* 0x00308000dc02783b */ /* 0x000e620000000100 */
[----:B------:R-:W-:Y:S04]  /*2d30*/  LEA R0, R0, R229, 0xd ;  /* 0x000000e500007211 */ /* 0x000fe800078e68ff */
[-C--:B--2---:R-:W-:Y:S01]  /*2d40*/  HMMA.16816.F32.BF16 R4, R76, R132.reuse, R4 ;  /* 0x000000844c04723c */ /* 0x084fe20000041804 */
[----:B------:R-:W-:Y:S04]  /*2d50*/  LDSM.16.M88.2 R148, [R219+0x5080] ;  /* 0x00508000db94783b */ /* 0x000fe80000000100 */
[----:B------:R-:W-:Y:S01]  /*2d60*/  SHF.L.U32 R0, R0, 0x1, RZ ;  /* 0x0000000100007819 */ /* 0x000fe200000006ff */
[----:B------:R-:W-:Y:S02]  /*2d70*/  LDSM.16.M88.2 R150, [R222+0x3080] ;  /* 0x00308000de96783b */ /* 0x000fe40000000100 */
[C---:B---3--:R-:W-:Y:S03]  /*2d80*/  HMMA.16816.F32.BF16 R8, R156.reuse, R132, R8 ;  /* 0x000000849c08723c */ /* 0x048fe60000041808 */
[----:B------:R-:W2:Y:S05]  /*2d90*/  LDSM.16.M88.2 R132, [R220+0x5080] ;  /* 0x00508000dc84783b */ /* 0x000eaa0000000100 */
[-C--:B------:R-:W-:Y:S01]  /*2da0*/  HMMA.16816.F32.BF16 R12, R156, R134.reuse, R12 ;  /* 0x000000869c0c723c */ /* 0x080fe2000004180c */
[----:B------:R3:W-:Y:S07]  /*2db0*/  LDSM.16.M88.4 R144, [R0+0x8080] ;  /* 0x008080000090783b */ /* 0x0007ee0000000200 */
[C---:B------:R-:W-:Y:S01]  /*2dc0*/  HMMA.16816.F32.BF16 R16, R76.reuse, R134, R16 ;  /* 0x000000864c10723c */ /* 0x040fe20000041810 */
[----:B------:R-:W5:Y:S07]  /*2dd0*/  LDSM.16.M88.2 R134, [R219+0x3080] ;  /* 0x00308000db86783b */ /* 0x000f6e0000000100 */
[-C--:B----4-:R-:W-:Y:S01]  /*2de0*/  HMMA.16816.F32.BF16 R20, R76, R80.reuse, R20 ;  /* 0x000000504c14723c */ /* 0x090fe20000041814 */
[----:B------:R-:W4:Y:S07]  /*2df0*/  LDSM.16.M88.4 R76, [R155+0x9080] ;  /* 0x009080009b4c783b */ /* 0x000f2e0000000200 */
[----:B------:R-:W-:Y:S01]  /*2e00*/  HMMA.16816.F32.BF16 R24, R156, R80, R24 ;  /* 0x000000509c18723c */ /* 0x000fe20000041818 */
[----:B------:R-:W4:Y:S03]  /*2e10*/  LDSM.16.M88.2 R80, [R219+0x4080] ;  /* 0x00408000db50783b */ /* 0x000f260000000100 */
[----:B---3--:R-:W-:Y:S04]  /*2e20*/  MOV R0, UR4 ;  /* 0x0000000400007c02 */ /* 0x008fe80008000f00 */
[-C--:B-1----:R-:W-:Y:S05]  /*2e30*/  HMMA.16816.F32.BF16 R4, R136, R2.reuse, R4 ;  /* 0x000000028804723c */ /* 0x082fea0000041804 */
[----:B------:R-:W-:Y:S03]  /*2e40*/  LEA R0, R0, R231, 0xd ;  /* 0x000000e700007211 */ /* 0x000fe600078e68ff */
[C---:B------:R-:W-:Y:S01]  /*2e50*/  HMMA.16816.F32.BF16 R8, R140.reuse, R2, R8 ;  /* 0x000000028c08723c */ /* 0x040fe20000041808 */
[----:B------:R-:W-:Y:S03]  /*2e60*/  LDSM.16.M88.2 R2, [R222+0x4080] ;  /* 0x00408000de02783b */ /* 0x000fe60000000100 */
[----:B------:R-:W-:Y:S04]  /*2e70*/  SHF.L.U32 R0, R0, 0x1, RZ ;  /* 0x0000000100007819 */ /* 0x000fe800000006ff */
[-C--:B------:R-:W-:Y:S01]  /*2e80*/  HMMA.16816.F32.BF16 R12, R140, R82.reuse, R12 ;  /* 0x000000528c0c723c */ /* 0x080fe2000004180c */
[----:B------:R1:W3:Y:S07]  /*2e90*/  LDSM.16.M88.4 R152, [R0+0x8080] ;  /* 0x008080000098783b */ /* 0x0002ee0000000200 */
[C---:B------:R-:W-:Y:S08]  /*2ea0*/  HMMA.16816.F32.BF16 R16, R136.reuse, R82, R16 ;  /* 0x000000528810723c */ /* 0x040ff00000041810 */
[-C--:B--2---:R-:W-:Y:S01]  /*2eb0*/  HMMA.16816.F32.BF16 R20, R136, R132.reuse, R20 ;  /* 0x000000848814723c */ /* 0x084fe20000041814 */
[----:B------:R-:W2:Y:S07]  /*2ec0*/  LDSM.16.M88.4 R136, [R208+0x9080] ;  /* 0x00908000d088783b */ /* 0x000eae0000000200 */
[----:B------:R-:W-:Y:S01]  /*2ed0*/  HMMA.16816.F32.BF16 R24, R140, R132, R24 ;  /* 0x000000848c18723c */ /* 0x000fe20000041818 */
[----:B-1----:R-:W-:Y:S04]  /*2ee0*/  MOV R0, UR4 ;  /* 0x0000000400007c02 */ /* 0x002fe80008000f00 */
[----:B------:R-:W-:Y:S03]  /*2ef0*/  LEA R0, R0, R237, 0x6 ;  /* 0x000000ed00007211 */ /* 0x000fe600078e30ff */
[-C--:B-----5:R-:W-:Y:S08]  /*2f00*/  HMMA.16816.F32.BF16 R4, R144, R134.reuse, R4 ;  /* 0x000000869004723c */ /* 0x0a0ff00000041804 */
[C---:B----4-:R-:W-:Y:S08]  /*2f10*/  HMMA.16816.F32.BF16 R8, R76.reuse, R134, R8 ;  /* 0x000000864c08723c */ /* 0x050ff00000041808 */
[-C--:B------:R-:W-:Y:S08]  /*2f20*/  HMMA.16816.F32.BF16 R12, R76, R80.reuse, R12 ;  /* 0x000000504c0c723c */ /* 0x080ff0000004180c */
[C---:B------:R-:W-:Y:S08]  /*2f30*/  HMMA.16816.F32.BF16 R16, R144.reuse, R80, R16 ;  /* 0x000000509010723c */ /* 0x040ff00000041810 */
[-C--:B------:R-:W-:Y:S08]  /*2f40*/  HMMA.16816.F32.BF16 R20, R144, R148.reuse, R20 ;  /* 0x000000949014723c */ /* 0x080ff00000041814 */
[----:B------:R-:W-:Y:S08]  /*2f50*/  HMMA.16816.F32.BF16 R24, R76, R148, R24 ;  /* 0x000000944c18723c */ /* 0x000ff00000041818 */
[-C--:B---3--:R-:W-:Y:S08]  /*2f60*/  HMMA.16816.F32.BF16 R4, R152, R150.reuse, R4 ;  /* 0x000000969804723c */ /* 0x088ff00000041804 */
        /* <DEDUP_REMOVED lines=30> */
[----:B------:R-:W-:Y:S01]  /*3150*/  HMMA.16816.F32.BF16 R24, R136, R4, R24 ;  /* 0x000000048818723c */ /* 0x000fe20000041818 */
[----:B------:R1:W1:Y:S05]  /*3160*/  LDS R136, [R0.X4+0x12080] ;  /* 0x0120800000887984 */ /* 0x00026a0000004800 */
[----:B------:R1:W1:Y:S03]  /*3170*/  LDS R137, [R0.X4+0x120a0] ;  /* 0x0120a00000897984 */ /* 0x0002660000004800 */
[----:B------:R-:W1:Y:S02]  /*3180*/  MUFU.TANH R211, R13 ;  /* 0x0000000d00d37308 */ /* 0x000e640000002400 */
[----:B------:R1:W1:Y:S05]  /*3190*/  LDS R138, [R0.X4+0x12100] ;  /* 0x01210000008a7984 */ /* 0x00026a0000004800 */
[----:B------:R1:W1:Y:S01]  /*31a0*/  LDS R139, [R0.X4+0x12120] ;  /* 0x01212000008b7984 */ /* 0x0002620000004800 */
[----:B------:R-:W-:Y:S04]  /*31b0*/  DEPBAR.LE SB0, 0x0 ;  /* 0x000080000000791a */ /* 0x000fe80000000000 */
[----:B------:R-:W1:Y:S01]  /*31c0*/  MUFU.TANH R213, R14 ;  /* 0x0000000e00d57308 */ /* 0x000e620000002400 */
[----:B------:R-:W-:Y:S01]  /*31d0*/  BAR.SYNC.DEFER_BLOCKING 0x0 ;  /* 0x0000000000007b1d */ /* 0x000fe20000010000 */
[----:B------:R-:W-:Y:S02]  /*31e0*/  FMUL.FTZ R20, R20, c[0x0][0x2b4] ;  /* 0x0000ad0014147a20 */ /* 0x000fe40000410000 */
[----:B------:R-:W-:Y:S02]  /*31f0*/  FMUL.FTZ R21, R21, c[0x0][0x2b4] ;  /* 0x0000ad0015157a20 */ /* 0x000fe40000410000 */
[----:B------:R-:W-:Y:S02]  /*3200*/  FMUL.FTZ R22, R22, c[0x0][0x2b4] ;  /* 0x0000ad0016167a20 */ /* 0x000fe40000410000 */
[----:B------:R-:W-:Y:S02]  /*3210*/  FMUL.FTZ R23, R23, c[0x0][0x2b4] ;  /* 0x0000ad0017177a20 */ /* 0x000fe40000410000 */
[----:B------:R-:W1:Y:S01]  /*3220*/  MUFU.TANH R143, R20 ;  /* 0x00000014008f7308 */ /* 0x000e620000002400 */
[----:B------:R-:W-:Y:S02]  /*3230*/  FMUL.FTZ R24, R24, c[0x0][0x2b4] ;  /* 0x0000ad0018187a20 */ /* 0x000fe40000410000 */
[----:B------:R-:W-:Y:S02]  /*3240*/  FMUL.FTZ R25, R25, c[0x0][0x2b4] ;  /* 0x0000ad0019197a20 */ /* 0x000fe40000410000 */
[----:B------:R-:W-:Y:S02]  /*3250*/  FMUL.FTZ R26, R26, c[0x0][0x2b4] ;  /* 0x0000ad001a1a7a20 */ /* 0x000fe40000410000 */
[----:B------:R-:W-:Y:S03]  /*3260*/  FMUL.FTZ R27, R27, c[0x0][0x2b4] ;  /* 0x0000ad001b1b7a20 */ /* 0x000fe60000410000 */
[----:B------:R-:W1:Y:S01]  /*3270*/  MUFU.TANH R214, R15 ;  /* 0x0000000f00d67308 */ /* 0x000e620000002400 */
[----:B------:R1:W1:Y:S09]  /*3280*/  LDSM.16.M88.4 R76, [R225+0xf080] ;  /* 0x00f08000e14c783b */ /* 0x0002720000000200 */
[----:B------:R-:W1:Y:S01]  /*3290*/  MUFU.TANH R142, R21 ;  /* 0x00000015008e7308 */ /* 0x000e620000002400 */
[----:B------:R1:W1:Y:S05]  /*32a0*/  LDSM.16.M88.4 R80, [R226+0xe080] ;  /* 0x00e08000e250783b */ /* 0x00026a0000000200 */
[----:B------:R1:W1:Y:S04]  /*32b0*/  LDSM.16.M88.4 R132, [R226+0xf080] ;  /* 0x00f08000e284783b */ /* 0x0002680000000200 */
        /* <DEDUP_REMOVED lines=12> */
[----:B--234-:R-:W2:Y:S01]  /*3380*/  LDL.64 R6, [R1+0x10] ;  /* 0x0000100001067983 */ /* 0x01cea20000100a00 */
[----:B------:R-:W-:Y:S01]  /*3390*/  USHF.R.S32.HI UR28, URZ, 0x1f, UR19 ;  /* 0x0000001f3f1c7899 */ /* 0x000fe20008011413 */
[----:B------:R-:W-:Y:S01]  /*33a0*/  IMAD.U32 R10, RZ, RZ, UR18 ;  /* 0x00000012ff0a7e24 */ /* 0x000fe2000f8e00ff */
[----:B------:R-:W-:Y:S01]  /*33b0*/  ULDC.64 UR6, c[0x0][0x178] ;  /* 0x00005e0000067ab9 */ /* 0x000fe20000000a00 */
[----:B------:R-:W3:Y:S01]  /*33c0*/  LDL R147, [R1+0x1c] ;  /* 0x00001c0001937983 */ /* 0x000ee20000100800 */
[----:B------:R-:W-:Y:S01]  /*33d0*/  UIMAD UR28, UR28, UR6, URZ ;  /* 0x000000061c1c72a4 */ /* 0x000fe2000f8e023f */
[----:B-1----:R-:W-:Y:S01]  /*33e0*/  IMAD.U32 R0, RZ, RZ, UR25 ;  /* 0x00000019ff007e24 */ /* 0x002fe2000f8e00ff */
[----:B------:R-:W-:Y:S01]  /*33f0*/  UIMAD.WIDE.U32 UR30, UR19, UR6, URZ ;  /* 0x00000006131e72a5 */ /* 0x000fe2000f8e003f */
[----:B------:R-:W4:Y:S01]  /*3400*/  LDL R140, [R1+0x20] ;  /* 0x00002000018c7983 */ /* 0x000f220000100800 */
[----:B------:R-:W-:Y:S01]  /*3410*/  UIMAD UR28, UR19, UR7, UR28 ;  /* 0x00000007131c72a4 */ /* 0x000fe2000f8e021c */
[----:B------:R-:W-:Y:S01]  /*3420*/  IMAD.U32 R12, RZ, RZ, UR17 ;  /* 0x00000011ff0c7e24 */ /* 0x000fe2000f8e00ff */
[----:B------:R-:W-:Y:S01]  /*3430*/  @!P2 LEA R0, R0, 0x40, 0x6 ;  /* 0x000000400000a811 */ /* 0x000fe200078e30ff */
[----:B------:R-:W5:Y:S01]  /*3440*/  LDL.64 R148, [R1] ;  /* 0x0000000001947983 */ /* 0x000f620000100a00 */
[----:B------:R-:W-:Y:S01]  /*3450*/  USHF.L.U32 UR6, UR30, 0x6, URZ ;  /* 0x000000061e067899 */ /* 0x000fe2000800063f */
[----:B------:R-:W-:Y:S01]  /*3460*/  IMAD.U32 R11, RZ, RZ, UR20 ;  /* 0x00000014ff0b7e24 */ /* 0x000fe2000f8e00ff */
[----:B------:R-:W-:Y:S02]  /*3470*/  UIADD3 UR28, UR31, UR28, URZ ;  /* 0x0000001c1f1c7290 */ /* 0x000fe4000fffe03f */
[----:B------:R-:W-:Y:S02]  /*3480*/  UIMAD UR7, UR19, UR14, UR9 ;  /* 0x0000000e130772a4 */ /* 0x000fe4000f8e0209 */
[----:B------:R-:W-:Y:S01]  /*3490*/  IADD3 R10, P6, P5, R248, UR6, R10 ;  /* 0x00000006f80a7c10 */ /* 0x000fe2000fdde00a */
[----:B------:R-:W-:Y:S03]  /*34a0*/  USHF.L.U64.HI UR28, UR30, 0x6, UR28 ;  /* 0x000000061e1c7899 */ /* 0x000fe6000801021c */
[----:B------:R-:W-:Y:S03]  /*34b0*/  IADD3 R2, -R242, UR7, RZ ;  /* 0x00000007f2027c10 */ /* 0x000fe6000fffe1ff */
[C---:B------:R-:W-:Y:S02]  /*34c0*/  IADD3.X R12, R245.reuse, UR28, R12, P6, P5 ;  /* 0x0000001cf50c7c10 */ /* 0x040fe4000b7ea40c */
[----:B------:R-:W-:Y:S02]  /*34d0*/  IADD3 R5, P5, R248, UR6, RZ ;  /* 0x00000006f8057c10 */ /* 0x000fe4000ffbe0ff */
[----:B------:R-:W-:Y:S02]  /*34e0*/  ISETP.LT.OR P6, PT, R2, 0x1, P4 ;  /* 0x000000010200780c */ /* 0x000fe400027c1670 */
[C---:B--2---:R-:W-:Y:S02]  /*34f0*/  @!P2 IADD3 R3, P1, R0.reuse, R6, RZ ;  /* 0x000000060003a210 */ /* 0x044fe40007f3e0ff */
[----:B------:R-:W-:Y:S02]  /*3500*/  IADD3.X R7, R245, UR28, RZ, P5, !PT ;  /* 0x0000001cf5077c10 */ /* 0x000fe4000affe4ff */
[----:B------:R-:W-:Y:S02]  /*3510*/  LEA R6, P5, R5, c[0x0][0x160], 0x1 ;  /* 0x0000580005067a11 */ /* 0x000fe400078a08ff */
[----:B---3--:R-:W-:Y:S02]  /*3520*/  @!P2 LEA.HI.X.SX32 R0, R0, R147, 0x1, P1 ;  /* 0x000000930000a211 */ /* 0x008fe400008f0eff */
[----:B------:R-:W-:Y:S02]  /*3530*/  @!P2 LEA R8, P1, R3, c[0x0][0x258], 0x2 ;  /* 0x000096000308aa11 */ /* 0x000fe400078210ff */
[----:B------:R-:W-:Y:S02]  /*3540*/  LEA.HI.X R7, R5, c[0x0][0x164], R7, 0x1, P5 ;  /* 0x0000590005077a11 */ /* 0x000fe400028f0c07 */
[----:B------:R-:W-:Y:S01]  /*3550*/  @!P2 LEA.HI.X R9, R3, c[0x0][0x25c], R0, 0x2, P1 ;  /* 0x000097000309aa11 */ /* 0x000fe200008f1400 */
[----:B----4-:R-:W-:Y:S01]  /*3560*/  IMAD R0, R11, 0x4000, R140 ;  /* 0x000040000b007824 */ /* 0x010fe200078e028c */
[----:B------:R-:W-:Y:S02]  /*3570*/  LEA R4, P1, R10, c[0x0][0x160], 0x1 ;  /* 0x000058000a047a11 */ /* 0x000fe400078208ff */
[----:B------:R-:W-:Y:S02]  /*3580*/  ISETP.LT.OR P5, PT, R2, 0x1, P3 ;  /* 0x000000010200780c */ /* 0x000fe40001fa1670 */
[----:B------:R-:W-:Y:S01]  /*3590*/  @!PT LDS RZ, [RZ] ;  /* 0x00000000fffff984 */ /* 0x000fe20000000800 */
[----:B------:R-:W-:Y:S01]  /*35a0*/  @!PT LDS RZ, [RZ] ;  /* 0x00000000fffff984 */ /* 0x000fe20000000800 */
[----:B------:R-:W-:Y:S01]  /*35b0*/  @!PT LDS RZ, [RZ] ;  /* 0x00000000fffff984 */ /* 0x000fe20000000800 */
[----:B------:R1:W-:Y:S01]  /*35c0*/  LDGSTS.E.BYPASS.LTC128B.128 [R0], [R6.64], !P6 ;  /* 0x0000000006007fae */ /* 0x0003e2000f101d5a */
[----:B------:R-:W-:Y:S02]  /*35d0*/  LEA.HI.X R5, R10, c[0x0][0x164], R12, 0x1, P1 ;  /* 0x000059000a057a11 */ /* 0x000fe400008f0c0c */
[C---:B------:R-:W-:Y:S02]  /*35e0*/  ISETP.LT.OR P1, PT, R2.reuse, 0x21, P4 ;  /* 0x000000210200780c */ /* 0x040fe40002721670 */
[----:B------:R-:W-:Y:S01]  /*35f0*/  ISETP.LT.OR P6, PT, R2, 0x21, P3 ;  /* 0x000000210200780c */ /* 0x000fe20001fc1670 */
[----:B------:R-:W-:Y:S04]  /*3600*/  IMAD.U32 R2, RZ, RZ, UR20 ;  /* 0x00000014ff027e24 */ /* 0x000fe8000f8e00ff */
[----:B-----5:R-:W-:Y:S01]  /*3610*/  @!P2 IMAD R2, R2, 0x40, R148 ;  /* 0x000000400202a824 */ /* 0x020fe200078e0294 */
[----:B------:R1:W-:Y:S03]  /*3620*/  LDGSTS.E.BYPASS.LTC128B.128 [R0+0x2000], [R6.64+0x80], !P5 ;  /* 0x0200008006007fae */ /* 0x0003e6000e901d5a */
[----:B------:R-:W-:Y:S02]  /*3630*/  @!P2 IMAD.SHL.U32 R2, R2, 0x4, RZ ;  /* 0x000000040202a824 */ /* 0x000fe400078e00ff */
[----:B------:R1:W-:Y:S04]  /*3640*/  LDGSTS.E.BYPASS.LTC128B.128 [R0+0x1000], [R4.64], !P1 ;  /* 0x0100000004007fae */ /* 0x0003e8000c901d5a */
[----:B------:R1:W-:Y:S04]  /*3650*/  LDGSTS.E.BYPASS.LTC128B.128 [R0+0x3000], [R4.64+0x80], !P6 ;  /* 0x0300008004007fae */ /* 0x0003e8000f101d5a */
[----:B------:R1:W-:Y:S02]  /*3660*/  @!P2 LDGSTS.E.BYPASS.LTC128B.128 [R2+0x12080], [R8.64] ;  /* 0x120800000802afae */ /* 0x0003e4000b901d5a */
.L_x_793:
        /* <DEDUP_REMOVED lines=10> */
[----:B------:R-:W-:Y:S02]  /*3710*/  IADD3 R0, R0, R226, RZ ;  /* 0x000000e200007210 */ /* 0x000fe40007ffe0ff */
[----:B------:R-:W-:Y:S02]  /*3720*/  IADD3 R3, -R252, UR6, R237 ;  /* 0x00000006fc037c10 */ /* 0x000fe4000fffe1ed */
        /* <DEDUP_REMOVED lines=10> */
[----:B------:R-:W-:Y:S08]  /*37d0*/  HMMA.16816.F32.BF16 R24, R132, R170, R24 ;  /* 0x000000aa8418723c */ /* 0x000ff00000041818 */
        /* <DEDUP_REMOVED lines=31> */
[----:B------:R-:W2:Y:S08]  /*39d0*/  LDSM.16.M88.4 R80, [R2+0x11080] ;  /* 0x011080000250783b */ /* 0x000eb00000000200 */
[----:B------:R-:W-:Y:S01]  /*39e0*/  LDS R2, [R237.X4+0x12280] ;  /* 0x01228000ed027984 */ /* 0x000fe20000004800 */
        /* <DEDUP_REMOVED lines=8> */
[----:B--2---:R-:W-:Y:S04]  /*3a70*/  IMNMX R0, R239, R3, PT ;  /* 0x00000003ef007217 */ /* 0x004fe80003800200 */
[----:B------:R-:W-:Y:S04]  /*3a80*/  ISETP.GT.AND P1, PT, R0, RZ, PT ;  /* 0x000000ff0000720c */ /* 0x000fe80003f24270 */
[C---:B------:R-:W-:Y:S01]  /*3a90*/  FSEL R140, R145.reuse, -INF , P1 ;  /* 0xff800000918c7808 */ /* 0x040fe20000800000 */
[-C--:B-1----:R-:W-:Y:S05]  /*3aa0*/  HMMA.16816.F32.BF16 R4, R76, R202.reuse, R4 ;  /* 0x000000ca4c04723c */ /* 0x082fea0000041804 */
[----:B------:R-:W-:Y:S01]  /*3ab0*/  FFMA.FTZ R140, R140, c[0x0][0x29c], -R136 ;  /* 0x0000a7008c8c7a23 */ /* 0x000fe20000010888 */
[----:B------:R-:W-:Y:S02]  /*3ac0*/  ISETP.GT.AND P1, PT, R0, 0x1, PT ;  /* 0x000000010000780c */ /* 0x000fe40003f24270 */
[C---:B---3--:R-:W-:Y:S03]  /*3ad0*/  HMMA.16816.F32.BF16 R8, R80.reuse, R202, R8 ;  /* 0x000000ca5008723c */ /* 0x048fe60000041808 */
[----:B------:R-:W1:Y:S05]  /*3ae0*/  MUFU.EX2 R140, R140 ;  /* 0x0000008c008c7308 */ /* 0x000e6a0000000800 */
[-C--:B------:R-:W-:Y:S08]  /*3af0*/  HMMA.16816.F32.BF16 R12, R80, R204.reuse, R12 ;  /* 0x000000cc500c723c */ /* 0x080ff0000004180c */
[C---:B------:R-:W-:Y:S04]  /*3b00*/  HMMA.16816.F32.BF16 R16, R76.reuse, R204, R16 ;  /* 0x000000cc4c10723c */ /* 0x040fe80000041810 */
[----:B------:R-:W-:Y:S04]  /*3b10*/  FADD.FTZ R4, R4, -R2 ;  /* 0x8000000204047221 */ /* 0x000fe80000010000 */
[-C--:B------:R-:W-:Y:S04]  /*3b20*/  HMMA.16816.F32.BF16 R20, R76, R206.reuse, R20 ;  /* 0x000000ce4c14723c */ /* 0x080fe80000041814 */
[----:B-1----:R-:W-:Y:S03]  /*3b30*/  FMUL.FTZ R4, R140, R4 ;  /* 0x000000048c047220 */ /* 0x002fe60000410000 */
[----:B------:R-:W-:Y:S01]  /*3b40*/  FSEL R78, R146, -INF , P1 ;  /* 0xff800000924e7808 */ /* 0x000fe20000800000 */
[----:B------:R-:W-:Y:S04]  /*3b50*/  HMMA.16816.F32.BF16 R24, R80, R206, R24 ;  /* 0x000000ce5018723c */ /* 0x000fe80000041818 */
[----:B------:R-:W-:Y:S01]  /*3b60*/  ISETP.GT.AND P1, PT, R0, 0x20, PT ;  /* 0x000000200000780c */ /* 0x000fe20003f24270 */
[--C-:B------:R-:W-:Y:S02]  /*3b70*/  FFMA.FTZ R78, R78, c[0x0][0x29c], -R136.reuse ;  /* 0x0000a7004e4e7a23 */ /* 0x100fe40000010888 */
[----:B------:R-:W-:Y:S01]  /*3b80*/  FFMA.FTZ R77, -R145, R145, 1 ;  /* 0x3f800000914d7423 */ /* 0x000fe20000010191 */
[----:B------:R-:W-:Y:S02]  /*3b90*/  FSEL R76, R141, -INF , P1 ;  /* 0xff8000008d4c7808 */ /* 0x000fe40000800000 */
[----:B------:R-:W-:Y:S01]  /*3ba0*/  ISETP.GT.AND P1, PT, R0, 0x21, PT ;  /* 0x000000210000780c */ /* 0x000fe20003f24270 */
[----:B------:R-:W1:Y:S01]  /*3bb0*/  MUFU.EX2 R78, R78 ;  /* 0x0000004e004e7308 */ /* 0x000e620000000800 */
[----:B------:R-:W-:Y:S02]  /*3bc0*/  FMUL.FTZ R150, R4, R77 ;  /* 0x0000004d04967220 */ /* 0x000fe40000410000 */
[----:B------:R-:W-:Y:S01]  /*3bd0*/  FFMA.FTZ R76, R76, c[0x0][0x29c], -R136 ;  /* 0x0000a7004c4c7a23 */ /* 0x000fe20000010888 */
[----:B------:R-:W-:Y:S01]  /*3be0*/  FSEL R82, R144, -INF , P1 ;  /* 0xff80000090527808 */ /* 0x000fe20000800000 */
[----:B------:R-:W-:Y:S01]  /*3bf0*/  FADD.FTZ R4, R5, -R2 ;  /* 0x8000000205047221 */ /* 0x000fe20000010000 */
[----:B------:R-:W-:Y:S01]  /*3c00*/  ISETP.GT.AND P1, PT, R0, 0x40, PT ;  /* 0x000000400000780c */ /* 0x000fe20003f24270 */
[----:B------:R-:W-:Y:S02]  /*3c10*/  FFMA.FTZ R5, -R141, R141, 1 ;  /* 0x3f8000008d057423 */ /* 0x000fe4000001018d */
[----:B------:R-:W-:Y:S01]  /*3c20*/  FFMA.FTZ R82, R82, c[0x0][0x29c], -R136 ;  /* 0x0000a70052527a23 */ /* 0x000fe20000010888 */
[----:B------:R2:W-:Y:S01]  /*3c30*/  MUFU.EX2 R83, R76 ;  /* 0x0000004c00537308 */ /* 0x0005e20000000800 */
[----:B------:R-:W-:Y:S01]  /*3c40*/  FSEL R133, R143, -INF , P1 ;  /* 0xff8000008f857808 */ /* 0x000fe20000800000 */
[--C-:B------:R-:W-:Y:S01]  /*3c50*/  FADD.FTZ R20, R20, -R2.reuse ;  /* 0x8000000214147221 */ /* 0x100fe20000010000 */
[----:B------:R-:W-:Y:S01]  /*3c60*/  ISETP.GT.AND P1, PT, R0, 0x41, PT ;  /* 0x000000410000780c */ /* 0x000fe20003f24270 */
[----:B------:R-:W-:Y:S01]  /*3c70*/  FADD.FTZ R21, R21, -R2 ;  /* 0x8000000215157221 */ /* 0x000fe20000010000 */
[----:B------:R-:W-:Y:S01]  /*3c80*/  IADD3 R0, R3, 0x8, RZ ;  /* 0x0000000803007810 */ /* 0x000fe20007ffe0ff */
[--C-:B------:R-:W-:Y:S03]  /*3c90*/  FFMA.FTZ R133, R133, c[0x0][0x29c], -R136.reuse ;  /* 0x0000a70085857a23 */ /* 0x100fe60000010888 */
[----:B------:R-:W-:Y:S01]  /*3ca0*/  IMNMX R0, R239, R0, PT ;  /* 0x00000000ef007217 */ /* 0x000fe20003800200 */
[----:B------:R-:W-:Y:S03]  /*3cb0*/  MUFU.EX2 R82, R82 ;  /* 0x0000005200527308 */ /* 0x000fe60000000800 */
[----:B------:R-:W-:Y:S01]  /*3cc0*/  ISETP.GT.AND P6, PT, R0, 0x21, PT ;  /* 0x000000210000780c */ /* 0x000fe20003fc4270 */
[----:B-1----:R-:W-:Y:S01]  /*3cd0*/  FMUL.FTZ R4, R78, R4 ;  /* 0x000000044e047220 */ /* 0x002fe20000410000 */
[----:B------:R-:W-:Y:S02]  /*3ce0*/  ISETP.GT.AND P5, PT, R0, 0x40, PT ;  /* 0x000000400000780c */ /* 0x000fe40003fa4270 */
[----:B------:R-:W-:Y:S03]  /*3cf0*/  F2FP.BF16.PACK_AB R78, R78, R140 ;  /* 0x0000008c4e4e723e */ /* 0x000fe600000010ff */
[----:B------:R-:W1:Y:S01]  /*3d00*/  MUFU.EX2 R133, R133 ;  /* 0x0000008500857308 */ /* 0x000e620000000800 */
[----:B--2---:R-:W-:Y:S02]  /*3d10*/  FSEL R76, R142, -INF , P1 ;  /* 0xff8000008e4c7808 */ /* 0x004fe40000800000 */
[----:B------:R-:W-:Y:S03]  /*3d20*/  ISETP.GT.AND P1, PT, R0, RZ, PT ;  /* 0x000000ff0000720c */ /* 0x000fe60003f24270 */
[----:B------:R-:W-:Y:S01]  /*3d30*/  FFMA.FTZ R136, R76, c[0x0][0x29c], -R136 ;  /* 0x0000a7004c887a23 */ /* 0x000fe20000010888 */
[----:B------:R-:W-:Y:S02]  /*3d40*/  FSEL R76, R156, -INF , P1 ;  /* 0xff8000009c4c7808 */ /* 0x000fe40000800000 */
[----:B------:R-:W-:Y:S01]  /*3d50*/  ISETP.GT.AND P1, PT, R0, 0x1, PT ;  /* 0x000000010000780c */ /* 0x000fe20003f24270 */
[----:B------:R-:W2:Y:S02]  /*3d60*/  MUFU.EX2 R81, R136 ;  /* 0x0000008800517308 */ /* 0x000ea40000000800 */
[--C-:B------:R-:W-:Y:S01]  /*3d70*/  FFMA.FTZ R76, R76, c[0x0][0x29c], -R137.reuse ;  /* 0x0000a7004c4c7a23 */ /* 0x100fe20000010889 */
[----:B------:R-:W-:Y:S02]  /*3d80*/  FSEL R79, R157, -INF , P1 ;  /* 0xff8000009d4f7808 */ /* 0x000fe40000800000 */
[----:B------:R-:W-:Y:S03]  /*3d90*/  ISETP.GT.AND P1, PT, R0, 0x20, PT ;  /* 0x000000200000780c */ /* 0x000fe60003f24270 */
[--C-:B------:R-:W-:Y:S02]  /*3da0*/  FFMA.FTZ R77, R79, c[0x0][0x29c], -R137.reuse ;  /* 0x0000a7004f4d7a23 */ /* 0x100fe40000010889 */
[----:B------:R3:W4:Y:S01]  /*3db0*/  MUFU.EX2 R80, R76 ;  /* 0x0000004c00507308 */ /* 0x0007220000000800 */
[----:B------:R-:W-:Y:S02]  /*3dc0*/  FFMA.FTZ R79, -R146, R146, 1 ;  /* 0x3f800000924f7423 */ /* 0x000fe40000010192 */
[----:B-1----:R-:W-:Y:S02]  /*3dd0*/  FMUL.FTZ R20, R133, R20 ;  /* 0x0000001485147220 */ /* 0x002fe40000410000 */
[----:B------:R-:W-:Y:S01]  /*3de0*/  FMUL.FTZ R149, R4, R79 ;  /* 0x0000004f04957220 */ /* 0x000fe20000410000 */
[----:B------:R-:W-:Y:S01]  /*3df0*/  FSEL R4, R153, -INF , P6 ;  /* 0xff80000099047808 */ /* 0x000fe20003000000 */
[--C-:B------:R-:W-:Y:S03]  /*3e00*/  FADD.FTZ R79, R17, -R2.reuse ;  /* 0x80000002114f7221 */ /* 0x100fe60000010000 */
[----:B------:R-:W-:Y:S01]  /*3e10*/  MUFU.EX2 R77, R77 ;  /* 0x0000004d004d7308 */ /* 0x000fe20000000800 */
[--C-:B------:R-:W-:Y:S02]  /*3e20*/  FFMA.FTZ R17, R4, c[0x0][0x29c], -R137.reuse ;  /* 0x0000a70004117a23 */ /* 0x100fe40000010889 */
[----:B------:R-:W-:Y:S07]  /*3e30*/  FFMA.FTZ R4, -R144, R144, 1 ;  /* 0x3f80000090047423 */ /* 0x000fee0000010190 */
[----:B------:R-:W-:Y:S01]  /*3e40*/  MUFU.EX2 R17, R17 ;  /* 0x0000001100117308 */ /* 0x000fe20000000800 */
[----:B---3--:R-:W-:Y:S02]  /*3e50*/  FSEL R76, R154, -INF , P1 ;  /* 0xff8000009a4c7808 */ /* 0x008fe40000800000 */
[----:B------:R-:W-:Y:S01]  /*3e60*/  ISETP.GT.AND P1, PT, R0, 0x41, PT ;  /* 0x000000410000780c */ /* 0x000fe20003f24270 */
[----:B------:R-:W-:Y:S01]  /*3e70*/  FADD.FTZ R0, R16, -R2 ;  /* 0x8000000210007221 */ /* 0x000fe20000010000 */
[----:B------:R-:W-:Y:S01]  /*3e80*/  FSEL R16, R152, -INF , P5 ;  /* 0xff80000098107808 */ /* 0x000fe20002800000 */
[--C-:B------:R-:W-:Y:S01]  /*3e90*/  FFMA.FTZ R76, R76, c[0x0][0x29c], -R137.reuse ;  /* 0x0000a7004c4c7a23 */ /* 0x100fe20000010889 */
[----:B------:R-:W-:Y:S01]  /*3ea0*/  FSEL R2, R151, -INF , P1 ;  /* 0xff80000097027808 */ /* 0x000fe20000800000 */
[----:B------:R-:W-:Y:S02]  /*3eb0*/  FMUL.FTZ R0, R83, R0 ;  /* 0x0000000053007220 */ /* 0x000fe40000410000 */
[--C-:B------:R-:W-:Y:S02]  /*3ec0*/  FFMA.FTZ R16, R16, c[0x0][0x29c], -R137.reuse ;  /* 0x0000a70010107a23 */ /* 0x100fe40000010889 */
[----:B------:R-:W-:Y:S01]  /*3ed0*/  FMUL.FTZ R148, R0, R5 ;  /* 0x0000000500947220 */ /* 0x000fe20000410000 */
[----:B------:R-:W1:Y:S01]  /*3ee0*/  MUFU.EX2 R76, R76 ;  /* 0x0000004c004c7308 */ /* 0x000e620000000800 */
[----:B------:R-:W3:Y:S01]  /*3ef0*/  LDS R0, [R237.X4+0x122a0] ;  /* 0x0122a000ed007984 */ /* 0x000ee20000004800 */
[----:B------:R-:W-:Y:S01]  /*3f00*/  FFMA.FTZ R137, R2, c[0x0][0x29c], -R137 ;  /* 0x0000a70002897a23 */ /* 0x000fe20000010889 */
[----:B------:R-:W-:Y:S01]  /*3f10*/  IADD3 R2, R3, 0x20, RZ ;  /* 0x0000002003027810 */ /* 0x000fe20007ffe0ff */
[C---:B------:R-:W-:Y:S01]  /*3f20*/  FMUL.FTZ R5, R82.reuse, R79 ;  /* 0x0000004f52057220 */ /* 0x040fe20000410000 */
[----:B------:R-:W-:Y:S02]  /*3f30*/  F2FP.BF16.PACK_AB R82, R82, R83 ;  /* 0x000000535252723e */ /* 0x000fe400000010ff */
[----:B------:R-:W-:Y:S01]  /*3f40*/  IMNMX R2, R239, R2, PT ;  /* 0x00000002ef027217 */ /* 0x000fe20003800200 */
[----:B------:R-:W-:Y:S02]  /*3f50*/  FMUL.FTZ R147, R5, R4 ;  /* 0x0000000405937220 */ /* 0x000fe40000410000 */
[----:B------:R-:W-:Y:S01]  /*3f60*/  FFMA.FTZ R4, -R143, R143, 1 ;  /* 0x3f8000008f047423 */ /* 0x000fe2000001018f */
[C---:B------:R-:W-:Y:S01]  /*3f70*/  ISETP.GT.AND P1, PT, R2.reuse, RZ, PT ;  /* 0x000000ff0200720c */ /* 0x040fe20003f24270 */
[----:B------:R-:W5:Y:S01]  /*3f80*/  MUFU.EX2 R5, R137 ;  /* 0x0000008900057308 */ /* 0x000f620000000800 */
[----:B------:R-:W-:Y:S01]  /*3f90*/  ISETP.GT.AND P5, PT, R2, 0x40, PT ;  /* 0x000000400200780c */ /* 0x000fe20003fa4270 */
[----:B------:R-:W-:Y:S01]  /*3fa0*/  FMUL.FTZ R146, R20, R4 ;  /* 0x0000000414927220 */ /* 0x000fe20000410000 */
[----:B------:R-:W-:Y:S01]  /*3fb0*/  FSEL R79, R209, -INF , P1 ;  /* 0xff800000d14f7808 */ /* 0x000fe20000800000 */
[C---:B--2---:R-:W-:Y:S01]  /*3fc0*/  FMUL.FTZ R20, R81.reuse, R21 ;  /* 0x0000001551147220 */ /* 0x044fe20000410000 */
[----:B------:R-:W-:Y:S01]  /*3fd0*/  ISETP.GT.AND P1, PT, R2, 0x1, PT ;  /* 0x000000010200780c */ /* 0x000fe20003f24270 */
[----:B------:R-:W-:Y:S01]  /*3fe0*/  FFMA.FTZ R4, -R142, R142, 1 ;  /* 0x3f8000008e047423 */ /* 0x000fe2000001018e */
[----:B------:R-:W-:Y:S01]  /*3ff0*/  F2FP.BF16.PACK_AB R81, R81, R133 ;  /* 0x000000855151723e */ /* 0x000fe200000010ff */
[--C-:B------:R-:W-:Y:S01]  /*4000*/  FFMA.FTZ R79, R79, c[0x0][0x29c], -R138.reuse ;  /* 0x0000a7004f4f7a23 */ /* 0x100fe2000001088a */
[----:B------:R-:W-:Y:S01]  /*4010*/  FSEL R132, R210, -INF , P1 ;  /* 0xff800000d2847808 */ /* 0x000fe20000800000 */
[----:B------:R-:W-:Y:S01]  /*4020*/  FMUL.FTZ R143, R20, R4 ;  /* 0x00000004148f7220 */ /* 0x000fe20000410000 */
[----:B------:R-:W-:Y:S01]  /*4030*/  ISETP.GT.AND P1, PT, R2, 0x20, PT ;  /* 0x000000200200780c */ /* 0x000fe20003f24270 */
[----:B------:R-:W-:Y:S01]  /*4040*/  FFMA.FTZ R20, -R156, R156, 1 ;  /* 0x3f8000009c147423 */ /* 0x000fe2000001019c */
[----:B------:R-:W2:Y:S01]  /*4050*/  MUFU.EX2 R16, R16 ;  /* 0x0000001000107308 */ /* 0x000ea20000000800 */
[----:B------:R-:W-:Y:S01]  /*4060*/  FFMA.FTZ R132, R132, c[0x0][0x29c], -R138 ;  /* 0x0000a70084847a23 */ /* 0x000fe2000001088a */
[----:B------:R-:W-:Y:S02]  /*4070*/  FSEL R21, R212, -INF , P1 ;  /* 0xff800000d4157808 */ /* 0x000fe40000800000 */
[----:B------:R-:W-:Y:S06]  /*4080*/  ISETP.GT.AND P1, PT, R2, 0x21, PT ;  /* 0x000000210200780c */ /* 0x000fec0003f24270 */
[----:B------:R-:W1:Y:S01]  /*4090*/  MUFU.EX2 R79, R79 ;  /* 0x0000004f004f7308 */ /* 0x000e620000000800 */
[----:B---3--:R-:W-:Y:S02]  /*40a0*/  FADD.FTZ R4, R6, -R0 ;  /* 0x8000000006047221 */ /* 0x008fe40000010000 */
[----:B------:R-:W-:Y:S02]  /*40b0*/  FFMA.FTZ R6, R21, c[0x0][0x29c], -R138 ;  /* 0x0000a70015067a23 */ /* 0x000fe4000001088a */
[--C-:B------:R-:W-:Y:S05]  /*40c0*/  FADD.FTZ R21, R7, -R0.reuse ;  /* 0x8000000007157221 */ /* 0x100fea0000010000 */
[----:B------:R-:W-:Y:S01]  /*40d0*/  MUFU.EX2 R132, R132 ;  /* 0x0000008400847308 */ /* 0x000fe20000000800 */
[----:B----4-:R-:W-:Y:S02]  /*40e0*/  FMUL.FTZ R4, R80, R4 ;  /* 0x0000000450047220 */ /* 0x010fe40000410000 */
[--C-:B------:R-:W-:Y:S02]  /*40f0*/  FADD.FTZ R18, R18, -R0.reuse ;  /* 0x8000000012127221 */ /* 0x100fe40000010000 */
[----:B------:R-:W-:Y:S01]  /*4100*/  FMUL.FTZ R142, R4, R20 ;  /* 0x00000014048e7220 */ /* 0x000fe20000410000 */
[----:B------:R-:W-:Y:S01]  /*4110*/  FSEL R20, R211, -INF , P1 ;  /* 0xff800000d3147808 */ /* 0x000fe20000800000 */
[----:B------:R-:W-:Y:S01]  /*4120*/  FFMA.FTZ R4, -R157, R157, 1 ;  /* 0x3f8000009d047423 */ /* 0x000fe2000001019d */
[----:B------:R-:W-:Y:S01]  /*4130*/  ISETP.GT.AND P1, PT, R2, 0x41, PT ;  /* 0x000000410200780c */ /* 0x000fe20003f24270 */
[----:B------:R-:W-:Y:S01]  /*4140*/  FADD.FTZ R136, R22, -R0 ;  /* 0x8000000016887221 */ /* 0x000fe20000010000 */
[----:B------:R3:W-:Y:S01]  /*4150*/  MUFU.EX2 R7, R6 ;  /* 0x0000000600077308 */ /* 0x0007e20000000800 */
[----:B------:R-:W-:Y:S01]  /*4160*/  FFMA.FTZ R20, R20, c[0x0][0x29c], -R138 ;  /* 0x0000a70014147a23 */ /* 0x000fe2000001088a */
[----:B------:R-:W-:Y:S01]  /*4170*/  FSEL R2, R155, -INF , P1 ;  /* 0xff8000009b027808 */ /* 0x000fe20000800000 */
[----:B------:R-:W-:Y:S02]  /*4180*/  FADD.FTZ R23, R23, -R0 ;  /* 0x8000000017177221 */ /* 0x000fe40000010000 */
[----:B-1----:R-:W-:Y:S02]  /*4190*/  FMUL.FTZ R18, R76, R18 ;  /* 0x000000124c127220 */ /* 0x002fe40000410000 */
[----:B---3--:R-:W-:Y:S02]  /*41a0*/  FMUL.FTZ R6, R77, R21 ;  /* 0x000000154d067220 */ /* 0x008fe40000410000 */
[----:B------:R-:W-:Y:S02]  /*41b0*/  FFMA.FTZ R21, -R152, R152, 1 ;  /* 0x3f80000098157423 */ /* 0x000fe40000010198 */
[----:B------:R-:W-:Y:S01]  /*41c0*/  FMUL.FTZ R141, R6, R4 ;  /* 0x00000004068d7220 */ /* 0x000fe20000410000 */
[----:B------:R-:W-:Y:S01]  /*41d0*/  FSEL R4, R158, -INF , P5 ;  /* 0xff8000009e047808 */ /* 0x000fe20002800000 */
[----:B------:R1:W-:Y:S04]  /*41e0*/  MUFU.EX2 R6, R20 ;  /* 0x0000001400067308 */ /* 0x0003e80000000800 */
[--C-:B------:R-:W-:Y:S02]  /*41f0*/  FFMA.FTZ R4, R4, c[0x0][0x29c], -R138.reuse ;  /* 0x0000a70004047a23 */ /* 0x100fe4000001088a */
[----:B------:R-:W-:Y:S01]  /*4200*/  FFMA.FTZ R138, R2, c[0x0][0x29c], -R138 ;  /* 0x0000a700028a7a23 */ /* 0x000fe2000001088a */
[----:B------:R-:W-:Y:S01]  /*4210*/  IADD3 R2, R3, 0x28, RZ ;  /* 0x0000002803027810 */ /* 0x000fe20007ffe0ff */
[----:B------:R-:W-:Y:S02]  /*4220*/  FFMA.FTZ R3, -R154, R154, 1 ;  /* 0x3f8000009a037423 */ /* 0x000fe4000001019a */
[----:B------:R-:W3:Y:S02]  /*4230*/  MUFU.EX2 R4, R4 ;  /* 0x0000000400047308 */ /* 0x000ee40000000800 */
[----:B------:R-:W-:Y:S02]  /*4240*/  FMUL.FTZ R145, R18, R3 ;  /* 0x0000000312917220 */ /* 0x000fe40000410000 */
[----:B-----5:R-:W-:Y:S01]  /*4250*/  FMUL.FTZ R18, R5, R23 ;  /* 0x0000001705127220 */ /* 0x020fe20000410000 */
[----:B------:R-:W-:Y:S02]  /*4260*/  F2FP.BF16.PACK_AB R23, R77, R80 ;  /* 0x000000504d17723e */ /* 0x000fe400000010ff */
[----:B------:R-:W-:Y:S03]  /*4270*/  F2FP.BF16.PACK_AB R77, R147, R148 ;  /* 0x00000094934d723e */ /* 0x000fe600000010ff */
[----:B------:R4:W5:Y:S01]  /*4280*/  MUFU.EX2 R3, R138 ;  /* 0x0000008a00037308 */ /* 0x0009620000000800 */
[----:B-1----:R-:W-:Y:S01]  /*4290*/  FADD.FTZ R20, R19, -R0 ;  /* 0x8000000013147221 */ /* 0x002fe20000010000 */
[----:B------:R-:W-:Y:S01]  /*42a0*/  IMNMX R0, R239, R2, PT ;  /* 0x00000002ef007217 */ /* 0x000fe20003800200 */
[----:B------:R-:W-:Y:S01]  /*42b0*/  FFMA.FTZ R19, -R153, R153, 1 ;  /* 0x3f80000099137423 */ /* 0x000fe20000010199 */
[----:B------:R-:W1:Y:S01]  /*42c0*/  LDS R2, [R237.X4+0x12300] ;  /* 0x01230000ed027984 */ /* 0x000e620000004800 */
[----:B------:R-:W-:Y:S01]  /*42d0*/  FMUL.FTZ R20, R17, R20 ;  /* 0x0000001411147220 */ /* 0x000fe20000410000 */
[C---:B------:R-:W-:Y:S02]  /*42e0*/  ISETP.GT.AND P1, PT, R0.reuse, RZ, PT ;  /* 0x000000ff0000720c */ /* 0x040fe40003f24270 */
[----:B------:R-:W-:Y:S01]  /*42f0*/  ISETP.GT.AND P5, PT, R0, 0x1, PT ;  /* 0x000000010000780c */ /* 0x000fe20003fa4270 */
[----:B------:R-:W-:Y:S01]  /*4300*/  FMUL.FTZ R144, R20, R19 ;  /* 0x0000001314907220 */ /* 0x000fe20000410000 */
[----:B------:R-:W-:Y:S01]  /*4310*/  FSEL R135, R236, -INF , P1 ;  /* 0xff800000ec877808 */ /* 0x000fe20000800000 */
[----:B------:R-:W-:Y:S01]  /*4320*/  FFMA.FTZ R20, -R151, R151, 1 ;  /* 0x3f80000097147423 */ /* 0x000fe20000010197 */
[----:B------:R-:W-:Y:S01]  /*4330*/  ISETP.GT.AND P1, PT, R0, 0x20, PT ;  /* 0x000000200000780c */ /* 0x000fe20003f24270 */
[----:B--2---:R-:W-:Y:S01]  /*4340*/  FMUL.FTZ R19, R16, R136 ;  /* 0x0000008810137220 */ /* 0x004fe20000410000 */
[----:B------:R-:W-:Y:S01]  /*4350*/  FSEL R134, R215, -INF , P5 ;  /* 0xff800000d7867808 */ /* 0x000fe20002800000 */
[----:B------:R-:W-:Y:S01]  /*4360*/  FMUL.FTZ R137, R18, R20 ;  /* 0x0000001412897220 */ /* 0x000fe20000410000 */
[----:B------:R-:W-:Y:S01]  /*4370*/  FSEL R22, R213, -INF , P1 ;  /* 0xff800000d5167808 */ /* 0x000fe20000800000 */
[--C-:B------:R-:W-:Y:S01]  /*4380*/  FFMA.FTZ R135, R135, c[0x0][0x29c], -R139.reuse ;  /* 0x0000a70087877a23 */ /* 0x100fe2000001088b */
[----:B------:R-:W-:Y:S01]  /*4390*/  ISETP.GT.AND P6, PT, R0, 0x21, PT ;  /* 0x000000210000780c */ /* 0x000fe20003fc4270 */
[--C-:B------:R-:W-:Y:S01]  /*43a0*/  FFMA.FTZ R134, R134, c[0x0][0x29c], -R139.reuse ;  /* 0x0000a70086867a23 */ /* 0x100fe2000001088b */
[----:B------:R-:W-:Y:S01]  /*43b0*/  ISETP.GT.AND P5, PT, R0, 0x40, PT ;  /* 0x000000400000780c */ /* 0x000fe20003fa4270 */
[--C-:B------:R-:W-:Y:S01]  /*43c0*/  FFMA.FTZ R20, R22, c[0x0][0x29c], -R139.reuse ;  /* 0x0000a70016147a23 */ /* 0x100fe2000001088b */
[----:B------:R-:W-:Y:S01]  /*43d0*/  ISETP.GT.AND P1, PT, R0, 0x41, PT ;  /* 0x000000410000780c */ /* 0x000fe20003f24270 */
[----:B------:R-:W-:Y:S01]  /*43e0*/  MUFU.EX2 R135, R135 ;  /* 0x0000008700877308 */ /* 0x000fe20000000800 */
[----:B----4-:R-:W-:Y:S01]  /*43f0*/  FMUL.FTZ R138, R19, R21 ;  /* 0x00000015138a7220 */ /* 0x010fe20000410000 */
[----:B------:R-:W-:Y:S02]  /*4400*/  FSEL R19, R214, -INF , P6 ;  /* 0xff800000d6137808 */ /* 0x000fe40003000000 */
[----:B------:R-:W-:Y:S02]  /*4410*/  FSEL R18, R208, -INF , P5 ;  /* 0xff800000d0127808 */ /* 0x000fe40002800000 */
[----:B------:R-:W-:Y:S01]  /*4420*/  FSEL R0, R159, -INF , P1 ;  /* 0xff8000009f007808 */ /* 0x000fe20000800000 */
[--C-:B------:R-:W-:Y:S01]  /*4430*/  FFMA.FTZ R19, R19, c[0x0][0x29c], -R139.reuse ;  /* 0x0000a70013137a23 */ /* 0x100fe2000001088b */
[----:B------:R-:W-:Y:S01]  /*4440*/  F2FP.BF16.PACK_AB R22, R17, R76 ;  /* 0x0000004c1116723e */ /* 0x000fe200000010ff */
[--C-:B------:R-:W-:Y:S01]  /*4450*/  FFMA.FTZ R136, R18, c[0x0][0x29c], -R139.reuse ;  /* 0x0000a70012887a23 */ /* 0x100fe2000001088b */
[----:B------:R2:W-:Y:S01]  /*4460*/  MUFU.EX2 R83, R20 ;  /* 0x0000001400537308 */ /* 0x0005e20000000800 */
[----:B------:R-:W-:Y:S01]  /*4470*/  FFMA.FTZ R139, R0, c[0x0][0x29c], -R139 ;  /* 0x0000a700008b7a23 */ /* 0x000fe2000001088b */
[----:B------:R-:W-:Y:S01]  /*4480*/  F2FP.BF16.PACK_AB R21, R149, R150 ;  /* 0x000000969515723e */ /* 0x000fe200000010ff */
[----:B------:R-:W-:Y:S01]  /*4490*/  FFMA.FTZ R0, -R209, R209, 1 ;  /* 0x3f800000d1007423 */ /* 0x000fe200000101d1 */
[----:B------:R-:W-:Y:S02]  /*44a0*/  F2FP.BF16.PACK_AB R76, R143, R146 ;  /* 0x000000928f4c723e */ /* 0x000fe400000010ff */
[----:B------:R-:W-:Y:S04]  /*44b0*/  PLOP3.LUT P1, PT, PT, PT, UP0, 0x80, 0x0 ;  /* 0x000000000000781c */ /* 0x000fe80003f2f008 */
[----:B------:R-:W4:Y:S01]  /*44c0*/  MUFU.EX2 R134, R134 ;  /* 0x0000008600867308 */ /* 0x000f220000000800 */
[--C-:B-1----:R-:W-:Y:S02]  /*44d0*/  FADD.FTZ R8, R8, -R2.reuse ;  /* 0x8000000208087221 */ /* 0x102fe40000010000 */
[--C-:B------:R-:W-:Y:S02]  /*44e0*/  FADD.FTZ R24, R24, -R2.reuse ;  /* 0x8000000218187221 */ /* 0x100fe40000010000 */
[----:B------:R-:W-:Y:S02]  /*44f0*/  FMUL.FTZ R8, R79, R8 ;  /* 0x000000084f087220 */ /* 0x000fe40000410000 */
[--C-:B------:R-:W-:Y:S02]  /*4500*/  FADD.FTZ R25, R25, -R2.reuse ;  /* 0x8000000219197221 */ /* 0x100fe40000010000 */
[----:B---3--:R-:W-:Y:S01]  /*4510*/  FMUL.FTZ R24, R4, R24 ;  /* 0x0000001804187220 */ /* 0x008fe20000410000 */
[----:B------:R1:W3:Y:S01]  /*4520*/  MUFU.EX2 R18, R19 ;  /* 0x0000001300127308 */ /* 0x0002e20000000800 */
[----:B-----5:R-:W-:Y:S01]  /*4530*/  F2FP.BF16.PACK_AB R4, R3, R4 ;  /* 0x000000040304723e */ /* 0x020fe200000010ff */
[--C-:B------:R-:W-:Y:S01]  /*4540*/  FADD.FTZ R9, R9, -R2.reuse ;  /* 0x8000000209097221 */ /* 0x100fe20000010000 */
[----:B--2---:R-:W-:Y:S01]  /*4550*/  F2FP.BF16.PACK_AB R20, R5, R16 ;  /* 0x000000100514723e */ /* 0x004fe200000010ff */
[--C-:B------:R-:W-:Y:S01]  /*4560*/  FADD.FTZ R12, R12, -R2.reuse ;  /* 0x800000020c0c7221 */ /* 0x100fe20000010000 */
[----:B------:R-:W-:Y:S01]  /*4570*/  F2FP.BF16.PACK_AB R16, R132, R79 ;  /* 0x0000004f8410723e */ /* 0x000fe200000010ff */
[----:B------:R-:W-:Y:S02]  /*4580*/  FMUL.FTZ R79, R8, R0 ;  /* 0x00000000084f7220 */ /* 0x000fe40000410000 */
[----:B------:R-:W2:Y:S01]  /*4590*/  LDS R0, [R237.X4+0x12320] ;  /* 0x01232000ed007984 */ /* 0x000ea20000004800 */
[----:B------:R-:W-:Y:S01]  /*45a0*/  FADD.FTZ R5, R13, -R2 ;  /* 0x800000020d057221 */ /* 0x000fe20000010000 */
[----:B------:R-:W-:Y:S01]  /*45b0*/  F2FP.BF16.PACK_AB R13, R6, R7 ;  /* 0x00000007060d723e */ /* 0x000fe200000010ff */
[----:B------:R-:W-:Y:S01]  /*45c0*/  FFMA.FTZ R2, -R155, R155, 1 ;  /* 0x3f8000009b027423 */ /* 0x000fe2000001019b */
[----:B------:R-:W-:Y:S01]  /*45d0*/  STS [R234+0x12480], R78 ;  /* 0x0124804eea007388 */ /* 0x000fe20000000800 */
[----:B------:R-:W-:Y:S01]  /*45e0*/  FMUL.FTZ R3, R3, R25 ;  /* 0x0000001903037220 */ /* 0x000fe20000410000 */
[----:B------:R-:W-:Y:S01]  /*45f0*/  MUFU.EX2 R17, R136 ;  /* 0x0000008800117308 */ /* 0x000fe20000000800 */
[----:B------:R-:W-:Y:S01]  /*4600*/  FMUL.FTZ R132, R132, R9 ;  /* 0x0000000984847220 */ /* 0x000fe20000410000 */
[----:B------:R-:W-:Y:S01]  /*4610*/  STS [R235], R23 ;  /* 0x00000017eb007388 */ /* 0x000fe20000000800 */
[----:B------:R-:W-:Y:S01]  /*4620*/  FMUL.FTZ R2, R3, R2 ;  /* 0x0000000203027220 */ /* 0x000fe20000410000 */
[----:B----4-:R-:W-:Y:S01]  /*4630*/  F2FP.BF16.PACK_AB R3, R134, R135 ;  /* 0x000000878603723e */ /* 0x010fe200000010ff */
[----:B------:R-:W-:Y:S01]  /*4640*/  FMUL.FTZ R12, R7, R12 ;  /* 0x0000000c070c7220 */ /* 0x000fe20000410000 */
[----:B------:R-:W-:Y:S01]  /*4650*/  STS [R234+0x12c80], R16 ;  /* 0x012c8010ea007388 */ /* 0x000fe20000000800 */
[----:B------:R-:W-:Y:S02]  /*4660*/  FFMA.FTZ R7, -R211, R211, 1 ;  /* 0x3f800000d3077423 */ /* 0x000fe400000101d3 */
[----:B------:R-:W-:Y:S01]  /*4670*/  FMUL.FTZ R9, R6, R5 ;  /* 0x0000000506097220 */ /* 0x000fe20000410000 */
[----:B------:R4:W-:Y:S01]  /*4680*/  STS [R235+0x800], R3 ;  /* 0x00080003eb007388 */ /* 0x0009e20000000800 */
[----:B------:R-:W-:Y:S01]  /*4690*/  FFMA.FTZ R6, -R158, R158, 1 ;  /* 0x3f8000009e067423 */ /* 0x000fe2000001019e */
[----:B------:R-:W5:Y:S01]  /*46a0*/  MUFU.EX2 R5, R139 ;  /* 0x0000008b00057308 */ /* 0x000f620000000800 */
[----:B------:R-:W-:Y:S01]  /*46b0*/  FMUL.FTZ R9, R9, R7 ;  /* 0x0000000709097220 */ /* 0x000fe20000410000 */
[----:B------:R-:W-:Y:S01]  /*46c0*/  STS [R234+0x13480], R82 ;  /* 0x01348052ea007388 */ /* 0x000fe20000000800 */
[----:B------:R-:W-:Y:S01]  /*46d0*/  FMUL.FTZ R7, R24, R6 ;  /* 0x0000000618077220 */ /* 0x000fe20000410000 */
[----:B-1----:R-:W-:Y:S01]  /*46e0*/  F2FP.BF16.PACK_AB R19, R141, R142 ;  /* 0x0000008e8d13723e */ /* 0x002fe200000010ff */
[----:B------:R-:W-:Y:S01]  /*46f0*/  FFMA.FTZ R8, -R210, R210, 1 ;  /* 0x3f800000d2087423 */ /* 0x000fe200000101d2 */
[----:B------:R-:W-:Y:S02]  /*4700*/  STS [R235+0x1000], R22 ;  /* 0x00100016eb007388 */ /* 0x000fe40000000800 */
[----:B------:R-:W-:Y:S01]  /*4710*/  F2FP.BF16.PACK_AB R7, R2, R7 ;  /* 0x000000070207723e */ /* 0x000fe200000010ff */
[----:B------:R-:W-:Y:S01]  /*4720*/  FMUL.FTZ R132, R132, R8 ;  /* 0x0000000884847220 */ /* 0x000fe20000410000 */
[----:B---3--:R-:W-:Y:S01]  /*4730*/  F2FP.BF16.PACK_AB R2, R18, R83 ;  /* 0x000000531202723e */ /* 0x008fe200000010ff */
[----:B------:R1:W-:Y:S01]  /*4740*/  STS [R234+0x13c80], R13 ;  /* 0x013c800dea007388 */ /* 0x0003e20000000800 */
[----:B------:R-:W-:Y:S02]  /*4750*/  FFMA.FTZ R8, -R212, R212, 1 ;  /* 0x3f800000d4087423 */ /* 0x000fe400000101d4 */
[----:B------:R-:W-:Y:S01]  /*4760*/  F2FP.BF16.PACK_AB R6, R132, R79 ;  /* 0x0000004f8406723e */ /* 0x000fe200000010ff */
[----:B------:R5:W-:Y:S01]  /*4770*/  STS [R235+0x1800], R2 ;  /* 0x00180002eb007388 */ /* 0x000be20000000800 */
[----:B------:R-:W-:Y:S01]  /*4780*/  FMUL.FTZ R25, R12, R8 ;  /* 0x000000080c197220 */ /* 0x000fe20000410000 */
[----:B------:R-:W-:Y:S02]  /*4790*/  F2FP.BF16.PACK_AB R12, R144, R145 ;  /* 0x00000091900c723e */ /* 0x000fe400000010ff */
[----:B------:R-:W-:Y:S01]  /*47a0*/  STS [R234+0x14480], R81 ;  /* 0x01448051ea007388 */ /* 0x000fe20000000800 */
[----:B------:R-:W-:Y:S01]  /*47b0*/  F2FP.BF16.PACK_AB R8, R137, R138 ;  /* 0x0000008a8908723e */ /* 0x000fe200000010ff */
[--C-:B--2---:R-:W-:Y:S02]  /*47c0*/  FADD.FTZ R10, R10, -R0.reuse ;  /* 0x800000000a0a7221 */ /* 0x104fe40000010000 */
[----:B------:R-:W-:Y:S01]  /*47d0*/  STS [R235+0x2000], R20 ;  /* 0x00200014eb007388 */ /* 0x000fe20000000800 */
[--C-:B------:R-:W-:Y:S01]  /*47e0*/  FADD.FTZ R11, R11, -R0.reuse ;  /* 0x800000000b0b7221 */ /* 0x100fe20000010000 */
[----:B------:R-:W-:Y:S01]  /*47f0*/  F2FP.BF16.PACK_AB R9, R9, R25 ;  /* 0x000000190909723e */ /* 0x000fe200000010ff */
[----:B----4-:R-:W-:Y:S01]  /*4800*/  FFMA.FTZ R3, -R215, R215, 1 ;  /* 0x3f800000d7037423 */ /* 0x010fe200000101d7 */
[----:B------:R2:W-:Y:S01]  /*4810*/  STS [R234+0x14c80], R4 ;  /* 0x014c8004ea007388 */ /* 0x0005e20000000800 */
[--C-:B------:R-:W-:Y:S02]  /*4820*/  FADD.FTZ R15, R15, -R0.reuse ;  /* 0x800000000f0f7221 */ /* 0x100fe40000010000 */
[--C-:B------:R-:W-:Y:S02]  /*4830*/  FADD.FTZ R27, R27, -R0.reuse ;  /* 0x800000001b1b7221 */ /* 0x100fe40000010000 */
[--C-:B------:R-:W-:Y:S02]  /*4840*/  FADD.FTZ R14, R14, -R0.reuse ;  /* 0x800000000e0e7221 */ /* 0x100fe40000010000 */
[----:B-1----:R-:W-:Y:S02]  /*4850*/  FMUL.FTZ R13, R135, R10 ;  /* 0x0000000a870d7220 */ /* 0x002fe40000410000 */
[----:B------:R-:W-:Y:S01]  /*4860*/  FMUL.FTZ R10, R134, R11 ;  /* 0x0000000b860a7220 */ /* 0x000fe20000410000 */
[----:B-----5:R-:W-:Y:S01]  /*4870*/  F2FP.BF16.PACK_AB R2, R5, R17 ;  /* 0x000000110502723e */ /* 0x020fe200000010ff */
[----:B------:R-:W-:Y:S02]  /*4880*/  FMUL.FTZ R14, R83, R14 ;  /* 0x0000000e530e7220 */ /* 0x000fe40000410000 */
[----:B------:R-:W-:Y:S02]  /*4890*/  FMUL.FTZ R10, R10, R3 ;  /* 0x000000030a0a7220 */ /* 0x000fe40000410000 */
[----:B------:R1:W-:Y:S01]  /*48a0*/  STS [R235+0x2800], R2 ;  /* 0x00280002eb007388 */ /* 0x0003e20000000800 */
[----:B------:R-:W-:Y:S02]  /*48b0*/  FMUL.FTZ R11, R18, R15 ;  /* 0x0000000f120b7220 */ /* 0x000fe40000410000 */
[----:B------:R-:W-:Y:S01]  /*48c0*/  FFMA.FTZ R3, -R214, R214, 1 ;  /* 0x3f800000d6037423 */ /* 0x000fe200000101d6 */
[----:B------:R-:W-:Y:S01]  /*48d0*/  BAR.SYNC.DEFER_BLOCKING 0x0 ;  /* 0x0000000000007b1d */ /* 0x000fe20000010000 */
[----:B------:R-:W-:Y:S02]  /*48e0*/  FMUL.FTZ R5, R5, R27 ;  /* 0x0000001b05057220 */ /* 0x000fe40000410000 */
[----:B--2---:R-:W-:Y:S02]  /*48f0*/  FFMA.FTZ R4, -R236, R236, 1 ;  /* 0x3f800000ec047423 */ /* 0x004fe400000101ec */
[----:B------:R-:W-:Y:S02]  /*4900*/  FMUL.FTZ R11, R11, R3 ;  /* 0x000000030b0b7220 */ /* 0x000fe40000410000 */
[----:B------:R-:W-:Y:S02]  /*4910*/  FMUL.FTZ R13, R13, R4 ;  /* 0x000000040d0d7220 */ /* 0x000fe40000410000 */
[----:B------:R-:W-:Y:S02]  /*4920*/  FADD.FTZ R4, R26, -R0 ;  /* 0x800000001a047221 */ /* 0x000fe40000010000 */
[----:B------:R-:W-:Y:S01]  /*4930*/  FFMA.FTZ R3, -R159, R159, 1 ;  /* 0x3f8000009f037423 */ /* 0x000fe2000001019f */
[----:B------:R-:W-:Y:S01]  /*4940*/  F2FP.BF16.PACK_AB R0, R10, R13 ;  /* 0x0000000d0a00723e */ /* 0x000fe200000010ff */
[----:B------:R-:W-:Y:S02]  /*4950*/  FMUL.FTZ R4, R17, R4 ;  /* 0x0000000411047220 */ /* 0x000fe40000410000 */
[----:B------:R-:W-:Y:S02]  /*4960*/  FMUL.FTZ R3, R5, R3 ;  /* 0x0000000305037220 */ /* 0x000fe40000410000 */
[----:B-1----:R-:W-:Y:S01]  /*4970*/  FFMA.FTZ R2, -R213, R213, 1 ;  /* 0x3f800000d5027423 */ /* 0x002fe200000101d5 */
[----:B------:R-:W-:Y:S03]  /*4980*/  STS [R234+0x15480], R21 ;  /* 0x01548015ea007388 */ /* 0x000fe60000000800 */
[----:B------:R-:W-:Y:S02]  /*4990*/  FMUL.FTZ R14, R14, R2 ;  /* 0x000000020e0e7220 */ /* 0x000fe40000410000 */
[----:B------:R-:W-:Y:S01]  /*49a0*/  FFMA.FTZ R2, -R208, R208, 1 ;  /* 0x3f800000d0027423 */ /* 0x000fe200000101d0 */
[----:B------:R-:W-:Y:S03]  /*49b0*/  STS [R235+0x3000], R19 ;  /* 0x00300013eb007388 */ /* 0x000fe60000000800 */
[----:B------:R-:W-:Y:S01]  /*49c0*/  FMUL.FTZ R4, R4, R2 ;  /* 0x0000000204047220 */ /* 0x000fe20000410000 */
[----:B------:R-:W-:Y:S01]  /*49d0*/  STS [R234+0x15c80], R6 ;  /* 0x015c8006ea007388 */ /* 0x000fe20000000800 */
[----:B------:R-:W-:Y:S03]  /*49e0*/  F2FP.BF16.PACK_AB R2, R11, R14 ;  /* 0x0000000e0b02723e */ /* 0x000fe600000010ff */
[----:B------:R1:W-:Y:S04]  /*49f0*/  STS [R235+0x3800], R0 ;  /* 0x00380000eb007388 */ /* 0x0003e80000000800 */
[----:B------:R-:W-:Y:S04]  /*4a00*/  STS [R234+0x16480], R77 ;  /* 0x0164804dea007388 */ /* 0x000fe80000000800 */
[----:B------:R-:W-:Y:S04]  /*4a10*/  STS [R235+0x4000], R12 ;  /* 0x0040000ceb007388 */ /* 0x000fe80000000800 */
[----:B------:R-:W-:Y:S04]  /*4a20*/  STS [R234+0x16c80], R9 ;  /* 0x016c8009ea007388 */ /* 0x000fe80000000800 */
[----:B------:R-:W-:Y:S04]  /*4a30*/  STS [R235+0x4800], R2 ;  /* 0x00480002eb007388 */ /* 0x000fe80000000800 */
[----:B------:R-:W-:Y:S04]  /*4a40*/  STS [R234+0x17480], R76 ;  /* 0x0174804cea007388 */ /* 0x000fe80000000800 */
[----:B------:R-:W-:Y:S01]  /*4a50*/  STS [R235+0x5000], R8 ;  /* 0x00500008eb007388 */ /* 0x000fe20000000800 */
[----:B-1----:R-:W-:Y:S03]  /*4a60*/  F2FP.BF16.PACK_AB R0, R3, R4 ;  /* 0x000000040300723e */ /* 0x002fe600000010ff */
        /* <DEDUP_REMOVED lines=84> */
[----:B------:R-:W3:Y:S01]  /*4fb0*/  LDL R236, [R1+0x18] ;  /* 0x0000180001ec7983 */ /* 0x000ee20000100800 */
[----:B------:R-:W-:Y:S01]  /*4fc0*/  UIMAD UR28, UR28, UR6, URZ ;  /* 0x000000061c1c72a4 */ /* 0x000fe2000f8e023f */
[----:B------:R-:W-:Y:S01]  /*4fd0*/  IMAD.U32 R9, RZ, RZ, UR15 ;  /* 0x0000000fff097e24 */ /* 0x000fe2000f8e00ff */
[----:B------:R-:W-:Y:S02]  /*4fe0*/  UIMAD.WIDE.U32 UR30, UR19, UR6, URZ ;  /* 0x00000006131e72a5 */ /* 0x000fe4000f8e003f */
[----:B------:R-:W-:Y:S02]  /*4ff0*/  UIMAD UR28, UR19, UR7, UR28 ;  /* 0x00000007131c72a4 */ /* 0x000fe4000f8e021c */
[----:B------:R-:W-:Y:S02]  /*5000*/  USHF.L.U32 UR29, UR19, 0x6, URZ ;  /* 0x00000006131d7899 */ /* 0x000fe4000800063f */
[----:B------:R-:W-:Y:S02]  /*5010*/  USHF.L.U32 UR6, UR30, 0x6, URZ ;  /* 0x000000061e067899 */ /* 0x000fe4000800063f */
[----:B------:R-:W-:Y:S02]  /*5020*/  UIADD3 UR28, UR31, UR28, URZ ;  /* 0x0000001c1f1c7290 */ /* 0x000fe4000fffe03f */
[----:B------:R-:W-:Y:S02]  /*5030*/  IMAD.U32 R4, RZ, RZ, UR29 ;  /* 0x0000001dff047e24 */ /* 0x000fe4000f8e00ff */
[----:B------:R-:W-:Y:S01]  /*5040*/  IADD3 R8, P6, P5, R250, UR6, R8 ;  /* 0x00000006fa087c10 */ /* 0x000fe2000fdde008 */
[----:B------:R-:W-:Y:S01]  /*5050*/  USHF.L.U64.HI UR28, UR30, 0x6, UR28 ;  /* 0x000000061e1c7899 */ /* 0x000fe2000801021c */
[----:B------:R-:W-:Y:S05]  /*5060*/  IMAD.U32 R0, RZ, RZ, UR29 ;  /* 0x0000001dff007e24 */ /* 0x000fea000f8e00ff */
[C---:B------:R-:W-:Y:S02]  /*5070*/  IADD3.X R9, R247.reuse, UR28, R9, P6, P5 ;  /* 0x0000001cf7097c10 */ /* 0x040fe4000b7ea409 */
[----:B------:R-:W-:Y:S02]  /*5080*/  IADD3 R0, -R242, c[0x0][0x168], -R0 ;  /* 0x00005a00f2007a10 */ /* 0x000fe40007ffe900 */
[----:B--2---:R-:W-:Y:S02]  /*5090*/  IADD3 R2, P1, R2, UR29, RZ ;  /* 0x0000001d02027c10 */ /* 0x004fe4000ff3e0ff */
[----:B------:R-:W-:Y:S02]  /*50a0*/  IADD3 R3, P6, R250, UR6, RZ ;  /* 0x00000006fa037c10 */ /* 0x000fe4000ffde0ff */
[----:B---3--:R-:W-:Y:S02]  /*50b0*/  LEA.HI.X.SX32 R4, R4, R236, 0x1, P1 ;  /* 0x000000ec04047211 */ /* 0x008fe400008f0eff */
[----:B------:R-:W-:Y:S02]  /*50c0*/  LOP3.LUT P1, RZ, R244, 0x1, RZ, 0xc0, !PT ;  /* 0x00000001f4ff7812 */ /* 0x000fe4000782c0ff */
[C---:B------:R-:W-:Y:S04]  /*50d0*/  LEA R6, P5, R2.reuse, c[0x0][0x280], 0x2 ;  /* 0x0000a00002067a11 */ /* 0x040fe800078a10ff */
[----:B------:R-:W-:Y:S02]  /*50e0*/  LEA.HI.X R7, R2, c[0x0][0x284], R4, 0x2, P5 ;  /* 0x0000a10002077a11 */ /* 0x000fe400028f1404 */
[C---:B------:R-:W-:Y:S02]  /*50f0*/  ISETP.LT.OR P5, PT, R0.reuse, 0x1, !P1 ;  /* 0x000000010000780c */ /* 0x040fe40004fa1670 */
[----:B------:R-:W-:Y:S02]  /*5100*/  IADD3.X R2, R247, UR28, RZ, P6, !PT ;  /* 0x0000001cf7027c10 */ /* 0x000fe4000b7fe4ff */
[C---:B------:R-:W-:Y:S02]  /*5110*/  LEA R4, P6, R3.reuse, c[0x0][0x1f0], 0x1 ;  /* 0x00007c0003047a11 */ /* 0x040fe400078c08ff */
[----:B------:R-:W-:Y:S02]  /*5120*/  ISETP.LT.OR P1, PT, R0, 0x21, !P1 ;  /* 0x000000210000780c */ /* 0x000fe40004f21670 */
[----:B------:R-:W-:Y:S02]  /*5130*/  LEA.HI.X R5, R3, c[0x0][0x1f4], R2, 0x1, P6 ;  /* 0x00007d0003057a11 */ /* 0x000fe400030f0c02 */
        /* <DEDUP_REMOVED lines=14> */
.L_x_794:
[-C--:B-12-4-:R-:W-:Y:S01]  /*5220*/  HMMA.16816.F32.BF16 R4, R80, R16.reuse, RZ ;  /* 0x000000105004723c */ /* 0x096fe200000418ff */
[----:B------:R-:W-:Y:S01]  /*5230*/  LDSM.16.MT88.4 R140, [R217+0x1080] ;  /* 0x00108000d98c783b */ /* 0x000fe20000004200 */
[----:B------:R-:W-:Y:S02]  /*5240*/  ULDC.64 UR6, c[0x0][0x238] ;  /* 0x00008e0000067ab9 */ /* 0x000fe40000000a00 */
[----:B------:R-:W-:Y:S01]  /*5250*/  UIMAD UR28, UR12, UR6, URZ ;  /* 0x000000060c1c72a4 */ /* 0x000fe2000f8e023f */
[----:B------:R-:W-:Y:S01]  /*5260*/  IMAD.U32 R0, RZ, RZ, UR23 ;  /* 0x00000017ff007e24 */ /* 0x000fe2000f8e00ff */
[----:B------:R-:W-:Y:S01]  /*5270*/  LDSM.16.MT88.4 R144, [R217+0x4080] ;  /* 0x00408000d990783b */ /* 0x000fe20000004200 */
[----:B------:R-:W-:Y:S01]  /*5280*/  USHF.L.U32 UR25, UR25, 0xd, URZ ;  /* 0x0000000d19197899 */ /* 0x000fe2000800063f */
[C---:B------:R-:W-:Y:S01]  /*5290*/  HMMA.16816.F32.BF16 R8, R132.reuse, R16, RZ ;  /* 0x000000108408723c */ /* 0x040fe200000418ff */
[----:B------:R-:W-:Y:S02]  /*52a0*/  UIMAD UR28, UR22, UR7, UR28 ;  /* 0x00000007161c72a4 */ /* 0x000fe4000f8e021c */
[----:B------:R-:W-:Y:S01]  /*52b0*/  LDSM.16.M88.4 R148, [R223+0x1000] ;  /* 0x00100000df94783b */ /* 0x000fe20000000200 */
[----:B------:R-:W-:Y:S01]  /*52c0*/  ULDC.64 UR6, c[0x0][0x240] ;  /* 0x0000900000067ab9 */ /* 0x000fe20000000a00 */
[----:B------:R-:W-:Y:S01]  /*52d0*/  IMAD.U32 R2, RZ, RZ, UR22 ;  /* 0x00000016ff027e24 */ /* 0x000fe2000f8e00ff */
[----:B------:R-:W-:Y:S02]  /*52e0*/  UIMAD UR6, UR11, UR6, URZ ;  /* 0x000000060b0672a4 */ /* 0x000fe4000f8e023f */
[-C--:B------:R-:W-:Y:S01]  /*52f0*/  HMMA.16816.F32.BF16 R12, R132, R18.reuse, RZ ;  /* 0x00000012840c723c */ /* 0x080fe200000418ff */
[----:B------:R-:W0:Y:S01]  /*5300*/  LDGDEPBAR ;  /* 0x00000000000079af */ /* 0x000e220000000000 */
[----:B------:R-:W-:Y:S02]  /*5310*/  UIMAD UR6, UR23, UR7, UR6 ;  /* 0x00000007170672a4 */ /* 0x000fe4000f8e0206 */
[----:B------:R-:W-:Y:S01]  /*5320*/  IMAD.WIDE.U32 R2, R2, c[0x0][0x238], R240 ;  /* 0x00008e0002027a25 */ /* 0x000fe200078e00f0 */
[----:B------:R-:W-:Y:S02]  /*5330*/  UISETP.GE.AND UP0, UPT, UR19, UR21, UPT ;  /* 0x000000151300728c */ /* 0x000fe4000bf06270 */
[----:B------:R-:W-:Y:S01]  /*5340*/  UIADD3 UR7, UR4, 0x1, URZ ;  /* 0x0000000104077890 */ /* 0x000fe2000fffe03f */
[C---:B------:R-:W-:Y:S01]  /*5350*/  HMMA.16816.F32.BF16 R16, R80.reuse, R18, RZ ;  /* 0x000000125010723c */ /* 0x040fe200000418ff */
[----:B------:R-:W-:Y:S02]  /*5360*/  UISETP.GE.AND UP2, UPT, UR4, 0x1, UPT ;  /* 0x000000010400788c */ /* 0x000fe4000bf46270 */
[----:B------:R-:W-:Y:S01]  /*5370*/  UISETP.GE.AND UP1, UPT, UR20, 0x1, UPT ;  /* 0x000000011400788c */ /* 0x000fe2000bf26270 */
[----:B------:R-:W-:Y:S01]  /*5380*/  IADD3 R3, R3, UR28, RZ ;  /* 0x0000001c03037c10 */ /* 0x000fe2000fffe0ff */
[----:B------:R-:W-:Y:S03]  /*5390*/  USHF.R.S32.HI UR28, URZ, 0x1f, UR25 ;  /* 0x0000001f3f1c7899 */ /* 0x000fe60008011419 */
[-C--:B------:R-:W-:Y:S01]  /*53a0*/  HMMA.16816.F32.BF16 R20, R80, R136.reuse, RZ ;  /* 0x000000885014723c */ /* 0x080fe200000418ff */
[----:B------:R-:W-:Y:S05]  /*53b0*/  IMAD.WIDE.U32 R2, R0, c[0x0][0x240], R2 ;  /* 0x0000900000027a25 */ /* 0x000fea00078e0002 */
[----:B------:R-:W-:Y:S01]  /*53c0*/  IADD3 R0, P1, R2, UR25, RZ ;  /* 0x0000001902007c10 */ /* 0x000fe2000ff3e0ff */
[----:B------:R-:W-:Y:S01]  /*53d0*/  UMOV UR25, UR19 ;  /* 0x0000001300197c82 */ /* 0x000fe20008000000 */
[C---:B------:R-:W-:Y:S08]  /*53e0*/  HMMA.16816.F32.BF16 R24, R132.reuse, R136, RZ ;  /* 0x000000888418723c */ /* 0x040ff000000418ff */
[-C--:B------:R-:W-:Y:S01]  /*53f0*/  HMMA.16816.F32.BF16 R76, R132, R138.reuse, RZ ;  /* 0x0000008a844c723c */ /* 0x080fe200000418ff */
[----:B------:R-:W1:Y:S07]  /*5400*/  LDSM.16.M88.4 R132, [R221+0x1000] ;  /* 0x00100000dd84783b */ /* 0x000e6e0000000200 */
[----:B------:R-:W-:Y:S01]  /*5410*/  HMMA.16816.F32.BF16 R80, R80, R138, RZ ;  /* 0x0000008a5050723c */ /* 0x000fe200000418ff */
[----:B------:R-:W2:Y:S07]  /*5420*/  LDSM.16.M88.4 R136, [R221+0x1800] ;  /* 0x00180000dd88783b */ /* 0x000eae0000000200 */
[-C--:B------:R-:W-:Y:S08]  /*5430*/  HMMA.16816.F32.BF16 R4, R152, R156.reuse, R4 ;  /* 0x0000009c9804723c */ /* 0x080ff00000041804 */
[C---:B------:R-:W-:Y:S08]  /*5440*/  HMMA.16816.F32.BF16 R8, R208.reuse, R156, R8 ;  /* 0x0000009cd008723c */ /* 0x040ff00000041808 */
[-C--:B------:R-:W-:Y:S08]  /*5450*/  HMMA.16816.F32.BF16 R12, R208, R158.reuse, R12 ;  /* 0x0000009ed00c723c */ /* 0x080ff0000004180c */
[C---:B------:R-:W-:Y:S01]  /*5460*/  HMMA.16816.F32.BF16 R16, R152.reuse, R158, R16 ;  /* 0x0000009e9810723c */ /* 0x040fe20000041810 */
[----:B------:R-:W3:Y:S07]  /*5470*/  LDSM.16.MT88.4 R156, [R217+0x1880] ;  /* 0x00188000d99c783b */ /* 0x000eee0000004200 */
[-C--:B------:R-:W-:Y:S08]  /*5480*/  HMMA.16816.F32.BF16 R20, R152, R212.reuse, R20 ;  /* 0x000000d49814723c */ /* 0x080ff00000041814 */
[C---:B------:R-:W-:Y:S08]  /*5490*/  HMMA.16816.F32.BF16 R24, R208.reuse, R212, R24 ;  /* 0x000000d4d018723c */ /* 0x040ff00000041818 */
[-C--:B------:R-:W-:Y:S01]  /*54a0*/  HMMA.16816.F32.BF16 R76, R208, R214.reuse, R76 ;  /* 0x000000d6d04c723c */ /* 0x080fe2000004184c */
[----:B------:R-:W-:Y:S07]  /*54b0*/  LDSM.16.MT88.4 R208, [R217+0x4880] ;  /* 0x00488000d9d0783b */ /* 0x000fee0000004200 */
[----:B------:R-:W-:Y:S01]  /*54c0*/  HMMA.16816.F32.BF16 R80, R152, R214, R80 ;  /* 0x000000d69850723c */ /* 0x000fe20000041850 */
[----:B------:R-:W4:Y:S07]  /*54d0*/  LDSM.16.M88.4 R152, [R223+0x1800] ;  /* 0x00180000df98783b */ /* 0x000f2e0000000200 */
[-C--:B-1----:R-:W-:Y:S08]  /*54e0*/  HMMA.16816.F32.BF16 R4, R132, R140.reuse, R4 ;  /* 0x0000008c8404723c */ /* 0x082ff00000041804 */
[C---:B--2---:R-:W-:Y:S08]  /*54f0*/  HMMA.16816.F32.BF16 R8, R136.reuse, R140, R8 ;  /* 0x0000008c8808723c */ /* 0x044ff00000041808 */
        /* <DEDUP_REMOVED lines=8> */
[----:B------:R-:W1:Y:S05]  /*5580*/  LDSM.16.M88.4 R132, [R221+0x2000] ;  /* 0x00200000dd84783b */ /* 0x000e6a0000000200 */
[----:B------:R-:W2:Y:S02]  /*5590*/  LDSM.16.MT88.4 R144, [R217+0x5080] ;  /* 0x00508000d990783b */ /* 0x000ea40000004200 */
[-C--:B---3--:R-:W-:Y:S08]  /*55a0*/  HMMA.16816.F32.BF16 R4, R148, R156.reuse, R4 ;  /* 0x0000009c9404723c */ /* 0x088ff00000041804 */
[C---:B----4-:R-:W-:Y:S08]  /*55b0*/  HMMA.16816.F32.BF16 R8, R152.reuse, R156, R8 ;  /* 0x0000009c9808723c */ /* 0x050ff00000041808 */
[-C--:B------:R-:W-:Y:S08]  /*55c0*/  HMMA.16816.F32.BF16 R12, R152, R158.reuse, R12 ;  /* 0x0000009e980c723c */ /* 0x080ff0000004180c */
[C---:B------:R-:W-:Y:S01]  /*55d0*/  HMMA.16816.F32.BF16 R16, R148.reuse, R158, R16 ;  /* 0x0000009e9410723c */ /* 0x040fe20000041810 */
[----:B------:R-:W-:Y:S07]  /*55e0*/  LDSM.16.MT88.4 R156, [R217+0x2880] ;  /* 0x00288000d99c783b */ /* 0x000fee0000004200 */
[-C--:B------:R-:W-:Y:S08]  /*55f0*/  HMMA.16816.F32.BF16 R20, R148, R208.reuse, R20 ;  /* 0x000000d09414723c */ /* 0x080ff00000041814 */
[C---:B------:R-:W-:Y:S08]  /*5600*/  HMMA.16816.F32.BF16 R24, R152.reuse, R208, R24 ;  /* 0x000000d09818723c */ /* 0x040ff00000041818 */
[-C--:B------:R-:W-:Y:S01]  /*5610*/  HMMA.16816.F32.BF16 R76, R152, R210.reuse, R76 ;  /* 0x000000d2984c723c */ /* 0x080fe2000004184c */
[----:B------:R-:W3:Y:S07]  /*5620*/  LDSM.16.M88.4 R152, [R223+0x2000] ;  /* 0x00200000df98783b */ /* 0x000eee0000000200 */
[----:B------:R-:W-:Y:S01]  /*5630*/  HMMA.16816.F32.BF16 R80, R148, R210, R80 ;  /* 0x000000d29450723c */ /* 0x000fe20000041850 */
[----:B------:R-:W4:Y:S07]  /*5640*/  LDSM.16.M88.4 R148, [R223+0x2800] ;  /* 0x00280000df94783b */ /* 0x000f2e0000000200 */
[-C--:B-1----:R-:W-:Y:S08]  /*5650*/  HMMA.16816.F32.BF16 R4, R132, R136.reuse, R4 ;  /* 0x000000888404723c */ /* 0x082ff00000041804 */
[C---:B------:R-:W-:Y:S08]  /*5660*/  HMMA.16816.F32.BF16 R8, R140.reuse, R136, R8 ;  /* 0x000000888c08723c */ /* 0x040ff00000041808 */
[-C--:B------:R-:W-:Y:S08]  /*5670*/  HMMA.16816.F32.BF16 R12, R140, R138.reuse, R12 ;  /* 0x0000008a8c0c723c */ /* 0x080ff0000004180c */
[C---:B------:R-:W-:Y:S01]  /*5680*/  HMMA.16816.F32.BF16 R16, R132.reuse, R138, R16 ;  /* 0x0000008a8410723c */ /* 0x040fe20000041810 */
[----:B------:R-:W1:Y:S07]  /*5690*/  LDSM.16.MT88.4 R136, [R217+0x5880] ;  /* 0x00588000d988783b */ /* 0x000e6e0000004200 */
[-C--:B--2---:R-:W-:Y:S08]  /*56a0*/  HMMA.16816.F32.BF16 R20, R132, R144.reuse, R20 ;  /* 0x000000908414723c */ /* 0x084ff00000041814 */
[C---:B------:R-:W-:Y:S08]  /*56b0*/  HMMA.16816.F32.BF16 R24, R140.reuse, R144, R24 ;  /* 0x000000908c18723c */ /* 0x040ff00000041818 */
[-C--:B------:R-:W-:Y:S01]  /*56c0*/  HMMA.16816.F32.BF16 R76, R140, R146.reuse, R76 ;  /* 0x000000928c4c723c */ /* 0x080fe2000004184c */
[----:B------:R-:W-:Y:S07]  /*56d0*/  LDSM.16.MT88.4 R140, [R216+0x18080] ;  /* 0x01808000d88c783b */ /* 0x000fee0000004200 */
[----:B------:R-:W-:Y:S07]  /*56e0*/  HMMA.16816.F32.BF16 R80, R132, R146, R80 ;  /* 0x000000928450723c */ /* 0x000fee0000041850 */
[----:B------:R-:W-:Y:S01]  /*56f0*/  IMAD.U32 R132, RZ, RZ, UR28 ;  /* 0x0000001cff847e24 */ /* 0x000fe2000f8e00ff */
[-C--:B---3--:R-:W-:Y:S05]  /*5700*/  HMMA.16816.F32.BF16 R4, R152, R156.reuse, R4 ;  /* 0x0000009c9804723c */ /* 0x088fea0000041804 */
[----:B------:R-:W-:Y:S01]  /*5710*/  IADD3.X R3, R132, UR6, R3, P1, !PT ;  /* 0x0000000684037c10 */ /* 0x000fe20008ffe403 */
[----:B------:R-:W-:Y:S01]  /*5720*/  UIADD3 UR6, UR20, 0x1, URZ ;  /* 0x0000000114067890 */ /* 0x000fe2000fffe03f */
[C---:B------:R-:W-:Y:S01]  /*5730*/  LEA R2, P1, R0.reuse, c[0x0][0x220], 0x2 ;  /* 0x0000880000027a11 */ /* 0x040fe200078210ff */
[C---:B----4-:R-:W-:Y:S01]  /*5740*/  HMMA.16816.F32.BF16 R8, R148.reuse, R156, R8 ;  /* 0x0000009c9408723c */ /* 0x050fe20000041808 */
[----:B------:R-:W-:Y:S01]  /*5750*/  LDSM.16.MT88.4 R132, [R216+0x17880] ;  /* 0x01788000d884783b */ /* 0x000fe20000004200 */
[----:B------:R-:W-:Y:S02]  /*5760*/  USEL UR20, UR6, URZ, !UP1 ;  /* 0x0000003f06147287 */ /* 0x000fe4000c800000 */
[----:B------:R-:W-:Y:S02]  /*5770*/  LEA.HI.X R3, R0, c[0x0][0x224], R3, 0x2, P1 ;  /* 0x0000890000037a11 */ /* 0x000fe400008f1403 */
[----:B------:R-:W-:Y:S01]  /*5780*/  MOV R0, UR4 ;  /* 0x0000000400007c02 */ /* 0x000fe20008000f00 */
[----:B------:R-:W-:Y:S01]  /*5790*/  USEL UR4, UR7, URZ, !UP2 ;  /* 0x0000003f07047287 */ /* 0x000fe2000d000000 */
[-C--:B------:R-:W-:Y:S01]  /*57a0*/  HMMA.16816.F32.BF16 R12, R148, R158.reuse, R12 ;  /* 0x0000009e940c723c */ /* 0x080fe2000004180c */
[----:B------:R-:W-:Y:S03]  /*57b0*/  PLOP3.LUT P1, PT, PT, PT, UP0, 0x80, 0x0 ;  /* 0x000000000000781c */ /* 0x000fe60003f2f008 */
[----:B------:R-:W-:Y:S03]  /*57c0*/  IMAD R0, R0, 0x2000, R230 ;  /* 0x0000200000007824 */ /* 0x000fe600078e02e6 */
[----:B------:R-:W-:Y:S01]  /*57d0*/  RED.E.ADD.F32.FTZ.RN.STRONG.GPU [R2.64], R4 ;  /* 0x000000040200798e */ /* 0x000fe2000c10e79a */
[C---:B------:R-:W-:Y:S04]  /*57e0*/  HMMA.16816.F32.BF16 R16, R152.reuse, R158, R16 ;  /* 0x0000009e9810723c */ /* 0x040fe80000041810 */
[----:B------:R-:W-:Y:S01]  /*57f0*/  RED.E.ADD.F32.FTZ.RN.STRONG.GPU [R2.64+0x400], R5 ;  /* 0x000400050200798e */ /* 0x000fe2000c10e79a */
[----:B------:R-:W-:Y:S03]  /*5800*/  SHF.L.U32 R0, R0, 0x1, RZ ;  /* 0x0000000100007819 */ /* 0x000fe600000006ff */
[-C--:B-1----:R-:W-:Y:S01]  /*5810*/  HMMA.16816.F32.BF16 R20, R152, R136.reuse, R20 ;  /* 0x000000889814723c */ /* 0x082fe20000041814 */
[----:B------:R-:W-:Y:S05]  /*5820*/  RED.E.ADD.F32.FTZ.RN.STRONG.GPU [R2.64+0x800], R6 ;  /* 0x000800060200798e */ /* 0x000fea000c10e79a */
[----:B------:R-:W-:Y:S02]  /*5830*/  RED.E.ADD.F32.FTZ.RN.STRONG.GPU [R2.64+0xc00], R7 ;  /* 0x000c00070200798e */ /* 0x000fe4000c10e79a */
[C---:B------:R-:W-:Y:S03]  /*5840*/  HMMA.16816.F32.BF16 R24, R148.reuse, R136, R24 ;  /* 0x000000889418723c */ /* 0x040fe60000041818 */
[----:B------:R-:W-:Y:S05]  /*5850*/  RED.E.ADD.F32.FTZ.RN.STRONG.GPU [R2.64+0x1000], R8 ;  /* 0x001000080200798e */ /* 0x000fea000c10e79a */
[-C--:B------:R-:W-:Y:S01]  /*5860*/  HMMA.16816.F32.BF16 R76, R148, R138.reuse, R76 ;  /* 0x0000008a944c723c */ /* 0x080fe2000004184c */
[----:B------:R-:W-:Y:S05]  /*5870*/  RED.E.ADD.F32.FTZ.RN.STRONG.GPU [R2.64+0x1400], R9 ;  /* 0x001400090200798e */ /* 0x000fea000c10e79a */
[----:B------:R-:W-:Y:S02]  /*5880*/  RED.E.ADD.F32.FTZ.RN.STRONG.GPU [R2.64+0x1800], R10 ;  /* 0x0018000a0200798e */ /* 0x000fe4000c10e79a */
[----:B------:R-:W-:Y:S03]  /*5890*/  HMMA.16816.F32.BF16 R80, R152, R138, R80 ;  /* 0x0000008a9850723c */ /* 0x000fe60000041850 */
        /* <DEDUP_REMOVED lines=45> */
[----:B------:R-:W-:Y:S02]  /*5b70*/  LDSM.16.MT88.4 R8, [R0+0x7080] ;  /* 0x007080000008783b */ /* 0x000fe40000004200 */
[----:B------:R-:W-:Y:S03]  /*5b80*/  HMMA.16816.F32.BF16 R128, R4, R22, R128 ;  /* 0x000000160480723c */ /* 0x000fe60000041880 */
[----:B------:R-:W4:Y:S05]  /*5b90*/  LDSM.16.MT88.4 R4, [R216+0x15c80] ;  /* 0x015c8000d804783b */ /* 0x000f2a0000004200 */
[----:B------:R-:W5:Y:S05]  /*5ba0*/  LDSM.16.MT88.4 R12, [R216+0x16c80] ;  /* 0x016c8000d80c783b */ /* 0x000f6a0000004200 */
[----:B------:R-:W3:Y:S05]  /*5bb0*/  LDSM.16.MT88.4 R16, [R216+0x17c80] ;  /* 0x017c8000d810783b */ /* 0x000eea0000004200 */
[----:B------:R-:W3:Y:S01]  /*5bc0*/  LDSM.16.MT88.4 R20, [R0+0x9080] ;  /* 0x009080000014783b */ /* 0x000ee20000004200 */
[-C--:B-1----:R-:W-:Y:S08]  /*5bd0*/  HMMA.16816.F32.BF16 R84, R24, R76.reuse, R84 ;  /* 0x0000004c1854723c */ /* 0x082ff00000041854 */
[-C--:B--2---:R-:W-:Y:S08]  /*5be0*/  HMMA.16816.F32.BF16 R88, R80, R76.reuse, R88 ;  /* 0x0000004c5058723c */ /* 0x084ff00000041858 */
[C---:B------:R-:W-:Y:S08]  /*5bf0*/  HMMA.16816.F32.BF16 R92, R132.reuse, R76, R92 ;  /* 0x0000004c845c723c */ /* 0x040ff0000004185c */
[-C--:B------:R-:W-:Y:S08]  /*5c00*/  HMMA.16816.F32.BF16 R96, R132, R78.reuse, R96 ;  /* 0x0000004e8460723c */ /* 0x080ff00000041860 */
[-C--:B------:R-:W-:Y:S08]  /*5c10*/  HMMA.16816.F32.BF16 R100, R80, R78.reuse, R100 ;  /* 0x0000004e5064723c */ /* 0x080ff00000041864 */
[C---:B------:R-:W-:Y:S01]  /*5c20*/  HMMA.16816.F32.BF16 R104, R24.reuse, R78, R104 ;  /* 0x0000004e1868723c */ /* 0x040fe20000041868 */
[----:B------:R-:W-:Y:S07]  /*5c30*/  LDSM.16.MT88.4 R76, [R216+0x16080] ;  /* 0x01608000d84c783b */ /* 0x000fee0000004200 */
[-C--:B---3--:R-:W-:Y:S08]  /*5c40*/  HMMA.16816.F32.BF16 R108, R24, R136.reuse, R108 ;  /* 0x00000088186c723c */ /* 0x088ff0000004186c */
        /* <DEDUP_REMOVED lines=8> */
[-C--:B----4-:R-:W-:Y:S08]  /*5cd0*/  HMMA.16816.F32.BF16 R84, R4, R8.reuse, R84 ;  /* 0x000000080454723c */ /* 0x090ff00000041854 */
[-C--:B-----5:R-:W-:Y:S08]  /*5ce0*/  HMMA.16816.F32.BF16 R88, R12, R8.reuse, R88 ;  /* 0x000000080c58723c */ /* 0x0a0ff00000041858 */
        /* <DEDUP_REMOVED lines=72> */
.L_x_792:
[----:B------:R-:W-:Y:S05]  /*6170*/  @P1 EXIT ;  /* 0x000000000000194d */ /* 0x000fea0003800000 */
[----:B------:R-:W-:Y:S01]  /*6180*/  UMOV UR6, 0x1 ;  /* 0x0000000100067882 */ /* 0x000fe20000000000 */
[----:B------:R-:W-:Y:S01]  /*6190*/  BAR.SYNC.DEFER_BLOCKING 0x1, 0x100 ;  /* 0x0044000000007b1d */ /* 0x000fe20000010000 */
[----:B------:R-:W-:Y:S01]  /*61a0*/  UIMAD UR24, UR24, 0x3000, URZ ;  /* 0x00003000181878a4 */ /* 0x000fe2000f8e023f */
[----:B------:R-:W-:Y:S01]  /*61b0*/  IMAD.U32 R8, RZ, RZ, UR23 ;  /* 0x00000017ff087e24 */ /* 0x000fe2000f8e00ff */
[----:B------:R-:W-:Y:S01]  /*61c0*/  USHF.R.S32.HI UR8, URZ, 0x1f, UR23 ;  /* 0x0000001f3f087899 */ /* 0x000fe20008011417 */
[----:B------:R-:W-:-:S02]  /*61d0*/  IMAD.U32 R6, RZ, RZ, UR23 ;  /* 0x00000017ff067e24 */ /* 0x000fc4000f8e00ff */
[----:B------:R-:W-:Y:S01]  /*61e0*/  ULDC.64 UR4, c[0x0][0x338] ;  /* 0x0000ce0000047ab9 */ /* 0x000fe20000000a00 */
[----:B------:R-:W-:Y:S01]  /*61f0*/  IADD3 R2, P0, R240, UR24, RZ ;  /* 0x00000018f0027c10 */ /* 0x000fe2000ff1e0ff */
[----:B------:R-:W-:Y:S02]  /*6200*/  UISETP.NE.AND UP0, UPT, UR6, UR4, UPT ;  /* 0x000000040600728c */ /* 0x000fe4000bf05270 */
[----:B------:R-:W-:Y:S02]  /*6210*/  UIMAD.WIDE.U32 UR6, UR22, UR5, URZ ;  /* 0x00000005160672a5 */ /* 0x000fe4000f8e003f */
[----:B------:R-:W-:-:S07]  /*6220*/  ULDC UR4, c[0x0][0x340] ;  /* 0x0000d00000047ab9 */ /* 0x000fce0000000800 */
[----:B------:R-:W-:Y:S02]  /*6230*/  @UP0 USHF.R.U32.HI UR22, URZ, UR4, UR7 ;  /* 0x000000043f160299 */ /* 0x000fe40008011607 */
[----:B------:R-:W-:Y:S02]  /*6240*/  USHF.R.S32.HI UR7, URZ, 0x1f, UR24 ;  /* 0x0000001f3f077899 */ /* 0x000fe40008011418 */
[----:B------:R-:W-:Y:S02]  /*6250*/  USHF.R.S32.HI UR6, URZ, 0x1f, UR22 ;  /* 0x0000001f3f067899 */ /* 0x000fe40008011416 */
[----:B------:R-:W-:Y:S01]  /*6260*/  ULDC.64 UR4, c[0x0][0x328] ;  /* 0x0000ca0000047ab9 */ /* 0x000fe20000000a00 */
[----:B------:R-:W-:Y:S01]  /*6270*/  IMAD.U32 R4, RZ, RZ, UR22 ;  /* 0x00000016ff047e24 */ /* 0x000fe2000f8e00ff */
[----:B------:R-:W-:Y:S01]  /*6280*/  UIMAD UR4, UR6, UR4, URZ ;  /* 0x00000004060472a4 */ /* 0x000fe2000f8e023f */
[----:B------:R-:W-:Y:S01]  /*6290*/  LEA.HI.X.SX32 R3, R240, UR7, 0x1, P0 ;  /* 0x00000007f0037c11 */ /* 0x000fe200080f0eff */
[----:B------:R-:W-:-:S02]  /*62a0*/  IMAD.U32 R0, RZ, RZ, UR22 ;  /* 0x00000016ff007e24 */ /* 0x000fc4000f8e00ff */
[----:B------:R-:W-:Y:S02]  /*62b0*/  UIMAD UR7, UR22, UR5, UR4 ;  /* 0x00000005160772a4 */ /* 0x000fe4000f8e0204 */
[--C-:B------:R-:W-:Y:S01]  /*62c0*/  IMAD.WIDE.U32 R4, R4, c[0x0][0x328], R2.reuse ;  /* 0x0000ca0004047a25 */ /* 0x100fe200078e0002 */
[----:B------:R-:W-:Y:S02]  /*62d0*/  ULDC.64 UR4, c[0x0][0x300] ;  /* 0x0000c00000047ab9 */ /* 0x000fe40000000a00 */
[----:B------:R-:W-:Y:S01]  /*62e0*/  UIMAD UR4, UR6, UR4, URZ ;  /* 0x00000004060472a4 */ /* 0x000fe2000f8e023f */
[----:B------:R-:W-:Y:S01]  /*62f0*/  IMAD.WIDE.U32 R2, R0, c[0x0][0x300], R2 ;  /* 0x0000c00000027a25 */ /* 0x000fe200078e0002 */
[----:B------:R-:W-:Y:S01]  /*6300*/  IADD3 R5, R5, UR7, RZ ;  /* 0x0000000705057c10 */ /* 0x000fe2000fffe0ff */
[----:B------:R-:W-:Y:S02]  /*6310*/  ULDC.64 UR6, c[0x0][0x330] ;  /* 0x0000cc0000067ab9 */ /* 0x000fe40000000a00 */
[----:B------:R-:W-:-:S02]  /*6320*/  UIMAD UR6, UR8, UR6, URZ ;  /* 0x00000006080672a4 */ /* 0x000fc4000f8e023f */
[----:B------:R-:W-:Y:S01]  /*6330*/  IMAD.WIDE.U32 R8, R8, c[0x0][0x330], R4 ;  /* 0x0000cc0008087a25 */ /* 0x000fe200078e0004 */
[----:B------:R-:W-:Y:S02]  /*6340*/  UIMAD UR22, UR22, UR5, UR4 ;  /* 0x00000005161672a4 */ /* 0x000fe4000f8e0204 */
[----:B------:R-:W-:Y:S02]  /*6350*/  UIMAD UR6, UR23, UR7, UR6 ;  /* 0x00000007170672a4 */ /* 0x000fe4000f8e0206 */
[----:B------:R-:W-:Y:S01]  /*6360*/  LEA R4, P1, R8, c[0x0][0x310], 0x2 ;  /* 0x0000c40008047a11 */ /* 0x000fe200078210ff */
[----:B------:R-:W-:Y:S01]  /*6370*/  ULDC.64 UR4, c[0x0][0x308] ;  /* 0x0000c20000047ab9 */ /* 0x000fe20000000a00 */
[----:B------:R-:W-:Y:S01]  /*6380*/  IADD3 R3, R3, UR22, RZ ;  /* 0x0000001603037c10 */ /* 0x000fe2000fffe0ff */
[----:B------:R-:W-:Y:S01]  /*6390*/  UIMAD UR4, UR8, UR4, URZ ;  /* 0x00000004080472a4 */ /* 0x000fe2000f8e023f */
[----:B------:R-:W-:-:S03]  /*63a0*/  IADD3 R0, R9, UR6, RZ ;  /* 0x0000000609007c10 */ /* 0x000fc6000fffe0ff */
[----:B------:R-:W-:Y:S01]  /*63b0*/  UIMAD UR4, UR23, UR5, UR4 ;  /* 0x00000005170472a4 */ /* 0x000fe2000f8e0204 */
[----:B------:R-:W-:Y:S01]  /*63c0*/  LEA.HI.X R5, R8, c[0x0][0x314], R0, 0x2, P1 ;  /* 0x0000c50008057a11 */ /* 0x000fe200008f1400 */
[----:B------:R-:W-:-:S04]  /*63d0*/  IMAD.WIDE.U32 R6, R6, c[0x0][0x308], R2 ;  /* 0x0000c20006067a25 */ /* 0x000fc800078e0002 */
[----:B------:R-:W-:Y:S01]  /*63e0*/  RED.E.ADD.F32.FTZ.RN.STRONG.GPU [R4.64], R28 ;  /* 0x0000001c0400798e */ /* 0x000fe2000c10e79a */
[C---:B------:R-:W-:Y:S02]  /*63f0*/  LEA R2, P0, R6.reuse, c[0x0][0x2e8], 0x2 ;  /* 0x0000ba0006027a11 */ /* 0x040fe400078010ff */
[----:B------:R-:W-:Y:S01]  /*6400*/  IADD3 R3, R7, UR4, RZ ;  /* 0x0000000407037c10 */ /* 0x000fe2000fffe0ff */
[----:B------:R-:W-:Y:S03]  /*6410*/  RED.E.ADD.F32.FTZ.RN.STRONG.GPU [R4.64+0x400], R29 ;  /* 0x0004001d0400798e */ /* 0x000fe6000c10e79a */
        /* <DEDUP_REMOVED lines=96> */
.L_x_796:
        /* <DEDUP_REMOVED lines=14> */
.L_x_2307:


//--------------------- .text._ZN7cutlass13device_kernelIN5flash19enable_sm80_to_sm89INS1_16FlashAttnBwdSm80INS1_25CollectiveMainloopBwdSm80ILi2ELi1EN4cute5tupleIJNS5_1CILi64EEENS7_ILi96EEENS7_ILi128EEEEEENS_10bfloat16_tEfNS_4arch4Sm80ELb1ELb0ELb1ELb0ELb1ELb0ELb0ELb0ELi2ELi2ELi2ELi2ELb1EEENS1_24CollectiveEpilogueBwdGQAISB_fSE_Li256ELb0ELb1EEENS1_25SingleTileBwdLPTSchedulerILb0ELi96ELb1EEEEEEEEEvNT_6ParamsE --------------------------
	.section	.text._ZN7cutlass13device_kernelIN5flash19enable_sm80_to_sm89INS1_16FlashAttnBwdSm80INS1_25CollectiveMainloopBwdSm80ILi2ELi1EN4cute5tupleIJNS5_1CILi64EEENS7_ILi96EEENS7_ILi128EEEEEENS_10bfloat16_tEfNS_4arch4Sm80ELb1ELb0ELb1ELb0ELb1ELb0ELb0ELb0ELi2ELi2ELi2ELi2ELb1EEENS1_24CollectiveEpilogueBwdGQAISB_fSE_Li256ELb0ELb1EEENS1_25SingleTileBwdLPTSchedulerILb0ELi96ELb1EEEEEEEEEvNT_6ParamsE,"ax",@progbits
	.sectioninfo	@"SHI_REGISTERS=254"
	.align	128
.text._ZN7cutlass13device_kernelIN5flash19enable_sm80_to_sm89INS1_16FlashAttnBwdSm80INS1_25CollectiveMainloopBwdSm80ILi2ELi1EN4cute5tupleIJNS5_1CILi64EEENS7_ILi96EEENS7_ILi128EEEEEENS_10bfloat16_tEfNS_4arch4Sm80ELb1ELb0ELb1ELb0ELb1ELb0ELb0ELb0ELi2ELi2ELi2ELi2ELb1EEENS1_24CollectiveEpilogueBwdGQAISB_fSE_Li256ELb0ELb1EEENS1_25SingleTileBwdLPTSchedulerILb0ELi96ELb1EEEEEEEEEvNT_6ParamsE:
        .type           _ZN7cutlass13device_kernelIN5flash19enable_sm80_to_sm89INS1_16FlashAttnBwdSm80INS1_25CollectiveMainloopBwdSm80ILi2ELi1EN4cute5tupleIJNS5_1CILi64EEENS7_ILi96EEENS7_ILi128EEEEEENS_10bfloat16_tEfNS_4arch4Sm80ELb1ELb0ELb1ELb0ELb1ELb0ELb0ELb0ELi2ELi2ELi2ELi2ELb1EEENS1_24CollectiveEpilogueBwdGQAISB_fSE_Li256ELb0ELb1EEENS1_25SingleTileBwdLPTSchedulerILb0ELi96ELb1EEEEEEEEEvNT_6ParamsE,@function
        .size           _ZN7cutlass13device_kernelIN5flash19enable_sm80_to_sm89INS1_16FlashAttnBwdSm80INS1_25CollectiveMainloopBwdSm80ILi2ELi1EN4cute5tupleIJNS5_1CILi64EEENS7_ILi96EEENS7_ILi128EEEEEENS_10bfloat16_tEfNS_4arch4Sm80ELb1ELb0ELb1ELb0ELb1ELb0ELb0ELb0ELi2ELi2ELi2ELi2ELb1EEENS1_24CollectiveEpilogueBwdGQAISB_fSE_Li256ELb0ELb1EEENS1_25SingleTileBwdLPTSchedulerILb0ELi96ELb1EEEEEEEEEvNT_6ParamsE,(.L_x_2308 - _ZN7cutlass13device_kernelIN5flash19enable_sm80_to_sm89INS1_16FlashAttnBwdSm80INS1_25CollectiveMainloopBwdSm80ILi2ELi1EN4cute5tupleIJNS5_1CILi64EEENS7_ILi96EEENS7_ILi128EEEEEENS_10bfloat16_tEfNS_4arch4Sm80ELb1ELb0ELb1ELb0ELb1ELb0ELb0ELb0ELi2ELi2ELi2ELi2ELb1EEENS1_24CollectiveEpilogueBwdGQAISB_fSE_Li256ELb0ELb1EEENS1_25SingleTileBwdLPTSchedulerILb0ELi96ELb1EEEEEEEEEvNT_6ParamsE)
        .other          _ZN7cutlass13device_kernelIN5flash19enable_sm80_to_sm89INS1_16FlashAttnBwdSm80INS1_25CollectiveMainloopBwdSm80ILi2ELi1EN4cute5tupleIJNS5_1CILi64EEENS7_ILi96EEENS7_ILi128EEEEEENS_10bfloat16_tEfNS_4arch4Sm80ELb1ELb0ELb1ELb0ELb1ELb0ELb0ELb0ELi2ELi2ELi2ELi2ELb1EEENS1_24CollectiveEpilogueBwdGQAISB_fSE_Li256ELb0ELb1EEENS1_25SingleTileBwdLPTSchedulerILb0ELi96ELb1EEEEEEEEEvNT_6ParamsE,@"STO_CUDA_ENTRY STV_DEFAULT"
_ZN7cutlass13device_kernelIN5flash19enable_sm80_to_sm89INS1_16FlashAttnBwdSm80INS1_25CollectiveMainloopBwdSm80ILi2ELi1EN4cute5tupleIJNS5_1CILi64EEENS7_ILi96EEENS7_ILi128EEEEEENS_10bfloat16_tEfNS_4arch4Sm80ELb1ELb0ELb1ELb0ELb1ELb0ELb0ELb0ELi2ELi2ELi2ELi2ELb1EEENS1_24CollectiveEpilogueBwdGQAISB_fSE_Li256ELb0ELb1EEENS1_25SingleTileBwdLPTSchedulerILb0ELi96ELb1EEEEEEEEEvNT_6ParamsE:
        /* <DEDUP_REMOVED lines=28> */
.L_x_798:
[----:B------:R-:W-:Y:S02]  /*01c0*/  ULDC UR7, c[0x0][0x3b4] ;  /* 0x0000ed0000077ab9 */ /* 0x000fe40000000800 */
[----:B------:R-:W-:Y:S02]  /*01d0*/  UISETP.NE.AND UP0, UPT, UR7, 0x1, UPT ;  /* 0x000000010700788c */ /* 0x000fe4000bf05270 */
[----:B------:R-:W-:Y:S02]  /*01e0*/  ULDC.64 UR4, c[0x0][0x3b8] ;  /* 0x0000ee0000047ab9 */ /* 0x000fe40000000a00 */
[----:B------:R-:W-:Y:S02]  /*01f0*/  UIMAD.WIDE.U32 UR10, UR6, UR4, URZ ;  /* 0x00000004060a72a5 */ /* 0x000fe4000f8e003f */
[----:B------:R-:W-:-:S05]  /*0200*/  UMOV UR8, UR6 ;  /* 0x0000000600087c82 */ /* 0x000fca0008000000 */
[----:B------:R-:W-:-:S04]  /*0210*/  @UP0 USHF.R.U32.HI UR8, URZ, UR5, UR11 ;  /* 0x000000053f080299 */ /* 0x000fc8000801160b */
[----:B------:R-:W-:Y:S02]  /*0220*/  UIMAD UR7, UR8, UR7, URZ ;  /* 0x00000007080772a4 */ /* 0x000fe4000f8e023f */
.L_x_799:
        /* <DEDUP_REMOVED lines=14> */
.L_x_797:
        /* <DEDUP_REMOVED lines=20> */
.L_x_801:
[----:B------:R-:W-:Y:S02]  /*0450*/  ULDC UR7, c[0x0][0x3b4] ;  /* 0x0000ed0000077ab9 */ /* 0x000fe40000000800 */
[----:B------:R-:W-:Y:S02]  /*0460*/  UISETP.NE.AND UP0, UPT, UR7, 0x1, UPT ;  /* 0x000000010700788c */ /* 0x000fe4000bf05270 */
[----:B------:R-:W-:Y:S02]  /*0470*/  ULDC.64 UR4, c[0x0][0x3b8] ;  /* 0x0000ee0000047ab9 */ /* 0x000fe40000000a00 */
[----:B------:R-:W-:Y:S02]  /*0480*/  UIMAD.WIDE.U32 UR10, UR6, UR4, URZ ;  /* 0x00000004060a72a5 */ /* 0x000fe4000f8e003f */
[----:B------:R-:W-:-:S05]  /*0490*/  UMOV UR8, UR6 ;  /* 0x0000000600087c82 */ /* 0x000fca0008000000 */
[----:B------:R-:W-:-:S04]  /*04a0*/  @UP0 USHF.R.U32.HI UR8, URZ, UR5, UR11 ;  /* 0x000000053f080299 */ /* 0x000fc8000801160b */
[----:B------:R-:W-:Y:S02]  /*04b0*/  UIMAD UR7, UR8, UR7, URZ ;  /* 0x00000007080772a4 */ /* 0x000fe4000f8e023f */
.L_x_802:
        /* <DEDUP_REMOVED lines=13> */
.L_x_800:
        /* <DEDUP_REMOVED lines=552> */
.L_x_806:
        /* <DEDUP_REMOVED lines=226> */
.L_x_804:
        /* <DEDUP_REMOVED lines=443> */
.L_x_805:
        /* <DEDUP_REMOVED lines=247> */
.L_x_803:
[----:B------:R-:W-:Y:S05]  /*6150*/  @P1 EXIT ;  /* 0x000000000000194d */ /* 0x000fea0003800000 */
[----:B------:R-:W-:Y:S01]  /*6160*/  UMOV UR4, 0x1 ;  /* 0x0000000100047882 */ /* 0x000fe20000000000 */
[----:B------:R-:W-:Y:S01]  /*6170*/  BAR.SYNC.DEFER_BLOCKING 0x1, 0x100 ;  /* 0x0044000000007b1d */ /* 0x000fe20000010000 */
[----:B------:R-:W-:-:S05]  /*6180*/  ISETP.NE.AND P1, PT, R240, RZ, PT ;  /* 0x000000fff000720c */ /* 0x000fca0003f25270 */
[----:B------:R-:W-:Y:S01]  /*6190*/  ULDC.64 UR6, c[0x0][0x338] ;  /* 0x0000ce0000067ab9 */ /* 0x000fe20000000a00 */
[----:B------:R-:W-:Y:S01]  /*61a0*/  BSSY B0, `(.L_x_807) ;  /* 0x0000020000007945 */ /* 0x000fe20003800000 */
[----:B------:R-:W-:Y:S02]  /*61b0*/  UISETP.NE.AND UP0, UPT, UR4, UR6, UPT ;  /* 0x000000060400728c */ /* 0x000fe4000bf05270 */
[----:B------:R-:W-:Y:S02]  /*61c0*/  ULDC UR5, c[0x0][0x358] ;  /* 0x0000d60000057ab9 */ /* 0x000fe40000000800 */
[----:B------:R-:W-:Y:S02]  /*61d0*/  UIMAD.WIDE.U32 UR12, UR21, UR7, URZ ;  /* 0x00000007150c72a5 */ /* 0x000fe4000f8e003f */
[----:B------:R-:W-:Y:S02]  /*61e0*/  UIMAD UR7, UR20, UR5, URZ ;  /* 0x00000005140772a4 */ /* 0x000fe4000f8e023f */
[----:B------:R-:W-:-:S02]  /*61f0*/  ULDC UR11, c[0x0][0x2f4] ;  /* 0x0000bd00000b7ab9 */ /* 0x000fc40000000800 */
[----:B------:R-:W-:Y:S02]  /*6200*/  ULDC UR4, c[0x0][0x340] ;  /* 0x0000d00000047ab9 */ /* 0x000fe40000000800 */
[----:B------:R-:W-:Y:S02]  /*6210*/  UIMAD UR5, UR22, UR11, URZ ;  /* 0x0000000b160572a4 */ /* 0x000fe4000f8e023f */
[----:B------:R-:W-:Y:S02]  /*6220*/  UMOV UR8, UR21 ;  /* 0x0000001500087c82 */ /* 0x000fe40008000000 */
[----:B------:R-:W-:Y:S02]  /*6230*/  UIMAD UR11, UR7, UR11, URZ ;  /* 0x0000000b070b72a4 */ /* 0x000fe4000f8e023f */
[----:B------:R-:W-:Y:S02]  /*6240*/  @UP0 USHF.R.U32.HI UR8, URZ, UR4, UR13 ;  /* 0x000000043f080299 */ /* 0x000fe4000801160d */
[----:B------:R-:W-:-:S02]  /*6250*/  USHF.R.S32.HI UR4, URZ, 0x1f, UR5 ;  /* 0x0000001f3f047899 */ /* 0x000fc40008011405 */
[----:B------:R-:W-:Y:S02]  /*6260*/  USHF.R.S32.HI UR9, URZ, 0x1f, UR11 ;  /* 0x0000001f3f097899 */ /* 0x000fe4000801140b */
[----:B------:R-:W-:Y:S02]  /*6270*/  USHF.R.S32.HI UR10, URZ, 0x1f, UR8 ;  /* 0x0000001f3f0a7899 */ /* 0x000fe40008011408 */
[----:B------:R-:W-:-:S04]  /*6280*/  UIADD3 UR11, UP1, UP0, UR11, UR5, UR8 ;  /* 0x000000050b0b7290 */ /* 0x000fc8000f83e008 */
[----:B------:R-:W-:Y:S02]  /*6290*/  UIADD3.X UR9, UR9, UR4, UR10, UP1, UP0 ;  /* 0x0000000409097290 */ /* 0x000fe40008fe040a */
[----:B------:R-:W-:Y:S02]  /*62a0*/  USHF.L.U32 UR7, UR11, 0x2, URZ ;  /* 0x000000020b077899 */ /* 0x000fe4000800063f */
[----:B------:R-:W-:Y:S02]  /*62b0*/  ULDC.64 UR4, c[0x0][0x350] ;  /* 0x0000d40000047ab9 */ /* 0x000fe40000000a00 */
[----:B------:R-:W-:Y:S02]  /*62c0*/  USHF.L.U64.HI UR9, UR11, 0x2, UR9 ;  /* 0x000000020b097899 */ /* 0x000fe40008010209 */
[----:B------:R-:W-:Y:S02]  /*62d0*/  UIADD3 UR4, UP0, UR7, UR4, URZ ;  /* 0x0000000407047290 */ /* 0x000fe4000ff1e03f */
[----:B------:R-:W-:-:S02]  /*62e0*/  UIADD3 UR11, -UR8, URZ, URZ ;  /* 0x0000003f080b7290 */ /* 0x000fc4000fffe13f */
[----:B------:R-:W-:Y:S02]  /*62f0*/  UIADD3.X UR5, UR9, UR5, URZ, UP0, !UPT ;  /* 0x0000000509057290 */ /* 0x000fe400087fe43f */
[----:B------:R-:W-:Y:S01]  /*6300*/  UIMAD UR11, UR11, UR6, UR21 ;  /* 0x000000060b0b72a4 */ /* 0x000fe2000f8e0215 */
[----:B------:R-:W-:Y:S01]  /*6310*/  IMAD.U32 R4, RZ, RZ, UR4 ;  /* 0x00000004ff047e24 */ /* 0x000fe2000f8e00ff */
[----:B------:R-:W-:Y:S02]  /*6320*/  USHF.R.S32.HI UR6, URZ, 0x1f, UR22 ;  /* 0x0000001f3f067899 */ /* 0x000fe40008011416 */
[----:B------:R-:W-:Y:S01]  /*6330*/  MOV R5, UR5 ;  /* 0x0000000500057c02 */ /* 0x000fe20008000f00 */
[----:B------:R-:W-:Y:S05]  /*6340*/  @P1 BRA `(.L_x_808) ;  /* 0x0000005000001947 */ /* 0x000fea0003800000 */
.L_x_809:
[----:B------:R-:W2:Y:S01]  /*6350*/  LDG.E.STRONG.GPU R0, [R4.64] ;  /* 0x0000001804007981 */ /* 0x000ea2000c1ef900 */
[----:B------:R-:W-:Y:S01]  /*6360*/  YIELD ;  /* 0x0000000000007946 */ /* 0x000fe20003800000 */
[----:B--2---:R-:W-:Y:S01]  /*6370*/  ISETP.NE.AND P0, PT, R0, UR11, PT ;  /* 0x0000000b00007c0c */ /* 0x004fe2000bf05270 */
[----:B------:R-:W-:-:S12]  /*6380*/  CCTL.IVALL ;  /* 0x00000000ff00798f */ /* 0x000fd80002000000 */
[----:B------:R-:W-:Y:S05]  /*6390*/  @P0 BRA `(.L_x_809) ;  /* 0xffffffb000000947 */ /* 0x000fea000383ffff */
.L_x_808:
[----:B------:R-:W-:Y:S05]  /*63a0*/  BSYNC B0 ;  /* 0x0000000000007941 */ /* 0x000fea0003800000 */
.L_x_807:
[----:B------:R-:W-:Y:S01]  /*63b0*/  MOV R2, 0xffffffff ;  /* 0xffffffff00027802 */ /* 0x000fe20000000f00 */
[----:B------:R-:W-:Y:S05]  /*63c0*/  BRA.CONV ~URZ, `(.L_x_810) ;  /* 0x000000237f007947 */ /* 0x000fea000b800000 */
[----:B------:R-:W-:Y:S02]  /*63d0*/  MOV R0, 0x63f0 ;  /* 0x000063f000007802 */ /* 0x000fe40000000f00 */
[----:B------:R-:W-:Y:S05]  /*63e0*/  CALL.REL.NOINC `($__internal_4_$__cuda_sm70_warpsync) ;  /* 0x00000b1000007944 */ /* 0x000fea0003c00000 */
.L_x_810:
[----:B------:R-:W-:Y:S01]  /*63f0*/  UIMAD UR4, UR20, 0x3000, URZ ;  /* 0x00003000140478a4 */ /* 0x000fe2000f8e023f */
[----:B------:R-:W-:Y:S01]  /*6400*/  IMAD.U32 R0, RZ, RZ, UR8 ;  /* 0x00000008ff007e24 */ /* 0x000fe2000f8e00ff */
[----:B------:R-:W-:-:S06]  /*6410*/  NOP ;  /* 0x0000000000007918 */ /* 0x000fcc0000000000 */
[----:B------:R-:W-:Y:S01]  /*6420*/  USHF.R.S32.HI UR12, URZ, 0x1f, UR4 ;  /* 0x0000001f3f0c7899 */ /* 0x000fe20008011404 */
[C---:B------:R-:W-:Y:S02]  /*6430*/  IADD3 R6, P0, R240.reuse, UR4, RZ ;  /* 0x00000004f0067c10 */ /* 0x040fe4000ff1e0ff */
[----:B------:R-:W-:Y:S02]  /*6440*/  ULDC.64 UR4, c[0x0][0x328] ;  /* 0x0000ca0000047ab9 */ /* 0x000fe40000000a00 */
[----:B------:R-:W-:Y:S01]  /*6450*/  UIMAD UR4, UR10, UR4, URZ ;  /* 0x000000040a0472a4 */ /* 0x000fe2000f8e023f */
[----:B------:R-:W-:-:S03]  /*6460*/  LEA.HI.X.SX32 R7, R240, UR12, 0x1, P0 ;  /* 0x0000000cf0077c11 */ /* 0x000fc600080f0eff */
[----:B------:R-:W-:Y:S02]  /*6470*/  UIMAD UR12, UR8, UR5, UR4 ;  /* 0x00000005080c72a4 */ /* 0x000fe4000f8e0204 */
[----:B------:R-:W-:Y:S01]  /*6480*/  IMAD.WIDE.U32 R8, R0, c[0x0][0x328], R6 ;  /* 0x0000ca0000087a25 */ /* 0x000fe200078e0006 */
[----:B------:R-:W-:Y:S02]  /*6490*/  ULDC.64 UR4, c[0x0][0x330] ;  /* 0x0000cc0000047ab9 */ /* 0x000fe40000000a00 */
        /* <DEDUP_REMOVED lines=58> */
[----:B-1----:R-:W-:Y:S05]  /*6840*/  CALL.REL.NOINC `($__internal_4_$__cuda_sm70_warpsync) ;  /* 0x000006b000007944 */ /* 0x002fea0003c00000 */
.L_x_811:
        /* <DEDUP_REMOVED lines=12> */
.L_x_813:
[----:B------:R-:W-:Y:S05]  /*6910*/  BSYNC B0 ;  /* 0x0000000000007941 */ /* 0x000fea0003800000 */
.L_x_812:
[----:B------:R-:W-:Y:S01]  /*6920*/  ULDC.64 UR4, c[0x0][0x348] ;  /* 0x0000d20000047ab9 */ /* 0x000fe20000000a00 */
[----:B------:R-:W-:Y:S01]  /*6930*/  BSSY B0, `(.L_x_814) ;  /* 0x000000b000007945 */ /* 0x000fe20003800000 */
[----:B------:R-:W-:-:S04]  /*6940*/  UIADD3 UR4, UP0, UR7, UR4, URZ ;  /* 0x0000000407047290 */ /* 0x000fc8000ff1e03f */
[----:B------:R-:W-:Y:S02]  /*6950*/  UIADD3.X UR5, UR9, UR5, URZ, UP0, !UPT ;  /* 0x0000000509057290 */ /* 0x000fe400087fe43f */
[----:B--2---:R-:W-:-:S04]  /*6960*/  MOV R4, UR4 ;  /* 0x0000000400047c02 */ /* 0x004fc80008000f00 */
[----:B------:R-:W-:Y:S01]  /*6970*/  MOV R5, UR5 ;  /* 0x0000000500057c02 */ /* 0x000fe20008000f00 */
[----:B------:R-:W-:Y:S05]  /*6980*/  @P1 BRA `(.L_x_815) ;  /* 0x0000005000001947 */ /* 0x000fea0003800000 */
.L_x_816:
[----:B------:R-:W2:Y:S01]  /*6990*/  LDG.E.STRONG.GPU R0, [R4.64] ;  /* 0x0000001804007981 */ /* 0x000ea2000c1ef900 */
[----:B------:R-:W-:Y:S01]  /*69a0*/  YIELD ;  /* 0x0000000000007946 */ /* 0x000fe20003800000 */
[----:B--2---:R-:W-:Y:S01]  /*69b0*/  ISETP.NE.AND P0, PT, R0, UR11, PT ;  /* 0x0000000b00007c0c */ /* 0x004fe2000bf05270 */
[----:B------:R-:W-:-:S12]  /*69c0*/  CCTL.IVALL ;  /* 0x00000000ff00798f */ /* 0x000fd80002000000 */
[----:B------:R-:W-:Y:S05]  /*69d0*/  @P0 BRA `(.L_x_816) ;  /* 0xffffffb000000947 */ /* 0x000fea000383ffff */
.L_x_815:
[----:B------:R-:W-:Y:S05]  /*69e0*/  BSYNC B0 ;  /* 0x0000000000007941 */ /* 0x000fea0003800000 */
.L_x_814:
[----:B------:R-:W-:Y:S05]  /*69f0*/  BRA.CONV ~URZ, `(.L_x_817) ;  /* 0x000000237f007947 */ /* 0x000fea000b800000 */
[----:B------:R-:W-:Y:S02]  /*6a00*/  MOV R0, 0x6a20 ;  /* 0x00006a2000007802 */ /* 0x000fe40000000f00 */
[----:B-1----:R-:W-:Y:S05]  /*6a10*/  CALL.REL.NOINC `($__internal_4_$__cuda_sm70_warpsync) ;  /* 0x000004e000007944 */ /* 0x002fea0003c00000 */
.L_x_817:
[----:B------:R-:W-:Y:S01]  /*6a20*/  ULDC.64 UR4, c[0x0][0x300] ;  /* 0x0000c00000047ab9 */ /* 0x000fe20000000a00 */
[----:B------:R-:W-:Y:S01]  /*6a30*/  IMAD.U32 R0, RZ, RZ, UR8 ;  /* 0x00000008ff007e24 */ /* 0x000fe2000f8e00ff */
[----:B------:R-:W-:-:S03]  /*6a40*/  UIMAD UR4, UR10, UR4, URZ ;  /* 0x000000040a0472a4 */ /* 0x000fc6000f8e023f */
[----:B------:R-:W-:Y:S01]  /*6a50*/  IMAD.WIDE.U32 R8, R0, c[0x0][0x300], R6 ;  /* 0x0000c00000087a25 */ /* 0x000fe200078e0006 */
[----:B------:R-:W-:-:S03]  /*6a60*/  UIMAD UR12, UR8, UR5, UR4 ;  /* 0x00000005080c72a4 */ /* 0x000fc6000f8e0204 */
[----:B------:R-:W-:Y:S01]  /*6a70*/  ULDC.64 UR4, c[0x0][0x308] ;  /* 0x0000c20000047ab9 */ /* 0x000fe20000000a00 */
[----:B------:R-:W-:Y:S01]  /*6a80*/  IMAD.U32 R6, RZ, RZ, UR22 ;  /* 0x00000016ff067e24 */ /* 0x000fe2000f8e00ff */
        /* <DEDUP_REMOVED lines=58> */
[----:B-12---:R-:W-:Y:S05]  /*6e30*/  CALL.REL.NOINC `($__internal_4_$__cuda_sm70_warpsync) ;  /* 0x000000c000007944 */ /* 0x006fea0003c00000 */
.L_x_818:
        /* <DEDUP_REMOVED lines=12> */
        .weak           $__internal_4_$__cuda_sm70_warpsync
        .type           $__internal_4_$__cuda_sm70_warpsync,@function
        .size           $__internal_4_$__cuda_sm70_warpsync,(.L_x_2308 - $__internal_4_$__cuda_sm70_warpsync)
$__internal_4_$__cuda_sm70_warpsync:
[----:B------:R-:W-:Y:S01]  /*6f00*/  MOV R8, R0 ;  /* 0x0000000000087202 */ /* 0x000fe20000000f00 */
[----:B------:R-:W-:Y:S04]  /*6f10*/  WARPSYNC R2 ;  /* 0x0000000200007348 */ /* 0x000fe80003800000 */
[----:B------:R-:W-:-:S04]  /*6f20*/  MOV R9, 0x0 ;  /* 0x0000000000097802 */ /* 0x000fc80000000f00 */
[----:B------:R-:W-:Y:S05]  /*6f30*/  RET.REL.NODEC R8 `(_ZN7cutlass13device_kernelIN5flash19enable_sm80_to_sm89INS1_16FlashAttnBwdSm80INS1_25CollectiveMainloopBwdSm80ILi2ELi1EN4cute5tupleIJNS5_1CILi64EEENS7_ILi96EEENS7_ILi128EEEEEENS_10bfloat16_tEfNS_4arch4Sm80ELb1ELb0ELb1ELb0ELb1ELb0ELb0ELb0ELi2ELi2ELi2ELi2ELb1EEENS1_24CollectiveEpilogueBwdGQAISB_fSE_Li256ELb0ELb1EEENS1_25SingleTileBwdLPTSchedulerILb0ELi96ELb1EEEEEEEEEvNT_6ParamsE) ;  /* 0xffff90c008007950 */ /* 0x000fea0003c3ffff */
.L_x_819:
        /* <DEDUP_REMOVED lines=12> */
.L_x_2308:


//--------------------- .text._ZN7cutlass13device_kernelIN5flash19enable_sm80_to_sm89INS1_16FlashAttnBwdSm80INS1_25CollectiveMainloopBwdSm80ILi2ELi1EN4cute5tupleIJNS5_1CILi64EEENS7_ILi96EEENS7_ILi128EEEEEENS_10bfloat16_tEfNS_4arch4Sm80ELb1ELb0ELb1ELb1ELb0ELb0ELb0ELb0ELi2ELi2ELi2ELi2ELb1EEENS1_21CollectiveEpilogueBwdISB_SC_SE_Li256ELb1ELb0ELi4EEENS1_25SingleTileBwdLPTSchedulerILb1ELi96ELb0EEEEEEEEEvNT_6ParamsE --------------------------
	.section	.text._ZN7cutlass13device_kernelIN5flash19enable_sm80_to_sm89INS1_16FlashAttnBwdSm80INS1_25CollectiveMainloopBwdSm80ILi2ELi1EN4cute5tupleIJNS5_1CILi64EEENS7_ILi96EEENS7_ILi128EEEEEENS_10bfloat16_tEfNS_4arch4Sm80ELb1ELb0ELb1ELb1ELb0ELb0ELb0ELb0ELi2ELi2ELi2ELi2ELb1EEENS1_21CollectiveEpilogueBwdISB_SC_SE_Li256ELb1ELb0ELi4EEENS1_25SingleTileBwdLPTSchedulerILb1ELi96ELb0EEEEEEEEEvNT_6ParamsE,"ax",@progbits
	.sectioninfo	@"SHI_REGISTERS=254"
	.align	128
.text._ZN7cutlass13device_kernelIN5flash19enable_sm80_to_sm89INS1_16FlashAttnBwdSm80INS1_25CollectiveMainloopBwdSm80ILi2ELi1EN4cute5tupleIJNS5_1CILi64EEENS7_ILi96EEENS7_ILi128EEEEEENS_10bfloat16_tEfNS_4arch4Sm80ELb1ELb0ELb1ELb1ELb0ELb0ELb0ELb0ELi2ELi2ELi2ELi2ELb1EEENS1_21CollectiveEpilogueBwdISB_SC_SE_Li256ELb1ELb0ELi4EEENS1_25SingleTileBwdLPTSchedulerILb1ELi96ELb0EEEEEEEEEvNT_6ParamsE:
        .type           _ZN7cutlass13device_kernelIN5flash19enable_sm80_to_sm89INS1_16FlashAttnBwdSm80INS1_25CollectiveMainloopBwdSm80ILi2ELi1EN4cute5tupleIJNS5_1CILi64EEENS7_ILi96EEENS7_ILi128EEEEEENS_10bfloat16_tEfNS_4arch4Sm80ELb1ELb0ELb1ELb1ELb0ELb0ELb0ELb0ELi2ELi2ELi2ELi2ELb1EEENS1_21CollectiveEpilogueBwdISB_SC_SE_Li256ELb1ELb0ELi4EEENS1_25SingleTileBwdLPTSchedulerILb1ELi96ELb0EEEEEEEEEvNT_6ParamsE,@function
        .size           _ZN7cutlass13device_kernelIN5flash19enable_sm80_to_sm89INS1_16FlashAttnBwdSm80INS1_25CollectiveMainloopBwdSm80ILi2ELi1EN4cute5tupleIJNS5_1CILi64EEENS7_ILi96EEENS7_ILi128EEEEEENS_10bfloat16_tEfNS_4arch4Sm80ELb1ELb0ELb1ELb1ELb0ELb0ELb0ELb0ELi2ELi2ELi2ELi2ELb1EEENS1_21CollectiveEpilogueBwdISB_SC_SE_Li256ELb1ELb0ELi4EEENS1_25SingleTileBwdLPTSchedulerILb1ELi96ELb0EEEEEEEEEvNT_6ParamsE,(.L_x_2310 - _ZN7cutlass13device_kernelIN5flash19enable_sm80_to_sm89INS1_16FlashAttnBwdSm80INS1_25CollectiveMainloopBwdSm80ILi2ELi1EN4cute5tupleIJNS5_1CILi64EEENS7_ILi96EEENS7_ILi128EEEEEENS_10bfloat16_tEfNS_4arch4Sm80ELb1ELb0ELb1ELb1ELb0ELb0ELb0ELb0ELi2ELi2ELi2ELi2ELb1EEENS1_21CollectiveEpilogueBwdISB_SC_SE_Li256ELb1ELb0ELi4EEENS1_25SingleTileBwdLPTSchedulerILb1ELi96ELb0EEEEEEEEEvNT_6ParamsE)
        .other          _ZN7cutlass13device_kernelIN5flash19enable_sm80_to_sm89INS1_16FlashAttnBwdSm80INS1_25CollectiveMainloopBwdSm80ILi2ELi1EN4cute5tupleIJNS5_1CILi64EEENS7_ILi96EEENS7_ILi128EEEEEENS_10bfloat16_tEfNS_4arch4Sm80ELb1ELb0ELb1ELb1ELb0ELb0ELb0ELb0ELi2ELi2ELi2ELi2ELb1EEENS1_21CollectiveEpilogueBwdISB_SC_SE_Li256ELb1ELb0ELi4EEENS1_25SingleTileBwdLPTSchedulerILb1ELi96ELb0EEEEEEEEEvNT_6ParamsE,@"STO_CUDA_ENTRY STV_DEFAULT"
_ZN7cutlass13device_kernelIN5flash19enable_sm80_to_sm89INS1_16FlashAttnBwdSm80INS1_25CollectiveMainloopBwdSm80ILi2ELi1EN4cute5tupleIJNS5_1CILi64EEENS7_ILi96EEENS7_ILi128EEEEEENS_10bfloat16_tEfNS_4arch4Sm80ELb1ELb0ELb1ELb1ELb0ELb0ELb0ELb0ELi2ELi2ELi2ELi2ELb1EEENS1_21CollectiveEpilogueBwdISB_SC_SE_Li256ELb1ELb0ELi4EEENS1_25SingleTileBwdLPTSchedulerILb1ELi96ELb0EEEEEEEEEvNT_6ParamsE:
[----:B------:R-:W-:Y:S02]  /*0000*/  MOV R1, c[0x0][0x28] ;  /* 0x00000a0000017a02 */ /* 0x000fe40000000f00 */
[----:B------:R-:W1:Y:S01]  /*0010*/  S2R R233, SR_TID.X ;  /* 0x0000000000e97919 */ /* 0x000e620000002100 */
[----:B------:R-:W2:Y:S01]  /*0020*/  S2UR UR4, SR_CTAID.X ;  /* 0x00000000000479c3 */ /* 0x000ea20000002500 */
[----:B------:R-:W-:Y:S01]  /*0030*/  ULDC.64 UR18, c[0x0][0x118] ;  /* 0x0000460000127ab9 */ /* 0x000fe20000000a00 */
        /* <DEDUP_REMOVED lines=10> */
[----:B------:R-:W-:Y:S02]  /*00e0*/  @UP0 UMOV UR7, UR11 ;  /* 0x0000000b00070c82 */ /* 0x000fe40008000000 */
        /* <DEDUP_REMOVED lines=12> */
[----:B------:R-:W-:Y:S02]  /*01b0*/  @UP0 UMOV UR9, UR11 ;  /* 0x0000000b00090c82 */ /* 0x000fe40008000000 */
[----:B------:R-:W-:-:S04]  /*01c0*/  @UP0 USHF.R.U32.HI UR15, URZ, UR5, UR9 ;  /* 0x000000053f0f0299 */ /* 0x000fc80008011609 */
[----:B------:R-:W-:Y:S01]  /*01d0*/  UIMAD UR7, UR15, UR7, URZ ;  /* 0x000000070f0772a4 */ /* 0x000fe2000f8e023f */
[----:B------:R-:W-:Y:S05]  /*01e0*/  BRA `(.L_x_822) ;  /* 0x0000008000007947 */ /* 0x000fea0003800000 */
.L_x_821:
[----:B------:R-:W-:Y:S02]  /*01f0*/  ULDC UR7, c[0x0][0x3ac] ;  /* 0x0000eb0000077ab9 */ /* 0x000fe40000000800 */
[----:B------:R-:W-:Y:S02]  /*0200*/  UISETP.NE.AND UP0, UPT, UR7, 0x1, UPT ;  /* 0x000000010700788c */ /* 0x000fe4000bf05270 */
[----:B------:R-:W-:Y:S02]  /*0210*/  ULDC.64 UR4, c[0x0][0x3b0] ;  /* 0x0000ec0000047ab9 */ /* 0x000fe40000000a00 */
[----:B------:R-:W-:Y:S02]  /*0220*/  UIMAD.WIDE.U32 UR10, UR6, UR4, URZ ;  /* 0x00000004060a72a5 */ /* 0x000fe4000f8e003f */
[----:B------:R-:W-:-:S05]  /*0230*/  UMOV UR15, UR6 ;  /* 0x00000006000f7c82 */ /* 0x000fca0008000000 */
[----:B------:R-:W-:Y:S02]  /*0240*/  @UP0 UMOV UR9, UR11 ;  /* 0x0000000b00090c82 */ /* 0x000fe40008000000 */
[----:B------:R-:W-:-:S04]  /*0250*/  @UP0 USHF.R.U32.HI UR15, URZ, UR5, UR9 ;  /* 0x000000053f0f0299 */ /* 0x000fc80008011609 */
[----:B------:R-:W-:-:S04]  /*0260*/  UIMAD UR7, UR15, UR7, URZ ;  /* 0x000000070f0772a4 */ /* 0x000fc8000f8e023f */
.L_x_822:
[----:B------:R-:W-:Y:S01]  /*0270*/  UIADD3 UR9, UR6, -UR7, URZ ;  /* 0x8000000706097290 */ /* 0x000fe2000fffe03f */
[----:B------:R-:W-:Y:S01]  /*0280*/  ISETP.NE.U32.AND P0, PT, RZ, c[0x0][0x3e0], PT ;  /* 0x0000f800ff007a0c */ /* 0x000fe20003f05070 */
[----:B------:R-:W-:Y:S02]  /*0290*/  ULDC.64 UR4, c[0x0][0x3a8] ;  /* 0x0000ea0000047ab9 */ /* 0x000fe40000000a00 */
[----:B------:R-:W-:Y:S01]  /*02a0*/  ULDC.64 UR6, c[0x0][0x3a0] ;  /* 0x0000e80000067ab9 */ /* 0x000fe20000000a00 */
[----:B------:R-:W-:Y:S01]  /*02b0*/  ISETP.NE.AND.EX P0, PT, RZ, c[0x0][0x3e4], PT, P0 ;  /* 0x0000f900ff007a0c */ /* 0x000fe20003f05300 */
[----:B------:R-:W-:Y:S02]  /*02c0*/  UISETP.NE.AND UP0, UPT, UR6, 0x1, UPT ;  /* 0x000000010600788c */ /* 0x000fe4000bf05270 */
[----:B------:R-:W-:-:S04]  /*02d0*/  UIMAD UR5, UR8, UR5, UR9 ;  /* 0x00000005080572a4 */ /* 0x000fc8000f8e0209 */
[----:B------:R-:W-:-:S03]  /*02e0*/  UIMAD.WIDE.U32 UR8, UR5, UR7, URZ ;  /* 0x00000007050872a5 */ /* 0x000fc6000f8e003f */
[----:B------:R-:W-:-:S04]  /*02f0*/  UMOV UR13, UR5 ;  /* 0x00000005000d7c82 */ /* 0x000fc80008000000 */
[----:B------:R-:W-:Y:S02]  /*0300*/  @UP0 UMOV UR7, UR9 ;  /* 0x0000000900070c82 */ /* 0x000fe40008000000 */
[----:B------:R-:W-:-:S04]  /*0310*/  @UP0 USHF.R.U32.HI UR13, URZ, UR4, UR7 ;  /* 0x000000043f0d0299 */ /* 0x000fc80008011607 */
[----:B------:R-:W-:-:S04]  /*0320*/  UIADD3 UR14, -UR13, URZ, URZ ;  /* 0x0000003f0d0e7290 */ /* 0x000fc8000fffe13f */
[----:B------:R-:W-:Y:S01]  /*0330*/  UIMAD UR14, UR14, UR6, UR5 ;  /* 0x000000060e0e72a4 */ /* 0x000fe2000f8e0205 */
[----:B------:R-:W-:Y:S05]  /*0340*/  @!P0 BRA `(.L_x_823) ;  /* 0x0000008000008947 */ /* 0x000fea0003800000 */
[----:B------:R-:W-:Y:S02]  /*0350*/  UMOV UR4, 0x4 ;  /* 0x0000000400047882 */ /* 0x000fe40000000000 */
[----:B------:R-:W-:Y:S02]  /*0360*/  ULDC.64 UR6, c[0x0][0x3e0] ;  /* 0x0000f80000067ab9 */ /* 0x000fe40000000a00 */
[----:B------:R-:W-:-:S06]  /*0370*/  UIMAD.WIDE UR4, UR13, UR4, UR6 ;  /* 0x000000040d0472a5 */ /* 0x000fcc000f8e0206 */
[----:B------:R-:W-:Y:S02]  /*0380*/  MOV R2, UR4 ;  /* 0x0000000400027c02 */ /* 0x000fe40008000f00 */
[----:B------:R-:W-:-:S05]  /*0390*/  MOV R3, UR5 ;  /* 0x0000000500037c02 */ /* 0x000fca0008000f00 */
[----:B------:R-:W2:Y:S02]  /*03a0*/  LDG.E R2, [R2.64] ;  /* 0x0000001202027981 */ /* 0x000ea4000c1e1900 */
[----:B--2---:R1:W2:Y:S02]  /*03b0*/  R2UR UR4, R2 ;  /* 0x00000000020473c2 */ /* 0x0042a400000e0000 */
[----:B-12---:R-:W-:Y:S05]  /*03c0*/  BRA `(.L_x_824) ;  /* 0x000000f000007947 */ /* 0x006fea0003800000 */
.L_x_823:
[----:B------:R-:W-:-:S04]  /*03d0*/  ISETP.NE.U32.AND P0, PT, RZ, c[0x0][0x3d8], PT ;  /* 0x0000f600ff007a0c */ /* 0x000fc80003f05070 */
[----:B------:R-:W-:-:S13]  /*03e0*/  ISETP.NE.AND.EX P0, PT, RZ, c[0x0][0x3dc], PT, P0 ;  /* 0x0000f700ff007a0c */ /* 0x000fda0003f05300 */
[----:B------:R-:W-:Y:S05]  /*03f0*/  @!P0 BRA `(.L_x_825) ;  /* 0x000000b000008947 */ /* 0x000fea0003800000 */
[----:B------:R-:W-:Y:S02]  /*0400*/  UMOV UR4, 0x4 ;  /* 0x0000000400047882 */ /* 0x000fe40000000000 */
        /* <DEDUP_REMOVED lines=10> */
.L_x_825:
[----:B------:R-:W-:Y:S02]  /*04b0*/  ULDC UR4, c[0x0][0x3d4] ;  /* 0x0000f50000047ab9 */ /* 0x000fe40000000800 */
.L_x_824:
[----:B------:R-:W-:-:S04]  /*04c0*/  UIADD3 UR4, UR4, 0x5f, URZ ;  /* 0x0000005f04047890 */ /* 0x000fc8000fffe03f */
[----:B------:R-:W-:-:S04]  /*04d0*/  UIMAD.WIDE UR4, UR4, 0x2aaaaaab, URZ ;  /* 0x2aaaaaab040478a5 */ /* 0x000fc8000f8e023f */
[----:B------:R-:W-:-:S04]  /*04e0*/  USHF.R.U32.HI UR4, URZ, 0x1f, UR5 ;  /* 0x0000001f3f047899 */ /* 0x000fc80008011605 */
[----:B------:R-:W-:-:S04]  /*04f0*/  ULEA.HI.SX32 UR4, UR5, UR4, 0x1c ;  /* 0x0000000405047291 */ /* 0x000fc8000f8fe23f */
[----:B------:R-:W-:-:S04]  /*0500*/  UISETP.GE.AND UP0, UPT, UR15, UR4, UPT ;  /* 0x000000040f00728c */ /* 0x000fc8000bf06270 */
[----:B------:R-:W-:Y:S01]  /*0510*/  USEL UR13, UR13, 0xffffffff, !UP0 ;  /* 0xffffffff0d0d7887 */ /* 0x000fe2000c000000 */
[----:B------:R-:W-:Y:S05]  /*0520*/  BRA `(.L_x_826) ;  /* 0x0000049000007947 */ /* 0x000fea0003800000 */
.L_x_820:
        /* <DEDUP_REMOVED lines=22> */
.L_x_827:
        /* <DEDUP_REMOVED lines=8> */
.L_x_828:
        /* <DEDUP_REMOVED lines=22> */
.L_x_829:
        /* <DEDUP_REMOVED lines=14> */
.L_x_831:
[----:B------:R-:W-:Y:S02]  /*0950*/  ULDC UR4, c[0x0][0x3d4] ;  /* 0x0000f50000047ab9 */ /* 0x000fe40000000800 */
.L_x_830:
[----:B------:R-:W-:-:S04]  /*0960*/  UIADD3 UR4, UR4, 0x5f, URZ ;  /* 0x0000005f04047890 */ /* 0x000fc8000fffe03f */
[----:B------:R-:W-:-:S04]  /*0970*/  UIMAD.WIDE UR4, UR4, 0x2aaaaaab, URZ ;  /* 0x2aaaaaab040478a5 */ /* 0x000fc8000f8e023f */
[----:B------:R-:W-:-:S04]  /*0980*/  USHF.R.U32.HI UR4, URZ, 0x1f, UR5 ;  /* 0x0000001f3f047899 */ /* 0x000fc80008011605 */
[----:B------:R-:W-:-:S04]  /*0990*/  ULEA.HI.SX32 UR4, UR5, UR4, 0x1c ;  /* 0x0000000405047291 */ /* 0x000fc8000f8fe23f */
[----:B------:R-:W-:-:S04]  /*09a0*/  UISETP.GE.AND UP0, UPT, UR15, UR4, UPT ;  /* 0x000000040f00728c */ /* 0x000fc8000bf06270 */
[----:B------:R-:W-:-:S06]  /*09b0*/  USEL UR13, UR13, 0xffffffff, !UP0 ;  /* 0xffffffff0d0d7887 */ /* 0x000fcc000c000000 */
.L_x_826:
[----:B------:R-:W-:-:S13]  /*09c0*/  ISETP.LE.AND P0, PT, RZ, UR13, PT ;  /* 0x0000000dff007c0c */ /* 0x000fda000bf03270 */
[----:B------:R-:W-:Y:S05]  /*09d0*/  @!P0 EXIT ;  /* 0x000000000000894d */ /* 0x000fea0003800000 */
[----:B------:R-:W-:Y:S02]  /*09e0*/  ULDC.64 UR4, c[0x0][0x2c8] ;  /* 0x0000b20000047ab9 */ /* 0x000fe40000000a00 */
[----:B------:R-:W-:Y:S02]  /*09f0*/  UISETP.NE.U32.AND UP2, UPT, URZ, UR4, UPT ;  /* 0x000000043f00728c */ /* 0x000fe4000bf45070 */
[----:B------:R-:W-:Y:S02]  /*0a00*/  UMOV UR7, 0x4 ;  /* 0x0000000400077882 */ /* 0x000fe40000000000 */
[----:B------:R-:W-:Y:S02]  /*0a10*/  UISETP.NE.AND.EX UP2, UPT, URZ, UR5, UPT, UP2 ;  /* 0x000000053f00728c */ /* 0x000fe4000bf45320 */
[----:B------:R-:W-:Y:S02]  /*0a20*/  ULDC.64 UR8, c[0x0][0x2c8] ;  /* 0x0000b20000087ab9 */ /* 0x000fe40000000a00 */
[----:B------:R-:W-:-:S02]  /*0a30*/  UIMAD.WIDE UR8, UR13, UR7, UR8 ;  /* 0x000000070d0872a5 */ /* 0x000fc4000f8e0208 */
[----:B------:R-:W-:Y:S01]  /*0a40*/  PLOP3.LUT P2, PT, PT, PT, UP2, 0x80, 0x0 ;  /* 0x000000000000781c */ /* 0x000fe20003f4f028 */
[----:B------:R-:W-:Y:S02]  /*0a50*/  ULDC.64 UR4, c[0x0][0x2d8] ;  /* 0x0000b60000047ab9 */ /* 0x000fe40000000a00 */
[----:B------:R-:W-:Y:S01]  /*0a60*/  UISETP.NE.U32.AND UP0, UPT, URZ, UR4, UPT ;  /* 0x000000043f00728c */ /* 0x000fe2000bf05070 */
[----:B------:R-:W-:Y:S02]  /*0a70*/  IMAD.U32 R8, RZ, RZ, UR8 ;  /* 0x00000008ff087e24 */ /* 0x000fe4000f8e00ff */
[----:B------:R-:W-:Y:S01]  /*0a80*/  IMAD.U32 R9, RZ, RZ, UR9 ;  /* 0x00000009ff097e24 */ /* 0x000fe2000f8e00ff */
[----:B------:R-:W-:-:S06]  /*0a90*/  UISETP.NE.AND.EX UP0, UPT, URZ, UR5, UPT, UP0 ;  /* 0x000000053f00728c */ /* 0x000fcc000bf05300 */
[----:B------:R-:W2:Y:S01]  /*0aa0*/  @P2 LDG.E R3, [R8.64] ;  /* 0x0000001208032981 */ /* 0x000ea2000c1e1900 */
[----:B------:R-:W-:Y:S01]  /*0ab0*/  ULDC.64 UR4, c[0x0][0x2d8] ;  /* 0x0000b60000047ab9 */ /* 0x000fe20000000a00 */
[----:B------:R-:W-:-:S03]  /*0ac0*/  PLOP3.LUT P0, PT, PT, PT, UP0, 0x80, 0x0 ;  /* 0x000000000000781c */ /* 0x000fc60003f0f008 */
        /* <DEDUP_REMOVED lines=25> */
[----:B-12---:R-:W-:Y:S06]  /*0c60*/  @P0 BRA `(.L_x_832) ;  /* 0x0000006000000947 */ /* 0x006fec0003800000 */
[----:B------:R-:W-:Y:S05]  /*0c70*/  @!P2 BRA `(.L_x_832) ;  /* 0x000000500000a947 */ /* 0x000fea0003800000 */
[----:B------:R1:W2:Y:S04]  /*0c80*/  LDG.E R3, [R8.64] ;  /* 0x0000001208037981 */ /* 0x0002a8000c1e1900 */
[----:B-1----:R-:W3:Y:S01]  /*0c90*/  LDG.E R8, [R8.64+0x4] ;  /* 0x0000041208087981 */ /* 0x002ee2000c1e1900 */
[----:B--2---:R-:W1:Y:S08]  /*0ca0*/  R2UR UR12, R3 ;  /* 0x00000000030c73c2 */ /* 0x004e7000000e0000 */
[----:B---3--:R-:W1:Y:S02]  /*0cb0*/  R2UR UR4, R8 ;  /* 0x00000000080473c2 */ /* 0x008e6400000e0000 */
[----:B-1----:R-:W-:-:S06]  /*0cc0*/  UIADD3 UR12, -UR12, UR4, URZ ;  /* 0x000000040c0c7290 */ /* 0x002fcc000fffe13f */
.L_x_832:
[----:B------:R-:W-:-:S04]  /*0cd0*/  ISETP.NE.U32.AND P0, PT, RZ, c[0x0][0x2e0], PT ;  /* 0x0000b800ff007a0c */ /* 0x000fc80003f05070 */
[----:B------:R-:W-:-:S13]  /*0ce0*/  ISETP.NE.AND.EX P0, PT, RZ, c[0x0][0x2e4], PT, P0 ;  /* 0x0000b900ff007a0c */ /* 0x000fda0003f05300 */
[----:B------:R-:W-:Y:S05]  /*0cf0*/  @!P0 BRA `(.L_x_833) ;  /* 0x0000007000008947 */ /* 0x000fea0003800000 */
[----:B------:R-:W-:Y:S02]  /*0d00*/  ULDC.64 UR4, c[0x0][0x2e0] ;  /* 0x0000b80000047ab9 */ /* 0x000fe40000000a00 */
[----:B------:R-:W-:-:S06]  /*0d10*/  UIMAD.WIDE UR4, UR13, UR7, UR4 ;  /* 0x000000070d0472a5 */ /* 0x000fcc000f8e0204 */
[----:B------:R-:W-:Y:S02]  /*0d20*/  MOV R4, UR4 ;  /* 0x0000000400047c02 */ /* 0x000fe40008000f00 */
[----:B------:R-:W-:-:S05]  /*0d30*/  MOV R5, UR5 ;  /* 0x0000000500057c02 */ /* 0x000fca0008000f00 */
[----:B------:R-:W2:Y:S02]  /*0d40*/  LDG.E R4, [R4.64] ;  /* 0x0000001204047981 */ /* 0x000ea4000c1e1900 */
[----:B--2---:R1:W2:Y:S02]  /*0d50*/  R2UR UR20, R4 ;  /* 0x00000000041473c2 */ /* 0x0042a400000e0000 */
[----:B-12---:R-:W-:Y:S05]  /*0d60*/  BRA `(.L_x_834) ;  /* 0x0000006000007947 */ /* 0x006fea0003800000 */
.L_x_833:
[----:B------:R-:W-:Y:S05]  /*0d70*/  @!P1 BRA `(.L_x_834) ;  /* 0x0000005000009947 */ /* 0x000fea0003800000 */
[----:B------:R1:W2:Y:S04]  /*0d80*/  LDG.E R3, [R6.64] ;  /* 0x0000001206037981 */ /* 0x0002a8000c1e1900 */
[----:B-1----:R-:W3:Y:S01]  /*0d90*/  LDG.E R6, [R6.64+0x4] ;  /* 0x0000041206067981 */ /* 0x002ee2000c1e1900 */
[----:B--2---:R-:W1:Y:S08]  /*0da0*/  R2UR UR20, R3 ;  /* 0x00000000031473c2 */ /* 0x004e7000000e0000 */
[----:B---3--:R-:W1:Y:S02]  /*0db0*/  R2UR UR4, R6 ;  /* 0x00000000060473c2 */ /* 0x008e6400000e0000 */
[----:B-1----:R-:W-:-:S06]  /*0dc0*/  UIADD3 UR20, -UR20, UR4, URZ ;  /* 0x0000000414147290 */ /* 0x002fcc000fffe13f */
.L_x_834:
[----:B------:R-:W-:Y:S01]  /*0dd0*/  UIADD3 UR7, -UR20, UR12, URZ ;  /* 0x0000000c14077290 */ /* 0x000fe2000fffe13f */
[----:B------:R-:W-:Y:S01]  /*0de0*/  PLOP3.LUT P1, PT, PT, PT, PT, 0x80, 0x0 ;  /* 0x000000000000781c */ /* 0x000fe20003f2f070 */
[----:B------:R-:W-:Y:S01]  /*0df0*/  ULDC UR4, c[0x0][0x2a4] ;  /* 0x0000a90000047ab9 */ /* 0x000fe20000000800 */
[----:B------:R-:W-:Y:S01]  /*0e00*/  CS2R R122, SRZ ;  /* 0x00000000007a7805 */ /* 0x000fe2000001ff00 */
[----:B------:R-:W-:Y:S01]  /*0e10*/  UIMAD UR7, UR15, 0x60, UR7 ;  /* 0x000000600f0778a4 */ /* 0x000fe2000f8e0207 */
[----:B------:R-:W-:Y:S01]  /*0e20*/  CS2R R120, SRZ ;  /* 0x0000000000787805 */ /* 0x000fe2000001ff00 */
[----:B------:R-:W-:Y:S01]  /*0e30*/  UIADD3 UR5, UR12, 0x3f, URZ ;  /* 0x0000003f0c057890 */ /* 0x000fe2000fffe03f */
        /* <DEDUP_REMOVED lines=58> */
[----:B------:R-:W-:Y:S01]  /*11e0*/  ULDC.64 UR4, c[0x0][0x248] ;  /* 0x0000920000047ab9 */ /* 0x000fe20000000a00 */
[--C-:B------:R-:W-:Y:S01]  /*11f0*/  SHF.R.S32.HI R7, RZ, 0x1f, R233.reuse ;  /* 0x0000001fff077819 */ /* 0x100fe200000114e9 */
[----:B------:R-:W-:Y:S01]  /*1200*/  UISETP.NE.AND UP0, UPT, UR4, 0x1, UPT ;  /* 0x000000010400788c */ /* 0x000fe2000bf05270 */
[----:B------:R-:W-:Y:S01]  /*1210*/  SHF.R.S32.HI R6, RZ, 0x1f, R233 ;  /* 0x0000001fff067819 */ /* 0x000fe200000114e9 */
[----:B------:R-:W-:Y:S01]  /*1220*/  UIMAD.WIDE.U32 UR8, UR14, UR5, URZ ;  /* 0x000000050e0872a5 */ /* 0x000fe2000f8e003f */
[----:B------:R-:W-:Y:S01]  /*1230*/  LEA.HI R3, R7, R233, RZ, 0x3 ;  /* 0x000000e907037211 */ /* 0x000fe200078f18ff */
[----:B------:R-:W-:Y:S01]  /*1240*/  USHF.L.U32 UR8, UR6, 0x7, URZ ;  /* 0x0000000706087899 */ /* 0x000fe2000800063f */
[----:B------:R-:W-:Y:S01]  /*1250*/  IMAD.U32 R18, RZ, RZ, UR14 ;  /* 0x0000000eff127e24 */ /* 0x000fe2000f8e00ff */
[----:B------:R-:W-:Y:S01]  /*1260*/  ULDC UR4, c[0x0][0x250] ;  /* 0x0000940000047ab9 */ /* 0x000fe20000000800 */
[----:B------:R-:W-:Y:S01]  /*1270*/  LOP3.LUT R11, R3, 0xfffffff8, RZ, 0xc0, !PT ;  /* 0xfffffff8030b7812 */ /* 0x000fe200078ec0ff */
[----:B------:R-:W-:Y:S01]  /*1280*/  UMOV UR21, UR14 ;  /* 0x0000000e00157c82 */ /* 0x000fe20008000000 */
[----:B------:R-:W-:Y:S01]  /*1290*/  IMAD.U32 R22, RZ, RZ, UR14 ;  /* 0x0000000eff167e24 */ /* 0x000fe2000f8e00ff */
[C---:B------:R-:W-:Y:S01]  /*12a0*/  IADD3 R4, P0, R233.reuse, UR8, RZ ;  /* 0x00000008e9047c10 */ /* 0x040fe2000ff1e0ff */
[----:B------:R-:W-:Y:S01]  /*12b0*/  IMAD.U32 R5, RZ, RZ, UR8 ;  /* 0x00000008ff057e24 */ /* 0x000fe2000f8e00ff */
[----:B------:R-:W-:Y:S01]  /*12c0*/  @UP0 UMOV UR5, UR9 ;  /* 0x0000000900050c82 */ /* 0x000fe20008000000 */
[----:B------:R-:W-:Y:S01]  /*12d0*/  IMAD.IADD R11, R233, 0x1, -R11 ;  /* 0x00000001e90b7824 */ /* 0x000fe200078e0a0b */
[----:B------:R-:W-:Y:S01]  /*12e0*/  @UP0 USHF.R.U32.HI UR21, URZ, UR4, UR5 ;  /* 0x000000043f150299 */ /* 0x000fe20008011605 */
[----:B------:R-:W-:Y:S01]  /*12f0*/  SHF.R.S32.HI R235, RZ, 0x3, R3 ;  /* 0x00000003ffeb7819 */ /* 0x000fe20000011403 */
[----:B------:R-:W-:Y:S01]  /*1300*/  USHF.R.S32.HI UR8, URZ, 0x1f, UR6 ;  /* 0x0000001f3f087899 */ /* 0x000fe20008011406 */
[----:B------:R-:W-:Y:S01]  /*1310*/  LEA.HI.X.SX32 R5, R5, R6, 0x1, P0 ;  /* 0x0000000605057211 */ /* 0x000fe200000f0eff */
[----:B------:R-:W-:Y:S01]  /*1320*/  IMAD.SHL.U32 R6, R233, 0x4, RZ ;  /* 0x00000004e9067824 */ /* 0x000fe200078e00ff */
[----:B------:R-:W-:Y:S01]  /*1330*/  USHF.R.S32.HI UR17, URZ, 0x1f, UR21 ;  /* 0x0000001f3f117899 */ /* 0x000fe20008011415 */
[----:B------:R-:W-:Y:S01]  /*1340*/  IMAD.SHL.U32 R14, R11, 0x8, RZ ;  /* 0x000000080b0e7824 */ /* 0x000fe200078e00ff */
[----:B------:R-:W-:Y:S01]  /*1350*/  ULDC.64 UR4, c[0x0][0x1e0] ;  /* 0x0000780000047ab9 */ /* 0x000fe20000000a00 */
[----:B------:R-:W-:Y:S01]  /*1360*/  IMAD.U32 R8, RZ, RZ, UR21 ;  /* 0x00000015ff087e24 */ /* 0x000fe2000f8e00ff */
[C---:B------:R-:W-:Y:S01]  /*1370*/  IADD3 R12, P0, R6.reuse, UR6, RZ ;  /* 0x00000006060c7c10 */ /* 0x040fe2000ff1e0ff */
[----:B------:R-:W-:Y:S01]  /*1380*/  UIMAD UR4, UR17, UR4, URZ ;  /* 0x00000004110472a4 */ /* 0x000fe2000f8e023f */
[--C-:B------:R-:W-:Y:S01]  /*1390*/  SHF.R.S32.HI R15, RZ, 0x1f, R14.reuse ;  /* 0x0000001fff0f7819 */ /* 0x100fe2000001140e */
[----:B------:R-:W-:Y:S01]  /*13a0*/  USHF.R.S32.HI UR16, URZ, 0x1f, UR13 ;  /* 0x0000001f3f107899 */ /* 0x000fe2000801140d */
[----:B------:R-:W-:Y:S01]  /*13b0*/  LEA.HI.X.SX32 R13, R6, UR8, 0x1, P0 ;  /* 0x00000008060d7c11 */ /* 0x000fe200080f0eff */
[----:B------:R-:W-:Y:S01]  /*13c0*/  UIMAD UR7, UR21, UR5, UR4 ;  /* 0x00000005150772a4 */ /* 0x000fe2000f8e0204 */
[----:B------:R-:W-:Y:S01]  /*13d0*/  SHF.R.S32.HI R9, RZ, 0x1f, R235 ;  /* 0x0000001fff097819 */ /* 0x000fe200000114eb */
[----:B------:R-:W-:Y:S01]  /*13e0*/  USEL UR9, UR13, URZ, !UP1 ;  /* 0x0000003f0d097287 */ /* 0x000fe2000c800000 */
[----:B------:R-:W-:Y:S01]  /*13f0*/  IMAD.WIDE.U32 R26, R8, c[0x0][0x1e0], R14 ;  /* 0x00007800081a7a25 */ /* 0x000fe200078e000e */
[----:B------:R-:W-:Y:S01]  /*1400*/  USEL UR8, UR16, URZ, !UP1 ;  /* 0x0000003f10087287 */ /* 0x000fe2000c800000 */
[----:B------:R-:W-:Y:S01]  /*1410*/  IADD3 R10, -R235, UR20, RZ ;  /* 0x00000014eb0a7c10 */ /* 0x000fe2000fffe1ff */
[----:B------:R-:W-:Y:S01]  /*1420*/  ULDC.64 UR4, c[0x0][0x1e8] ;  /* 0x00007a0000047ab9 */ /* 0x000fe20000000a00 */
[--C-:B------:R-:W-:Y:S01]  /*1430*/  IMAD.WIDE.U32 R18, R18, c[0x0][0x270], R12.reuse ;  /* 0x00009c0012127a25 */ /* 0x100fe200078e000c */
[----:B------:R-:W-:Y:S01]  /*1440*/  IADD3 R27, R27, UR7, RZ ;  /* 0x000000071b1b7c10 */ /* 0x000fe2000fffe0ff */
[----:B------:R-:W-:Y:S01]  /*1450*/  UIMAD UR4, UR8, UR4, URZ ;  /* 0x00000004080472a4 */ /* 0x000fe2000f8e023f */
[----:B------:R-:W-:Y:S01]  /*1460*/  ISETP.GE.AND P5, PT, R14, c[0x0][0x1cc], PT ;  /* 0x000073000e007a0c */ /* 0x000fe20003fa6270 */
[----:B------:R-:W-:Y:S01]  /*1470*/  IMAD.WIDE.U32 R22, R22, c[0x0][0x288], R12 ;  /* 0x0000a20016167a25 */ /* 0x000fe200078e000c */
[----:B-----5:R-:W-:Y:S01]  /*1480*/  IADD3 R12, P0, R235, R2, RZ ;  /* 0x00000002eb0c7210 */ /* 0x020fe20007f1e0ff */
[----:B------:R-:W-:Y:S01]  /*1490*/  UIMAD UR4, UR9, UR5, UR4 ;  /* 0x00000005090472a4 */ /* 0x000fe2000f8e0204 */
[----:B------:R-:W-:Y:S01]  /*14a0*/  ISETP.GE.AND P6, PT, R14, c[0x0][0x19c], PT ;  /* 0x000067000e007a0c */ /* 0x000fe20003fc6270 */
[----:B------:R-:W-:Y:S01]  /*14b0*/  IMAD.U32 R6, RZ, RZ, UR9 ;  /* 0x00000009ff067e24 */ /* 0x000fe2000f8e00ff */
[----:B------:R-:W-:Y:S01]  /*14c0*/  LEA.HI.X.SX32 R13, R2, R9, 0x1, P0 ;  /* 0x00000009020d7211 */ /* 0x000fe200000f0eff */
[----:B------:R-:W-:Y:S01]  /*14d0*/  IMAD.U32 R16, RZ, RZ, UR15 ;  /* 0x0000000fff107e24 */ /* 0x000fe2000f8e00ff */
[----:B------:R-:W-:Y:S01]  /*14e0*/  ULDC.64 UR6, c[0x0][0x1d8] ;  /* 0x0000760000067ab9 */ /* 0x000fe20000000a00 */
[----:B------:R-:W-:Y:S01]  /*14f0*/  IMAD.U32 R20, RZ, RZ, UR14 ;  /* 0x0000000eff147e24 */ /* 0x000fe2000f8e00ff */
[----:B------:R-:W-:Y:S01]  /*1500*/  USHF.L.U32 UR23, UR6, 0x6, URZ ;  /* 0x0000000606177899 */ /* 0x000fe2000800063f */
[----:B------:R-:W-:Y:S01]  /*1510*/  IMAD.WIDE.U32 R26, R6, c[0x0][0x1e8], R26 ;  /* 0x00007a00061a7a25 */ /* 0x000fe200078e001a */
[----:B------:R-:W-:Y:S01]  /*1520*/  UMOV UR22, 0x6 ;  /* 0x0000000600167882 */ /* 0x000fe20000000000 */
[----:B------:R-:W-:Y:S01]  /*1530*/  ISETP.GE.AND P4, PT, R14, c[0x0][0x16c], PT ;  /* 0x00005b000e007a0c */ /* 0x000fe20003f86270 */
[----:B------:R-:W-:Y:S01]  /*1540*/  USHF.L.U64.HI UR7, UR6, UR22, UR7 ;  /* 0x0000001606077299 */ /* 0x000fe20008010207 */
[----:B------:R-:W-:Y:S01]  /*1550*/  IMAD.WIDE R16, R16, 0x60, R12 ;  /* 0x0000006010107825 */ /* 0x000fe200078e020c */
[----:B------:R-:W-:Y:S01]  /*1560*/  IADD3 R27, R27, UR4, RZ ;  /* 0x000000041b1b7c10 */ /* 0x000fe2000fffe0ff */
[----:B------:R-:W-:Y:S01]  /*1570*/  ULDC.64 UR4, c[0x0][0x1b0] ;  /* 0x00006c0000047ab9 */ /* 0x000fe20000000a00 */
[----:B------:R-:W-:Y:S01]  /*1580*/  IADD3 R13, R14, 0x40, RZ ;  /* 0x000000400e0d7810 */ /* 0x000fe20007ffe0ff */
[----:B------:R-:W-:Y:S01]  /*1590*/  IMAD.WIDE.U32 R20, R20, c[0x0][0x238], R4 ;  /* 0x00008e0014147a25 */ /* 0x000fe200078e0004 */
[----:B------:R-:W-:Y:S01]  /*15a0*/  LEA.HI R4, R7, R233, RZ, 0x6 ;  /* 0x000000e907047211 */ /* 0x000fe200078f30ff */
[----:B------:R-:W-:Y:S01]  /*15b0*/  UIMAD UR4, UR17, UR4, URZ ;  /* 0x00000004110472a4 */ /* 0x000fe2000f8e023f */
[----:B------:R-:W-:Y:S01]  /*15c0*/  ISETP.GE.AND P3, PT, R13, c[0x0][0x1cc], PT ;  /* 0x000073000d007a0c */ /* 0x000fe20003f66270 */
[----:B------:R-:W-:Y:S01]  /*15d0*/  IMAD.SHL.U32 R234, R235, 0x40, RZ ;  /* 0x00000040ebea7824 */ /* 0x000fe200078e00ff */
[----:B------:R-:W-:Y:S01]  /*15e0*/  SHF.R.S32.HI R4, RZ, 0x6, R4 ;  /* 0x00000006ff047819 */ /* 0x000fe20000011404 */
[----:B------:R-:W-:Y:S01]  /*15f0*/  IMAD.U32 R5, RZ, RZ, UR15 ;  /* 0x0000000fff057e24 */ /* 0x000fe2000f8e00ff */
[----:B------:R-:W-:Y:S01]  /*1600*/  UIMAD UR4, UR21, UR5, UR4 ;  /* 0x00000005150472a4 */ /* 0x000fe2000f8e0204 */
[----:B------:R-:W-:Y:S01]  /*1610*/  IMAD R2, R17, c[0x0][0x1d8], RZ ;  /* 0x0000760011027a24 */ /* 0x000fe200078e02ff */
[----:B------:R-:W-:Y:S01]  /*1620*/  LOP3.LUT R234, R234, 0x1c0, RZ, 0xc0, !PT ;  /* 0x000001c0eaea7812 */ /* 0x000fe200078ec0ff */
[----:B------:R-:W-:Y:S01]  /*1630*/  IMAD R5, R5, -0x60, R10 ;  /* 0xffffffa005057824 */ /* 0x000fe200078e020a */
[----:B------:R-:W-:Y:S01]  /*1640*/  USHF.R.S32.HI UR21, URZ, 0x1f, UR14 ;  /* 0x0000001f3f157899 */ /* 0x000fe2000801140e */
[----:B------:R-:W-:Y:S01]  /*1650*/  IMAD R2, R16, c[0x0][0x1dc], R2 ;  /* 0x0000770010027a24 */ /* 0x000fe200078e0202 */
[----:B------:R-:W-:Y:S01]  /*1660*/  LOP3.LUT R10, R234, 0x38, R14, 0xf8, !PT ;  /* 0x00000038ea0a7812 */ /* 0x000fe200078ef80e */
[----:B------:R-:W-:Y:S01]  /*1670*/  IMAD.WIDE.U32 R26, R16, c[0x0][0x1d8], R26 ;  /* 0x00007600101a7a25 */ /* 0x000fe200078e001a */
[----:B------:R-:W-:Y:S01]  /*1680*/  SHF.R.U32.HI R234, RZ, 0x3, R234 ;  /* 0x00000003ffea7819 */ /* 0x000fe200000116ea */
[----:B------:R-:W-:Y:S01]  /*1690*/  USEL UR16, UR16, URZ, !UP2 ;  /* 0x0000003f10107287 */ /* 0x000fe2000d000000 */
[----:B------:R-:W-:Y:S01]  /*16a0*/  ISETP.LT.OR P2, PT, R5, 0x1, P5 ;  /* 0x000000010500780c */ /* 0x000fe20002f41670 */
[----:B------:R-:W-:Y:S01]  /*16b0*/  IMAD.SHL.U32 R229, R4, 0x200, RZ ;  /* 0x0000020004e57824 */ /* 0x000fe200078e00ff */
[----:B------:R-:W-:Y:S01]  /*16c0*/  LEA R24, P0, R26, c[0x0][0x1c0], 0x1 ;  /* 0x000070001a187a11 */ /* 0x000fe200078008ff */
[----:B------:R-:W-:Y:S01]  /*16d0*/  IMAD.IADD R2, R27, 0x1, R2 ;  /* 0x000000011b027824 */ /* 0x000fe200078e0202 */
[----:B------:R-:W-:Y:S01]  /*16e0*/  ISETP.LT.OR P1, PT, R5, 0x1, P3 ;  /* 0x000000010500780c */ /* 0x000fe20001f21670 */
[----:B------:R-:W-:Y:S01]  /*16f0*/  IMAD.WIDE.U32 R28, R8, c[0x0][0x1b0], R14 ;  /* 0x00006c00081c7a25 */ /* 0x000fe200078e000e */
[----:B------:R-:W-:Y:S01]  /*1700*/  LOP3.LUT R234, R229, R10, R234, 0xf6, !PT ;  /* 0x0000000ae5ea7212 */ /* 0x000fe200078ef6ea */
[----:B------:R-:W-:Y:S01]  /*1710*/  USEL UR17, UR13, URZ, !UP2 ;  /* 0x0000003f0d117287 */ /* 0x000fe2000d000000 */
[----:B------:R-:W-:Y:S01]  /*1720*/  LEA.HI.X R25, R26, c[0x0][0x1c4], R2, 0x1, P0 ;  /* 0x000071001a197a11 */ /* 0x000fe200000f0c02 */
[----:B------:R-:W-:Y:S01]  /*1730*/  IMAD.SHL.U32 R10, R11, 0x40, RZ ;  /* 0x000000400b0a7824 */ /* 0x000fe200078e00ff */
[----:B------:R-:W-:Y:S01]  /*1740*/  IADD3 R2, P0, R235, R0, RZ ;  /* 0x00000000eb027210 */ /* 0x000fe20007f1e0ff */
[----:B------:R-:W-:Y:S01]  /*1750*/  IMAD.SHL.U32 R234, R234, 0x2, RZ ;  /* 0x00000002eaea7824 */ /* 0x000fe200078e00ff */
[----:B------:R-:W-:Y:S01]  /*1760*/  CS2R R130, SRZ ;  /* 0x0000000000827805 */ /* 0x000fe2000001ff00 */
[----:B------:R-:W-:Y:S01]  /*1770*/  IMAD.U32 R248, RZ, RZ, UR17 ;  /* 0x00000011fff87e24 */ /* 0x000fe2000f8e00ff */
[----:B------:R-:W-:Y:S01]  /*1780*/  LEA.HI.X.SX32 R0, R0, R9, 0x1, P0 ;  /* 0x0000000900007211 */ /* 0x000fe200000f0eff */
[----:B------:R-:W-:Y:S01]  /*1790*/  IMAD.U32 R9, RZ, RZ, UR23 ;  /* 0x00000017ff097e24 */ /* 0x000fe2000f8e00ff */
[----:B------:R-:W-:Y:S01]  /*17a0*/  @!PT LDS RZ, [RZ] ;  /* 0x00000000fffff984 */ /* 0x000fe20000000800 */
[----:B------:R-:W-:Y:S01]  /*17b0*/  @!PT LDS RZ, [RZ] ;  /* 0x00000000fffff984 */ /* 0x000fe20000000800 */
[----:B------:R-:W-:Y:S01]  /*17c0*/  @!PT LDS RZ, [RZ] ;  /* 0x00000000fffff984 */ /* 0x000fe20000000800 */
[----:B------:R1:W-:Y:S01]  /*17d0*/  LDGSTS.E.BYPASS.LTC128B.128 [R234+0x6080], [R24.64], !P2 ;  /* 0x0608000018ea7fae */ /* 0x0003e2000d101d52 */
[----:B------:R-:W-:Y:S01]  /*17e0*/  ISETP.LT.OR P2, PT, R5, 0x21, P5 ;  /* 0x000000210500780c */ /* 0x000fe20002f41670 */
[----:B------:R-:W-:Y:S01]  /*17f0*/  IMAD.WIDE.U32 R30, R2, c[0x0][0x208], R14 ;  /* 0x00008200021e7a25 */ /* 0x000fe200078e000e */
[----:B------:R-:W-:Y:S01]  /*1800*/  LOP3.LUT R10, R10, 0x1c0, RZ, 0xc0, !PT ;  /* 0x000001c00a0a7812 */ /* 0x000fe200078ec0ff */
[----:B------:R1:W-:Y:S01]  /*1810*/  LDGSTS.E.BYPASS.LTC128B.128 [R234+0x9080], [R24.64+0x80], !P1 ;  /* 0x0908008018ea7fae */ /* 0x0003e2000c901d52 */
[----:B------:R-:W-:Y:S01]  /*1820*/  IADD3 R26, P1, P0, R9, 0x80, R24 ;  /* 0x00000080091a7810 */ /* 0x000fe2000783e018 */
[----:B------:R-:W-:Y:S01]  /*1830*/  IMAD.MOV.U32 R206, RZ, RZ, 0x20 ;  /* 0x00000020ffce7424 */ /* 0x000fe200078e00ff */
[----:B------:R-:W-:Y:S01]  /*1840*/  LOP3.LUT R8, R10, 0x8, R3, 0xf8, !PT ;  /* 0x000000080a087812 */ /* 0x000fe200078ef803 */
[----:B------:R-:W-:Y:S01]  /*1850*/  IMAD.MOV.U32 R217, RZ, RZ, 0x40 ;  /* 0x00000040ffd97424 */ /* 0x000fe200078e00ff */
[----:B------:R-:W-:Y:S01]  /*1860*/  IADD3.X R27, RZ, UR7, R25, P1, P0 ;  /* 0x00000007ff1b7c10 */ /* 0x000fe20008fe0419 */
[----:B------:R-:W-:Y:S01]  /*1870*/  IMAD.MOV.U32 R224, RZ, RZ, 0x20 ;  /* 0x00000020ffe07424 */ /* 0x000fe200078e00ff */
[----:B------:R-:W-:Y:S01]  /*1880*/  SHF.R.U32.HI R10, RZ, 0x3, R10 ;  /* 0x00000003ff0a7819 */ /* 0x000fe2000001160a */
[----:B------:R-:W-:Y:S01]  /*1890*/  IMAD.MOV.U32 R226, RZ, RZ, 0x10 ;  /* 0x00000010ffe27424 */ /* 0x000fe200078e00ff */
[----:B------:R-:W-:Y:S01]  /*18a0*/  IADD3 R9, R29, UR4, RZ ;  /* 0x000000041d097c10 */ /* 0x000fe2000fffe0ff */
[----:B------:R-:W-:Y:S01]  /*18b0*/  ULDC.64 UR4, c[0x0][0x1b8] ;  /* 0x00006e0000047ab9 */ /* 0x000fe20000000a00 */
[----:B------:R-:W-:Y:S01]  /*18c0*/  LOP3.LUT R229, R229, R8, R10, 0xf6, !PT ;  /* 0x00000008e5e57212 */ /* 0x000fe200078ef60a */
[----:B------:R-:W-:Y:S01]  /*18d0*/  IMAD.MOV.U32 R8, RZ, RZ, R28 ;  /* 0x000000ffff087224 */ /* 0x000fe200078e001c */
[----:B------:R-:W-:Y:S01]  /*18e0*/  UIMAD UR4, UR8, UR4, URZ ;  /* 0x00000004080472a4 */ /* 0x000fe2000f8e023f */
[----:B------:R-:W-:Y:S01]  /*18f0*/  ISETP.LT.OR P5, PT, R5, 0x41, P5 ;  /* 0x000000410500780c */ /* 0x000fe20002fa1670 */
[----:B------:R-:W-:Y:S01]  /*1900*/  IMAD.WIDE.U32 R28, R2, c[0x0][0x178], R14 ;  /* 0x00005e00021c7a25 */ /* 0x000fe200078e000e */
[----:B------:R-:W-:Y:S01]  /*1910*/  ISETP.GE.AND P1, PT, R14, c[0x0][0x1fc], PT ;  /* 0x00007f000e007a0c */ /* 0x000fe20003f26270 */
[----:B------:R-:W-:Y:S01]  /*1920*/  UIMAD UR4, UR9, UR5, UR4 ;  /* 0x00000005090472a4 */ /* 0x000fe2000f8e0204 */
[----:B------:R-:W-:Y:S01]  /*1930*/  CS2R R128, SRZ ;  /* 0x0000000000807805 */ /* 0x000fe2000001ff00 */
[----:B------:R-:W-:Y:S01]  /*1940*/  IMAD.WIDE.U32 R8, R6, c[0x0][0x1b8], R8 ;  /* 0x00006e0006087a25 */ /* 0x000fe200078e0008 */
[----:B------:R-:W-:Y:S01]  /*1950*/  ULDC.64 UR8, c[0x0][0x208] ;  /* 0x0000820000087ab9 */ /* 0x000fe20000000a00 */
[----:B------:R-:W-:Y:S01]  /*1960*/  SEL R244, RZ, 0x1, P1 ;  /* 0x00000001fff47807 */ /* 0x000fe20000800000 */
[----:B------:R-:W-:Y:S01]  /*1970*/  USHF.L.U64.HI UR27, UR8, UR22, UR9 ;  /* 0x00000016081b7299 */ /* 0x000fe20008010209 */
[C---:B------:R-:W-:Y:S01]  /*1980*/  IMAD R6, R0.reuse, c[0x0][0x178], RZ ;  /* 0x00005e0000067a24 */ /* 0x040fe200078e02ff */
[----:B------:R-:W-:Y:S01]  /*1990*/  IADD3 R9, R9, UR4, RZ ;  /* 0x0000000409097c10 */ /* 0x000fe2000fffe0ff */
[----:B------:R-:W-:Y:S01]  /*19a0*/  IMAD R0, R0, c[0x0][0x208], RZ ;  /* 0x0000820000007a24 */ /* 0x000fe200078e02ff */
[----:B------:R-:W-:Y:S01]  /*19b0*/  ULDC.64 UR4, c[0x0][0x180] ;  /* 0x0000600000047ab9 */ /* 0x000fe20000000a00 */
[----:B-1----:R-:W-:Y:S01]  /*19c0*/  IADD3 R24, P0, R24, UR23, RZ ;  /* 0x0000001718187c10 */ /* 0x002fe2000ff1e0ff */
[C---:B------:R-:W-:Y:S01]  /*19d0*/  IMAD R6, R2.reuse, c[0x0][0x17c], R6 ;  /* 0x00005f0002067a24 */ /* 0x040fe200078e0206 */
[----:B------:R-:W-:Y:S01]  /*19e0*/  UIMAD UR4, UR21, UR4, URZ ;  /* 0x00000004150472a4 */ /* 0x000fe2000f8e023f */
[----:B------:R-:W-:Y:S01]  /*19f0*/  IMAD R0, R2, c[0x0][0x20c], R0 ;  /* 0x0000830002007a24 */ /* 0x000fe200078e0200 */
[----:B------:R-:W-:Y:S01]  /*1a00*/  IADD3.X R25, R25, UR7, RZ, P0, !PT ;  /* 0x0000000719197c10 */ /* 0x000fe200087fe4ff */
[----:B------:R-:W-:Y:S01]  /*1a10*/  IMAD R2, R17, c[0x0][0x1a8], RZ ;  /* 0x00006a0011027a24 */ /* 0x000fe200078e02ff */
[----:B------:R-:W-:Y:S01]  /*1a20*/  ISETP.GE.AND P0, PT, R14, c[0x0][0x1fc], PT ;  /* 0x00007f000e007a0c */ /* 0x000fe20003f06270 */
[C---:B------:R-:W-:Y:S01]  /*1a30*/  IMAD.WIDE.U32 R8, R16.reuse, c[0x0][0x1a8], R8 ;  /* 0x00006a0010087a25 */ /* 0x040fe200078e0008 */
[----:B------:R-:W-:Y:S01]  /*1a40*/  UIMAD UR25, UR14, UR5, UR4 ;  /* 0x000000050e1972a4 */ /* 0x000fe2000f8e0204 */
[----:B------:R1:W-:Y:S01]  /*1a50*/  LDGSTS.E.BYPASS.LTC128B.128 [R234+0x7080], [R24.64], !P2 ;  /* 0x0708000018ea7fae */ /* 0x0003e2000d101d52 */
[----:B------:R-:W-:Y:S01]  /*1a60*/  USHF.R.S32.HI UR9, URZ, 0x1f, UR11 ;  /* 0x0000001f3f097899 */ /* 0x000fe2000801140b */
[----:B------:R-:W-:Y:S01]  /*1a70*/  IMAD R2, R16, c[0x0][0x1ac], R2 ;  /* 0x00006b0010027a24 */ /* 0x000fe200078e0202 */
[----:B------:R-:W-:Y:S01]  /*1a80*/  ULDC.64 UR4, c[0x0][0x218] ;  /* 0x0000860000047ab9 */ /* 0x000fe20000000a00 */
[----:B------:R-:W-:Y:S01]  /*1a90*/  IMAD.IADD R31, R31, 0x1, R0 ;  /* 0x000000011f1f7824 */ /* 0x000fe200078e0200 */
[----:B------:R-:W-:Y:S01]  /*1aa0*/  UIMAD UR26, UR16, UR4, URZ ;  /* 0x00000004101a72a4 */ /* 0x000fe2000f8e023f */
[----:B------:R-:W-:Y:S01]  /*1ab0*/  IMAD.IADD R2, R9, 0x1, R2 ;  /* 0x0000000109027824 */ /* 0x000fe200078e0202 */
[----:B------:R-:W-:Y:S01]  /*1ac0*/  CS2R R126, SRZ ;  /* 0x00000000007e7805 */ /* 0x000fe2000001ff00 */
[----:B------:R-:W-:Y:S01]  /*1ad0*/  IMAD.U32 R0, RZ, RZ, UR14 ;  /* 0x0000000eff007e24 */ /* 0x000fe2000f8e00ff */
[----:B------:R-:W-:Y:S01]  /*1ae0*/  UIMAD UR26, UR17, UR5, UR26 ;  /* 0x00000005111a72a4 */ /* 0x000fe2000f8e021a */
[----:B------:R-:W-:Y:S01]  /*1af0*/  IMAD.IADD R29, R29, 0x1, R6 ;  /* 0x000000011d1d7824 */ /* 0x000fe200078e0206 */
[----:B------:R-:W-:Y:S01]  /*1b00*/  CS2R R124, SRZ ;  /* 0x00000000007c7805 */ /* 0x000fe2000001ff00 */
[----:B------:R-:W-:Y:S01]  /*1b10*/  IMAD.WIDE.U32 R30, R0, c[0x0][0x210], R30 ;  /* 0x00008400001e7a25 */ /* 0x000fe200078e001e */
[----:B------:R-:W-:Y:S01]  /*1b20*/  CS2R R122, SRZ ;  /* 0x00000000007a7805 */ /* 0x000fe2000001ff00 */
[----:B------:R-:W-:Y:S01]  /*1b30*/  CS2R R120, SRZ ;  /* 0x0000000000787805 */ /* 0x000fe2000001ff00 */
[----:B------:R-:W-:Y:S01]  /*1b40*/  CS2R R118, SRZ ;  /* 0x0000000000767805 */ /* 0x000fe2000001ff00 */
[----:B------:R-:W-:Y:S01]  /*1b50*/  IMAD.MOV.U32 R236, RZ, RZ, R30 ;  /* 0x000000ffffec7224 */ /* 0x000fe200078e001e */
[----:B------:R-:W-:Y:S01]  /*1b60*/  CS2R R116, SRZ ;  /* 0x0000000000747805 */ /* 0x000fe2000001ff00 */
[----:B------:R-:W-:Y:S01]  /*1b70*/  IMAD.U32 R16, RZ, RZ, UR14 ;  /* 0x0000000eff107e24 */ /* 0x000fe2000f8e00ff */
[----:B------:R-:W-:Y:S01]  /*1b80*/  CS2R R114, SRZ ;  /* 0x0000000000727805 */ /* 0x000fe2000001ff00 */
[----:B------:R-:W-:Y:S01]  /*1b90*/  IMAD.SHL.U32 R229, R229, 0x2, RZ ;  /* 0x00000002e5e57824 */ /* 0x000fe200078e00ff */
[----:B------:R-:W-:Y:S01]  /*1ba0*/  CS2R R112, SRZ ;  /* 0x0000000000707805 */ /* 0x000fe2000001ff00 */
[----:B------:R-:W-:Y:S01]  /*1bb0*/  IMAD.WIDE.U32 R16, R16, c[0x0][0x180], R28 ;  /* 0x0000600010107a25 */ /* 0x000fe200078e001c */
[----:B------:R-:W-:Y:S01]  /*1bc0*/  CS2R R110, SRZ ;  /* 0x00000000006e7805 */ /* 0x000fe2000001ff00 */
[----:B------:R-:W-:Y:S01]  /*1bd0*/  CS2R R108, SRZ ;  /* 0x00000000006c7805 */ /* 0x000fe2000001ff00 */
[----:B------:R-:W-:Y:S01]  /*1be0*/  CS2R R106, SRZ ;  /* 0x00000000006a7805 */ /* 0x000fe2000001ff00 */
[----:B------:R-:W-:Y:S01]  /*1bf0*/  IMAD.MOV.U32 R225, RZ, RZ, 0x10 ;  /* 0x00000010ffe17424 */ /* 0x000fe200078e00ff */
[----:B-1----:R-:W-:Y:S01]  /*1c00*/  IADD3 R24, P2, R24, UR23, RZ ;  /* 0x0000001718187c10 */ /* 0x002fe2000ff5e0ff */
[----:B------:R-:W-:Y:S01]  /*1c10*/  CS2R R104, SRZ ;  /* 0x0000000000687805 */ /* 0x000fe2000001ff00 */
[----:B------:R-:W-:Y:S01]  /*1c20*/  IADD3 R17, R17, UR25, RZ ;  /* 0x0000001911117c10 */ /* 0x000fe2000fffe0ff */
[----:B------:R-:W-:Y:S01]  /*1c30*/  CS2R R102, SRZ ;  /* 0x0000000000667805 */ /* 0x000fe2000001ff00 */
[----:B------:R-:W-:Y:S01]  /*1c40*/  IADD3.X R25, R25, UR7, RZ, P2, !PT ;  /* 0x0000000719197c10 */ /* 0x000fe200097fe4ff */
[----:B------:R-:W-:Y:S01]  /*1c50*/  ULDC.64 UR6, c[0x0][0x1a8] ;  /* 0x00006a0000067ab9 */ /* 0x000fe20000000a00 */
[C---:B------:R-:W-:Y:S01]  /*1c60*/  ISETP.LT.OR P2, PT, R5.reuse, 0x21, P3 ;  /* 0x000000210500780c */ /* 0x040fe20001f41670 */
[----:B------:R-:W-:Y:S01]  /*1c70*/  USHF.L.U64.HI UR23, UR6, UR22, UR7 ;  /* 0x0000001606177299 */ /* 0x000fe20008010207 */
[----:B------:R-:W-:Y:S01]  /*1c80*/  ISETP.LT.OR P3, PT, R5, 0x41, P3 ;  /* 0x000000410500780c */ /* 0x000fe20001f61670 */
[----:B------:R-:W-:Y:S01]  /*1c90*/  USHF.L.U32 UR24, UR6, 0x6, URZ ;  /* 0x0000000606187899 */ /* 0x000fe2000800063f */
[----:B------:R-:W-:Y:S01]  /*1ca0*/  IMAD.WIDE.U32 R238, R248, c[0x0][0x188], R16 ;  /* 0x00006200f8ee7a25 */ /* 0x000fe200078e0010 */
[----:B------:R-:W-:Y:S01]  /*1cb0*/  USHF.L.U32 UR22, UR8, 0x6, URZ ;  /* 0x0000000608167899 */ /* 0x000fe2000800063f */
[----:B------:R-:W-:Y:S01]  /*1cc0*/  CS2R R100, SRZ ;  /* 0x0000000000647805 */ /* 0x000fe2000001ff00 */
[----:B------:R-:W-:Y:S01]  /*1cd0*/  ULDC.64 UR6, c[0x0][0x210] ;  /* 0x0000840000067ab9 */ /* 0x000fe20000000a00 */
[----:B------:R-:W-:Y:S01]  /*1ce0*/  CS2R R98, SRZ ;  /* 0x0000000000627805 */ /* 0x000fe2000001ff00 */
[----:B------:R-:W-:Y:S01]  /*1cf0*/  UIMAD UR6, UR21, UR6, URZ ;  /* 0x00000006150672a4 */ /* 0x000fe2000f8e023f */
[----:B------:R-:W-:Y:S01]  /*1d00*/  CS2R R96, SRZ ;  /* 0x0000000000607805 */ /* 0x000fe2000001ff00 */
[----:B------:R-:W-:Y:S01]  /*1d10*/  IMAD.U32 R0, RZ, RZ, UR22 ;  /* 0x00000016ff007e24 */ /* 0x000fe2000f8e00ff */
[----:B------:R-:W-:Y:S01]  /*1d20*/  CS2R R94, SRZ ;  /* 0x00000000005e7805 */ /* 0x000fe2000001ff00 */
[----:B------:R1:W-:Y:S01]  /*1d30*/  LDGSTS.E.BYPASS.LTC128B.128 [R234+0xa080], [R26.64], !P2 ;  /* 0x0a0800001aea7fae */ /* 0x0003e2000d101d52 */
[C---:B------:R-:W-:Y:S01]  /*1d40*/  LEA R14, P2, R8.reuse, c[0x0][0x190], 0x1 ;  /* 0x00006400080e7a11 */ /* 0x040fe200078408ff */
[----:B------:R-:W-:Y:S01]  /*1d50*/  UIMAD UR4, UR14, UR7, UR6 ;  /* 0x000000070e0472a4 */ /* 0x000fe2000f8e0206 */
[----:B------:R-:W-:Y:S01]  /*1d60*/  CS2R R92, SRZ ;  /* 0x00000000005c7805 */ /* 0x000fe2000001ff00 */
[----:B------:R2:W-:Y:S01]  /*1d70*/  LDGSTS.E.BYPASS.LTC128B.128 [R234+0x8080], [R24.64], !P5 ;  /* 0x0808000018ea7fae */ /* 0x0005e2000e901d52 */
[----:B------:R-:W-:Y:S01]  /*1d80*/  ISETP.GE.AND P5, PT, R13, c[0x0][0x19c], PT ;  /* 0x000067000d007a0c */ /* 0x000fe20003fa6270 */
[----:B------:R-:W-:Y:S01]  /*1d90*/  ULDC.64 UR6, c[0x0][0x188] ;  /* 0x0000620000067ab9 */ /* 0x000fe20000000a00 */
[----:B------:R-:W-:Y:S01]  /*1da0*/  LEA.HI.X R15, R8, c[0x0][0x194], R2, 0x1, P2 ;  /* 0x00006500080f7a11 */ /* 0x000fe200010f0c02 */
[----:B------:R2:W-:Y:S01]  /*1db0*/  LDGSTS.E.BYPASS.LTC128B.128 [R234+0xb080], [R24.64+0x80], !P3 ;  /* 0x0b08008018ea7fae */ /* 0x0005e2000d901d52 */
[C---:B------:R-:W-:Y:S01]  /*1dc0*/  ISETP.LT.OR P3, PT, R5.reuse, 0x1, P6 ;  /* 0x000000010500780c */ /* 0x040fe20003761670 */
[----:B------:R-:W-:Y:S01]  /*1dd0*/  IMAD.U32 R2, RZ, RZ, UR24 ;  /* 0x00000018ff027e24 */ /* 0x000fe2000f8e00ff */
[----:B------:R-:W-:Y:S01]  /*1de0*/  ISETP.LT.OR P2, PT, R5, 0x1, P5 ;  /* 0x000000010500780c */ /* 0x000fe20002f41670 */
[----:B------:R-:W0:Y:S01]  /*1df0*/  LDGDEPBAR ;  /* 0x00000000000079af */ /* 0x000e220000000000 */
[----:B------:R-:W-:Y:S01]  /*1e00*/  IADD3 R237, R31, UR4, RZ ;  /* 0x000000041fed7c10 */ /* 0x000fe2000fffe0ff */
[----:B------:R-:W-:Y:S01]  /*1e10*/  ULDC.64 UR4, c[0x0][0x178] ;  /* 0x00005e0000047ab9 */ /* 0x000fe20000000a00 */
[----:B------:R-:W-:Y:S01]  /*1e20*/  CS2R R90, SRZ ;  /* 0x00000000005a7805 */ /* 0x000fe2000001ff00 */
[----:B------:R-:W-:Y:S01]  /*1e30*/  UIMAD.WIDE.U32 UR28, UR11, UR4, URZ ;  /* 0x000000040b1c72a5 */ /* 0x000fe2000f8e003f */
[----:B------:R-:W-:Y:S01]  /*1e40*/  CS2R R88, SRZ ;  /* 0x0000000000587805 */ /* 0x000fe2000001ff00 */
[----:B------:R-:W-:Y:S01]  /*1e50*/  IMAD.WIDE.U32 R236, R248, c[0x0][0x218], R236 ;  /* 0x00008600f8ec7a25 */ /* 0x000fe200078e00ec */
[----:B------:R-:W-:Y:S01]  /*1e60*/  UIMAD UR6, UR16, UR6, URZ ;  /* 0x00000006100672a4 */ /* 0x000fe2000f8e023f */
[----:B------:R-:W-:Y:S01]  /*1e70*/  CS2R R86, SRZ ;  /* 0x0000000000567805 */ /* 0x000fe2000001ff00 */
[----:B------:R-:W-:Y:S01]  /*1e80*/  CS2R R84, SRZ ;  /* 0x0000000000547805 */ /* 0x000fe2000001ff00 */
[----:B------:R3:W-:Y:S01]  /*1e90*/  LDGSTS.E.BYPASS.LTC128B.128 [R234+0x80], [R14.64], !P3 ;  /* 0x000800000eea7fae */ /* 0x0007e2000d901d52 */
[----:B------:R-:W-:Y:S01]  /*1ea0*/  ISETP.LT.OR P3, PT, R5, 0x21, P6 ;  /* 0x000000210500780c */ /* 0x000fe20003761670 */
[----:B------:R-:W-:Y:S01]  /*1eb0*/  IMAD.MOV.U32 R242, RZ, RZ, R236 ;  /* 0x000000fffff27224 */ /* 0x000fe200078e00ec */
[----:B------:R-:W-:Y:S01]  /*1ec0*/  IADD3 R243, R237, UR26, RZ ;  /* 0x0000001aedf37c10 */ /* 0x000fe2000fffe0ff */
[----:B------:R3:W-:Y:S01]  /*1ed0*/  LDGSTS.E.BYPASS.LTC128B.128 [R234+0x3080], [R14.64+0x80], !P2 ;  /* 0x030800800eea7fae */ /* 0x0007e2000d101d52 */
[----:B------:R-:W-:Y:S01]  /*1ee0*/  IADD3 R8, P2, R14, UR24, RZ ;  /* 0x000000180e087c10 */ /* 0x000fe2000ff5e0ff */
[----:B------:R-:W-:Y:S01]  /*1ef0*/  UIMAD UR26, UR27, UR11, URZ ;  /* 0x0000000b1b1a72a4 */ /* 0x000fe2000f8e023f */
[----:B------:R-:W-:Y:S01]  /*1f00*/  ISETP.LT.OR P6, PT, R5, 0x41, P6 ;  /* 0x000000410500780c */ /* 0x000fe200037c1670 */
[----:B-1----:R-:W-:Y:S01]  /*1f10*/  IMAD.WIDE.U32 R26, R0, UR11, R242 ;  /* 0x0000000b001a7c25 */ /* 0x002fe2000f8e00f2 */
[----:B------:R-:W-:Y:S01]  /*1f20*/  IADD3.X R9, R15, UR23, RZ, P2, !PT ;  /* 0x000000170f097c10 */ /* 0x000fe200097fe4ff */
[----:B------:R-:W-:Y:S01]  /*1f30*/  UIMAD UR26, UR9, UR22, UR26 ;  /* 0x00000016091a72a4 */ /* 0x000fe2000f8e021a */
[----:B------:R-:W-:Y:S01]  /*1f40*/  CS2R R74, SRZ ;  /* 0x00000000004a7805 */ /* 0x000fe2000001ff00 */
[----:B------:R-:W-:Y:S01]  /*1f50*/  UIMAD UR9, UR9, UR4, URZ ;  /* 0x00000004090972a4 */ /* 0x000fe2000f8e023f */
[----:B------:R-:W-:Y:S01]  /*1f60*/  IMAD.U32 R16, RZ, RZ, UR28 ;  /* 0x0000001cff107e24 */ /* 0x000fe2000f8e00ff */
[----:B------:R1:W-:Y:S01]  /*1f70*/  LDGSTS.E.BYPASS.LTC128B.128 [R234+0x1080], [R8.64], !P3 ;  /* 0x0108000008ea7fae */ /* 0x0003e2000d901d52 */
[----:B--2---:R-:W-:Y:S01]  /*1f80*/  IADD3 R24, P3, P2, R2, 0x80, R14 ;  /* 0x0000008002187810 */ /* 0x004fe20007a7e00e */
[----:B------:R-:W-:Y:S01]  /*1f90*/  UIMAD UR9, UR11, UR5, UR9 ;  /* 0x000000050b0972a4 */ /* 0x000fe2000f8e0209 */
[----:B------:R-:W-:Y:S01]  /*1fa0*/  IADD3 R0, R27, UR26, RZ ;  /* 0x0000001a1b007c10 */ /* 0x000fe2000fffe0ff */
[----:B------:R-:W-:Y:S01]  /*1fb0*/  UIMAD UR6, UR17, UR7, UR6 ;  /* 0x00000007110672a4 */ /* 0x000fe2000f8e0206 */
[----:B------:R-:W-:Y:S01]  /*1fc0*/  IADD3.X R25, RZ, UR23, R15, P3, P2 ;  /* 0x00000017ff197c10 */ /* 0x000fe20009fe440f */
[----:B------:R-:W-:Y:S01]  /*1fd0*/  UIADD3 UR9, UR29, UR9, URZ ;  /* 0x000000091d097290 */ /* 0x000fe2000fffe03f */
[C---:B------:R-:W-:Y:S01]  /*1fe0*/  ISETP.LT.OR P3, PT, R5.reuse, 0x21, P5 ;  /* 0x000000210500780c */ /* 0x040fe20002f61670 */
[----:B------:R-:W-:Y:S01]  /*1ff0*/  IMAD.U32 R17, RZ, RZ, UR29 ;  /* 0x0000001dff117e24 */ /* 0x000fe2000f8e00ff */
[----:B------:R-:W-:Y:S01]  /*2000*/  ISETP.LT.OR P5, PT, R5, 0x41, P5 ;  /* 0x000000410500780c */ /* 0x000fe20002fa1670 */
[----:B------:R-:W-:Y:S01]  /*2010*/  ULDC UR22, c[0x0][0x20c] ;  /* 0x0000830000167ab9 */ /* 0x000fe20000000800 */
[----:B------:R-:W-:Y:S01]  /*2020*/  IADD3 R232, R239, UR6, RZ ;  /* 0x00000006efe87c10 */ /* 0x000fe2000fffe0ff */
[----:B------:R-:W-:Y:S01]  /*2030*/  ULDC.64 UR6, c[0x0][0x270] ;  /* 0x00009c0000067ab9 */ /* 0x000fe20000000a00 */
[----:B------:R-:W-:Y:S01]  /*2040*/  SEL R5, RZ, 0x1, P4 ;  /* 0x00000001ff057807 */ /* 0x000fe20002000000 */
[----:B------:R-:W-:Y:S01]  /*2050*/  UIMAD UR6, UR21, UR6, URZ ;  /* 0x00000006150672a4 */ /* 0x000fe2000f8e023f */
[----:B------:R-:W-:Y:S01]  /*2060*/  CS2R R72, SRZ ;  /* 0x0000000000487805 */ /* 0x000fe2000001ff00 */
[----:B------:R-:W-:Y:S01]  /*2070*/  CS2R R70, SRZ ;  /* 0x0000000000467805 */ /* 0x000fe2000001ff00 */
[C---:B---3--:R-:W-:Y:S01]  /*2080*/  LEA R14, P2, R26.reuse, c[0x0][0x1f0], 0x1 ;  /* 0x00007c001a0e7a11 */ /* 0x048fe200078408ff */
[----:B------:R-:W-:Y:S01]  /*2090*/  CS2R R68, SRZ ;  /* 0x0000000000447805 */ /* 0x000fe2000001ff00 */
[----:B------:R-:W-:Y:S01]  /*20a0*/  CS2R R66, SRZ ;  /* 0x0000000000427805 */ /* 0x000fe2000001ff00 */
[----:B------:R2:W-:Y:S01]  /*20b0*/  LDGSTS.E.BYPASS.LTC128B.128 [R234+0x4080], [R24.64], !P3 ;  /* 0x0408000018ea7fae */ /* 0x0005e2000d901d52 */
[----:B------:R-:W-:Y:S01]  /*20c0*/  LEA.HI.X R15, R26, c[0x0][0x1f4], R0, 0x1, P2 ;  /* 0x00007d001a0f7a11 */ /* 0x000fe200010f0c00 */
[----:B------:R-:W-:Y:S01]  /*20d0*/  IMAD.U32 R0, RZ, RZ, UR9 ;  /* 0x00000009ff007e24 */ /* 0x000fe2000f8e00ff */
[----:B------:R-:W-:Y:S01]  /*20e0*/  ISETP.GE.AND P3, PT, R13, c[0x0][0x16c], PT ;  /* 0x00005b000d007a0c */ /* 0x000fe20003f66270 */
[----:B------:R-:W-:Y:S01]  /*20f0*/  UMOV UR9, 0x5 ;  /* 0x0000000500097882 */ /* 0x000fe20000000000 */
[----:B------:R-:W-:Y:S01]  /*2100*/  CS2R R64, SRZ ;  /* 0x0000000000407805 */ /* 0x000fe2000001ff00 */
[----:B------:R-:W-:Y:S01]  /*2110*/  USHF.L.U64.HI UR22, UR8, UR9, UR22 ;  /* 0x0000000908167299 */ /* 0x000fe20008010216 */
[----:B-1----:R-:W-:Y:S01]  /*2120*/  IADD3 R8, P2, R8, UR24, RZ ;  /* 0x0000001808087c10 */ /* 0x002fe2000ff5e0ff */
[----:B------:R-:W-:Y:S01]  /*2130*/  USHF.L.U32 UR24, UR11, 0x6, URZ ;  /* 0x000000060b187899 */ /* 0x000fe2000800063f */
[----:B------:R-:W-:Y:S01]  /*2140*/  SEL R6, RZ, 0x2, P3 ;  /* 0x00000002ff067807 */ /* 0x000fe20001800000 */
[----:B------:R-:W-:Y:S01]  /*2150*/  CS2R R62, SRZ ;  /* 0x00000000003e7805 */ /* 0x000fe2000001ff00 */
[----:B------:R-:W-:Y:S01]  /*2160*/  IADD3.X R9, R9, UR23, RZ, P2, !PT ;  /* 0x0000001709097c10 */ /* 0x000fe200097fe4ff */
[----:B------:R-:W-:Y:S01]  /*2170*/  USHF.L.U32 UR23, UR8, 0x5, URZ ;  /* 0x0000000508177899 */ /* 0x000fe2000800063f */
[----:B------:R-:W-:Y:S01]  /*2180*/  LEA R2, P2, R16, R238, 0x6 ;  /* 0x000000ee10027211 */ /* 0x000fe200078430ff */
[----:B------:R-:W-:Y:S01]  /*2190*/  IMAD.IADD R5, R6, 0x1, R5 ;  /* 0x0000000106057824 */ /* 0x000fe200078e0205 */
[----:B------:R-:W-:Y:S01]  /*21a0*/  UIMAD UR8, UR14, UR7, UR6 ;  /* 0x000000070e0872a4 */ /* 0x000fe2000f8e0206 */
[----:B------:R1:W-:Y:S01]  /*21b0*/  LDGSTS.E.BYPASS.LTC128B.128 [R234+0x2080], [R8.64], !P6 ;  /* 0x0208000008ea7fae */ /* 0x0003e2000f101d52 */
[----:B------:R-:W-:Y:S01]  /*21c0*/  LEA.HI.X R0, R16, R232, R0, 0x6, P2 ;  /* 0x000000e810007211 */ /* 0x000fe200010f3400 */
[----:B------:R-:W-:Y:S01]  /*21d0*/  ULDC.64 UR6, c[0x0][0x288] ;  /* 0x0000a20000067ab9 */ /* 0x000fe20000000a00 */
[C---:B------:R-:W-:Y:S01]  /*21e0*/  LEA R16, P2, R2.reuse, c[0x0][0x160], 0x1 ;  /* 0x0000580002107a11 */ /* 0x040fe200078408ff */
[----:B------:R1:W-:Y:S01]  /*21f0*/  LDGSTS.E.BYPASS.LTC128B.128 [R234+0x5080], [R8.64+0x80], !P5 ;  /* 0x0508008008ea7fae */ /* 0x0003e2000e901d52 */
[C---:B------:R-:W-:Y:S01]  /*2200*/  LOP3.LUT P5, RZ, R5.reuse, 0x1, RZ, 0xc0, !PT ;  /* 0x0000000105ff7812 */ /* 0x040fe200078ac0ff */
[----:B------:R-:W-:Y:S01]  /*2210*/  UIMAD UR6, UR21, UR6, URZ ;  /* 0x00000006150672a4 */ /* 0x000fe2000f8e023f */
[----:B------:R-:W-:Y:S01]  /*2220*/  LEA.HI.X R17, R2, c[0x0][0x164], R0, 0x1, P2 ;  /* 0x0000590002117a11 */ /* 0x000fe200010f0c00 */
[----:B------:R-:W0:Y:S01]  /*2230*/  LDGDEPBAR ;  /* 0x00000000000079af */ /* 0x000e220000000000 */
[----:B------:R-:W-:Y:S01]  /*2240*/  IMAD.U32 R2, RZ, RZ, UR4 ;  /* 0x00000004ff027e24 */ /* 0x000fe2000f8e00ff */
[----:B------:R-:W-:Y:S01]  /*2250*/  LOP3.LUT P6, RZ, R5, 0x2, RZ, 0xc0, !PT ;  /* 0x0000000205ff7812 */ /* 0x000fe200078cc0ff */
[----:B------:R-:W-:Y:S01]  /*2260*/  IMAD.U32 R0, RZ, RZ, UR5 ;  /* 0x00000005ff007e24 */ /* 0x000fe2000f8e00ff */
[----:B------:R-:W-:Y:S01]  /*2270*/  IADD3 R19, R19, UR8, RZ ;  /* 0x0000000813137c10 */ /* 0x000fe2000fffe0ff */
[----:B------:R-:W-:Y:S01]  /*2280*/  IMAD.U32 R5, RZ, RZ, UR24 ;  /* 0x00000018ff057e24 */ /* 0x000fe2000f8e00ff */
[C---:B--2---:R-:W-:Y:S01]  /*2290*/  LEA R24, P2, R2.reuse, R16, 0x6 ;  /* 0x0000001002187211 */ /* 0x044fe200078430ff */
[----:B------:R-:W-:Y:S01]  /*22a0*/  ULDC.64 UR8, c[0x0][0x278] ;  /* 0x00009e0000087ab9 */ /* 0x000fe20000000a00 */
[----:B------:R-:W-:Y:S01]  /*22b0*/  CS2R R60, SRZ ;  /* 0x00000000003c7805 */ /* 0x000fe2000001ff00 */
[----:B------:R-:W-:Y:S01]  /*22c0*/  UIMAD UR25, UR16, UR8, URZ ;  /* 0x00000008101972a4 */ /* 0x000fe2000f8e023f */
[----:B------:R-:W-:Y:S01]  /*22d0*/  LEA.HI.X R25, R2, R17, R0, 0x6, P2 ;  /* 0x0000001102197211 */ /* 0x000fe200010f3400 */
[----:B------:R-:W-:Y:S01]  /*22e0*/  UIMAD UR8, UR14, UR7, UR6 ;  /* 0x000000070e0872a4 */ /* 0x000fe2000f8e0206 */
[----:B------:R-:W-:Y:S01]  /*22f0*/  LOP3.LUT P2, RZ, R11, 0x2, RZ, 0xc0, !PT ;  /* 0x000000020bff7812 */ /* 0x000fe2000784c0ff */
[----:B------:R-:W-:Y:S01]  /*2300*/  UIMAD UR9, UR17, UR9, UR25 ;  /* 0x00000009110972a4 */ /* 0x000fe2000f8e0219 */
[----:B------:R-:W-:Y:S01]  /*2310*/  IADD3 R6, -R235, UR12, -R5 ;  /* 0x0000000ceb067c10 */ /* 0x000fe2000fffe905 */
[----:B------:R-:W-:Y:S01]  /*2320*/  ULDC.64 UR6, c[0x0][0x238] ;  /* 0x00008e0000067ab9 */ /* 0x000fe20000000a00 */
[----:B------:R-:W-:Y:S01]  /*2330*/  SEL R206, R206, 0xffffffe0, !P2 ;  /* 0xffffffe0cece7807 */ /* 0x000fe20005000000 */
[----:B------:R-:W-:Y:S01]  /*2340*/  IMAD.WIDE.U32 R32, R248, c[0x0][0x278], R18 ;  /* 0x00009e00f8207a25 */ /* 0x000fe200078e0012 */
[----:B------:R-:W-:Y:S01]  /*2350*/  LOP3.LUT P2, RZ, R11, 0x4, RZ, 0xc0, !PT ;  /* 0x000000040bff7812 */ /* 0x000fe2000784c0ff */
[----:B------:R-:W-:Y:S01]  /*2360*/  UIMAD UR6, UR21, UR6, URZ ;  /* 0x00000006150672a4 */ /* 0x000fe2000f8e023f */
[----:B------:R-:W-:Y:S01]  /*2370*/  LEA.HI R0, R7, R233, RZ, 0x5 ;  /* 0x000000e907007211 */ /* 0x000fe200078f28ff */
[----:B------:R-:W-:Y:S01]  /*2380*/  IMAD.IADD R219, R229, 0x1, R206 ;  /* 0x00000001e5db7824 */ /* 0x000fe200078e02ce */
[----:B------:R-:W-:Y:S01]  /*2390*/  SEL R217, R217, 0xffffffc0, !P2 ;  /* 0xffffffc0d9d97807 */ /* 0x000fe20005000000 */
[----:B------:R-:W-:Y:S01]  /*23a0*/  USHF.R.S32.HI UR21, URZ, 0x1f, UR24 ;  /* 0x0000001f3f157899 */ /* 0x000fe20008011418 */
[----:B------:R-:W-:-:S04]  /*23b0*/  DEPBAR.LE SB0, 0x1 ;  /* 0x000080400000791a */ /* 0x000fc80000000000 */
[----:B------:R-:W-:Y:S01]  /*23c0*/  BAR.SYNC.DEFER_BLOCKING 0x0 ;  /* 0x0000000000007b1d */ /* 0x000fe20000010000 */
[----:B------:R-:W-:Y:S01]  /*23d0*/  IMAD.IADD R218, R229, 0x1, R217 ;  /* 0x00000001e5da7824 */ /* 0x000fe200078e02d9 */
[----:B------:R-:W-:Y:S01]  /*23e0*/  ISETP.LT.OR P2, PT, R6, 0x1, !P5 ;  /* 0x000000010600780c */ /* 0x000fe20006f41670 */
[----:B------:R-:W-:Y:S01]  /*23f0*/  IMAD.SHL.U32 R11, R11, 0x20, RZ ;  /* 0x000000200b0b7824 */ /* 0x000fe200078e00ff */
[-C--:B------:R-:W-:Y:S01]  /*2400*/  LEA.HI R2, R7, R233.reuse, RZ, 0x2 ;  /* 0x000000e907027211 */ /* 0x080fe200078f10ff */
[----:B------:R-:W-:Y:S01]  /*2410*/  IMAD.IADD R206, R206, 0x1, R218 ;  /* 0x00000001cece7824 */ /* 0x000fe200078e02da */
[----:B------:R-:W-:Y:S01]  /*2420*/  SHF.R.S32.HI R10, RZ, 0x5, R0 ;  /* 0x00000005ff0a7819 */ /* 0x000fe20000011400 */
[----:B------:R-:W-:Y:S01]  /*2430*/  UIMAD UR7, UR14, UR7, UR6 ;  /* 0x000000070e0772a4 */ /* 0x000fe2000f8e0206 */
[--C-:B------:R-:W-:Y:S01]  /*2440*/  SHF.R.S32.HI R12, RZ, 0x2, R2.reuse ;  /* 0x00000002ff0c7819 */ /* 0x100fe20000011402 */
[----:B------:R2:W-:Y:S01]  /*2450*/  STL.64 [R1+0x8], R32 ;  /* 0x0000082001007387 */ /* 0x0005e20000100a00 */
[----:B-1----:R-:W-:Y:S01]  /*2460*/  SHF.R.S32.HI R9, RZ, 0x1f, R2 ;  /* 0x0000001fff097819 */ /* 0x002fe20000011402 */
[----:B------:R-:W-:Y:S01]  /*2470*/  CS2R R58, SRZ ;  /* 0x00000000003a7805 */ /* 0x000fe2000001ff00 */
[----:B------:R-:W-:Y:S01]  /*2480*/  LEA.HI R8, R0, R10, RZ, 0x1 ;  /* 0x0000000a00087211 */ /* 0x000fe200078f08ff */
[----:B------:R-:W-:Y:S01]  /*2490*/  CS2R R56, SRZ ;  /* 0x0000000000387805 */ /* 0x000fe2000001ff00 */
[----:B------:R-:W-:Y:S01]  /*24a0*/  ISETP.LT.OR P5, PT, R6, 0x21, !P5 ;  /* 0x000000210600780c */ /* 0x000fe20006fa1670 */
[----:B------:R-:W-:Y:S01]  /*24b0*/  CS2R R54, SRZ ;  /* 0x0000000000367805 */ /* 0x000fe2000001ff00 */
[----:B------:R-:W-:Y:S01]  /*24c0*/  LEA.HI R9, R9, R12, RZ, 0x3 ;  /* 0x0000000c09097211 */ /* 0x000fe200078f18ff */
[----:B------:R-:W-:Y:S01]  /*24d0*/  CS2R R52, SRZ ;  /* 0x0000000000347805 */ /* 0x000fe2000001ff00 */
[----:B------:R-:W-:Y:S01]  /*24e0*/  LOP3.LUT R8, R8, 0xfffffffe, RZ, 0xc0, !PT ;  /* 0xfffffffe08087812 */ /* 0x000fe200078ec0ff */
[----:B------:R-:W-:Y:S01]  /*24f0*/  CS2R R50, SRZ ;  /* 0x0000000000327805 */ /* 0x000fe2000001ff00 */
[----:B------:R-:W-:Y:S01]  /*2500*/  LOP3.LUT R9, R9, 0xfffffff8, RZ, 0xc0, !PT ;  /* 0xfffffff809097812 */ /* 0x000fe200078ec0ff */
[----:B------:R-:W-:Y:S01]  /*2510*/  CS2R R48, SRZ ;  /* 0x0000000000307805 */ /* 0x000fe2000001ff00 */
[----:B------:R-:W-:Y:S01]  /*2520*/  LEA.HI R7, R7, R233, RZ, 0x4 ;  /* 0x000000e907077211 */ /* 0x000fe200078f20ff */
[----:B------:R-:W-:Y:S01]  /*2530*/  IMAD.IADD R10, R10, 0x1, -R8 ;  /* 0x000000010a0a7824 */ /* 0x000fe200078e0a08 */
[----:B------:R1:W3:Y:S01]  /*2540*/  LDSM.16.M88.2 R178, [R206+0x6080] ;  /* 0x00608000ceb2783b */ /* 0x0002e20000000100 */
[----:B------:R-:W-:Y:S01]  /*2550*/  IMAD.U32 R8, RZ, RZ, UR23 ;  /* 0x00000017ff087e24 */ /* 0x000fe2000f8e00ff */
[----:B------:R-:W-:Y:S01]  /*2560*/  IADD3 R241, R33, UR9, RZ ;  /* 0x0000000921f17c10 */ /* 0x000fe2000fffe0ff */
[----:B------:R-:W-:Y:S01]  /*2570*/  IMAD.IADD R12, R12, 0x1, -R9 ;  /* 0x000000010c0c7824 */ /* 0x000fe200078e0a09 */
[----:B------:R1:W4:Y:S01]  /*2580*/  LDSM.16.M88.2 R180, [R206+0x7080] ;  /* 0x00708000ceb4783b */ /* 0x0003220000000100 */
[----:B------:R-:W-:Y:S01]  /*2590*/  IMAD.U32 R9, RZ, RZ, UR23 ;  /* 0x00000017ff097e24 */ /* 0x000fe2000f8e00ff */
[----:B------:R-:W-:Y:S01]  /*25a0*/  SHF.R.S32.HI R19, RZ, 0x1f, R4 ;  /* 0x0000001fff137819 */ /* 0x000fe20000011404 */
[----:B------:R-:W-:Y:S01]  /*25b0*/  IMAD.SHL.U32 R246, R12, 0x20, RZ ;  /* 0x000000200cf67824 */ /* 0x000fe200078e00ff */
[----:B------:R1:W1:Y:S01]  /*25c0*/  LDSM.16.M88.2 R182, [R206+0x8080] ;  /* 0x00808000ceb6783b */ /* 0x0002620000000100 */
[----:B------:R-:W-:Y:S01]  /*25d0*/  LOP3.LUT R0, R0, 0xffffffe0, RZ, 0xc0, !PT ;  /* 0xffffffe000007812 */ /* 0x000fe200078ec0ff */
[----:B------:R-:W-:Y:S01]  /*25e0*/  CS2R R46, SRZ ;  /* 0x00000000002e7805 */ /* 0x000fe2000001ff00 */
[----:B------:R-:W-:Y:S01]  /*25f0*/  LEA.HI R19, R19, R4, RZ, 0x2 ;  /* 0x0000000413137211 */ /* 0x000fe200078f10ff */
[----:B------:R1:W1:Y:S01]  /*2600*/  LDSM.16.M88.2 R202, [R206+0x9080] ;  /* 0x00908000ceca783b */ /* 0x0002620000000100 */
[----:B------:R-:W-:Y:S01]  /*2610*/  IADD3 R5, -R5, UR12, -R235 ;  /* 0x0000000c05057c10 */ /* 0x000fe2000fffe9eb */
[----:B------:R-:W-:Y:S01]  /*2620*/  IMAD.IADD R0, R233, 0x1, -R0 ;  /* 0x00000001e9007824 */ /* 0x000fe200078e0a00 */
[----:B------:R-:W-:Y:S01]  /*2630*/  LOP3.LUT R251, R19, 0x1ffffffc, RZ, 0xc0, !PT ;  /* 0x1ffffffc13fb7812 */ /* 0x000fe200078ec0ff */
[----:B------:R1:W1:Y:S01]  /*2640*/  LDSM.16.M88.2 R204, [R206+0xa080] ;  /* 0x00a08000cecc783b */ /* 0x0002620000000100 */
[C---:B------:R-:W-:Y:S01]  /*2650*/  ISETP.LT.OR P1, PT, R5.reuse, 0x1, P0 ;  /* 0x000000010500780c */ /* 0x040fe20000721670 */
[----:B------:R-:W-:Y:S01]  /*2660*/  CS2R R44, SRZ ;  /* 0x00000000002c7805 */ /* 0x000fe2000001ff00 */
[----:B------:R-:W-:Y:S01]  /*2670*/  ISETP.LT.OR P0, PT, R5, 0x21, P0 ;  /* 0x000000210500780c */ /* 0x000fe20000701670 */
[----:B------:R-:W1:Y:S01]  /*2680*/  LDSM.16.M88.2 R206, [R206+0xb080] ;  /* 0x00b08000cece783b */ /* 0x000e620000000100 */
[----:B------:R-:W-:Y:S01]  /*2690*/  IMAD.IADD R251, R4, 0x1, -R251 ;  /* 0x0000000104fb7824 */ /* 0x000fe200078e0afb */
[----:B------:R-:W-:Y:S01]  /*26a0*/  SHF.R.S32.HI R245, RZ, 0x1f, R0 ;  /* 0x0000001ffff57819 */ /* 0x000fe20000011400 */
[----:B------:R-:W-:Y:S01]  /*26b0*/  CS2R R42, SRZ ;  /* 0x00000000002a7805 */ /* 0x000fe2000001ff00 */
[----:B------:R1:W1:Y:S01]  /*26c0*/  LDSM.16.M88.2 R160, [R229+0x6080] ;  /* 0x00608000e5a0783b */ /* 0x0002620000000100 */
[----:B------:R-:W-:Y:S01]  /*26d0*/  LOP3.LUT R2, R2, 0x3ffffffc, RZ, 0xc0, !PT ;  /* 0x3ffffffc02027812 */ /* 0x000fe200078ec0ff */
[----:B------:R-:W-:Y:S01]  /*26e0*/  CS2R R40, SRZ ;  /* 0x0000000000287805 */ /* 0x000fe2000001ff00 */
[----:B------:R-:W-:Y:S01]  /*26f0*/  LEA.HI R245, R245, R0, RZ, 0x2 ;  /* 0x00000000f5f57211 */ /* 0x000fe200078f10ff */
[----:B------:R1:W1:Y:S01]  /*2700*/  LDSM.16.M88.2 R162, [R229+0x7080] ;  /* 0x00708000e5a2783b */ /* 0x0002620000000100 */
[----:B------:R-:W-:Y:S01]  /*2710*/  IADD3 R21, R21, UR7, RZ ;  /* 0x0000000715157c10 */ /* 0x000fe2000fffe0ff */
[----:B------:R-:W-:Y:S01]  /*2720*/  IMAD.IADD R2, R233, 0x1, -R2 ;  /* 0x00000001e9027824 */ /* 0x000fe200078e0a02 */
[----:B------:R-:W-:Y:S01]  /*2730*/  ULDC.64 UR6, c[0x0][0x290] ;  /* 0x0000a40000067ab9 */ /* 0x000fe20000000a00 */
[----:B------:R1:W1:Y:S01]  /*2740*/  LDSM.16.M88.2 R164, [R229+0x8080] ;  /* 0x00808000e5a4783b */ /* 0x0002620000000100 */
[----:B------:R-:W-:Y:S01]  /*2750*/  IADD3 R23, R23, UR8, RZ ;  /* 0x0000000817177c10 */ /* 0x000fe2000fffe0ff */
[----:B------:R-:W-:Y:S01]  /*2760*/  UIMAD UR6, UR16, UR6, URZ ;  /* 0x00000006100672a4 */ /* 0x000fe2000f8e023f */
[----:B------:R-:W-:Y:S01]  /*2770*/  CS2R R38, SRZ ;  /* 0x0000000000267805 */ /* 0x000fe2000001ff00 */
[----:B------:R1:W1:Y:S01]  /*2780*/  LDSM.16.M88.2 R166, [R219+0x6080] ;  /* 0x00608000dba6783b */ /* 0x0002620000000100 */
[----:B------:R-:W-:Y:S01]  /*2790*/  CS2R R36, SRZ ;  /* 0x0000000000247805 */ /* 0x000fe2000001ff00 */
[----:B------:R-:W-:Y:S01]  /*27a0*/  UIMAD UR6, UR17, UR7, UR6 ;  /* 0x00000007110672a4 */ /* 0x000fe2000f8e0206 */
[C---:B------:R-:W-:Y:S01]  /*27b0*/  IMAD.WIDE.U32 R26, R248.reuse, c[0x0][0x290], R22 ;  /* 0x0000a400f81a7a25 */ /* 0x040fe200078e0016 */
[----:B------:R1:W1:Y:S01]  /*27c0*/  LDSM.16.M88.2 R168, [R219+0x7080] ;  /* 0x00708000dba8783b */ /* 0x0002620000000100 */
[----:B------:R-:W-:Y:S01]  /*27d0*/  CS2R R34, SRZ ;  /* 0x0000000000227805 */ /* 0x000fe2000001ff00 */
[----:B------:R-:W-:Y:S01]  /*27e0*/  CS2R R30, SRZ ;  /* 0x00000000001e7805 */ /* 0x000fe2000001ff00 */
[----:B------:R-:W-:Y:S01]  /*27f0*/  IMAD.WIDE.U32 R248, R248, c[0x0][0x240], R20 ;  /* 0x00009000f8f87a25 */ /* 0x000fe200078e0014 */
[----:B------:R1:W1:Y:S01]  /*2800*/  LDSM.16.M88.2 R170, [R219+0x8080] ;  /* 0x00808000dbaa783b */ /* 0x0002620000000100 */
[----:B------:R-:W-:Y:S01]  /*2810*/  IADD3 R240, R27, UR6, RZ ;  /* 0x000000061bf07c10 */ /* 0x000fe2000fffe0ff */
[----:B------:R-:W-:Y:S01]  /*2820*/  ULDC.64 UR6, c[0x0][0x240] ;  /* 0x0000900000067ab9 */ /* 0x000fe20000000a00 */
[----:B------:R-:W-:Y:S01]  /*2830*/  CS2R R28, SRZ ;  /* 0x00000000001c7805 */ /* 0x000fe2000001ff00 */
[----:B------:R1:W1:Y:S01]  /*2840*/  LDSM.16.M88.2 R184, [R229+0x9080] ;  /* 0x00908000e5b8783b */ /* 0x0002620000000100 */
[----:B------:R-:W-:Y:S01]  /*2850*/  UIMAD UR6, UR16, UR6, URZ ;  /* 0x00000006100672a4 */ /* 0x000fe2000f8e023f */
[----:B------:R-:W-:Y:S01]  /*2860*/  IMAD.IADD R217, R217, 0x1, R219 ;  /* 0x00000001d9d97824 */ /* 0x000fe200078e02db */
[----:B------:R-:W-:Y:S01]  /*2870*/  USHF.L.U64.HI UR5, UR4, 0x5, UR5 ;  /* 0x0000000504057899 */ /* 0x000fe20008010205 */
[----:B------:R1:W1:Y:S01]  /*2880*/  LDSM.16.M88.2 R186, [R229+0xa080] ;  /* 0x00a08000e5ba783b */ /* 0x0002620000000100 */
[----:B------:R-:W-:-:S02]  /*2890*/  UIMAD UR6, UR17, UR7, UR6 ;  /* 0x00000007110672a4 */ /* 0x000fc4000f8e0206 */
[----:B------:R-:W-:Y:S01]  /*28a0*/  USHF.L.U32 UR8, UR4, 0x5, URZ ;  /* 0x0000000504087899 */ /* 0x000fe2000800063f */
[----:B------:R1:W1:Y:S01]  /*28b0*/  LDSM.16.M88.2 R188, [R229+0xb080] ;  /* 0x00b08000e5bc783b */ /* 0x0002620000000100 */
[----:B------:R-:W-:Y:S02]  /*28c0*/  UIMAD UR20, UR15, -0x60, UR20 ;  /* 0xffffffa00f1478a4 */ /* 0x000fe4000f8e0214 */
[----:B------:R-:W-:Y:S01]  /*28d0*/  IADD3 R250, R249, UR6, RZ ;  /* 0x00000006f9fa7c10 */ /* 0x000fe2000fffe0ff */
[----:B------:R1:W1:Y:S01]  /*28e0*/  LDSM.16.M88.2 R190, [R219+0x9080] ;  /* 0x00908000dbbe783b */ /* 0x0002620000000100 */
[----:B------:R-:W-:Y:S02]  /*28f0*/  UMOV UR4, URZ ;  /* 0x0000003f00047c82 */ /* 0x000fe40008000000 */
[----:B------:R-:W-:Y:S01]  /*2900*/  UMOV UR9, 0x1 ;  /* 0x0000000100097882 */ /* 0x000fe20000000000 */
        /* <DEDUP_REMOVED lines=9> */
[----:B------:R1:W-:Y:S04]  /*29a0*/  STL.64 [R1], R26 ;  /* 0x0000001a01007387 */ /* 0x0003e80000100a00 */
[----:B------:R-:W-:Y:S01]  /*29b0*/  @!PT LDS RZ, [RZ] ;  /* 0x00000000fffff984 */ /* 0x000fe20000000800 */
[----:B------:R-:W-:Y:S01]  /*29c0*/  @!PT LDS RZ, [RZ] ;  /* 0x00000000fffff984 */ /* 0x000fe20000000800 */
[----:B------:R-:W-:Y:S01]  /*29d0*/  @!PT LDS RZ, [RZ] ;  /* 0x00000000fffff984 */ /* 0x000fe20000000800 */
[----:B------:R1:W-:Y:S01]  /*29e0*/  LDGSTS.E.BYPASS.LTC128B.128 [R234+0x6080], [R16.64], !P2 ;  /* 0x0608000010ea7fae */ /* 0x0003e2000d101d52 */
[----:B------:R-:W-:-:S02]  /*29f0*/  ISETP.LT.OR P2, PT, R6, 0x1, !P6 ;  /* 0x000000010600780c */ /* 0x000fc40007741670 */
[----:B------:R-:W-:Y:S01]  /*2a00*/  ISETP.LT.OR P6, PT, R6, 0x21, !P6 ;  /* 0x000000210600780c */ /* 0x000fe200077c1670 */
[----:B------:R-:W-:-:S10]  /*2a10*/  IMAD.U32 R6, RZ, RZ, UR22 ;  /* 0x00000016ff067e24 */ /* 0x000fd4000f8e00ff */
        /* <DEDUP_REMOVED lines=9> */
[----:B-1----:R-:W-:-:S04]  /*2ab0*/  SHF.R.S32.HI R16, RZ, 0x4, R7 ;  /* 0x00000004ff107819 */ /* 0x002fc80000011407 */
[C---:B------:R-:W-:Y:S02]  /*2ac0*/  LEA.HI R17, R7.reuse, R16, RZ, 0x1 ;  /* 0x0000001007117211 */ /* 0x040fe400078f08ff */
[----:B------:R-:W-:Y:S02]  /*2ad0*/  LOP3.LUT R7, R7, 0xfffffff0, RZ, 0xc0, !PT ;  /* 0xfffffff007077812 */ /* 0x000fe400078ec0ff */
[----:B------:R-:W-:Y:S02]  /*2ae0*/  LOP3.LUT R6, R17, 0xfffffffe, RZ, 0xc0, !PT ;  /* 0xfffffffe11067812 */ /* 0x000fe400078ec0ff */
[----:B------:R-:W-:-:S03]  /*2af0*/  @!P2 IADD3.X R17, R241, UR21, RZ, P5, !PT ;  /* 0x00000015f111ac10 */ /* 0x000fc6000affe4ff */
[----:B------:R-:W-:Y:S01]  /*2b00*/  IMAD.IADD R6, R16, 0x1, -R6 ;  /* 0x0000000110067824 */ /* 0x000fe200078e0a06 */
[----:B------:R-:W-:-:S03]  /*2b10*/  @!P2 LEA R16, P5, R18, c[0x0][0x258], 0x2 ;  /* 0x000096001210aa11 */ /* 0x000fc600078a10ff */
[----:B------:R-:W-:Y:S01]  /*2b20*/  IMAD.SHL.U32 R230, R6, 0x20, RZ ;  /* 0x0000002006e67824 */ /* 0x000fe200078e00ff */
[----:B------:R-:W-:Y:S01]  /*2b30*/  @!P2 LEA.HI.X R17, R18, c[0x0][0x25c], R17, 0x2, P5 ;  /* 0x000097001211aa11 */ /* 0x000fe200028f1411 */
[----:B------:R-:W-:Y:S01]  /*2b40*/  IMAD.SHL.U32 R231, R6, 0x8, RZ ;  /* 0x0000000806e77824 */ /* 0x000fe200078e00ff */
[----:B------:R-:W-:Y:S01]  /*2b50*/  ISETP.GE.AND P5, PT, R13, c[0x0][0x1fc], PT ;  /* 0x00007f000d007a0c */ /* 0x000fe20003fa6270 */
[----:B------:R-:W-:Y:S02]  /*2b60*/  IMAD.SHL.U32 R13, R4, 0x8, RZ ;  /* 0x00000008040d7824 */ /* 0x000fe400078e00ff */
[----:B------:R-:W-:Y:S01]  /*2b70*/  IMAD.SHL.U32 R6, R6, 0x100, RZ ;  /* 0x0000010006067824 */ /* 0x000fe200078e00ff */
[----:B------:R-:W-:Y:S02]  /*2b80*/  SEL R4, RZ, 0xffffffff, P5 ;  /* 0xffffffffff047807 */ /* 0x000fe40002800000 */
[C---:B------:R-:W-:Y:S02]  /*2b90*/  ISETP.LT.OR P5, PT, R5.reuse, 0x1, P6 ;  /* 0x000000010500780c */ /* 0x040fe400037a1670 */
[----:B------:R-:W-:Y:S01]  /*2ba0*/  ISETP.LT.OR P6, PT, R5, 0x21, P6 ;  /* 0x000000210500780c */ /* 0x000fe200037c1670 */
[----:B------:R-:W-:Y:S01]  /*2bb0*/  @!P2 IMAD.SHL.U32 R5, R233, 0x10, RZ ;  /* 0x00000010e905a824 */ /* 0x000fe200078e00ff */
[----:B------:R-:W-:-:S02]  /*2bc0*/  LOP3.LUT R13, R13, 0x18, RZ, 0xc0, !PT ;  /* 0x000000180d0d7812 */ /* 0x000fc400078ec0ff */
[----:B------:R-:W-:Y:S02]  /*2bd0*/  LOP3.LUT R231, R231, 0x8, RZ, 0xc0, !PT ;  /* 0x00000008e7e77812 */ /* 0x000fe400078ec0ff */
[----:B------:R1:W-:Y:S01]  /*2be0*/  @!P2 LDGSTS.E.BYPASS.LTC128B.128 [R5+0x12080], [R16.64] ;  /* 0x120800001005afae */ /* 0x0003e2000b901d52 */
[C---:B------:R-:W-:Y:S02]  /*2bf0*/  LOP3.LUT R246, R13.reuse, 0xe0, R246, 0xf8, !PT ;  /* 0x000000e00df67812 */ /* 0x040fe400078ef8f6 */
[----:B------:R-:W-:Y:S01]  /*2c00*/  LOP3.LUT R230, R13, 0x20, R230, 0xf8, !PT ;  /* 0x000000200de67812 */ /* 0x000fe200078ef8e6 */
[----:B------:R-:W0:Y:S01]  /*2c10*/  LDGDEPBAR ;  /* 0x00000000000079af */ /* 0x000e220000000000 */
[----:B------:R-:W-:-:S03]  /*2c20*/  LOP3.LUT R13, R245, 0x7ffffffc, RZ, 0xc0, !PT ;  /* 0x7ffffffcf50d7812 */ /* 0x000fc600078ec0ff */
[----:B------:R2:W-:Y:S01]  /*2c30*/  LDGSTS.E.BYPASS.LTC128B.128 [R234+0xe080], [R14.64], !P1 ;  /* 0x0e0800000eea7fae */ /* 0x0005e2000c901d52 */
[C---:B------:R-:W-:Y:S01]  /*2c40*/  LOP3.LUT P1, RZ, R12.reuse, 0x1, RZ, 0xc0, !PT ;  /* 0x000000010cff7812 */ /* 0x040fe2000782c0ff */
[----:B------:R-:W-:Y:S02]  /*2c50*/  IMAD.SHL.U32 R12, R12, 0x4, RZ ;  /* 0x000000040c0c7824 */ /* 0x000fe400078e00ff */
[----:B------:R-:W-:Y:S01]  /*2c60*/  IMAD.IADD R0, R0, 0x1, -R13 ;  /* 0x0000000100007824 */ /* 0x000fe200078e0a0d */
[----:B------:R2:W-:Y:S02]  /*2c70*/  LDGSTS.E.BYPASS.LTC128B.128 [R234+0x10080], [R14.64+0x80], !P5 ;  /* 0x100800800eea7fae */ /* 0x0005e4000e901d52 */
[----:B------:R-:W-:Y:S01]  /*2c80*/  LOP3.LUT R246, R246, 0x18, R12, 0x78, !PT ;  /* 0x00000018f6f67812 */ /* 0x000fe200078e780c */
[----:B------:R-:W-:Y:S01]  /*2c90*/  IMAD.SHL.U32 R12, R10, 0x200, RZ ;  /* 0x000002000a0c7824 */ /* 0x000fe200078e00ff */
[----:B------:R2:W-:Y:S01]  /*2ca0*/  LDGSTS.E.BYPASS.LTC128B.128 [R234+0xf080], [R8.64], !P0 ;  /* 0x0f08000008ea7fae */ /* 0x0005e2000c101d52 */
[----:B------:R-:W-:-:S02]  /*2cb0*/  IMAD R251, R251, 0x4, R0 ;  /* 0x00000004fbfb7824 */ /* 0x000fc400078e0200 */
[----:B------:R-:W-:Y:S01]  /*2cc0*/  IMAD R0, R2, 0x2, R12 ;  /* 0x0000000202007824 */ /* 0x000fe200078e020c */
[----:B------:R2:W-:Y:S01]  /*2cd0*/  LDGSTS.E.BYPASS.LTC128B.128 [R234+0x11080], [R8.64+0x80], !P6 ;  /* 0x1108008008ea7fae */ /* 0x0005e2000f101d52 */
[----:B------:R-:W-:Y:S02]  /*2ce0*/  IMAD.SHL.U32 R251, R251, 0x2, RZ ;  /* 0x00000002fbfb7824 */ /* 0x000fe400078e00ff */
[----:B------:R-:W-:Y:S02]  /*2cf0*/  IMAD.IADD R246, R0, 0x1, R246 ;  /* 0x0000000100f67824 */ /* 0x000fe400078e02f6 */
[----:B-1----:R-:W-:Y:S02]  /*2d00*/  IMAD.SHL.U32 R5, R10, 0x10, RZ ;  /* 0x000000100a057824 */ /* 0x002fe400078e00ff */
[----:B------:R-:W-:-:S03]  /*2d10*/  IMAD.SHL.U32 R246, R246, 0x2, RZ ;  /* 0x00000002f6f67824 */ /* 0x000fc600078e00ff */
[----:B------:R-:W-:Y:S02]  /*2d20*/  LEA.HI.SX32 R245, R245, R5, 0x1e ;  /* 0x00000005f5f57211 */ /* 0x000fe400078ff2ff */
[----:B------:R-:W-:Y:S02]  /*2d30*/  LOP3.LUT R5, R5, 0x10, RZ, 0xc0, !PT ;  /* 0x0000001005057812 */ /* 0x000fe400078ec0ff */
[----:B------:R-:W-:Y:S02]  /*2d40*/  IADD3 R247, R246, 0x126c0, RZ ;  /* 0x000126c0f6f77810 */ /* 0x000fe40007ffe0ff */
[----:B------:R-:W-:Y:S01]  /*2d50*/  LOP3.LUT R5, R5, 0xe0, R11, 0xf8, !PT ;  /* 0x000000e005057812 */ /* 0x000fe200078ef80b */
[----:B------:R-:W-:Y:S02]  /*2d60*/  IMAD.SHL.U32 R11, R4, 0x2, RZ ;  /* 0x00000002040b7824 */ /* 0x000fe400078e00ff */
[----:B------:R-:W-:Y:S01]  /*2d70*/  IMAD.IADD R4, R233, 0x1, -R7 ;  /* 0x00000001e9047824 */ /* 0x000fe200078e0a07 */
[----:B------:R-:W-:-:S02]  /*2d80*/  LOP3.LUT R5, R5, 0x100, R6, 0xf8, !PT ;  /* 0x0000010005057812 */ /* 0x000fc400078ef806 */
[----:B------:R-:W-:Y:S01]  /*2d90*/  LOP3.LUT R244, R11, 0x2, R244, 0xe2, !PT ;  /* 0x000000020bf47812 */ /* 0x000fe200078ee2f4 */
[C---:B------:R-:W-:Y:S01]  /*2da0*/  IMAD.SHL.U32 R227, R4.reuse, 0x20, RZ ;  /* 0x0000002004e37824 */ /* 0x040fe200078e00ff */
[----:B------:R-:W-:Y:S02]  /*2db0*/  SHF.R.S32.HI R2, RZ, 0x1f, R4 ;  /* 0x0000001fff027819 */ /* 0x000fe40000011404 */
[----:B------:R-:W-:Y:S02]  /*2dc0*/  LOP3.LUT P5, RZ, R4, 0x4, RZ, 0xc0, !PT ;  /* 0x0000000404ff7812 */ /* 0x000fe400078ac0ff */
[----:B------:R-:W-:Y:S02]  /*2dd0*/  LEA.HI R2, R2, R4, RZ, 0x3 ;  /* 0x0000000402027211 */ /* 0x000fe400078f18ff */
[----:B------:R-:W-:Y:S02]  /*2de0*/  IADD3 R11, P0, R26, UR24, RZ ;  /* 0x000000181a0b7c10 */ /* 0x000fe4000ff1e0ff */
[C---:B------:R-:W-:Y:S01]  /*2df0*/  LOP3.LUT R0, R2.reuse, 0xfffffff8, RZ, 0xc0, !PT ;  /* 0xfffffff802007812 */ /* 0x040fe200078ec0ff */
[----:B------:R-:W-:Y:S01]  /*2e00*/  IMAD.SHL.U32 R2, R2, 0x40, RZ ;  /* 0x0000004002027824 */ /* 0x000fe200078e00ff */
[----:B------:R-:W-:-:S02]  /*2e10*/  LOP3.LUT R227, R231, 0x1e0, R227, 0xf8, !PT ;  /* 0x000001e0e7e37812 */ /* 0x000fc400078ef8e3 */
[----:B------:R-:W-:Y:S01]  /*2e20*/  IADD3.X R7, R240, UR21, RZ, P0, !PT ;  /* 0x00000015f0077c10 */ /* 0x000fe200087fe4ff */
[C---:B------:R-:W-:Y:S01]  /*2e30*/  IMAD.IADD R0, R4.reuse, 0x1, -R0 ;  /* 0x0000000104007824 */ /* 0x040fe200078e0a00 */
[C---:B------:R-:W-:Y:S01]  /*2e40*/  LEA R6, P0, R11.reuse, c[0x0][0x280], 0x2 ;  /* 0x0000a0000b067a11 */ /* 0x040fe200078010ff */
[----:B------:R-:W-:Y:S01]  /*2e50*/  IMAD.SHL.U32 R4, R4, 0x4, RZ ;  /* 0x0000000404047824 */ /* 0x000fe200078e00ff */
[----:B------:R-:W-:Y:S02]  /*2e60*/  LOP3.LUT R2, R2, 0xfffffe00, RZ, 0xc0, !PT ;  /* 0xfffffe0002027812 */ /* 0x000fe400078ec0ff */
[----:B------:R-:W-:Y:S02]  /*2e70*/  LEA.HI.X R7, R11, c[0x0][0x284], R7, 0x2, P0 ;  /* 0x0000a1000b077a11 */ /* 0x000fe400000f1407 */
[----:B------:R-:W-:Y:S01]  /*2e80*/  LOP3.LUT R227, R227, 0x38, R4, 0x78, !PT ;  /* 0x00000038e3e37812 */ /* 0x000fe200078e7804 */
[----:B------:R-:W-:Y:S01]  /*2e90*/  IMAD.SHL.U32 R4, R0, 0x40, RZ ;  /* 0x0000004000047824 */ /* 0x000fe200078e00ff */
[----:B------:R-:W-:-:S02]  /*2ea0*/  ISETP.GE.AND P0, PT, R233, 0x10, PT ;  /* 0x00000010e900780c */ /* 0x000fc40003f06270 */
[C---:B------:R-:W-:Y:S01]  /*2eb0*/  LOP3.LUT R228, R5.reuse, 0x8, R3, 0xf8, !PT ;  /* 0x0000000805e47812 */ /* 0x040fe200078ef803 */
[----:B------:R-:W-:Y:S01]  /*2ec0*/  IMAD R3, R10, 0x400, R2 ;  /* 0x000004000a037824 */ /* 0x000fe200078e0202 */
[----:B------:R-:W-:Y:S02]  /*2ed0*/  LOP3.LUT R4, R4, 0x1c0, RZ, 0xc0, !PT ;  /* 0x000001c004047812 */ /* 0x000fe400078ec0ff */
[----:B------:R-:W-:Y:S02]  /*2ee0*/  LOP3.LUT R5, R5, 0x1c0, RZ, 0xc0, !PT ;  /* 0x000001c005057812 */ /* 0x000fe400078ec0ff */
[--C-:B------:R-:W-:Y:S02]  /*2ef0*/  SHF.R.U32.HI R11, RZ, 0x3, R4.reuse ;  /* 0x00000003ff0b7819 */ /* 0x100fe40000011604 */
[----:B------:R-:W-:Y:S02]  /*2f00*/  LOP3.LUT R227, R227, R12, RZ, 0xfc, !PT ;  /* 0x0000000ce3e37212 */ /* 0x000fe400078efcff */
[----:B------:R-:W-:-:S02]  /*2f10*/  LOP3.LUT R230, R11, R230, R4, 0x1e, !PT ;  /* 0x000000e60be67212 */ /* 0x000fc400078e1e04 */
[----:B------:R-:W-:Y:S02]  /*2f20*/  LOP3.LUT R231, R11, R4, R231, 0x1e, !PT ;  /* 0x000000040be77212 */ /* 0x000fe400078e1ee7 */
[----:B------:R-:W-:Y:S01]  /*2f30*/  LOP3.LUT R230, R230, R2, RZ, 0xfc, !PT ;  /* 0x00000002e6e67212 */ /* 0x000fe200078efcff */
[----:B------:R-:W-:Y:S01]  /*2f40*/  @!P0 IMAD.SHL.U32 R2, R233, 0x10, RZ ;  /* 0x00000010e9028824 */ /* 0x000fe200078e00ff */
[----:B------:R-:W-:Y:S01]  /*2f50*/  SHF.R.U32.HI R5, RZ, 0x3, R5 ;  /* 0x00000003ff057819 */ /* 0x000fe20000011605 */
[----:B------:R-:W-:Y:S01]  /*2f60*/  IMAD.IADD R231, R3, 0x1, R231 ;  /* 0x0000000103e77824 */ /* 0x000fe200078e02e7 */
[----:B------:R-:W-:Y:S02]  /*2f70*/  IADD3 R3, R246, 0x12480, RZ ;  /* 0x00012480f6037810 */ /* 0x000fe40007ffe0ff */
[----:B------:R2:W-:Y:S01]  /*2f80*/  @!P0 LDGSTS.E.BYPASS.LTC128B.128 [R2+0x12280], [R6.64] ;  /* 0x1228000006028fae */ /* 0x0005e2000b901d52 */
[C---:B------:R-:W-:Y:S02]  /*2f90*/  LOP3.LUT P0, RZ, R0.reuse, 0x4, RZ, 0xc0, !PT ;  /* 0x0000000400ff7812 */ /* 0x040fe4000780c0ff */
[----:B------:R-:W-:Y:S01]  /*2fa0*/  @P1 IADD3 R247, R3, 0x1c0, RZ ;  /* 0x000001c003f71810 */ /* 0x000fe20007ffe0ff */
[----:B------:R-:W0:Y:S01]  /*2fb0*/  LDGDEPBAR ;  /* 0x00000000000079af */ /* 0x000e220000000000 */
[----:B------:R-:W-:Y:S01]  /*2fc0*/  LOP3.LUT P1, RZ, R0, 0x2, RZ, 0xc0, !PT ;  /* 0x0000000200ff7812 */ /* 0x000fe2000782c0ff */
[----:B------:R-:W-:Y:S01]  /*2fd0*/  IMAD.SHL.U32 R0, R231, 0x2, RZ ;  /* 0x00000002e7007824 */ /* 0x000fe200078e00ff */
[----:B------:R-:W-:Y:S01]  /*2fe0*/  LOP3.LUT R228, R5, R228, RZ, 0x3c, !PT ;  /* 0x000000e405e47212 */ /* 0x000fe200078e3cff */
[----:B------:R-:W0:Y:S01]  /*2ff0*/  LDGDEPBAR ;  /* 0x00000000000079af */ /* 0x000e220000000000 */
[----:B------:R-:W-:-:S02]  /*3000*/  SEL R216, R224, 0xffffffe0, !P1 ;  /* 0xffffffe0e0d87807 */ /* 0x000fc40004800000 */
[----:B------:R-:W-:Y:S01]  /*3010*/  SEL R224, R224, 0xffffffe0, !P0 ;  /* 0xffffffe0e0e07807 */ /* 0x000fe20004000000 */
[----:B------:R-:W-:Y:S01]  /*3020*/  IMAD.SHL.U32 R228, R228, 0x2, RZ ;  /* 0x00000002e4e47824 */ /* 0x000fe200078e00ff */
[----:B------:R-:W-:Y:S01]  /*3030*/  SEL R226, R226, 0xfffffff0, !P5 ;  /* 0xfffffff0e2e27807 */ /* 0x000fe20006800000 */
[----:B------:R-:W-:Y:S01]  /*3040*/  IMAD.IADD R216, R0, 0x1, R216 ;  /* 0x0000000100d87824 */ /* 0x000fe200078e02d8 */
[----:B------:R-:W-:Y:S01]  /*3050*/  LEA R227, R227, 0x15480, 0x1 ;  /* 0x00015480e3e37811 */ /* 0x000fe200078e08ff */
[----:B------:R-:W-:Y:S01]  /*3060*/  IMAD.IADD R221, R231, 0x1, R224 ;  /* 0x00000001e7dd7824 */ /* 0x000fe200078e02e0 */
[----:B------:R-:W-:-:S03]  /*3070*/  SEL R225, R225, 0xfffffff0, !P1 ;  /* 0xfffffff0e1e17807 */ /* 0x000fc60004800000 */
[----:B------:R-:W-:Y:S02]  /*3080*/  IMAD R226, R226, 0x2, R227 ;  /* 0x00000002e2e27824 */ /* 0x000fe400078e02e3 */
[----:B------:R-:W-:Y:S02]  /*3090*/  IMAD.IADD R223, R225, 0x1, R224 ;  /* 0x00000001e1df7824 */ /* 0x000fe400078e02e0 */
[----:B------:R-:W-:Y:S02]  /*30a0*/  IMAD.IADD R222, R231, 0x1, R225 ;  /* 0x00000001e7de7824 */ /* 0x000fe400078e02e1 */
[----:B---34-:R-:W-:Y:S02]  /*30b0*/  IMAD.IADD R220, R225, 0x1, R221 ;  /* 0x00000001e1dc7824 */ /* 0x018fe400078e02dd */
.L_x_838:
[----:B------:R-:W-:Y:S04]  /*30c0*/  DEPBAR.LE SB0, 0x1 ;  /* 0x000080400000791a */ /* 0x000fe80000000000 */
[----:B------:R-:W-:Y:S01]  /*30d0*/  BAR.SYNC.DEFER_BLOCKING 0x0 ;  /* 0x0000000000007b1d */ /* 0x000fe20000010000 */
[----:B--2---:R-:W-:Y:S01]  /*30e0*/  MOV R2, UR4 ;  /* 0x0000000400027c02 */ /* 0x004fe20008000f00 */
        /* <DEDUP_REMOVED lines=14> */
[----:B------:R-:W-:Y:S01]  /*31d0*/  LDSM.16.M88.2 R2, [R229+0x80] ;  /* 0x00008000e502783b */ /* 0x000fe20000000100 */
[----:B------:R-:W-:Y:S02]  /*31e0*/  UMOV UR16, UR11 ;  /* 0x0000000b00107c82 */ /* 0x000fe40008000000 */
        /* <DEDUP_REMOVED lines=174> */
[----:B------:R-:W-:Y:S02]  /*3cd0*/  UIMAD UR21, UR21, -0x40, UR12 ;  /* 0xffffffc0151578a4 */ /* 0x000fe4000f8e020c */
[----:B------:R-:W-:Y:S01]  /*3ce0*/  IADD3 R3, P5, R238, UR6, RZ ;  /* 0x00000006ee037c10 */ /* 0x000fe2000ffbe0ff */
[----:B------:R-:W-:Y:S03]  /*3cf0*/  USHF.L.U64.HI UR17, UR24, 0x6, UR17 ;  /* 0x0000000618117899 */ /* 0x000fe60008010211 */
[----:B------:R-:W-:Y:S02]  /*3d00*/  LEA R10, P1, R3, c[0x0][0x160], 0x1 ;  /* 0x00005800030a7a11 */ /* 0x000fe400078208ff */
        /* <DEDUP_REMOVED lines=8> */
[----:B------:R-:W-:Y:S01]  /*3d90*/  LEA R14, P6, R5, c[0x0][0x160], 0x1 ;  /* 0x00005800050e7a11 */ /* 0x000fe200078c08ff */
        /* <DEDUP_REMOVED lines=21> */
.L_x_836:
[-C--:B-1234-:R-:W-:Y:S01]  /*3ef0*/  HMMA.16816.F32.BF16 R4, R20, R160.reuse, RZ ;  /* 0x000000a01404723c */ /* 0x09efe200000418ff */
[----:B------:R-:W0:Y:S01]  /*3f00*/  LDGDEPBAR ;  /* 0x00000000000079af */ /* 0x000e220000000000 */
[----:B------:R-:W-:Y:S02]  /*3f10*/  ULEA UR6, UR11, UR20, 0x6 ;  /* 0x000000140b067291 */ /* 0x000fe4000f8e303f */
[----:B------:R-:W-:Y:S01]  /*3f20*/  MOV R2, 0x40 ;  /* 0x0000004000027802 */ /* 0x000fe20000000f00 */
[----:B------:R-:W-:Y:S02]  /*3f30*/  UIADD3 UR11, UR11, 0x1, URZ ;  /* 0x000000010b0b7890 */ /* 0x000fe4000fffe03f */
[----:B------:R-:W-:Y:S01]  /*3f40*/  UIADD3 UR6, -UR12, 0x1, UR6 ;  /* 0x000000010c067890 */ /* 0x000fe2000fffe106 */
[C---:B------:R-:W-:Y:S04]  /*3f50*/  HMMA.16816.F32.BF16 R8, R76.reuse, R160, RZ ;  /* 0x000000a04c08723c */ /* 0x040fe800000418ff */
[----:B------:R-:W-:Y:S04]  /*3f60*/  SEL R2, R2, 0xffffffc0, !P0 ;  /* 0xffffffc002027807 */ /* 0x000fe80004000000 */
        /* <DEDUP_REMOVED lines=44> */
[----:B------:R1:W2:Y:S07]  /*4230*/  LDSM.16.M88.4 R76, [R3+0x10080] ;  /* 0x01008000034c783b */ /* 0x0002ae0000000200 */
[----:B------:R-:W-:Y:S01]  /*4240*/  HMMA.16816.F32.BF16 R24, R80, R194, R24 ;  /* 0x000000c25018723c */ /* 0x000fe20000041818 */
[----:B------:R-:W3:Y:S03]  /*4250*/  LDSM.16.M88.4 R80, [R2+0x10080] ;  /* 0x010080000250783b */ /* 0x000ee60000000200 */
[C---:B-1----:R-:W-:Y:S04]  /*4260*/  IADD3 R3, -R251.reuse, UR6, R245 ;  /* 0x00000006fb037c10 */ /* 0x042fe8000fffe1f5 */
[-C--:B--2---:R-:W-:Y:S08]  /*4270*/  HMMA.16816.F32.BF16 R4, R76, R196.reuse, R4 ;  /* 0x000000c44c04723c */ /* 0x084ff00000041804 */
[C---:B------:R-:W-:Y:S08]  /*4280*/  HMMA.16816.F32.BF16 R8, R132.reuse, R196, R8 ;  /* 0x000000c48408723c */ /* 0x040ff00000041808 */
[-C--:B------:R-:W-:Y:S08]  /*4290*/  HMMA.16816.F32.BF16 R12, R132, R198.reuse, R12 ;  /* 0x000000c6840c723c */ /* 0x080ff0000004180c */
[C---:B------:R-:W-:Y:S08]  /*42a0*/  HMMA.16816.F32.BF16 R16, R76.reuse, R198, R16 ;  /* 0x000000c64c10723c */ /* 0x040ff00000041810 */
[-C--:B------:R-:W-:Y:S01]  /*42b0*/  HMMA.16816.F32.BF16 R20, R76, R200.reuse, R20 ;  /* 0x000000c84c14723c */ /* 0x080fe20000041814 */
[----:B------:R1:W2:Y:S07]  /*42c0*/  LDSM.16.M88.4 R76, [R2+0x11080] ;  /* 0x01108000024c783b */ /* 0x0002ae0000000200 */
[----:B------:R-:W-:Y:S08]  /*42d0*/  HMMA.16816.F32.BF16 R24, R132, R200, R24 ;  /* 0x000000c88418723c */ /* 0x000ff00000041818 */
[-C--:B---3--:R-:W-:Y:S05]  /*42e0*/  HMMA.16816.F32.BF16 R4, R80, R202.reuse, R4 ;  /* 0x000000ca5004723c */ /* 0x088fea0000041804 */
[----:B-1----:R-:W-:Y:S04]  /*42f0*/  IADD3 R2, -R251, UR20, RZ ;  /* 0x00000014fb027c10 */ /* 0x002fe8000fffe1ff */
[----:B------:R-:W-:Y:S04]  /*4300*/  IMNMX R132, R2, R3, PT ;  /* 0x0000000302847217 */ /* 0x000fe80003800200 */
[C---:B------:R-:W-:Y:S02]  /*4310*/  ISETP.GT.AND P1, PT, R132.reuse, RZ, PT ;  /* 0x000000ff8400720c */ /* 0x040fe40003f24270 */
[----:B------:R-:W-:Y:S02]  /*4320*/  ISETP.GT.AND P5, PT, R132, 0x40, PT ;  /* 0x000000408400780c */ /* 0x000fe40003fa4270 */
[C---:B------:R-:W-:Y:S01]  /*4330*/  FSEL R133, R140.reuse, -INF , P1 ;  /* 0xff8000008c857808 */ /* 0x040fe20000800000 */
[----:B------:R-:W-:Y:S01]  /*4340*/  FFMA.FTZ R140, -R140, R140, 1 ;  /* 0x3f8000008c8c7423 */ /* 0x000fe2000001018c */
[C---:B------:R-:W-:Y:S01]  /*4350*/  ISETP.GT.AND P1, PT, R132.reuse, 0x1, PT ;  /* 0x000000018400780c */ /* 0x040fe20003f24270 */
[C---:B--2---:R-:W-:Y:S04]  /*4360*/  HMMA.16816.F32.BF16 R8, R76.reuse, R202, R8 ;  /* 0x000000ca4c08723c */ /* 0x044fe80000041808 */
[--C-:B------:R-:W-:Y:S01]  /*4370*/  FFMA.FTZ R133, R133, c[0x0][0x29c], -R211.reuse ;  /* 0x0000a70085857a23 */ /* 0x100fe200000108d3 */
[C---:B------:R-:W-:Y:S01]  /*4380*/  FSEL R134, R141.reuse, -INF , P1 ;  /* 0xff8000008d867808 */ /* 0x040fe20000800000 */
[----:B------:R-:W-:Y:S01]  /*4390*/  FFMA.FTZ R141, -R141, R141, 1 ;  /* 0x3f8000008d8d7423 */ /* 0x000fe2000001018d */
[----:B------:R-:W-:Y:S01]  /*43a0*/  ISETP.GT.AND P1, PT, R132, 0x20, PT ;  /* 0x000000208400780c */ /* 0x000fe20003f24270 */
[-C--:B------:R-:W-:Y:S02]  /*43b0*/  HMMA.16816.F32.BF16 R12, R76, R204.reuse, R12 ;  /* 0x000000cc4c0c723c */ /* 0x080fe4000004180c */
[----:B------:R-:W1:Y:S02]  /*43c0*/  MUFU.EX2 R133, R133 ;  /* 0x0000008500857308 */ /* 0x000e640000000800 */
[--C-:B------:R-:W-:Y:S04]  /*43d0*/  FFMA.FTZ R134, R134, c[0x0][0x29c], -R211.reuse ;  /* 0x0000a70086867a23 */ /* 0x100fe800000108d3 */
[C---:B------:R-:W-:Y:S04]  /*43e0*/  HMMA.16816.F32.BF16 R16, R80.reuse, R204, R16 ;  /* 0x000000cc5010723c */ /* 0x040fe80000041810 */
[----:B------:R-:W2:Y:S04]  /*43f0*/  MUFU.EX2 R134, R134 ;  /* 0x0000008600867308 */ /* 0x000ea80000000800 */
[-C--:B------:R-:W-:Y:S07]  /*4400*/  HMMA.16816.F32.BF16 R20, R80, R206.reuse, R20 ;  /* 0x000000ce5014723c */ /* 0x080fee0000041814 */
[----:B------:R-:W-:Y:S01]  /*4410*/  FSEL R80, R152, -INF , P1 ;  /* 0xff80000098507808 */ /* 0x000fe20000800000 */
[----:B------:R-:W-:Y:S04]  /*4420*/  HMMA.16816.F32.BF16 R24, R76, R206, R24 ;  /* 0x000000ce4c18723c */ /* 0x000fe80000041818 */
[----:B------:R-:W-:Y:S01]  /*4430*/  ISETP.GT.AND P1, PT, R132, 0x21, PT ;  /* 0x000000218400780c */ /* 0x000fe20003f24270 */
[--C-:B------:R-:W-:Y:S01]  /*4440*/  FFMA.FTZ R80, R80, c[0x0][0x29c], -R211.reuse ;  /* 0x0000a70050507a23 */ /* 0x100fe200000108d3 */
[----:B------:R-:W-:Y:S01]  /*4450*/  FSEL R83, R156, -INF , P5 ;  /* 0xff8000009c537808 */ /* 0x000fe20002800000 */
[----:B------:R-:W-:Y:S01]  /*4460*/  FFMA.FTZ R152, -R152, R152, 1 ;  /* 0x3f80000098987423 */ /* 0x000fe20000010198 */
[C---:B------:R-:W-:Y:S01]  /*4470*/  FSEL R81, R153.reuse, -INF , P1 ;  /* 0xff80000099517808 */ /* 0x040fe20000800000 */
[----:B------:R-:W-:Y:S01]  /*4480*/  FFMA.FTZ R153, -R153, R153, 1 ;  /* 0x3f80000099997423 */ /* 0x000fe20000010199 */
[----:B------:R-:W-:Y:S01]  /*4490*/  ISETP.GT.AND P1, PT, R132, 0x41, PT ;  /* 0x000000418400780c */ /* 0x000fe20003f24270 */
[----:B------:R-:W-:Y:S01]  /*44a0*/  MUFU.EX2 R80, R80 ;  /* 0x0000005000507308 */ /* 0x000fe20000000800 */
[----:B------:R-:W-:Y:S01]  /*44b0*/  IADD3 R132, R3, 0x8, RZ ;  /* 0x0000000803847810 */ /* 0x000fe20007ffe0ff */
[--C-:B------:R-:W-:Y:S01]  /*44c0*/  FFMA.FTZ R81, R81, c[0x0][0x29c], -R211.reuse ;  /* 0x0000a70051517a23 */ /* 0x100fe200000108d3 */
[----:B------:R-:W-:Y:S01]  /*44d0*/  FSEL R82, R136, -INF , P1 ;  /* 0xff80000088527808 */ /* 0x000fe20000800000 */
[--C-:B------:R-:W-:Y:S01]  /*44e0*/  FFMA.FTZ R83, R83, c[0x0][0x29c], -R211.reuse ;  /* 0x0000a70053537a23 */ /* 0x100fe200000108d3 */
[----:B------:R-:W-:Y:S01]  /*44f0*/  IMNMX R132, R2, R132, PT ;  /* 0x0000008402847217 */ /* 0x000fe20003800200 */
[----:B------:R-:W-:Y:S02]  /*4500*/  FFMA.FTZ R136, -R136, R136, 1 ;  /* 0x3f80000088887423 */ /* 0x000fe40000010188 */
[----:B------:R-:W-:Y:S01]  /*4510*/  FFMA.FTZ R211, R82, c[0x0][0x29c], -R211 ;  /* 0x0000a70052d37a23 */ /* 0x000fe200000108d3 */
[C---:B------:R-:W-:Y:S01]  /*4520*/  ISETP.GT.AND P1, PT, R132.reuse, RZ, PT ;  /* 0x000000ff8400720c */ /* 0x040fe20003f24270 */
[----:B------:R-:W3:Y:S01]  /*4530*/  LDS R82, [R245.X4+0x12280] ;  /* 0x01228000f5527984 */ /* 0x000ee20000004800 */
[----:B------:R-:W-:Y:S01]  /*4540*/  ISETP.GT.AND P5, PT, R132, 0x40, PT ;  /* 0x000000408400780c */ /* 0x000fe20003fa4270 */
[----:B------:R-:W4:Y:S01]  /*4550*/  MUFU.EX2 R81, R81 ;  /* 0x0000005100517308 */ /* 0x000f220000000800 */
[C---:B------:R-:W-:Y:S01]  /*4560*/  FSEL R79, R142.reuse, -INF , P1 ;  /* 0xff8000008e4f7808 */ /* 0x040fe20000800000 */
[----:B------:R-:W-:Y:S01]  /*4570*/  FFMA.FTZ R142, -R142, R142, 1 ;  /* 0x3f8000008e8e7423 */ /* 0x000fe2000001018e */
[----:B------:R-:W-:Y:S01]  /*4580*/  ISETP.GT.AND P1, PT, R132, 0x1, PT ;  /* 0x000000018400780c */ /* 0x000fe20003f24270 */
[----:B------:R-:W-:Y:S02]  /*4590*/  FFMA.FTZ R156, -R156, R156, 1 ;  /* 0x3f8000009c9c7423 */ /* 0x000fe4000001019c */
[--C-:B------:R-:W-:Y:S01]  /*45a0*/  FFMA.FTZ R79, R79, c[0x0][0x29c], -R158.reuse ;  /* 0x0000a7004f4f7a23 */ /* 0x100fe2000001089e */
[C---:B------:R-:W-:Y:S01]  /*45b0*/  FSEL R78, R143.reuse, -INF , P1 ;  /* 0xff8000008f4e7808 */ /* 0x040fe20000800000 */
[----:B------:R-:W-:Y:S01]  /*45c0*/  FFMA.FTZ R143, -R143, R143, 1 ;  /* 0x3f8000008f8f7423 */ /* 0x000fe2000001018f */
[----:B------:R-:W-:Y:S01]  /*45d0*/  ISETP.GT.AND P1, PT, R132, 0x20, PT ;  /* 0x000000208400780c */ /* 0x000fe20003f24270 */
[----:B------:R-:W5:Y:S02]  /*45e0*/  MUFU.EX2 R211, R211 ;  /* 0x000000d300d37308 */ /* 0x000f640000000800 */
[--C-:B------:R-:W-:Y:S01]  /*45f0*/  FFMA.FTZ R78, R78, c[0x0][0x29c], -R158.reuse ;  /* 0x0000a7004e4e7a23 */ /* 0x100fe2000001089e */
[C---:B------:R-:W-:Y:S01]  /*4600*/  FSEL R77, R154.reuse, -INF , P1 ;  /* 0xff8000009a4d7808 */ /* 0x040fe20000800000 */
[----:B------:R-:W-:Y:S01]  /*4610*/  FFMA.FTZ R154, -R154, R154, 1 ;  /* 0x3f8000009a9a7423 */ /* 0x000fe2000001019a */
[C---:B------:R-:W-:Y:S03]  /*4620*/  ISETP.GT.AND P1, PT, R132.reuse, 0x21, PT ;  /* 0x000000218400780c */ /* 0x040fe60003f24270 */
[--C-:B------:R-:W-:Y:S01]  /*4630*/  FFMA.FTZ R77, R77, c[0x0][0x29c], -R158.reuse ;  /* 0x0000a7004d4d7a23 */ /* 0x100fe2000001089e */
[C---:B------:R-:W-:Y:S01]  /*4640*/  FSEL R76, R155.reuse, -INF , P1 ;  /* 0xff8000009b4c7808 */ /* 0x040fe20000800000 */
[----:B------:R-:W-:Y:S01]  /*4650*/  MUFU.EX2 R78, R78 ;  /* 0x0000004e004e7308 */ /* 0x000fe20000000800 */
[----:B------:R-:W-:Y:S01]  /*4660*/  ISETP.GT.AND P1, PT, R132, 0x41, PT ;  /* 0x000000418400780c */ /* 0x000fe20003f24270 */
[----:B------:R-:W-:Y:S02]  /*4670*/  FFMA.FTZ R155, -R155, R155, 1 ;  /* 0x3f8000009b9b7423 */ /* 0x000fe4000001019b */
[----:B------:R-:W-:Y:S01]  /*4680*/  FFMA.FTZ R76, R76, c[0x0][0x29c], -R158 ;  /* 0x0000a7004c4c7a23 */ /* 0x000fe2000001089e */
[C---:B------:R-:W-:Y:S01]  /*4690*/  FSEL R135, R138.reuse, -INF , P1 ;  /* 0xff8000008a877808 */ /* 0x040fe20000800000 */
[----:B------:R-:W-:Y:S04]  /*46a0*/  FFMA.FTZ R138, -R138, R138, 1 ;  /* 0x3f8000008a8a7423 */ /* 0x000fe8000001018a */
[----:B------:R4:W-:Y:S01]  /*46b0*/  MUFU.EX2 R132, R76 ;  /* 0x0000004c00847308 */ /* 0x0009e20000000800 */
[--C-:B---3--:R-:W-:Y:S02]  /*46c0*/  FADD.FTZ R5, R5, -R82.reuse ;  /* 0x8000005205057221 */ /* 0x108fe40000010000 */
[--C-:B------:R-:W-:Y:S07]  /*46d0*/  FADD.FTZ R17, R17, -R82.reuse ;  /* 0x8000005211117221 */ /* 0x100fee0000010000 */
[----:B------:R-:W-:Y:S01]  /*46e0*/  MUFU.EX2 R79, R79 ;  /* 0x0000004f004f7308 */ /* 0x000fe20000000800 */
[--C-:B------:R-:W-:Y:S02]  /*46f0*/  FADD.FTZ R21, R21, -R82.reuse ;  /* 0x8000005215157221 */ /* 0x100fe40000010000 */
[--C-:B------:R-:W-:Y:S02]  /*4700*/  FADD.FTZ R4, R4, -R82.reuse ;  /* 0x8000005204047221 */ /* 0x100fe40000010000 */
[--C-:B------:R-:W-:Y:S02]  /*4710*/  FADD.FTZ R16, R16, -R82.reuse ;  /* 0x8000005210107221 */ /* 0x100fe40000010000 */
[----:B------:R-:W-:Y:S02]  /*4720*/  FADD.FTZ R20, R20, -R82 ;  /* 0x8000005214147221 */ /* 0x000fe40000010000 */
[----:B-1----:R-:W-:Y:S01]  /*4730*/  FMUL.FTZ R4, R133, R4 ;  /* 0x0000000485047220 */ /* 0x002fe20000410000 */
[----:B------:R-:W-:Y:S01]  /*4740*/  MUFU.EX2 R77, R77 ;  /* 0x0000004d004d7308 */ /* 0x000fe20000000800 */
[C---:B--2---:R-:W-:Y:S01]  /*4750*/  FMUL.FTZ R5, R134.reuse, R5 ;  /* 0x0000000586057220 */ /* 0x044fe20000410000 */
[----:B------:R-:W-:Y:S01]  /*4760*/  F2FP.BF16.PACK_AB R133, R134, R133 ;  /* 0x000000858685723e */ /* 0x000fe200000010ff */
[----:B------:R-:W-:Y:S01]  /*4770*/  FMUL.FTZ R4, R4, R140 ;  /* 0x0000008c04047220 */ /* 0x000fe20000410000 */
[----:B----4-:R-:W-:Y:S01]  /*4780*/  FSEL R76, R137, -INF , P5 ;  /* 0xff800000894c7808 */ /* 0x010fe20002800000 */
[----:B------:R-:W1:Y:S01]  /*4790*/  LDS R140, [R245.X4+0x122a0] ;  /* 0x0122a000f58c7984 */ /* 0x000e620000004800 */
[----:B------:R-:W-:Y:S02]  /*47a0*/  FMUL.FTZ R5, R5, R141 ;  /* 0x0000008d05057220 */ /* 0x000fe40000410000 */
[----:B------:R-:W-:Y:S02]  /*47b0*/  FMUL.FTZ R17, R81, R17 ;  /* 0x0000001151117220 */ /* 0x000fe40000410000 */
[--C-:B------:R-:W-:Y:S01]  /*47c0*/  FFMA.FTZ R76, R76, c[0x0][0x29c], -R158.reuse ;  /* 0x0000a7004c4c7a23 */ /* 0x100fe2000001089e */
[----:B------:R-:W2:Y:S01]  /*47d0*/  MUFU.EX2 R83, R83 ;  /* 0x0000005300537308 */ /* 0x000ea20000000800 */
[----:B------:R-:W-:Y:S01]  /*47e0*/  FFMA.FTZ R158, R135, c[0x0][0x29c], -R158 ;  /* 0x0000a700879e7a23 */ /* 0x000fe2000001089e */
[----:B------:R-:W-:Y:S01]  /*47f0*/  IADD3 R135, R3, 0x20, RZ ;  /* 0x0000002003877810 */ /* 0x000fe20007ffe0ff */
[----:B------:R-:W-:Y:S01]  /*4800*/  FMUL.FTZ R17, R17, R153 ;  /* 0x0000009911117220 */ /* 0x000fe20000410000 */
[----:B------:R-:W-:Y:S01]  /*4810*/  IADD3 R3, R3, 0x28, RZ ;  /* 0x0000002803037810 */ /* 0x000fe20007ffe0ff */
[----:B-----5:R-:W-:Y:S01]  /*4820*/  FMUL.FTZ R21, R211, R21 ;  /* 0x00000015d3157220 */ /* 0x020fe20000410000 */
[----:B------:R-:W-:Y:S01]  /*4830*/  IMNMX R135, R2, R135, PT ;  /* 0x0000008702877217 */ /* 0x000fe20003800200 */
[----:B------:R-:W-:Y:S01]  /*4840*/  FMUL.FTZ R16, R80, R16 ;  /* 0x0000001050107220 */ /* 0x000fe20000410000 */
[----:B------:R-:W-:Y:S01]  /*4850*/  IMNMX R3, R2, R3, PT ;  /* 0x0000000302037217 */ /* 0x000fe20003800200 */
[----:B------:R-:W-:Y:S01]  /*4860*/  FMUL.FTZ R21, R21, R136 ;  /* 0x0000008815157220 */ /* 0x000fe20000410000 */
[C---:B------:R-:W-:Y:S01]  /*4870*/  ISETP.GT.AND P1, PT, R135.reuse, RZ, PT ;  /* 0x000000ff8700720c */ /* 0x040fe20003f24270 */
[----:B------:R-:W-:Y:S01]  /*4880*/  FMUL.FTZ R16, R16, R152 ;  /* 0x0000009810107220 */ /* 0x000fe20000410000 */
[C---:B------:R-:W-:Y:S01]  /*4890*/  ISETP.GT.AND P6, PT, R135.reuse, 0x21, PT ;  /* 0x000000218700780c */ /* 0x040fe20003fc4270 */
[----:B------:R-:W-:Y:S01]  /*48a0*/  MUFU.EX2 R158, R158 ;  /* 0x0000009e009e7308 */ /* 0x000fe20000000800 */
[C---:B------:R-:W-:Y:S01]  /*48b0*/  FSEL R2, R144.reuse, -INF , P1 ;  /* 0xff80000090027808 */ /* 0x040fe20000800000 */
[----:B------:R-:W-:Y:S01]  /*48c0*/  FFMA.FTZ R144, -R144, R144, 1 ;  /* 0x3f80000090907423 */ /* 0x000fe20000010190 */
[----:B------:R-:W-:Y:S01]  /*48d0*/  ISETP.GT.AND P1, PT, R135, 0x1, PT ;  /* 0x000000018700780c */ /* 0x000fe20003f24270 */
[----:B------:R-:W-:Y:S01]  /*48e0*/  FFMA.FTZ R137, -R137, R137, 1 ;  /* 0x3f80000089897423 */ /* 0x000fe20000010189 */
[----:B------:R-:W-:Y:S01]  /*48f0*/  ISETP.GT.AND P5, PT, R135, 0x40, PT ;  /* 0x000000408700780c */ /* 0x000fe20003fa4270 */
[--C-:B------:R-:W-:Y:S01]  /*4900*/  FFMA.FTZ R2, R2, c[0x0][0x29c], -R157.reuse ;  /* 0x0000a70002027a23 */ /* 0x100fe2000001089d */
[----:B------:R-:W-:Y:S02]  /*4910*/  F2FP.BF16.PACK_AB R80, R81, R80 ;  /* 0x000000505150723e */ /* 0x000fe400000010ff */
[----:B------:R-:W-:Y:S01]  /*4920*/  FSEL R153, R159, -INF , P5 ;  /* 0xff8000009f997808 */ /* 0x000fe20002800000 */
[----:B------:R3:W-:Y:S01]  /*4930*/  MUFU.EX2 R82, R2 ;  /* 0x0000000200527308 */ /* 0x0007e20000000800 */
[----:B------:R-:W-:Y:S01]  /*4940*/  ISETP.GT.AND P5, PT, R3, 0x1, PT ;  /* 0x000000010300780c */ /* 0x000fe20003fa4270 */
[----:B--2---:R-:W-:Y:S01]  /*4950*/  FMUL.FTZ R20, R83, R20 ;  /* 0x0000001453147220 */ /* 0x004fe20000410000 */
[----:B------:R-:W-:Y:S01]  /*4960*/  F2FP.BF16.PACK_AB R4, R5, R4 ;  /* 0x000000040504723e */ /* 0x000fe200000010ff */
[----:B------:R-:W-:Y:S01]  /*4970*/  FFMA.FTZ R153, R153, c[0x0][0x29c], -R157 ;  /* 0x0000a70099997a23 */ /* 0x000fe2000001089d */
[C---:B------:R-:W-:Y:S01]  /*4980*/  FSEL R136, R147.reuse, -INF , P5 ;  /* 0xff80000093887808 */ /* 0x040fe20002800000 */
[----:B------:R-:W-:Y:S01]  /*4990*/  FFMA.FTZ R147, -R147, R147, 1 ;  /* 0x3f80000093937423 */ /* 0x000fe20000010193 */
[----:B------:R-:W-:Y:S01]  /*49a0*/  ISETP.GT.AND P5, PT, R3, 0x40, PT ;  /* 0x000000400300780c */ /* 0x000fe20003fa4270 */
[----:B------:R-:W-:Y:S01]  /*49b0*/  FMUL.FTZ R20, R20, R156 ;  /* 0x0000009c14147220 */ /* 0x000fe20000410000 */
[----:B------:R-:W-:Y:S01]  /*49c0*/  F2FP.BF16.PACK_AB R83, R211, R83 ;  /* 0x00000053d353723e */ /* 0x000fe200000010ff */
[----:B------:R-:W-:Y:S01]  /*49d0*/  FFMA.FTZ R136, R136, c[0x0][0x29c], -R139 ;  /* 0x0000a70088887a23 */ /* 0x000fe2000001088b */
[----:B------:R-:W2:Y:S01]  /*49e0*/  MUFU.EX2 R76, R76 ;  /* 0x0000004c004c7308 */ /* 0x000ea20000000800 */
[--C-:B-1----:R-:W-:Y:S01]  /*49f0*/  FADD.FTZ R7, R7, -R140.reuse ;  /* 0x8000008c07077221 */ /* 0x102fe20000010000 */
[----:B------:R-:W-:Y:S01]  /*4a00*/  F2FP.BF16.PACK_AB R16, R17, R16 ;  /* 0x000000101110723e */ /* 0x000fe200000010ff */
[--C-:B------:R-:W-:Y:S01]  /*4a10*/  FADD.FTZ R6, R6, -R140.reuse ;  /* 0x8000008c06067221 */ /* 0x100fe20000010000 */
[----:B------:R-:W-:Y:S01]  /*4a20*/  F2FP.BF16.PACK_AB R20, R21, R20 ;  /* 0x000000141514723e */ /* 0x000fe200000010ff */
[C---:B------:R-:W-:Y:S01]  /*4a30*/  FMUL.FTZ R7, R78.reuse, R7 ;  /* 0x000000074e077220 */ /* 0x040fe20000410000 */
[----:B------:R-:W-:Y:S01]  /*4a40*/  F2FP.BF16.PACK_AB R78, R78, R79 ;  /* 0x0000004f4e4e723e */ /* 0x000fe200000010ff */
[----:B------:R-:W-:Y:S02]  /*4a50*/  FMUL.FTZ R6, R79, R6 ;  /* 0x000000064f067220 */ /* 0x000fe40000410000 */
[----:B------:R-:W-:Y:S01]  /*4a60*/  FMUL.FTZ R143, R7, R143 ;  /* 0x0000008f078f7220 */ /* 0x000fe20000410000 */
[----:B------:R-:W-:Y:S01]  /*4a70*/  MUFU.EX2 R136, R136 ;  /* 0x0000008800887308 */ /* 0x000fe20000000800 */
[----:B------:R-:W1:Y:S01]  /*4a80*/  LDS R7, [R245.X4+0x12300] ;  /* 0x01230000f5077984 */ /* 0x000e620000004800 */
[----:B------:R-:W-:Y:S01]  /*4a90*/  FMUL.FTZ R6, R6, R142 ;  /* 0x0000008e06067220 */ /* 0x000fe20000410000 */
[----:B---3--:R-:W-:Y:S01]  /*4aa0*/  FSEL R2, R145, -INF , P1 ;  /* 0xff80000091027808 */ /* 0x008fe20000800000 */
[--C-:B------:R-:W-:Y:S01]  /*4ab0*/  FADD.FTZ R18, R18, -R140.reuse ;  /* 0x8000008c12127221 */ /* 0x100fe20000010000 */
[----:B------:R-:W-:Y:S01]  /*4ac0*/  ISETP.GT.AND P1, PT, R135, 0x20, PT ;  /* 0x000000208700780c */ /* 0x000fe20003f24270 */
[--C-:B------:R-:W-:Y:S01]  /*4ad0*/  FADD.FTZ R19, R19, -R140.reuse ;  /* 0x8000008c13137221 */ /* 0x100fe20000010000 */
[----:B------:R-:W-:Y:S01]  /*4ae0*/  F2FP.BF16.PACK_AB R6, R143, R6 ;  /* 0x000000068f06723e */ /* 0x000fe200000010ff */
[----:B------:R-:W-:Y:S02]  /*4af0*/  FFMA.FTZ R2, R2, c[0x0][0x29c], -R157 ;  /* 0x0000a70002027a23 */ /* 0x000fe4000001089d */
[----:B------:R-:W-:Y:S01]  /*4b00*/  FMUL.FTZ R18, R77, R18 ;  /* 0x000000124d127220 */ /* 0x000fe20000410000 */
[----:B------:R-:W-:Y:S01]  /*4b10*/  MUFU.EX2 R153, R153 ;  /* 0x0000009900997308 */ /* 0x000fe20000000800 */
[--C-:B------:R-:W-:Y:S01]  /*4b20*/  FADD.FTZ R23, R23, -R140.reuse ;  /* 0x8000008c17177221 */ /* 0x100fe20000010000 */
[----:B------:R-:W-:Y:S01]  /*4b30*/  F2FP.BF16.PACK_AB R77, R132, R77 ;  /* 0x0000004d844d723e */ /* 0x000fe200000010ff */
[----:B------:R-:W-:Y:S02]  /*4b40*/  FMUL.FTZ R18, R18, R154 ;  /* 0x0000009a12127220 */ /* 0x000fe40000410000 */
[----:B------:R-:W-:Y:S01]  /*4b50*/  FADD.FTZ R22, R22, -R140 ;  /* 0x8000008c16167221 */ /* 0x000fe20000010000 */
[----:B------:R-:W-:Y:S01]  /*4b60*/  FSEL R140, R209, -INF , P5 ;  /* 0xff800000d18c7808 */ /* 0x000fe20002800000 */
[----:B------:R-:W-:Y:S02]  /*4b70*/  FFMA.FTZ R145, -R145, R145, 1 ;  /* 0x3f80000091917423 */ /* 0x000fe40000010191 */
[----:B--2---:R-:W-:Y:S01]  /*4b80*/  FMUL.FTZ R22, R76, R22 ;  /* 0x000000164c167220 */ /* 0x004fe20000410000 */
[----:B------:R2:W3:Y:S01]  /*4b90*/  MUFU.EX2 R141, R2 ;  /* 0x00000002008d7308 */ /* 0x0004e20000000800 */
[----:B------:R-:W-:Y:S01]  /*4ba0*/  FFMA.FTZ R140, R140, c[0x0][0x29c], -R139 ;  /* 0x0000a7008c8c7a23 */ /* 0x000fe2000001088b */
[----:B------:R-:W-:Y:S01]  /*4bb0*/  F2FP.BF16.PACK_AB R76, R158, R76 ;  /* 0x0000004c9e4c723e */ /* 0x000fe200000010ff */
[----:B------:R-:W-:Y:S02]  /*4bc0*/  FMUL.FTZ R19, R132, R19 ;  /* 0x0000001384137220 */ /* 0x000fe40000410000 */
[----:B------:R-:W-:Y:S02]  /*4bd0*/  FMUL.FTZ R23, R158, R23 ;  /* 0x000000179e177220 */ /* 0x000fe40000410000 */
[----:B------:R-:W-:Y:S02]  /*4be0*/  FMUL.FTZ R19, R19, R155 ;  /* 0x0000009b13137220 */ /* 0x000fe40000410000 */
[----:B------:R-:W-:Y:S01]  /*4bf0*/  FMUL.FTZ R22, R22, R137 ;  /* 0x0000008916167220 */ /* 0x000fe20000410000 */
[----:B------:R-:W-:Y:S01]  /*4c00*/  MUFU.EX2 R140, R140 ;  /* 0x0000008c008c7308 */ /* 0x000fe20000000800 */
[----:B------:R-:W-:Y:S01]  /*4c10*/  FMUL.FTZ R23, R23, R138 ;  /* 0x0000008a17177220 */ /* 0x000fe20000410000 */
[----:B------:R-:W-:Y:S01]  /*4c20*/  F2FP.BF16.PACK_AB R18, R19, R18 ;  /* 0x000000121312723e */ /* 0x000fe200000010ff */
[----:B------:R-:W-:Y:S02]  /*4c30*/  FFMA.FTZ R159, -R159, R159, 1 ;  /* 0x3f8000009f9f7423 */ /* 0x000fe4000001019f */
[----:B------:R-:W-:Y:S01]  /*4c40*/  FFMA.FTZ R209, -R209, R209, 1 ;  /* 0x3f800000d1d17423 */ /* 0x000fe200000101d1 */
[----:B------:R-:W-:Y:S01]  /*4c50*/  F2FP.BF16.PACK_AB R22, R23, R22 ;  /* 0x000000161716723e */ /* 0x000fe200000010ff */
[--C-:B-1----:R-:W-:Y:S02]  /*4c60*/  FADD.FTZ R12, R12, -R7.reuse ;  /* 0x800000070c0c7221 */ /* 0x102fe40000010000 */
[--C-:B------:R-:W-:Y:S01]  /*4c70*/  FADD.FTZ R13, R13, -R7.reuse ;  /* 0x800000070d0d7221 */ /* 0x100fe20000010000 */
[----:B--2---:R-:W-:Y:S01]  /*4c80*/  FSEL R2, R148, -INF , P1 ;  /* 0xff80000094027808 */ /* 0x004fe20000800000 */
[--C-:B------:R-:W-:Y:S01]  /*4c90*/  FADD.FTZ R8, R8, -R7.reuse ;  /* 0x8000000708087221 */ /* 0x100fe20000010000 */
[----:B------:R-:W-:Y:S01]  /*4ca0*/  ISETP.GT.AND P1, PT, R135, 0x41, PT ;  /* 0x000000418700780c */ /* 0x000fe20003f24270 */
[----:B------:R-:W-:Y:S02]  /*4cb0*/  FADD.FTZ R24, R24, -R7 ;  /* 0x8000000718187221 */ /* 0x000fe40000010000 */
[----:B------:R-:W-:Y:S01]  /*4cc0*/  FFMA.FTZ R2, R2, c[0x0][0x29c], -R157 ;  /* 0x0000a70002027a23 */ /* 0x000fe2000001089d */
[----:B------:R-:W-:Y:S01]  /*4cd0*/  FSEL R152, R208, -INF , P1 ;  /* 0xff800000d0987808 */ /* 0x000fe20000800000 */
[----:B------:R-:W-:Y:S01]  /*4ce0*/  FMUL.FTZ R8, R82, R8 ;  /* 0x0000000852087220 */ /* 0x000fe20000410000 */
[----:B------:R-:W-:Y:S01]  /*4cf0*/  ISETP.GT.AND P1, PT, R3, 0x20, PT ;  /* 0x000000200300780c */ /* 0x000fe20003f24270 */
[----:B------:R1:W2:Y:S01]  /*4d00*/  MUFU.EX2 R135, R2 ;  /* 0x0000000200877308 */ /* 0x0002a20000000800 */
[----:B---3--:R-:W-:Y:S01]  /*4d10*/  F2FP.BF16.PACK_AB R82, R141, R82 ;  /* 0x000000528d52723e */ /* 0x008fe200000010ff */
[----:B------:R-:W-:Y:S02]  /*4d20*/  FMUL.FTZ R24, R153, R24 ;  /* 0x0000001899187220 */ /* 0x000fe40000410000 */
[--C-:B------:R-:W-:Y:S02]  /*4d30*/  FADD.FTZ R9, R9, -R7.reuse ;  /* 0x8000000709097221 */ /* 0x100fe40000010000 */
[----:B------:R-:W-:Y:S02]  /*4d40*/  FMUL.FTZ R8, R8, R144 ;  /* 0x0000009008087220 */ /* 0x000fe40000410000 */
[----:B------:R-:W-:Y:S02]  /*4d50*/  FMUL.FTZ R9, R141, R9 ;  /* 0x000000098d097220 */ /* 0x000fe40000410000 */
[----:B------:R-:W-:Y:S02]  /*4d60*/  FFMA.FTZ R148, -R148, R148, 1 ;  /* 0x3f80000094947423 */ /* 0x000fe40000010194 */
[----:B------:R-:W-:Y:S02]  /*4d70*/  FMUL.FTZ R9, R9, R145 ;  /* 0x0000009109097220 */ /* 0x000fe40000410000 */
[----:B------:R-:W-:Y:S02]  /*4d80*/  FADD.FTZ R25, R25, -R7 ;  /* 0x8000000719197221 */ /* 0x000fe40000010000 */
[----:B------:R-:W-:Y:S01]  /*4d90*/  FFMA.FTZ R208, -R208, R208, 1 ;  /* 0x3f800000d0d07423 */ /* 0x000fe200000101d0 */
[----:B------:R-:W-:Y:S01]  /*4da0*/  F2FP.BF16.PACK_AB R8, R9, R8 ;  /* 0x000000080908723e */ /* 0x000fe200000010ff */
[----:B------:R-:W-:Y:S01]  /*4db0*/  FMUL.FTZ R24, R24, R159 ;  /* 0x0000009f18187220 */ /* 0x000fe20000410000 */
[----:B-1----:R-:W-:Y:S01]  /*4dc0*/  FSEL R2, R149, -INF , P6 ;  /* 0xff80000095027808 */ /* 0x002fe20003000000 */
[----:B--2---:R-:W-:Y:S01]  /*4dd0*/  FMUL.FTZ R12, R135, R12 ;  /* 0x0000000c870c7220 */ /* 0x004fe20000410000 */
[----:B------:R-:W-:Y:S01]  /*4de0*/  ISETP.GT.AND P6, PT, R3, RZ, PT ;  /* 0x000000ff0300720c */ /* 0x000fe20003fc4270 */
[----:B------:R-:W-:Y:S02]  /*4df0*/  FFMA.FTZ R149, -R149, R149, 1 ;  /* 0x3f80000095957423 */ /* 0x000fe40000010195 */
[--C-:B------:R-:W-:Y:S01]  /*4e00*/  FFMA.FTZ R2, R2, c[0x0][0x29c], -R157.reuse ;  /* 0x0000a70002027a23 */ /* 0x100fe2000001089d */
[----:B------:R-:W-:Y:S01]  /*4e10*/  FSEL R142, R146, -INF , P6 ;  /* 0xff800000928e7808 */ /* 0x000fe20003000000 */
[----:B------:R-:W-:Y:S01]  /*4e20*/  FFMA.FTZ R157, R152, c[0x0][0x29c], -R157 ;  /* 0x0000a700989d7a23 */ /* 0x000fe2000001089d */
[----:B------:R-:W-:Y:S01]  /*4e30*/  ISETP.GT.AND P6, PT, R3, 0x21, PT ;  /* 0x000000210300780c */ /* 0x000fe20003fc4270 */
[----:B------:R-:W-:Y:S01]  /*4e40*/  FFMA.FTZ R146, -R146, R146, 1 ;  /* 0x3f80000092927423 */ /* 0x000fe20000010192 */
[----:B------:R-:W-:Y:S01]  /*4e50*/  FSEL R152, R150, -INF , P1 ;  /* 0xff80000096987808 */ /* 0x000fe20000800000 */
[----:B------:R-:W1:Y:S01]  /*4e60*/  MUFU.EX2 R2, R2 ;  /* 0x0000000200027308 */ /* 0x000e620000000800 */
[--C-:B------:R-:W-:Y:S01]  /*4e70*/  FFMA.FTZ R142, R142, c[0x0][0x29c], -R139.reuse ;  /* 0x0000a7008e8e7a23 */ /* 0x100fe2000001088b */
[----:B------:R-:W-:Y:S01]  /*4e80*/  FSEL R154, R151, -INF , P6 ;  /* 0xff800000979a7808 */ /* 0x000fe20003000000 */
[----:B------:R-:W-:Y:S01]  /*4e90*/  FMUL.FTZ R12, R12, R148 ;  /* 0x000000940c0c7220 */ /* 0x000fe20000410000 */
[----:B------:R-:W-:Y:S01]  /*4ea0*/  ISETP.GT.AND P1, PT, R3, 0x41, PT ;  /* 0x000000410300780c */ /* 0x000fe20003f24270 */
[--C-:B------:R-:W-:Y:S02]  /*4eb0*/  FFMA.FTZ R152, R152, c[0x0][0x29c], -R139.reuse ;  /* 0x0000a70098987a23 */ /* 0x100fe4000001088b */
[--C-:B------:R-:W-:Y:S01]  /*4ec0*/  FFMA.FTZ R154, R154, c[0x0][0x29c], -R139.reuse ;  /* 0x0000a7009a9a7a23 */ /* 0x100fe2000001088b */
[----:B------:R-:W-:Y:S01]  /*4ed0*/  FSEL R3, R210, -INF , P1 ;  /* 0xff800000d2037808 */ /* 0x000fe20000800000 */
[----:B------:R-:W-:Y:S01]  /*4ee0*/  FFMA.FTZ R150, -R150, R150, 1 ;  /* 0x3f80000096967423 */ /* 0x000fe20000010196 */
[----:B------:R-:W2:Y:S01]  /*4ef0*/  MUFU.EX2 R142, R142 ;  /* 0x0000008e008e7308 */ /* 0x000ea20000000800 */
[----:B------:R-:W-:Y:S01]  /*4f00*/  FFMA.FTZ R151, -R151, R151, 1 ;  /* 0x3f80000097977423 */ /* 0x000fe20000010197 */
[----:B------:R-:W-:Y:S01]  /*4f10*/  PLOP3.LUT P1, PT, PT, PT, UP0, 0x80, 0x0 ;  /* 0x000000000000781c */ /* 0x000fe20003f2f008 */
[----:B------:R-:W-:Y:S02]  /*4f20*/  FFMA.FTZ R139, R3, c[0x0][0x29c], -R139 ;  /* 0x0000a700038b7a23 */ /* 0x000fe4000001088b */
[----:B------:R-:W-:Y:S05]  /*4f30*/  FFMA.FTZ R210, -R210, R210, 1 ;  /* 0x3f800000d2d27423 */ /* 0x000fea00000101d2 */
[----:B------:R-:W-:Y:S01]  /*4f40*/  MUFU.EX2 R152, R152 ;  /* 0x0000009800987308 */ /* 0x000fe20000000800 */
[C---:B-1----:R-:W-:Y:S01]  /*4f50*/  F2FP.BF16.PACK_AB R135, R2.reuse, R135 ;  /* 0x000000870287723e */ /* 0x042fe200000010ff */
[----:B------:R-:W-:Y:S02]  /*4f60*/  FMUL.FTZ R13, R2, R13 ;  /* 0x0000000d020d7220 */ /* 0x000fe40000410000 */
[----:B------:R-:W1:Y:S02]  /*4f70*/  LDS R2, [R245.X4+0x12320] ;  /* 0x01232000f5027984 */ /* 0x000e640000004800 */
[----:B------:R-:W-:Y:S04]  /*4f80*/  FMUL.FTZ R13, R13, R149 ;  /* 0x000000950d0d7220 */ /* 0x000fe80000410000 */
[----:B------:R-:W3:Y:S01]  /*4f90*/  MUFU.EX2 R154, R154 ;  /* 0x0000009a009a7308 */ /* 0x000ee20000000800 */
[----:B------:R-:W-:Y:S01]  /*4fa0*/  STS [R246+0x12480], R133 ;  /* 0x01248085f6007388 */ /* 0x000fe20000000800 */
[----:B--2---:R-:W-:Y:S03]  /*4fb0*/  F2FP.BF16.PACK_AB R3, R136, R142 ;  /* 0x0000008e8803723e */ /* 0x004fe600000010ff */
[----:B------:R-:W-:Y:S01]  /*4fc0*/  STS [R247], R78 ;  /* 0x0000004ef7007388 */ /* 0x000fe20000000800 */
[----:B------:R-:W-:Y:S03]  /*4fd0*/  F2FP.BF16.PACK_AB R12, R13, R12 ;  /* 0x0000000c0d0c723e */ /* 0x000fe600000010ff */
[----:B------:R-:W-:Y:S01]  /*4fe0*/  STS [R246+0x12c80], R82 ;  /* 0x012c8052f6007388 */ /* 0x000fe20000000800 */
[----:B------:R-:W2:Y:S03]  /*4ff0*/  MUFU.EX2 R157, R157 ;  /* 0x0000009d009d7308 */ /* 0x000ea60000000800 */
[----:B------:R4:W-:Y:S04]  /*5000*/  STS [R247+0x800], R3 ;  /* 0x00080003f7007388 */ /* 0x0009e80000000800 */
[----:B------:R-:W-:Y:S03]  /*5010*/  STS [R246+0x13480], R80 ;  /* 0x01348050f6007388 */ /* 0x000fe60000000800 */
[----:B------:R-:W4:Y:S01]  /*5020*/  MUFU.EX2 R139, R139 ;  /* 0x0000008b008b7308 */ /* 0x000f220000000800 */
[----:B------:R-:W-:Y:S01]  /*5030*/  STS [R247+0x1000], R77 ;  /* 0x0010004df7007388 */ /* 0x000fe20000000800 */
[----:B---3--:R-:W-:Y:S03]  /*5040*/  F2FP.BF16.PACK_AB R5, R154, R152 ;  /* 0x000000989a05723e */ /* 0x008fe600000010ff */
[----:B------:R-:W-:Y:S04]  /*5050*/  STS [R246+0x13c80], R135 ;  /* 0x013c8087f6007388 */ /* 0x000fe80000000800 */
[----:B------:R-:W-:Y:S04]  /*5060*/  STS [R247+0x1800], R5 ;  /* 0x00180005f7007388 */ /* 0x000fe80000000800 */
[----:B------:R-:W-:Y:S01]  /*5070*/  STS [R246+0x14480], R83 ;  /* 0x01448053f6007388 */ /* 0x000fe20000000800 */
[C---:B--2---:R-:W-:Y:S01]  /*5080*/  F2FP.BF16.PACK_AB R153, R157.reuse, R153 ;  /* 0x000000999d99723e */ /* 0x044fe200000010ff */
[----:B------:R-:W-:Y:S02]  /*5090*/  FMUL.FTZ R25, R157, R25 ;  /* 0x000000199d197220 */ /* 0x000fe40000410000 */
[----:B------:R-:W-:Y:S01]  /*50a0*/  STS [R247+0x2000], R76 ;  /* 0x0020004cf7007388 */ /* 0x000fe20000000800 */
[--C-:B-1----:R-:W-:Y:S02]  /*50b0*/  FADD.FTZ R10, R10, -R2.reuse ;  /* 0x800000020a0a7221 */ /* 0x102fe40000010000 */
[--C-:B------:R-:W-:Y:S01]  /*50c0*/  FADD.FTZ R11, R11, -R2.reuse ;  /* 0x800000020b0b7221 */ /* 0x100fe20000010000 */
[----:B------:R-:W-:Y:S01]  /*50d0*/  STS [R246+0x14c80], R153 ;  /* 0x014c8099f6007388 */ /* 0x000fe20000000800 */
[----:B------:R-:W-:Y:S01]  /*50e0*/  FMUL.FTZ R10, R142, R10 ;  /* 0x0000000a8e0a7220 */ /* 0x000fe20000410000 */
[----:B----4-:R-:W-:Y:S01]  /*50f0*/  F2FP.BF16.PACK_AB R3, R139, R140 ;  /* 0x0000008c8b03723e */ /* 0x010fe200000010ff */
[----:B------:R-:W-:Y:S02]  /*5100*/  FMUL.FTZ R11, R136, R11 ;  /* 0x0000000b880b7220 */ /* 0x000fe40000410000 */
[----:B------:R-:W-:Y:S02]  /*5110*/  FMUL.FTZ R10, R10, R146 ;  /* 0x000000920a0a7220 */ /* 0x000fe40000410000 */
[----:B------:R-:W-:Y:S01]  /*5120*/  STS [R247+0x2800], R3 ;  /* 0x00280003f7007388 */ /* 0x000fe20000000800 */
[----:B------:R-:W-:Y:S02]  /*5130*/  FMUL.FTZ R11, R11, R147 ;  /* 0x000000930b0b7220 */ /* 0x000fe40000410000 */
[--C-:B------:R-:W-:Y:S01]  /*5140*/  FADD.FTZ R14, R14, -R2.reuse ;  /* 0x800000020e0e7221 */ /* 0x100fe20000010000 */
[----:B------:R-:W-:Y:S01]  /*5150*/  BAR.SYNC.DEFER_BLOCKING 0x0 ;  /* 0x0000000000007b1d */ /* 0x000fe20000010000 */
[--C-:B------:R-:W-:Y:S01]  /*5160*/  FADD.FTZ R15, R15, -R2.reuse ;  /* 0x800000020f0f7221 */ /* 0x100fe20000010000 */
[----:B------:R-:W-:Y:S01]  /*5170*/  F2FP.BF16.PACK_AB R10, R11, R10 ;  /* 0x0000000a0b0a723e */ /* 0x000fe200000010ff */
[----:B------:R-:W-:Y:S02]  /*5180*/  FMUL.FTZ R14, R152, R14 ;  /* 0x0000000e980e7220 */ /* 0x000fe40000410000 */
[----:B------:R-:W-:Y:S02]  /*5190*/  FMUL.FTZ R15, R154, R15 ;  /* 0x0000000f9a0f7220 */ /* 0x000fe40000410000 */
[----:B------:R-:W-:Y:S02]  /*51a0*/  FMUL.FTZ R14, R14, R150 ;  /* 0x000000960e0e7220 */ /* 0x000fe40000410000 */
[----:B------:R-:W-:Y:S02]  /*51b0*/  FMUL.FTZ R15, R15, R151 ;  /* 0x000000970f0f7220 */ /* 0x000fe40000410000 */
[--C-:B------:R-:W-:Y:S02]  /*51c0*/  FADD.FTZ R26, R26, -R2.reuse ;  /* 0x800000021a1a7221 */ /* 0x100fe40000010000 */
[----:B------:R-:W-:Y:S01]  /*51d0*/  FADD.FTZ R27, R27, -R2 ;  /* 0x800000021b1b7221 */ /* 0x000fe20000010000 */
[----:B------:R-:W-:Y:S01]  /*51e0*/  F2FP.BF16.PACK_AB R14, R15, R14 ;  /* 0x0000000e0f0e723e */ /* 0x000fe200000010ff */
[----:B------:R-:W-:Y:S01]  /*51f0*/  FMUL.FTZ R25, R25, R208 ;  /* 0x000000d019197220 */ /* 0x000fe20000410000 */
[----:B------:R-:W-:Y:S01]  /*5200*/  SHF.L.U32 R2, R230, 0x1, RZ ;  /* 0x00000001e6027819 */ /* 0x000fe200000006ff */
[----:B------:R-:W-:Y:S02]  /*5210*/  FMUL.FTZ R26, R140, R26 ;  /* 0x0000001a8c1a7220 */ /* 0x000fe40000410000 */
[----:B------:R-:W-:Y:S01]  /*5220*/  FMUL.FTZ R27, R139, R27 ;  /* 0x0000001b8b1b7220 */ /* 0x000fe20000410000 */
[----:B------:R-:W-:Y:S01]  /*5230*/  F2FP.BF16.PACK_AB R24, R25, R24 ;  /* 0x000000181918723e */ /* 0x000fe200000010ff */
[----:B------:R-:W-:Y:S02]  /*5240*/  FMUL.FTZ R26, R26, R209 ;  /* 0x000000d11a1a7220 */ /* 0x000fe40000410000 */
[----:B------:R-:W-:Y:S01]  /*5250*/  FMUL.FTZ R27, R27, R210 ;  /* 0x000000d21b1b7220 */ /* 0x000fe20000410000 */
[----:B------:R-:W-:Y:S04]  /*5260*/  STS [R246+0x15480], R4 ;  /* 0x01548004f6007388 */ /* 0x000fe80000000800 */
[----:B------:R-:W-:Y:S01]  /*5270*/  STS [R247+0x3000], R6 ;  /* 0x00300006f7007388 */ /* 0x000fe20000000800 */
[----:B------:R-:W-:Y:S03]  /*5280*/  F2FP.BF16.PACK_AB R26, R27, R26 ;  /* 0x0000001a1b1a723e */ /* 0x000fe600000010ff */
        /* <DEDUP_REMOVED lines=108> */
[----:B------:R-:W-:Y:S02]  /*5950*/  LEA R10, P5, R7, c[0x0][0x280], 0x2 ;  /* 0x0000a000070a7a11 */ /* 0x000fe400078a10ff */
[----:B------:R-:W-:Y:S02]  /*5960*/  IADD3 R8, -R235, UR12, -R8 ;  /* 0x0000000ceb087c10 */ /* 0x000fe4000fffe908 */
        /* <DEDUP_REMOVED lines=20> */
.L_x_837:
[-C--:B-12-4-:R-:W-:Y:S01]  /*5ab0*/  HMMA.16816.F32.BF16 R4, R80, R16.reuse, RZ ;  /* 0x000000105004723c */ /* 0x096fe200000418ff */
[----:B------:R-:W-:Y:S01]  /*5ac0*/  LDSM.16.M88.4 R140, [R227+0x1800] ;  /* 0x00180000e38c783b */ /* 0x000fe20000000200 */
[----:B------:R-:W-:Y:S02]  /*5ad0*/  USHF.L.U32 UR16, UR16, 0xd, URZ ;  /* 0x0000000d10107899 */ /* 0x000fe4000800063f */
[----:B------:R-:W-:Y:S01]  /*5ae0*/  UISETP.GE.AND UP0, UPT, UR11, UR10, UPT ;  /* 0x0000000a0b00728c */ /* 0x000fe2000bf06270 */
[----:B------:R-:W-:Y:S01]  /*5af0*/  LDSM.16.MT88.4 R144, [R2+0x4080] ;  /* 0x004080000290783b */ /* 0x000fe20000004200 */
[----:B------:R-:W-:Y:S02]  /*5b00*/  UIADD3 UR7, UR4, 0x1, URZ ;  /* 0x0000000104077890 */ /* 0x000fe4000fffe03f */
[C---:B------:R-:W-:Y:S01]  /*5b10*/  HMMA.16816.F32.BF16 R8, R132.reuse, R16, RZ ;  /* 0x000000108408723c */ /* 0x040fe200000418ff */
[----:B------:R-:W-:Y:S01]  /*5b20*/  LDSM.16.M88.4 R148, [R226+0x1000] ;  /* 0x00100000e294783b */ /* 0x000fe20000000200 */
[----:B------:R-:W-:Y:S02]  /*5b30*/  UISETP.GE.AND UP2, UPT, UR4, 0x1, UPT ;  /* 0x000000010400788c */ /* 0x000fe4000bf46270 */
[----:B------:R-:W-:Y:S01]  /*5b40*/  IMAD.U32 R3, RZ, RZ, UR16 ;  /* 0x00000010ff037e24 */ /* 0x000fe2000f8e00ff */
[----:B------:R-:W0:Y:S01]  /*5b50*/  LDGDEPBAR ;  /* 0x00000000000079af */ /* 0x000e220000000000 */
[----:B------:R-:W-:Y:S02]  /*5b60*/  UIADD3 UR6, UR9, 0x1, URZ ;  /* 0x0000000109067890 */ /* 0x000fe4000fffe03f */
[-C--:B------:R-:W-:Y:S01]  /*5b70*/  HMMA.16816.F32.BF16 R12, R132, R18.reuse, RZ ;  /* 0x00000012840c723c */ /* 0x080fe200000418ff */
[----:B------:R-:W-:Y:S04]  /*5b80*/  UISETP.GE.AND UP1, UPT, UR9, 0x1, UPT ;  /* 0x000000010900788c */ /* 0x000fe8000bf26270 */
[----:B------:R-:W-:Y:S03]  /*5b90*/  USEL UR9, UR6, URZ, !UP1 ;  /* 0x0000003f06097287 */ /* 0x000fe6000c800000 */
        /* <DEDUP_REMOVED lines=29> */
[----:B------:R-:W3:Y:S03]  /*5d70*/  LDSM.16.MT88.4 R144, [R2+0x5080] ;  /* 0x005080000290783b */ /* 0x000ee60000004200 */
[-C--:B--2---:R-:W-:Y:S08]  /*5d80*/  HMMA.16816.F32.BF16 R4, R148, R152.reuse, R4 ;  /* 0x000000989404723c */ /* 0x084ff00000041804 */
        /* <DEDUP_REMOVED lines=9> */
[----:B------:R-:W2:Y:S04]  /*5e20*/  LDSM.16.M88.4 R148, [R226+0x2000] ;  /* 0x00200000e294783b */ /* 0x000ea80000000200 */
[----:B------:R4:W5:Y:S03]  /*5e30*/  LDSM.16.MT88.4 R208, [R2+0x5880] ;  /* 0x0058800002d0783b */ /* 0x0009660000004200 */
[-C--:B-1----:R-:W-:Y:S08]  /*5e40*/  HMMA.16816.F32.BF16 R4, R132, R136.reuse, R4 ;  /* 0x000000888404723c */ /* 0x082ff00000041804 */
[C---:B------:R-:W-:Y:S08]  /*5e50*/  HMMA.16816.F32.BF16 R8, R140.reuse, R136, R8 ;  /* 0x000000888c08723c */ /* 0x040ff00000041808 */
[-C--:B------:R-:W-:Y:S04]  /*5e60*/  HMMA.16816.F32.BF16 R12, R140, R138.reuse, R12 ;  /* 0x0000008a8c0c723c */ /* 0x080fe8000004180c */
[----:B----4-:R-:W-:Y:S04]  /*5e70*/  IADD3 R2, P1, R248, UR16, RZ ;  /* 0x00000010f8027c10 */ /* 0x010fe8000ff3e0ff */
[C---:B------:R-:W-:Y:S04]  /*5e80*/  HMMA.16816.F32.BF16 R16, R132.reuse, R138, R16 ;  /* 0x0000008a8410723c */ /* 0x040fe80000041810 */
[----:B------:R-:W-:Y:S04]  /*5e90*/  LEA.HI.X.SX32 R3, R3, R250, 0x1, P1 ;  /* 0x000000fa03037211 */ /* 0x000fe800008f0eff */
[-C--:B---3--:R-:W-:Y:S08]  /*5ea0*/  HMMA.16816.F32.BF16 R20, R132, R144.reuse, R20 ;  /* 0x000000908414723c */ /* 0x088ff00000041814 */
[C---:B------:R-:W-:Y:S08]  /*5eb0*/  HMMA.16816.F32.BF16 R24, R140.reuse, R144, R24 ;  /* 0x000000908c18723c */ /* 0x040ff00000041818 */
[-C--:B------:R-:W-:Y:S01]  /*5ec0*/  HMMA.16816.F32.BF16 R76, R140, R146.reuse, R76 ;  /* 0x000000928c4c723c */ /* 0x080fe2000004184c */
[----:B------:R-:W-:Y:S07]  /*5ed0*/  LDSM.16.MT88.4 R140, [R228+0x18080] ;  /* 0x01808000e48c783b */ /* 0x000fee0000004200 */
[----:B------:R-:W-:Y:S07]  /*5ee0*/  HMMA.16816.F32.BF16 R80, R132, R146, R80 ;  /* 0x000000928450723c */ /* 0x000fee0000041850 */
[C---:B------:R-:W-:Y:S01]  /*5ef0*/  LEA R132, P1, R2.reuse, c[0x0][0x220], 0x2 ;  /* 0x0000880002847a11 */ /* 0x040fe200078210ff */
[-C--:B--2---:R-:W-:Y:S05]  /*5f00*/  HMMA.16816.F32.BF16 R4, R148, R152.reuse, R4 ;  /* 0x000000989404723c */ /* 0x084fea0000041804 */
[----:B------:R-:W-:Y:S01]  /*5f10*/  LEA.HI.X R133, R2, c[0x0][0x224], R3, 0x2, P1 ;  /* 0x0000890002857a11 */ /* 0x000fe200008f1403 */
[----:B------:R-:W-:Y:S01]  /*5f20*/  IMAD.U32 R2, RZ, RZ, UR4 ;  /* 0x00000004ff027e24 */ /* 0x000fe2000f8e00ff */
[----:B------:R-:W-:Y:S01]  /*5f30*/  PLOP3.LUT P1, PT, PT, PT, UP0, 0x80, 0x0 ;  /* 0x000000000000781c */ /* 0x000fe20003f2f008 */
[C---:B------:R-:W-:Y:S01]  /*5f40*/  HMMA.16816.F32.BF16 R8, R156.reuse, R152, R8 ;  /* 0x000000989c08723c */ /* 0x040fe20000041808 */
[----:B------:R-:W-:Y:S03]  /*5f50*/  USEL UR4, UR7, URZ, !UP2 ;  /* 0x0000003f07047287 */ /* 0x000fe6000d000000 */
[----:B------:R-:W-:Y:S04]  /*5f60*/  IMAD R2, R2, 0x2000, R230 ;  /* 0x0000200002027824 */ /* 0x000fe800078e02e6 */
[-C--:B------:R-:W-:Y:S04]  /*5f70*/  HMMA.16816.F32.BF16 R12, R156, R154.reuse, R12 ;  /* 0x0000009a9c0c723c */ /* 0x080fe8000004180c */
[----:B------:R-:W-:Y:S03]  /*5f80*/  IMAD.SHL.U32 R2, R2, 0x2, RZ ;  /* 0x0000000202027824 */ /* 0x000fe600078e00ff */
[----:B------:R-:W-:Y:S01]  /*5f90*/  RED.E.ADD.F32.FTZ.RN.STRONG.GPU [R132.64], R4 ;  /* 0x000000048400798e */ /* 0x000fe2000c10e792 */
[C---:B------:R-:W-:Y:S03]  /*5fa0*/  HMMA.16816.F32.BF16 R16, R148.reuse, R154, R16 ;  /* 0x0000009a9410723c */ /* 0x040fe60000041810 */
[----:B------:R-:W-:Y:S04]  /*5fb0*/  RED.E.ADD.F32.FTZ.RN.STRONG.GPU [R132.64+0x400], R5 ;  /* 0x000400058400798e */ /* 0x000fe8000c10e792 */
[----:B------:R-:W-:Y:S01]  /*5fc0*/  RED.E.ADD.F32.FTZ.RN.STRONG.GPU [R132.64+0x800], R6 ;  /* 0x000800068400798e */ /* 0x000fe2000c10e792 */
[-C--:B-----5:R-:W-:Y:S03]  /*5fd0*/  HMMA.16816.F32.BF16 R20, R148, R208.reuse, R20 ;  /* 0x000000d09414723c */ /* 0x0a0fe60000041814 */
        /* <DEDUP_REMOVED lines=149> */
.L_x_835:
[----:B------:R-:W-:Y:S05]  /*6930*/  @P1 BRA `(.L_x_839) ;  /* 0x000019a000001947 */ /* 0x000fea0003800000 */
[----:B-----5:R-:W-:Y:S01]  /*6940*/  SHF.R.S32.HI R0, RZ, 0x1f, R233 ;  /* 0x0000001fff007819 */ /* 0x020fe200000114e9 */
[----:B------:R-:W-:Y:S01]  /*6950*/  BAR.SYNC.DEFER_BLOCKING 0x1, 0x100 ;  /* 0x0044000000007b1d */ /* 0x000fe20000010000 */
[----:B------:R-:W-:Y:S02]  /*6960*/  F2FP.BF16.PACK_AB R28, R29, R28 ;  /* 0x0000001c1d1c723e */ /* 0x000fe400000010ff */
[----:B------:R-:W-:-:S02]  /*6970*/  LEA.HI R2, R0, R233, RZ, 0x2 ;  /* 0x000000e900027211 */ /* 0x000fc400078f10ff */
[-C--:B------:R-:W-:Y:S01]  /*6980*/  LEA.HI R5, R0, R233.reuse, RZ, 0x5 ;  /* 0x000000e900057211 */ /* 0x080fe200078f28ff */
[----:B------:R-:W-:Y:S01]  /*6990*/  ULDC.64 UR4, c[0x0][0x358] ;  /* 0x0000d60000047ab9 */ /* 0x000fe20000000a00 */
[--C-:B------:R-:W-:Y:S01]  /*69a0*/  SHF.R.S32.HI R4, RZ, 0x2, R2.reuse ;  /* 0x00000002ff047819 */ /* 0x100fe20000011402 */
[----:B------:R-:W-:Y:S01]  /*69b0*/  UISETP.NE.U32.AND UP1, UPT, URZ, UR4, UPT ;  /* 0x000000043f00728c */ /* 0x000fe2000bf25070 */
[----:B------:R-:W-:Y:S01]  /*69c0*/  SHF.R.S32.HI R3, RZ, 0x1f, R2 ;  /* 0x0000001fff037819 */ /* 0x000fe20000011402 */
[----:B------:R-:W-:Y:S01]  /*69d0*/  UMOV UR6, 0x4 ;  /* 0x0000000400067882 */ /* 0x000fe20000000000 */
[----:B------:R-:W-:Y:S01]  /*69e0*/  SHF.R.S32.HI R6, RZ, 0x5, R5 ;  /* 0x00000005ff067819 */ /* 0x000fe20000011405 */
[----:B------:R-:W-:Y:S01]  /*69f0*/  UISETP.NE.AND.EX UP1, UPT, URZ, UR5, UPT, UP1 ;  /* 0x000000053f00728c */ /* 0x000fe2000bf25310 */
[----:B------:R-:W-:Y:S01]  /*6a00*/  LEA.HI R3, R3, R4, RZ, 0x3 ;  /* 0x0000000403037211 */ /* 0x000fe200078f18ff */
[----:B------:R-:W-:Y:S01]  /*6a10*/  ULDC.64 UR8, c[0x0][0x358] ;  /* 0x0000d60000087ab9 */ /* 0x000fe20000000a00 */
[----:B------:R-:W-:Y:S01]  /*6a20*/  LEA.HI R5, R5, R6, RZ, 0x1 ;  /* 0x0000000605057211 */ /* 0x000fe200078f08ff */
[----:B------:R-:W-:Y:S01]  /*6a30*/  UIMAD.WIDE UR8, UR13, UR6, UR8 ;  /* 0x000000060d0872a5 */ /* 0x000fe2000f8e0208 */
[----:B------:R-:W-:Y:S01]  /*6a40*/  LOP3.LUT R3, R3, 0xfffffff8, RZ, 0xc0, !PT ;  /* 0xfffffff803037812 */ /* 0x000fe200078ec0ff */
[----:B------:R-:W-:Y:S01]  /*6a50*/  ULDC.64 UR4, c[0x0][0x360] ;  /* 0x0000d80000047ab9 */ /* 0x000fe20000000a00 */
[----:B------:R-:W-:Y:S01]  /*6a60*/  LOP3.LUT R2, R2, 0x3ffffffc, RZ, 0xc0, !PT ;  /* 0x3ffffffc02027812 */ /* 0x000fe200078ec0ff */
[----:B------:R-:W-:Y:S01]  /*6a70*/  UISETP.NE.U32.AND UP0, UPT, URZ, UR4, UPT ;  /* 0x000000043f00728c */ /* 0x000fe2000bf05070 */
        /* <DEDUP_REMOVED lines=9> */
[----:B------:R-:W-:Y:S01]  /*6b10*/  UISETP.NE.AND.EX UP0, UPT, URZ, UR5, UPT, UP0 ;  /* 0x000000053f00728c */ /* 0x000fe2000bf05300 */
        /* <DEDUP_REMOVED lines=12> */
[----:B------:R-:W-:Y:S01]  /*6be0*/  F2FP.BF16.PACK_AB R44, R45, R44 ;  /* 0x0000002c2d2c723e */ /* 0x000fe200000010ff */
[----:B------:R-:W-:Y:S01]  /*6bf0*/  IMAD.U32 R4, RZ, RZ, UR8 ;  /* 0x00000008ff047e24 */ /* 0x000fe2000f8e00ff */
        /* <DEDUP_REMOVED lines=65> */
[----:B------:R-:W-:Y:S01]  /*7010*/  STS [R2+0xb080], R60 ;  /* 0x00b0803c02007388 */ /* 0x000fe20000000800 */
[----:B------:R-:W-:-:S03]  /*7020*/  PLOP3.LUT P0, PT, PT, PT, UP0, 0x80, 0x0 ;  /* 0x000000000000781c */ /* 0x000fc60003f0f008 */
        /* <DEDUP_REMOVED lines=28> */
[----:B------:R-:W-:-:S05]  /*71f0*/  @UP0 UIMAD.WIDE UR4, UR13, UR6, UR4 ;  /* 0x000000060d0402a5 */ /* 0x000fca000f8e0204 */
[----:B-1----:R-:W3:Y:S01]  /*7200*/  @P1 LDG.E R2, [R4.64] ;  /* 0x0000001204021981 */ /* 0x002ee2000c1e1900 */
[----:B------:R-:W-:Y:S02]  /*7210*/  IMAD.U32 R6, RZ, RZ, UR4 ;  /* 0x00000004ff067e24 */ /* 0x000fe4000f8e00ff */
[----:B------:R-:W-:-:S05]  /*7220*/  IMAD.U32 R7, RZ, RZ, UR5 ;  /* 0x00000005ff077e24 */ /* 0x000fca000f8e00ff */
[----:B--2---:R-:W2:Y:S01]  /*7230*/  @P0 LDG.E R3, [R6.64] ;  /* 0x0000001206030981 */ /* 0x004ea2000c1e1900 */
[----:B------:R-:W-:Y:S02]  /*7240*/  ULDC UR10, c[0x0][0x2f0] ;  /* 0x0000bc00000a7ab9 */ /* 0x000fe40000000800 */
[----:B------:R-:W-:Y:S02]  /*7250*/  UMOV UR8, URZ ;  /* 0x0000003f00087c82 */ /* 0x000fe40008000000 */
[----:B------:R-:W-:Y:S01]  /*7260*/  UMOV UR9, URZ ;  /* 0x0000003f00097c82 */ /* 0x000fe20008000000 */
[----:B---3--:R-:W1:Y:S08]  /*7270*/  @P1 R2UR UR5, R2 ;  /* 0x00000000020513c2 */ /* 0x008e7000000e0000 */
[----:B--2---:R2:W3:Y:S01]  /*7280*/  @P0 R2UR UR10, R3 ;  /* 0x00000000030a03c2 */ /* 0x0044e200000e0000 */
[----:B-1----:R-:W-:-:S02]  /*7290*/  @UP1 USHF.R.S32.HI UR4, URZ, 0x1f, UR5 ;  /* 0x0000001f3f041899 */ /* 0x002fc40008011405 */
[----:B------:R-:W-:-:S05]  /*72a0*/  @UP1 UMOV UR8, UR5 ;  /* 0x0000000500081c82 */ /* 0x000fca0008000000 */
[----:B------:R-:W-:Y:S01]  /*72b0*/  @UP1 UMOV UR9, UR4 ;  /* 0x0000000400091c82 */ /* 0x000fe20008000000 */
[----:B--23--:R-:W-:Y:S05]  /*72c0*/  @P0 BRA `(.L_x_840) ;  /* 0x0000006000000947 */ /* 0x00cfea0003800000 */
[----:B------:R-:W-:Y:S05]  /*72d0*/  @!P1 BRA `(.L_x_840) ;  /* 0x0000005000009947 */ /* 0x000fea0003800000 */
[----:B------:R1:W2:Y:S04]  /*72e0*/  LDG.E R2, [R4.64] ;  /* 0x0000001204027981 */ /* 0x0002a8000c1e1900 */
[----:B-1----:R-:W3:Y:S01]  /*72f0*/  LDG.E R4, [R4.64+0x4] ;  /* 0x0000041204047981 */ /* 0x002ee2000c1e1900 */
[----:B--2---:R-:W1:Y:S08]  /*7300*/  R2UR UR10, R2 ;  /* 0x00000000020a73c2 */ /* 0x004e7000000e0000 */
[----:B---3--:R-:W1:Y:S02]  /*7310*/  R2UR UR4, R4 ;  /* 0x00000000040473c2 */ /* 0x008e6400000e0000 */
[----:B-1----:R-:W-:-:S06]  /*7320*/  UIADD3 UR10, -UR10, UR4, URZ ;  /* 0x000000040a0a7290 */ /* 0x002fcc000fffe13f */
.L_x_840:
[CC--:B------:R-:W-:Y:S01]  /*7330*/  LEA.HI R2, R0.reuse, R233.reuse, RZ, 0x4 ;  /* 0x000000e900027211 */ /* 0x0c0fe200078f20ff */
[----:B------:R-:W-:Y:S01]  /*7340*/  UIMAD UR10, UR15, -0x60, UR10 ;  /* 0xffffffa00f0a78a4 */ /* 0x000fe2000f8e020a */
[----:B------:R-:W-:Y:S01]  /*7350*/  LEA.HI R3, R0, R233, RZ, 0x7 ;  /* 0x000000e900037211 */ /* 0x000fe200078f38ff */
[----:B------:R-:W-:Y:S01]  /*7360*/  USHF.R.S32.HI UR6, URZ, 0x1f, UR14 ;  /* 0x0000001f3f067899 */ /* 0x000fe2000801140e */
[----:B------:R-:W-:Y:S01]  /*7370*/  LOP3.LUT R52, R2, 0xfffffff0, RZ, 0xc0, !PT ;  /* 0xfffffff002347812 */ /* 0x000fe200078ec0ff */
[----:B------:R-:W-:Y:S01]  /*7380*/  UISETP.LT.AND UP0, UPT, UR10, 0x60, UPT ;  /* 0x000000600a00788c */ /* 0x000fe2000bf01270 */
[----:B------:R-:W-:Y:S01]  /*7390*/  SHF.R.S32.HI R2, RZ, 0x4, R2 ;  /* 0x00000004ff027819 */ /* 0x000fe20000011402 */
[----:B------:R-:W-:Y:S01]  /*73a0*/  IMAD.SHL.U32 R3, R3, 0x4, RZ ;  /* 0x0000000403037824 */ /* 0x000fe200078e00ff */
[----:B------:R-:W-:Y:S01]  /*73b0*/  ULDC.64 UR4, c[0x0][0x338] ;  /* 0x0000ce0000047ab9 */ /* 0x000fe20000000a00 */
[----:B------:R-:W-:Y:S01]  /*73c0*/  IMAD.IADD R52, R233, 0x1, -R52 ;  /* 0x00000001e9347824 */ /* 0x000fe200078e0a34 */
[----:B------:R-:W-:Y:S01]  /*73d0*/  UIMAD UR4, UR6, UR4, URZ ;  /* 0x00000004060472a4 */ /* 0x000fe2000f8e023f */
[----:B------:R-:W-:Y:S01]  /*73e0*/  IMAD.SHL.U32 R0, R2, 0x40, RZ ;  /* 0x0000004002007824 */ /* 0x000fe200078e00ff */
[----:B------:R-:W-:Y:S01]  /*73f0*/  LOP3.LUT R3, R3, 0xfffffe00, RZ, 0xc0, !PT ;  /* 0xfffffe0003037812 */ /* 0x000fe200078ec0ff */
[----:B------:R-:W-:Y:S01]  /*7400*/  USEL UR10, UR10, 0x60, UP0 ;  /* 0x000000600a0a7887 */ /* 0x000fe20008000000 */
[----:B------:R-:W-:Y:S01]  /*7410*/  SHF.R.S32.HI R4, RZ, 0x1f, R52 ;  /* 0x0000001fff047819 */ /* 0x000fe20000011434 */
[----:B------:R-:W-:Y:S01]  /*7420*/  UIMAD UR5, UR14, UR5, UR4 ;  /* 0x000000050e0572a4 */ /* 0x000fe2000f8e0204 */
[----:B------:R-:W-:Y:S01]  /*7430*/  LOP3.LUT R0, R0, 0x1c0, RZ, 0xc0, !PT ;  /* 0x000001c000007812 */ /* 0x000fe200078ec0ff */
[----:B------:R-:W-:Y:S01]  /*7440*/  USHF.R.S32.HI UR7, URZ, 0x1f, UR13 ;  /* 0x0000001f3f077899 */ /* 0x000fe2000801140d */
[----:B------:R-:W-:Y:S01]  /*7450*/  LEA.HI R4, R4, R52, RZ, 0x3 ;  /* 0x0000003404047211 */ /* 0x000fe200078f18ff */
[----:B------:R-:W-:Y:S01]  /*7460*/  IMAD.SHL.U32 R52, R52, 0x8, RZ ;  /* 0x0000000834347824 */ /* 0x000fe200078e00ff */
[----:B------:R-:W-:Y:S01]  /*7470*/  IADD3 R56, P0, R2, UR8, RZ ;  /* 0x0000000802387c10 */ /* 0x000fe2000ff1e0ff */
[----:B------:R-:W-:Y:S01]  /*7480*/  USEL UR13, UR13, URZ, !UP1 ;  /* 0x0000003f0d0d7287 */ /* 0x000fe2000c800000 */
[----:B------:R-:W-:Y:S01]  /*7490*/  SHF.R.S32.HI R4, RZ, 0x3, R4 ;  /* 0x00000003ff047819 */ /* 0x000fe20000011404 */
[----:B------:R-:W-:Y:S01]  /*74a0*/  USEL UR7, UR7, URZ, !UP1 ;  /* 0x0000003f07077287 */ /* 0x000fe2000c800000 */
[----:B------:R-:W-:Y:S01]  /*74b0*/  LOP3.LUT R5, R0, 0x38, R52, 0xf8, !PT ;  /* 0x0000003800057812 */ /* 0x000fe200078ef834 */
[----:B------:R-:W-:Y:S01]  /*74c0*/  BSSY B0, `(.L_x_841) ;  /* 0x000002a000007945 */ /* 0x000fe20003800000 */
[----:B------:R-:W-:Y:S01]  /*74d0*/  SHF.R.U32.HI R0, RZ, 0x3, R0 ;  /* 0x00000003ff007819 */ /* 0x000fe20000011600 */
[----:B------:R-:W-:Y:S01]  /*74e0*/  IMAD R3, R4, 0x1800, R3 ;  /* 0x0000180004037824 */ /* 0x000fe200078e0203 */
[----:B------:R-:W-:-:S02]  /*74f0*/  SHF.R.S32.HI R53, RZ, 0x1f, R52 ;  /* 0x0000001fff357819 */ /* 0x000fc40000011434 */
[----:B------:R-:W-:Y:S02]  /*7500*/  LOP3.LUT R0, R5, R0, RZ, 0x3c, !PT ;  /* 0x0000000005007212 */ /* 0x000fe400078e3cff */
[C---:B------:R-:W-:Y:S02]  /*7510*/  ISETP.GE.AND P5, PT, R2.reuse, UR10, PT ;  /* 0x0000000a02007c0c */ /* 0x040fe4000bfa6270 */
[----:B------:R-:W-:Y:S01]  /*7520*/  LEA.HI.X.SX32 R57, R2, UR9, 0x1, P0 ;  /* 0x0000000902397c11 */ /* 0x000fe200080f0eff */
[----:B------:R-:W-:Y:S01]  /*7530*/  IMAD.IADD R0, R3, 0x1, R0 ;  /* 0x0000000103007824 */ /* 0x000fe200078e0200 */
[----:B------:R-:W-:Y:S01]  /*7540*/  ISETP.GE.OR P0, PT, R52, c[0x0][0x324], P5 ;  /* 0x0000c90034007a0c */ /* 0x000fe20002f06670 */
[----:B------:R-:W-:Y:S02]  /*7550*/  IMAD.U32 R3, RZ, RZ, UR15 ;  /* 0x0000000fff037e24 */ /* 0x000fe4000f8e00ff */
[----:B------:R-:W-:Y:S02]  /*7560*/  IMAD.SHL.U32 R4, R0, 0x2, RZ ;  /* 0x0000000200047824 */ /* 0x000fe400078e00ff */
[----:B------:R-:W-:-:S02]  /*7570*/  IMAD.U32 R0, RZ, RZ, UR14 ;  /* 0x0000000eff007e24 */ /* 0x000fc4000f8e00ff */
[----:B------:R-:W-:Y:S01]  /*7580*/  IMAD.WIDE R56, R3, 0x60, R56 ;  /* 0x0000006003387825 */ /* 0x000fe200078e0238 */
[----:B------:R1:W2:Y:S03]  /*7590*/  LDS.128 R48, [R4+0x6880] ;  /* 0x0068800004307984 */ /* 0x0002a60000000c00 */
[----:B------:R-:W-:Y:S01]  /*75a0*/  IMAD.WIDE.U32 R54, R0, c[0x0][0x338], R52 ;  /* 0x0000ce0000367a25 */ /* 0x000fe200078e0034 */
[----:B------:R1:W3:Y:S03]  /*75b0*/  LDS.128 R44, [R4+0x7080] ;  /* 0x00708000042c7984 */ /* 0x0002e60000000c00 */
[----:B------:R-:W-:Y:S01]  /*75c0*/  IMAD.U32 R0, RZ, RZ, UR13 ;  /* 0x0000000dff007e24 */ /* 0x000fe2000f8e00ff */
[----:B------:R1:W4:Y:S01]  /*75d0*/  LDS.128 R40, [R4+0x7880] ;  /* 0x0078800004287984 */ /* 0x0003220000000c00 */
[----:B------:R-:W-:Y:S01]  /*75e0*/  IADD3 R55, R55, UR5, RZ ;  /* 0x0000000537377c10 */ /* 0x000fe2000fffe0ff */
[----:B------:R-:W-:-:S02]  /*75f0*/  ULDC.64 UR4, c[0x0][0x340] ;  /* 0x0000d00000047ab9 */ /* 0x000fc40000000a00 */
[----:B------:R1:W1:Y:S01]  /*7600*/  LDS.128 R36, [R4+0x8080] ;  /* 0x0080800004247984 */ /* 0x0002620000000c00 */
[----:B------:R-:W-:Y:S01]  /*7610*/  UIMAD UR4, UR7, UR4, URZ ;  /* 0x00000004070472a4 */ /* 0x000fe2000f8e023f */
[----:B------:R-:W-:Y:S02]  /*7620*/  IMAD.WIDE.U32 R54, R0, c[0x0][0x340], R54 ;  /* 0x0000d00000367a25 */ /* 0x000fe400078e0036 */
[----:B------:R1:W1:Y:S01]  /*7630*/  LDS.128 R32, [R4+0x8880] ;  /* 0x0088800004207984 */ /* 0x0002620000000c00 */
[----:B------:R-:W-:-:S03]  /*7640*/  UIMAD UR4, UR13, UR5, UR4 ;  /* 0x000000050d0472a4 */ /* 0x000fc6000f8e0204 */
[----:B------:R1:W1:Y:S03]  /*7650*/  LDS.128 R28, [R4+0x80] ;  /* 0x00008000041c7984 */ /* 0x0002660000000c00 */
[----:B------:R-:W-:Y:S01]  /*7660*/  IADD3 R59, R55, UR4, RZ ;  /* 0x00000004373b7c10 */ /* 0x000fe2000fffe0ff */
[----:B------:R1:W1:Y:S04]  /*7670*/  LDS.128 R24, [R4+0x880] ;  /* 0x0008800004187984 */ /* 0x0002680000000c00 */
[----:B------:R1:W1:Y:S04]  /*7680*/  LDS.128 R20, [R4+0x1080] ;  /* 0x0010800004147984 */ /* 0x0002680000000c00 */
[----:B------:R1:W1:Y:S04]  /*7690*/  LDS.128 R16, [R4+0x1880] ;  /* 0x0018800004107984 */ /* 0x0002680000000c00 */
[----:B------:R1:W1:Y:S04]  /*76a0*/  LDS.128 R12, [R4+0x2080] ;  /* 0x00208000040c7984 */ /* 0x0002680000000c00 */
[----:B------:R1:W1:Y:S01]  /*76b0*/  LDS.128 R8, [R4+0x2880] ;  /* 0x0028800004087984 */ /* 0x0002620000000c00 */
[----:B------:R-:W-:Y:S05]  /*76c0*/  @P0 BRA `(.L_x_842) ;  /* 0x0000009000000947 */ /* 0x000fea0003800000 */
[----:B-12---:R-:W1:Y:S01]  /*76d0*/  LDS.128 R4, [R4+0x6080] ;  /* 0x0060800004047984 */ /* 0x006e620000000c00 */
        /* <DEDUP_REMOVED lines=8> */
.L_x_842:
[----:B--2---:R-:W-:Y:S05]  /*7760*/  BSYNC B0 ;  /* 0x0000000000007941 */ /* 0x004fea0003800000 */
.L_x_841:
        /* <DEDUP_REMOVED lines=16> */
.L_x_844:
[----:B------:R-:W-:Y:S05]  /*7870*/  BSYNC B0 ;  /* 0x0000000000007941 */ /* 0x000fea0003800000 */
.L_x_843:
        /* <DEDUP_REMOVED lines=16> */
.L_x_846:
[----:B------:R-:W-:Y:S05]  /*7980*/  BSYNC B0 ;  /* 0x0000000000007941 */ /* 0x000fea0003800000 */
.L_x_845:
        /* <DEDUP_REMOVED lines=16> */
.L_x_848:
[----:B------:R-:W-:Y:S05]  /*7a90*/  BSYNC B0 ;  /* 0x0000000000007941 */ /* 0x000fea0003800000 */
.L_x_847:
        /* <DEDUP_REMOVED lines=16> */
.L_x_850:
[----:B------:R-:W-:Y:S05]  /*7ba0*/  BSYNC B0 ;  /* 0x0000000000007941 */ /* 0x000fea0003800000 */
.L_x_849:
        /* <DEDUP_REMOVED lines=16> */
.L_x_852:
[----:B------:R-:W-:Y:S05]  /*7cb0*/  BSYNC B0 ;  /* 0x0000000000007941 */ /* 0x000fea0003800000 */
.L_x_851:
[----:B------:R-:W-:Y:S01]  /*7cc0*/  ULDC.64 UR4, c[0x0][0x308] ;  /* 0x0000c20000047ab9 */ /* 0x000fe20000000a00 */
[----:B------:R-:W-:Y:S01]  /*7cd0*/  IMAD.U32 R2, RZ, RZ, UR14 ;  /* 0x0000000eff027e24 */ /* 0x000fe2000f8e00ff */
[----:B------:R-:W-:Y:S01]  /*7ce0*/  UIMAD UR4, UR6, UR4, URZ ;  /* 0x00000004060472a4 */ /* 0x000fe2000f8e023f */
[----:B------:R-:W-:Y:S01]  /*7cf0*/  ISETP.GE.OR P5, PT, R52, c[0x0][0x2f4], P5 ;  /* 0x0000bd0034007a0c */ /* 0x000fe20002fa6670 */
[----:B------:R-:W-:Y:S01]  /*7d00*/  BSSY B0, `(.L_x_853) ;  /* 0x0000013000007945 */ /* 0x000fe20003800000 */
[----:B------:R-:W-:Y:S01]  /*7d10*/  IMAD.WIDE.U32 R2, R2, c[0x0][0x308], R52 ;  /* 0x0000c20002027a25 */ /* 0x000fe200078e0034 */
[----:B------:R-:W-:-:S03]  /*7d20*/  UIMAD UR14, UR14, UR5, UR4 ;  /* 0x000000050e0e72a4 */ /* 0x000fc6000f8e0204 */
[----:B------:R-:W-:Y:S01]  /*7d30*/  ULDC.64 UR4, c[0x0][0x310] ;  /* 0x0000c40000047ab9 */ /* 0x000fe20000000a00 */
[----:B-1----:R-:W-:Y:S01]  /*7d40*/  MOV R4, R2 ;  /* 0x0000000200047202 */ /* 0x002fe20000000f00 */
        /* <DEDUP_REMOVED lines=14> */
.L_x_854:
[----:B------:R-:W-:Y:S05]  /*7e30*/  BSYNC B0 ;  /* 0x0000000000007941 */ /* 0x000fea0003800000 */
.L_x_853:
        /* <DEDUP_REMOVED lines=14> */
.L_x_856:
[----:B------:R-:W-:Y:S05]  /*7f20*/  BSYNC B0 ;  /* 0x0000000000007941 */ /* 0x000fea0003800000 */
.L_x_855:
        /* <DEDUP_REMOVED lines=14> */
.L_x_858:
[----:B------:R-:W-:Y:S05]  /*8010*/  BSYNC B0 ;  /* 0x0000000000007941 */ /* 0x000fea0003800000 */
.L_x_857:
        /* <DEDUP_REMOVED lines=14> */
.L_x_860:
[----:B------:R-:W-:Y:S05]  /*8100*/  BSYNC B0 ;  /* 0x0000000000007941 */ /* 0x000fea0003800000 */
.L_x_859:
        /* <DEDUP_REMOVED lines=14> */
.L_x_862:
[----:B------:R-:W-:Y:S05]  /*81f0*/  BSYNC B0 ;  /* 0x0000000000007941 */ /* 0x000fea0003800000 */
.L_x_861:
        /* <DEDUP_REMOVED lines=14> */
.L_x_839:
        /* <DEDUP_REMOVED lines=11> */
[----:B------:R-:W-:-:S03]  /*8390*/  UISETP.NE.AND.EX UP0, UPT, URZ, UR5, UPT, UP0 ;  /* 0x000000053f00728c */ /* 0x000fc6000bf05300 */
[----:B------:R-:W-:-:S03]  /*83a0*/  ULDC.64 UR4, c[0x0][0x360] ;  /* 0x0000d80000047ab9 */ /* 0x000fc60000000a00 */
[----:B-----5:R-:W2:Y:S01]  /*83b0*/  @P1 LDG.E R0, [R4.64] ;  /* 0x0000001204001981 */ /* 0x020ea2000c1e1900 */
[----:B------:R-:W-:-:S04]  /*83c0*/  PLOP3.LUT P0, PT, PT, PT, UP0, 0x80, 0x0 ;  /* 0x000000000000781c */ /* 0x000fc80003f0f008 */
[----:B------:R-:W-:-:S06]  /*83d0*/  @UP0 UIMAD.WIDE UR4, UR13, UR6, UR4 ;  /* 0x000000060d0402a5 */ /* 0x000fcc000f8e0204 */
[----:B------:R-:W-:Y:S01]  /*83e0*/  MOV R2, UR4 ;  /* 0x0000000400027c02 */ /* 0x000fe20008000f00 */
[----:B------:R-:W-:-:S05]  /*83f0*/  IMAD.U32 R3, RZ, RZ, UR5 ;  /* 0x00000005ff037e24 */ /* 0x000fca000f8e00ff */
[----:B------:R-:W3:Y:S01]  /*8400*/  @P0 LDG.E R2, [R2.64] ;  /* 0x0000001202020981 */ /* 0x000ee2000c1e1900 */
[----:B------:R-:W-:Y:S02]  /*8410*/  ULDC UR10, c[0x0][0x2f0] ;  /* 0x0000bc00000a7ab9 */ /* 0x000fe40000000800 */
[----:B------:R-:W-:Y:S02]  /*8420*/  UMOV UR8, URZ ;  /* 0x0000003f00087c82 */ /* 0x000fe40008000000 */
[----:B------:R-:W-:Y:S01]  /*8430*/  UMOV UR9, URZ ;  /* 0x0000003f00097c82 */ /* 0x000fe20008000000 */
[----:B--2---:R-:W1:Y:S08]  /*8440*/  @P1 R2UR UR5, R0 ;  /* 0x00000000000513c2 */ /* 0x004e7000000e0000 */
[----:B---3--:R2:W3:Y:S01]  /*8450*/  @P0 R2UR UR10, R2 ;  /* 0x00000000020a03c2 */ /* 0x0084e200000e0000 */
        /* <DEDUP_REMOVED lines=10> */
.L_x_863:
[----:B------:R-:W-:Y:S01]  /*8500*/  SHF.R.S32.HI R2, RZ, 0x1f, R233 ;  /* 0x0000001fff027819 */ /* 0x000fe200000114e9 */
[----:B------:R-:W-:Y:S01]  /*8510*/  USHF.R.S32.HI UR6, URZ, 0x1f, UR14 ;  /* 0x0000001f3f067899 */ /* 0x000fe2000801140e */
[----:B------:R-:W-:Y:S01]  /*8520*/  IMAD.U32 R8, RZ, RZ, UR15 ;  /* 0x0000000fff087e24 */ /* 0x000fe2000f8e00ff */
[----:B------:R-:W-:Y:S01]  /*8530*/  ULDC.64 UR4, c[0x0][0x308] ;  /* 0x0000c20000047ab9 */ /* 0x000fe20000000a00 */
[----:B------:R-:W-:Y:S01]  /*8540*/  LEA.HI R2, R2, R233, RZ, 0x4 ;  /* 0x000000e902027211 */ /* 0x000fe200078f20ff */
[----:B------:R-:W-:Y:S01]  /*8550*/  UIMAD UR4, UR6, UR4, URZ ;  /* 0x00000004060472a4 */ /* 0x000fe2000f8e023f */
[----:B------:R-:W-:Y:S01]  /*8560*/  BSSY B0, `(.L_x_864) ;  /* 0x0000022000007945 */ /* 0x000fe20003800000 */
[----:B------:R-:W-:Y:S01]  /*8570*/  UIMAD UR10, UR15, -0x60, UR10 ;  /* 0xffffffa00f0a78a4 */ /* 0x000fe2000f8e020a */
[----:B------:R-:W-:Y:S01]  /*8580*/  LOP3.LUT R0, R2, 0x1ffffff0, RZ, 0xc0, !PT ;  /* 0x1ffffff002007812 */ /* 0x000fe200078ec0ff */
[----:B------:R-:W-:Y:S01]  /*8590*/  UIMAD UR5, UR14, UR5, UR4 ;  /* 0x000000050e0572a4 */ /* 0x000fe2000f8e0204 */
[----:B------:R-:W-:Y:S01]  /*85a0*/  SHF.R.S32.HI R2, RZ, 0x4, R2 ;  /* 0x00000004ff027819 */ /* 0x000fe20000011402 */
[----:B------:R-:W-:-:S02]  /*85b0*/  USHF.R.S32.HI UR7, URZ, 0x1f, UR13 ;  /* 0x0000001f3f077899 */ /* 0x000fc4000801140d */
[----:B------:R-:W-:Y:S01]  /*85c0*/  IMAD.IADD R0, R233, 0x1, -R0 ;  /* 0x00000001e9007824 */ /* 0x000fe200078e0a00 */
[C---:B------:R-:W-:Y:S01]  /*85d0*/  IADD3 R4, P0, R2.reuse, UR8, RZ ;  /* 0x0000000802047c10 */ /* 0x040fe2000ff1e0ff */
[----:B------:R-:W-:Y:S01]  /*85e0*/  USEL UR13, UR13, URZ, !UP1 ;  /* 0x0000003f0d0d7287 */ /* 0x000fe2000c800000 */
[----:B------:R-:W-:Y:S01]  /*85f0*/  ISETP.GE.AND P5, PT, R2, UR10, PT ;  /* 0x0000000a02007c0c */ /* 0x000fe2000bfa6270 */
[----:B------:R-:W-:Y:S01]  /*8600*/  IMAD.SHL.U32 R12, R0, 0x8, RZ ;  /* 0x00000008000c7824 */ /* 0x000fe200078e00ff */
[----:B------:R-:W-:Y:S01]  /*8610*/  USEL UR7, UR7, URZ, !UP1 ;  /* 0x0000003f07077287 */ /* 0x000fe2000c800000 */
[----:B------:R-:W-:Y:S01]  /*8620*/  IMAD.U32 R0, RZ, RZ, UR14 ;  /* 0x0000000eff007e24 */ /* 0x000fe2000f8e00ff */
[----:B------:R-:W-:Y:S02]  /*8630*/  LEA.HI.X.SX32 R5, R2, UR9, 0x1, P0 ;  /* 0x0000000902057c11 */ /* 0x000fe400080f0eff */
[----:B------:R-:W-:Y:S02]  /*8640*/  SHF.R.S32.HI R13, RZ, 0x1f, R12 ;  /* 0x0000001fff0d7819 */ /* 0x000fe4000001140c */
[----:B------:R-:W-:Y:S01]  /*8650*/  ISETP.GE.OR P0, PT, R12, c[0x0][0x2f4], P5 ;  /* 0x0000bd000c007a0c */ /* 0x000fe20002f06670 */
[----:B------:R-:W-:-:S04]  /*8660*/  IMAD.WIDE R8, R8, 0x60, R4 ;  /* 0x0000006008087825 */ /* 0x000fc800078e0204 */
[----:B------:R-:W-:-:S04]  /*8670*/  IMAD.WIDE.U32 R6, R0, c[0x0][0x308], R12 ;  /* 0x0000c20000067a25 */ /* 0x000fc800078e000c */
[----:B------:R-:W-:Y:S01]  /*8680*/  IMAD.U32 R0, RZ, RZ, UR13 ;  /* 0x0000000dff007e24 */ /* 0x000fe2000f8e00ff */
        /* <DEDUP_REMOVED lines=15> */
.L_x_865:
[----:B------:R-:W-:Y:S05]  /*8780*/  BSYNC B0 ;  /* 0x0000000000007941 */ /* 0x000fea0003800000 */
.L_x_864:
        /* <DEDUP_REMOVED lines=16> */
.L_x_867:
[----:B------:R-:W-:Y:S05]  /*8890*/  BSYNC B0 ;  /* 0x0000000000007941 */ /* 0x000fea0003800000 */
.L_x_866:
        /* <DEDUP_REMOVED lines=16> */
.L_x_869:
[----:B------:R-:W-:Y:S05]  /*89a0*/  BSYNC B0 ;  /* 0x0000000000007941 */ /* 0x000fea0003800000 */
.L_x_868:
        /* <DEDUP_REMOVED lines=16> */
.L_x_871:
[----:B------:R-:W-:Y:S05]  /*8ab0*/  BSYNC B0 ;  /* 0x0000000000007941 */ /* 0x000fea0003800000 */
.L_x_870:
        /* <DEDUP_REMOVED lines=16> */
.L_x_873:
[----:B------:R-:W-:Y:S05]  /*8bc0*/  BSYNC B0 ;  /* 0x0000000000007941 */ /* 0x000fea0003800000 */
.L_x_872:
        /* <DEDUP_REMOVED lines=16> */
.L_x_875:
[----:B------:R-:W-:Y:S05]  /*8cd0*/  BSYNC B0 ;  /* 0x0000000000007941 */ /* 0x000fea0003800000 */
.L_x_874:
        /* <DEDUP_REMOVED lines=23> */
.L_x_877:
[----:B------:R-:W-:Y:S05]  /*8e50*/  BSYNC B0 ;  /* 0x0000000000007941 */ /* 0x000fea0003800000 */
.L_x_876:
        /* <DEDUP_REMOVED lines=14> */
.L_x_879:
[----:B------:R-:W-:Y:S05]  /*8f40*/  BSYNC B0 ;  /* 0x0000000000007941 */ /* 0x000fea0003800000 */
.L_x_878:
        /* <DEDUP_REMOVED lines=14> */
.L_x_881:
[----:B------:R-:W-:Y:S05]  /*9030*/  BSYNC B0 ;  /* 0x0000000000007941 */ /* 0x000fea0003800000 */
.L_x_880:
        /* <DEDUP_REMOVED lines=14> */
.L_x_883:
[----:B------:R-:W-:Y:S05]  /*9120*/  BSYNC B0 ;  /* 0x0000000000007941 */ /* 0x000fea0003800000 */
.L_x_882:
        /* <DEDUP_REMOVED lines=14> */
.L_x_885:
[----:B------:R-:W-:Y:S05]  /*9210*/  BSYNC B0 ;  /* 0x0000000000007941 */ /* 0x000fea0003800000 */
.L_x_884:
        /* <DEDUP_REMOVED lines=14> */
.L_x_886:
        /* <DEDUP_REMOVED lines=16> */
.L_x_2310:


//--------------------- .text._ZN7cutlass13device_kernelIN5flash19enable_sm80_to_sm89INS1_16FlashAttnBwdSm80INS1_25CollectiveMainloopBwdSm80ILi2ELi1EN4cute5tupleIJNS5_1CILi64EEENS7_ILi96EEENS7_ILi128EEEEEENS_10bfloat16_tEfNS_4arch4Sm80ELb1ELb0ELb1ELb1ELb1ELb0ELb0ELb0ELi2ELi2ELi2ELi2ELb1EEENS1_21CollectiveEpilogueBwdISB_SC_SE_Li256ELb1ELb0ELi4EEENS1_25SingleTileBwdLPTSchedulerILb1ELi96ELb1EEEEEEEEEvNT_6ParamsE --------------------------
	.section	.text._ZN7cutlass13device_kernelIN5flash19enable_sm80_to_sm89INS1_16FlashAttnBwdSm80INS1_25CollectiveMainloopBwdSm80ILi2ELi1EN4cute5tupleIJNS5_1CILi64EEENS7_ILi96EEENS7_ILi128EEEEEENS_10bfloat16_tEfNS_4arch4Sm80ELb1ELb0ELb1ELb1ELb1ELb0ELb0ELb0ELi2ELi2ELi2ELi2ELb1EEENS1_21CollectiveEpilogueBwdISB_SC_SE_Li256ELb1ELb0ELi4EEENS1_25SingleTileBwdLPTSchedulerILb1ELi96ELb1EEEEEEEEEvNT_6ParamsE,"ax",@progbits
	.sectioninfo	@"SHI_REGISTERS=255"
	.align	128
.text._ZN7cutlass13device_kernelIN5flash19enable_sm80_to_sm89INS1_16FlashAttnBwdSm80INS1_25CollectiveMainloopBwdSm80ILi2ELi1EN4cute5tupleIJNS5_1CILi64EEENS7_ILi96EEENS7_ILi128EEEEEENS_10bfloat16_tEfNS_4arch4Sm80ELb1ELb0ELb1ELb1ELb1ELb0ELb0ELb0ELi2ELi2ELi2ELi2ELb1EEENS1_21CollectiveEpilogueBwdISB_SC_SE_Li256ELb1ELb0ELi4EEENS1_25SingleTileBwdLPTSchedulerILb1ELi96ELb1EEEEEEEEEvNT_6ParamsE:
        .type           _ZN7cutlass13device_kernelIN5flash19enable_sm80_to_sm89INS1_16FlashAttnBwdSm80INS1_25CollectiveMainloopBwdSm80ILi2ELi1EN4cute5tupleIJNS5_1CILi64EEENS7_ILi96EEENS7_ILi128EEEEEENS_10bfloat16_tEfNS_4arch4Sm80ELb1ELb0ELb1ELb1ELb1ELb0ELb0ELb0ELi2ELi2ELi2ELi2ELb1EEENS1_21CollectiveEpilogueBwdISB_SC_SE_Li256ELb1ELb0ELi4EEENS1_25SingleTileBwdLPTSchedulerILb1ELi96ELb1EEEEEEEEEvNT_6ParamsE,@function
        .size           _ZN7cutlass13device_kernelIN5flash19enable_sm80_to_sm89INS1_16FlashAttnBwdSm80INS1_25CollectiveMainloopBwdSm80ILi2ELi1EN4cute5tupleIJNS5_1CILi64EEENS7_ILi96EEENS7_ILi128EEEEEENS_10bfloat16_tEfNS_4arch4Sm80ELb1ELb0ELb1ELb1ELb1ELb0ELb0ELb0ELi2ELi2ELi2ELi2ELb1EEENS1_21CollectiveEpilogueBwdISB_SC_SE_Li256ELb1ELb0ELi4EEENS1_25SingleTileBwdLPTSchedulerILb1ELi96ELb1EEEEEEEEEvNT_6ParamsE,(.L_x_2311 - _ZN7cutlass13device_kernelIN5flash19enable_sm80_to_sm89INS1_16FlashAttnBwdSm80INS1_25CollectiveMainloopBwdSm80ILi2ELi1EN4cute5tupleIJNS5_1CILi64EEENS7_ILi96EEENS7_ILi128EEEEEENS_10bfloat16_tEfNS_4arch4Sm80ELb1ELb0ELb1ELb1ELb1ELb0ELb0ELb0ELi2ELi2ELi2ELi2ELb1EEENS1_21CollectiveEpilogueBwdISB_SC_SE_Li256ELb1ELb0ELi4EEENS1_25SingleTileBwdLPTSchedulerILb1ELi96ELb1EEEEEEEEEvNT_6ParamsE)
        .other          _ZN7cutlass13device_kernelIN5flash19enable_sm80_to_sm89INS1_16FlashAttnBwdSm80INS1_25CollectiveMainloopBwdSm80ILi2ELi1EN4cute5tupleIJNS5_1CILi64EEENS7_ILi96EEENS7_ILi128EEEEEENS_10bfloat16_tEfNS_4arch4Sm80ELb1ELb0ELb1ELb1ELb1ELb0ELb0ELb0ELi2ELi2ELi2ELi2ELb1EEENS1_21CollectiveEpilogueBwdISB_SC_SE_Li256ELb1ELb0ELi4EEENS1_25SingleTileBwdLPTSchedulerILb1ELi96ELb1EEEEEEEEEvNT_6ParamsE,@"STO_CUDA_ENTRY STV_DEFAULT"
_ZN7cutlass13device_kernelIN5flash19enable_sm80_to_sm89INS1_16FlashAttnBwdSm80INS1_25CollectiveMainloopBwdSm80ILi2ELi1EN4cute5tupleIJNS5_1CILi64EEENS7_ILi96EEENS7_ILi128EEEEEENS_10bfloat16_tEfNS_4arch4Sm80ELb1ELb0ELb1ELb1ELb1ELb0ELb0ELb0ELi2ELi2ELi2ELi2ELb1EEENS1_21CollectiveEpilogueBwdISB_SC_SE_Li256ELb1ELb0ELi4EEENS1_25SingleTileBwdLPTSchedulerILb1ELi96ELb1EEEEEEEEEvNT_6ParamsE:
        /* <DEDUP_REMOVED lines=30> */
.L_x_888:
[----:B------:R-:W-:Y:S02]  /*01e0*/  ULDC UR7, c[0x0][0x3ac] ;  /* 0x0000eb0000077ab9 */ /* 0x000fe40000000800 */
[----:B------:R-:W-:Y:S02]  /*01f0*/  UISETP.NE.AND UP0, UPT, UR7, 0x1, UPT ;  /* 0x000000010700788c */ /* 0x000fe4000bf05270 */
[----:B------:R-:W-:Y:S02]  /*0200*/  ULDC.64 UR4, c[0x0][0x3b0] ;  /* 0x0000ec0000047ab9 */ /* 0x000fe40000000a00 */
[----:B------:R-:W-:Y:S02]  /*0210*/  UIMAD.WIDE.U32 UR10, UR6, UR4, URZ ;  /* 0x00000004060a72a5 */ /* 0x000fe4000f8e003f */
[----:B------:R-:W-:-:S05]  /*0220*/  UMOV UR9, UR6 ;  /* 0x0000000600097c82 */ /* 0x000fca0008000000 */
[----:B------:R-:W-:-:S04]  /*0230*/  @UP0 USHF.R.U32.HI UR9, URZ, UR5, UR11 ;  /* 0x000000053f090299 */ /* 0x000fc8000801160b */
[----:B------:R-:W-:-:S04]  /*0240*/  UIMAD UR7, UR9, UR7, URZ ;  /* 0x00000007090772a4 */ /* 0x000fc8000f8e023f */
.L_x_889:
        /* <DEDUP_REMOVED lines=12> */
[----:B------:R-:W-:-:S06]  /*0310*/  UIMAD UR4, UR4, UR6, UR5 ;  /* 0x00000006040472a4 */ /* 0x000fcc000f8e0205 */
[----:B------:R-:W-:Y:S01]  /*0320*/  IMAD.U32 R236, RZ, RZ, UR4 ;  /* 0x00000004ffec7e24 */ /* 0x000fe2000f8e00ff */
        /* <DEDUP_REMOVED lines=9> */
.L_x_890:
        /* <DEDUP_REMOVED lines=14> */
.L_x_892:
[----:B------:R-:W-:Y:S02]  /*04a0*/  ULDC UR4, c[0x0][0x3d4] ;  /* 0x0000f50000047ab9 */ /* 0x000fe40000000800 */
.L_x_891:
[----:B------:R-:W-:Y:S02]  /*04b0*/  UIADD3 UR4, UR4, 0x5f, URZ ;  /* 0x0000005f04047890 */ /* 0x000fe4000fffe03f */
[----:B------:R-:W-:-:S02]  /*04c0*/  ULOP3.LUT UR14, URZ, UR9, URZ, 0x33, !UPT ;  /* 0x000000093f0e7292 */ /* 0x000fc4000f8e333f */
[----:B------:R-:W-:-:S04]  /*04d0*/  UIMAD.WIDE UR4, UR4, 0x2aaaaaab, URZ ;  /* 0x2aaaaaab040478a5 */ /* 0x000fc8000f8e023f */
[----:B------:R-:W-:-:S04]  /*04e0*/  USHF.R.U32.HI UR4, URZ, 0x1f, UR5 ;  /* 0x0000001f3f047899 */ /* 0x000fc80008011605 */
[----:B------:R-:W-:-:S04]  /*04f0*/  ULEA.HI.SX32 UR4, UR5, UR4, 0x1c ;  /* 0x0000000405047291 */ /* 0x000fc8000f8fe23f */
[----:B------:R-:W-:Y:S02]  /*0500*/  UISETP.GT.AND UP0, UPT, UR4, UR9, UPT ;  /* 0x000000090400728c */ /* 0x000fe4000bf04270 */
[----:B------:R-:W-:Y:S02]  /*0510*/  UIADD3 UR14, UR4, UR14, URZ ;  /* 0x0000000e040e7290 */ /* 0x000fe4000fffe03f */
[----:B------:R-:W-:Y:S01]  /*0520*/  USEL UR13, UR13, 0xffffffff, UP0 ;  /* 0xffffffff0d0d7887 */ /* 0x000fe20008000000 */
[----:B------:R-:W-:Y:S05]  /*0530*/  BRA `(.L_x_893) ;  /* 0x000004a000007947 */ /* 0x000fea0003800000 */
.L_x_887:
[----:B------:R-:W-:Y:S02]  /*0540*/  ULDC.64 UR6, c[0x0][0x3b8] ;  /* 0x0000ee0000067ab9 */ /* 0x000fe40000000a00 */
[----:B------:R-:W-:Y:S02]  /*0550*/  UISETP.NE.AND UP0, UPT, UR6, 0x1, UPT ;  /* 0x000000010600788c */ /* 0x000fe4000bf05270 */
[----:B------:R-:W-:Y:S02]  /*0560*/  UIMAD.WIDE.U32 UR10, UR4, UR7, URZ ;  /* 0x00000007040a72a5 */ /* 0x000fe4000f8e003f */
[----:B------:R-:W-:-:S02]  /*0570*/  ULDC UR5, c[0x0][0x3c0] ;  /* 0x0000f00000057ab9 */ /* 0x000fc40000000800 */
        /* <DEDUP_REMOVED lines=17> */
.L_x_894:
[----:B------:R-:W-:Y:S02]  /*0690*/  ULDC UR7, c[0x0][0x3ac] ;  /* 0x0000eb0000077ab9 */ /* 0x000fe40000000800 */
[----:B------:R-:W-:Y:S02]  /*06a0*/  UISETP.NE.AND UP0, UPT, UR7, 0x1, UPT ;  /* 0x000000010700788c */ /* 0x000fe4000bf05270 */
[----:B------:R-:W-:Y:S02]  /*06b0*/  ULDC.64 UR4, c[0x0][0x3b0] ;  /* 0x0000ec0000047ab9 */ /* 0x000fe40000000a00 */
[----:B------:R-:W-:Y:S02]  /*06c0*/  UIMAD.WIDE.U32 UR10, UR6, UR4, URZ ;  /* 0x00000004060a72a5 */ /* 0x000fe4000f8e003f */
[----:B------:R-:W-:-:S05]  /*06d0*/  UMOV UR9, UR6 ;  /* 0x0000000600097c82 */ /* 0x000fca0008000000 */
[----:B------:R-:W-:-:S04]  /*06e0*/  @UP0 USHF.R.U32.HI UR9, URZ, UR5, UR11 ;  /* 0x000000053f090299 */ /* 0x000fc8000801160b */
[----:B------:R-:W-:-:S04]  /*06f0*/  UIMAD UR7, UR9, UR7, URZ ;  /* 0x00000007090772a4 */ /* 0x000fc8000f8e023f */
.L_x_895:
        /* <DEDUP_REMOVED lines=23> */
.L_x_896:
        /* <DEDUP_REMOVED lines=14> */
.L_x_898:
[----:B------:R-:W-:Y:S02]  /*0950*/  ULDC UR4, c[0x0][0x3d4] ;  /* 0x0000f50000047ab9 */ /* 0x000fe40000000800 */
.L_x_897:
[----:B------:R-:W-:Y:S02]  /*0960*/  UIADD3 UR4, UR4, 0x5f, URZ ;  /* 0x0000005f04047890 */ /* 0x000fe4000fffe03f */
[----:B------:R-:W-:-:S02]  /*0970*/  ULOP3.LUT UR14, URZ, UR9, URZ, 0x33, !UPT ;  /* 0x000000093f0e7292 */ /* 0x000fc4000f8e333f */
[----:B------:R-:W-:-:S04]  /*0980*/  UIMAD.WIDE UR4, UR4, 0x2aaaaaab, URZ ;  /* 0x2aaaaaab040478a5 */ /* 0x000fc8000f8e023f */
[----:B------:R-:W-:-:S04]  /*0990*/  USHF.R.U32.HI UR4, URZ, 0x1f, UR5 ;  /* 0x0000001f3f047899 */ /* 0x000fc80008011605 */
[----:B------:R-:W-:-:S04]  /*09a0*/  ULEA.HI.SX32 UR4, UR5, UR4, 0x1c ;  /* 0x0000000405047291 */ /* 0x000fc8000f8fe23f */
[----:B------:R-:W-:Y:S02]  /*09b0*/  UISETP.GT.AND UP0, UPT, UR4, UR9, UPT ;  /* 0x000000090400728c */ /* 0x000fe4000bf04270 */
[----:B------:R-:W-:Y:S02]  /*09c0*/  UIADD3 UR14, UR4, UR14, URZ ;  /* 0x0000000e040e7290 */ /* 0x000fe4000fffe03f */
[----:B------:R-:W-:-:S06]  /*09d0*/  USEL UR13, UR13, 0xffffffff, UP0 ;  /* 0xffffffff0d0d7887 */ /* 0x000fcc0008000000 */
.L_x_893:
        /* <DEDUP_REMOVED lines=49> */
.L_x_899:
        /* <DEDUP_REMOVED lines=10> */
.L_x_900:
[----:B------:R-:W-:Y:S05]  /*0d90*/  @!P1 BRA `(.L_x_901) ;  /* 0x0000005000009947 */ /* 0x000fea0003800000 */
[----:B------:R1:W2:Y:S04]  /*0da0*/  LDG.E R3, [R6.64] ;  /* 0x0000001206037981 */ /* 0x0002a8000c1e1900 */
[----:B-1----:R-:W3:Y:S01]  /*0db0*/  LDG.E R6, [R6.64+0x4] ;  /* 0x0000041206067981 */ /* 0x002ee2000c1e1900 */
[----:B--2---:R-:W1:Y:S08]  /*0dc0*/  R2UR UR17, R3 ;  /* 0x00000000031173c2 */ /* 0x004e7000000e0000 */
[----:B---3--:R-:W1:Y:S02]  /*0dd0*/  R2UR UR4, R6 ;  /* 0x00000000060473c2 */ /* 0x008e6400000e0000 */
[----:B-1----:R-:W-:-:S06]  /*0de0*/  UIADD3 UR17, -UR17, UR4, URZ ;  /* 0x0000000411117290 */ /* 0x002fcc000fffe13f */
.L_x_901:
        /* <DEDUP_REMOVED lines=68> */
[----:B------:R-:W-:Y:S01]  /*1230*/  IMAD.U32 R16, RZ, RZ, UR14 ;  /* 0x0000000eff107e24 */ /* 0x000fe2000f8e00ff */
[----:B------:R-:W-:Y:S01]  /*1240*/  SHF.R.S32.HI R6, RZ, 0x1f, R233 ;  /* 0x0000001fff067819 */ /* 0x000fe200000114e9 */
[----:B------:R-:W-:Y:S01]  /*1250*/  IMAD.U32 R7, RZ, RZ, UR14 ;  /* 0x0000000eff077e24 */ /* 0x000fe2000f8e00ff */
[----:B------:R-:W-:Y:S01]  /*1260*/  ISETP.NE.AND P2, PT, R3, 0x1, PT ;  /* 0x000000010300780c */ /* 0x000fe20003f45270 */
[----:B------:R-:W-:Y:S01]  /*1270*/  IMAD.U32 R5, RZ, RZ, UR4 ;  /* 0x00000004ff057e24 */ /* 0x000fe2000f8e00ff */
[----:B------:R-:W-:Y:S01]  /*1280*/  IADD3 R22, P0, R233, UR4, RZ ;  /* 0x00000004e9167c10 */ /* 0x000fe2000ff1e0ff */
[----:B------:R-:W-:Y:S01]  /*1290*/  USHF.R.S32.HI UR15, URZ, 0x1f, UR13 ;  /* 0x0000001f3f0f7899 */ /* 0x000fe2000801140d */
[----:B------:R-:W-:Y:S01]  /*12a0*/  LEA.HI R3, R4, R233, RZ, 0x3 ;  /* 0x000000e904037211 */ /* 0x000fe200078f18ff */
[----:B------:R-:W-:Y:S01]  /*12b0*/  USEL UR9, UR13, URZ, !UP1 ;  /* 0x0000003f0d097287 */ /* 0x000fe2000c800000 */
[----:B------:R-:W-:Y:S01]  /*12c0*/  LEA.HI.X.SX32 R23, R5, R6, 0x1, P0 ;  /* 0x0000000605177211 */ /* 0x000fe200000f0eff */
[----:B------:R-:W-:Y:S01]  /*12d0*/  IMAD.MOV.U32 R5, RZ, RZ, R236 ;  /* 0x000000ffff057224 */ /* 0x000fe200078e00ec */
[----:B------:R-:W-:Y:S01]  /*12e0*/  SHF.R.S32.HI R235, RZ, 0x3, R3 ;  /* 0x00000003ffeb7819 */ /* 0x000fe20000011403 */
[----:B------:R-:W-:Y:S01]  /*12f0*/  USEL UR8, UR15, URZ, !UP1 ;  /* 0x0000003f0f087287 */ /* 0x000fe2000c800000 */
[----:B------:R-:W-:Y:S01]  /*1300*/  IMAD.MOV.U32 R217, RZ, RZ, 0x40 ;  /* 0x00000040ffd97424 */ /* 0x000fe200078e00ff */
[----:B------:R-:W-:Y:S01]  /*1310*/  ULDC.64 UR4, c[0x0][0x1e8] ;  /* 0x00007a0000047ab9 */ /* 0x000fe20000000a00 */
[----:B------:R-:W-:Y:S01]  /*1320*/  SHF.R.S32.HI R9, RZ, 0x1f, R235 ;  /* 0x0000001fff097819 */ /* 0x000fe200000114eb */
[----:B------:R-:W-:Y:S01]  /*1330*/  @P2 IMAD.HI.U32 R11, R236, c[0x0][0x24c], RZ ;  /* 0x00009300ec0b2a27 */ /* 0x000fe200078e00ff */
[C---:B-----5:R-:W-:Y:S01]  /*1340*/  IADD3 R6, P1, R235.reuse, R0, RZ ;  /* 0x00000000eb067210 */ /* 0x060fe20007f3e0ff */
[----:B------:R-:W-:Y:S01]  /*1350*/  UIMAD UR4, UR8, UR4, URZ ;  /* 0x00000004080472a4 */ /* 0x000fe2000f8e023f */
[C---:B------:R-:W-:Y:S01]  /*1360*/  IADD3 R8, P0, R235.reuse, R2, RZ ;  /* 0x00000002eb087210 */ /* 0x040fe20007f1e0ff */
[----:B------:R-:W-:Y:S01]  /*1370*/  IMAD.SHL.U32 R234, R235, 0x40, RZ ;  /* 0x00000040ebea7824 */ /* 0x000fe200078e00ff */
[----:B------:R-:W-:Y:S01]  /*1380*/  @P2 SHF.R.U32.HI R5, RZ, c[0x0][0x250], R11 ;  /* 0x00009400ff052a19 */ /* 0x000fe2000001160b */
[----:B------:R-:W-:Y:S01]  /*1390*/  UMOV UR20, 0x6 ;  /* 0x0000000600147882 */ /* 0x000fe20000000000 */
[----:B------:R-:W-:Y:S01]  /*13a0*/  LOP3.LUT R11, R3, 0xfffffff8, RZ, 0xc0, !PT ;  /* 0xfffffff8030b7812 */ /* 0x000fe200078ec0ff */
[----:B------:R-:W-:Y:S01]  /*13b0*/  ULDC.64 UR6, c[0x0][0x1d8] ;  /* 0x0000760000067ab9 */ /* 0x000fe20000000a00 */
[-C--:B------:R-:W-:Y:S01]  /*13c0*/  LEA.HI.X.SX32 R0, R0, R9.reuse, 0x1, P1 ;  /* 0x0000000900007211 */ /* 0x080fe200008f0eff */
[----:B------:R-:W-:Y:S01]  /*13d0*/  USHF.L.U64.HI UR22, UR6, UR20, UR7 ;  /* 0x0000001406167299 */ /* 0x000fe20008010207 */
[----:B------:R-:W-:Y:S01]  /*13e0*/  LEA.HI.X.SX32 R9, R2, R9, 0x1, P0 ;  /* 0x0000000902097211 */ /* 0x000fe200000f0eff */
[----:B------:R-:W-:Y:S01]  /*13f0*/  IMAD.IADD R11, R233, 0x1, -R11 ;  /* 0x00000001e90b7824 */ /* 0x000fe200078e0a0b */
[----:B------:R-:W-:Y:S01]  /*1400*/  LEA.HI R2, R4, R233, RZ, 0x6 ;  /* 0x000000e904027211 */ /* 0x000fe200078f30ff */
[----:B------:R-:W-:Y:S01]  /*1410*/  IMAD R20, R0, c[0x0][0x178], RZ ;  /* 0x00005e0000147a24 */ /* 0x000fe200078e02ff */
[----:B------:R-:W-:Y:S01]  /*1420*/  IADD3 R10, -R235, UR17, RZ ;  /* 0x00000011eb0a7c10 */ /* 0x000fe2000fffe1ff */
[----:B------:R-:W-:Y:S01]  /*1430*/  IMAD.SHL.U32 R229, R11, 0x40, RZ ;  /* 0x000000400be57824 */ /* 0x000fe200078e00ff */
[----:B------:R-:W-:Y:S01]  /*1440*/  SHF.R.S32.HI R2, RZ, 0x6, R2 ;  /* 0x00000006ff027819 */ /* 0x000fe20000011402 */
[----:B------:R-:W-:Y:S01]  /*1450*/  IMAD.WIDE R16, R16, 0x60, R8 ;  /* 0x0000006010107825 */ /* 0x000fe200078e0208 */
[----:B------:R-:W-:Y:S01]  /*1460*/  LOP3.LUT R234, R234, 0x1c0, RZ, 0xc0, !PT ;  /* 0x000001c0eaea7812 */ /* 0x000fe200078ec0ff */
[----:B------:R-:W-:Y:S01]  /*1470*/  USHF.L.U32 UR23, UR6, 0x6, URZ ;  /* 0x0000000606177899 */ /* 0x000fe2000800063f */
[----:B------:R-:W-:Y:S01]  /*1480*/  LOP3.LUT R229, R229, 0x1c0, RZ, 0xc0, !PT ;  /* 0x000001c0e5e57812 */ /* 0x000fe200078ec0ff */
[----:B------:R-:W-:Y:S01]  /*1490*/  IMAD.SHL.U32 R8, R11, 0x8, RZ ;  /* 0x000000080b087824 */ /* 0x000fe200078e00ff */
[----:B------:R-:W-:Y:S01]  /*14a0*/  SHF.R.S32.HI R14, RZ, 0x1f, R5 ;  /* 0x0000001fff0e7819 */ /* 0x000fe20000011405 */
[----:B------:R-:W-:Y:S01]  /*14b0*/  IMAD R7, R7, -0x60, R10 ;  /* 0xffffffa007077824 */ /* 0x000fe200078e020a */
[----:B------:R-:W-:Y:S01]  /*14c0*/  LOP3.LUT R9, R229, 0x8, R3, 0xf8, !PT ;  /* 0x00000008e5097812 */ /* 0x000fe200078ef803 */
[----:B------:R-:W-:Y:S01]  /*14d0*/  IMAD.SHL.U32 R10, R2, 0x200, RZ ;  /* 0x00000200020a7824 */ /* 0x000fe200078e00ff */
[----:B------:R-:W-:Y:S01]  /*14e0*/  LOP3.LUT R12, R234, 0x38, R8, 0xf8, !PT ;  /* 0x00000038ea0c7812 */ /* 0x000fe200078ef808 */
[----:B------:R-:W-:Y:S01]  /*14f0*/  IMAD R18, R0, c[0x0][0x208], RZ ;  /* 0x0000820000127a24 */ /* 0x000fe200078e02ff */
[----:B------:R-:W-:Y:S01]  /*1500*/  SHF.R.U32.HI R229, RZ, 0x3, R229 ;  /* 0x00000003ffe57819 */ /* 0x000fe200000116e5 */
[----:B------:R-:W-:Y:S01]  /*1510*/  IMAD.U32 R0, RZ, RZ, UR9 ;  /* 0x00000009ff007e24 */ /* 0x000fe2000f8e00ff */
[----:B------:R-:W-:Y:S01]  /*1520*/  SHF.R.U32.HI R234, RZ, 0x3, R234 ;  /* 0x00000003ffea7819 */ /* 0x000fe200000116ea */
[----:B------:R-:W-:Y:S01]  /*1530*/  UIMAD UR6, UR9, UR5, UR4 ;  /* 0x00000005090672a4 */ /* 0x000fe2000f8e0204 */
[----:B------:R-:W-:Y:S01]  /*1540*/  LOP3.LUT R229, R10, R9, R229, 0xf6, !PT ;  /* 0x000000090ae57212 */ /* 0x000fe200078ef6e5 */
[----:B------:R-:W-:Y:S01]  /*1550*/  IMAD R20, R6, c[0x0][0x17c], R20 ;  /* 0x00005f0006147a24 */ /* 0x000fe200078e0214 */
[----:B------:R-:W-:Y:S01]  /*1560*/  LOP3.LUT R234, R10, R12, R234, 0xf6, !PT ;  /* 0x0000000c0aea7212 */ /* 0x000fe200078ef6ea */
[C---:B------:R-:W-:Y:S01]  /*1570*/  IMAD R12, R14.reuse, c[0x0][0x1e0], RZ ;  /* 0x000078000e0c7a24 */ /* 0x040fe200078e02ff */
[----:B------:R-:W-:Y:S01]  /*1580*/  SHF.R.S32.HI R9, RZ, 0x1f, R8 ;  /* 0x0000001fff097819 */ /* 0x000fe20000011408 */
[----:B------:R-:W-:Y:S01]  /*1590*/  IMAD R14, R14, c[0x0][0x1b0], RZ ;  /* 0x00006c000e0e7a24 */ /* 0x000fe200078e02ff */
[----:B------:R-:W-:Y:S01]  /*15a0*/  ULDC.64 UR4, c[0x0][0x1b8] ;  /* 0x00006e0000047ab9 */ /* 0x000fe20000000a00 */
[C---:B------:R-:W-:Y:S01]  /*15b0*/  IMAD R12, R5.reuse, c[0x0][0x1e4], R12 ;  /* 0x00007900050c7a24 */ /* 0x040fe200078e020c */
[----:B------:R-:W-:Y:S01]  /*15c0*/  UIMAD UR4, UR8, UR4, URZ ;  /* 0x00000004080472a4 */ /* 0x000fe2000f8e023f */
[----:B------:R-:W-:Y:S01]  /*15d0*/  IMAD.WIDE.U32 R28, R5, c[0x0][0x1e0], R8 ;  /* 0x00007800051c7a25 */ /* 0x000fe200078e0008 */
[----:B------:R-:W-:Y:S01]  /*15e0*/  USEL UR16, UR13, URZ, !UP2 ;  /* 0x0000003f0d107287 */ /* 0x000fe2000d000000 */
[----:B------:R-:W-:Y:S01]  /*15f0*/  ISETP.GE.AND P6, PT, R8, c[0x0][0x1cc], PT ;  /* 0x0000730008007a0c */ /* 0x000fe20003fc6270 */
[----:B------:R-:W-:Y:S01]  /*1600*/  UIMAD UR9, UR9, UR5, UR4 ;  /* 0x00000005090972a4 */ /* 0x000fe2000f8e0204 */
[----:B------:R-:W-:Y:S01]  /*1610*/  IMAD.IADD R13, R29, 0x1, R12 ;  /* 0x000000011d0d7824 */ /* 0x000fe200078e020c */
[----:B------:R-:W-:Y:S01]  /*1620*/  USEL UR15, UR15, URZ, !UP2 ;  /* 0x0000003f0f0f7287 */ /* 0x000fe2000d000000 */
[C---:B------:R-:W-:Y:S01]  /*1630*/  IMAD R14, R5.reuse, c[0x0][0x1b4], R14 ;  /* 0x00006d00050e7a24 */ /* 0x040fe200078e020e */
[----:B------:R-:W-:Y:S01]  /*1640*/  ULDC.64 UR4, c[0x0][0x218] ;  /* 0x0000860000047ab9 */ /* 0x000fe20000000a00 */
[----:B------:R-:W-:Y:S01]  /*1650*/  IMAD.WIDE.U32 R30, R5, c[0x0][0x1b0], R8 ;  /* 0x00006c00051e7a25 */ /* 0x000fe200078e0008 */
[----:B------:R-:W-:Y:S01]  /*1660*/  UIMAD UR4, UR15, UR4, URZ ;  /* 0x000000040f0472a4 */ /* 0x000fe2000f8e023f */
[----:B------:R-:W-:Y:S01]  /*1670*/  ISETP.LT.OR P2, PT, R7, 0x1, P6 ;  /* 0x000000010700780c */ /* 0x000fe20003741670 */
[----:B------:R-:W-:Y:S01]  /*1680*/  USHF.R.S32.HI UR24, URZ, 0x1f, UR11 ;  /* 0x0000001f3f187899 */ /* 0x000fe2000801140b */
[----:B------:R-:W-:Y:S01]  /*1690*/  IMAD.MOV.U32 R12, RZ, RZ, R28 ;  /* 0x000000ffff0c7224 */ /* 0x000fe200078e001c */
[----:B------:R-:W-:Y:S01]  /*16a0*/  UIMAD UR25, UR16, UR5, UR4 ;  /* 0x00000005101972a4 */ /* 0x000fe2000f8e0204 */
[----:B------:R-:W-:Y:S01]  /*16b0*/  IMAD.IADD R15, R31, 0x1, R14 ;  /* 0x000000011f0f7824 */ /* 0x000fe200078e020e */
[C---:B------:R-:W-:Y:S01]  /*16c0*/  ISETP.LT.OR P4, PT, R7.reuse, 0x21, P6 ;  /* 0x000000210700780c */ /* 0x040fe20003781670 */
[----:B------:R-:W-:Y:S01]  /*16d0*/  IMAD.WIDE.U32 R12, R0, c[0x0][0x1e8], R12 ;  /* 0x00007a00000c7a25 */ /* 0x000fe200078e000c */
[----:B------:R-:W-:Y:S01]  /*16e0*/  ULDC.64 UR4, c[0x0][0x178] ;  /* 0x00005e0000047ab9 */ /* 0x000fe20000000a00 */
[----:B------:R-:W-:Y:S01]  /*16f0*/  ISETP.LT.OR P6, PT, R7, 0x41, P6 ;  /* 0x000000410700780c */ /* 0x000fe200037c1670 */
[----:B------:R-:W-:Y:S01]  /*1700*/  CS2R R130, SRZ ;  /* 0x0000000000827805 */ /* 0x000fe2000001ff00 */
[----:B------:R-:W-:Y:S01]  /*1710*/  IMAD.MOV.U32 R14, RZ, RZ, R30 ;  /* 0x000000ffff0e7224 */ /* 0x000fe200078e001e */
[----:B------:R-:W-:Y:S01]  /*1720*/  IADD3 R13, R13, UR6, RZ ;  /* 0x000000060d0d7c10 */ /* 0x000fe2000fffe0ff */
[----:B------:R-:W-:Y:S01]  /*1730*/  IMAD.WIDE.U32 R24, R6, c[0x0][0x178], R8 ;  /* 0x00005e0006187a25 */ /* 0x000fe200078e0008 */
[----:B------:R-:W-:Y:S01]  /*1740*/  ULDC.64 UR6, c[0x0][0x188] ;  /* 0x0000620000067ab9 */ /* 0x000fe20000000a00 */
[----:B------:R-:W-:Y:S01]  /*1750*/  CS2R R128, SRZ ;  /* 0x0000000000807805 */ /* 0x000fe2000001ff00 */
[----:B------:R-:W-:Y:S01]  /*1760*/  UIMAD UR6, UR15, UR6, URZ ;  /* 0x000000060f0672a4 */ /* 0x000fe2000f8e023f */
[----:B------:R-:W-:Y:S01]  /*1770*/  IMAD.WIDE.U32 R14, R0, c[0x0][0x1b8], R14 ;  /* 0x00006e00000e7a25 */ /* 0x000fe200078e000e */
[----:B------:R-:W-:Y:S01]  /*1780*/  CS2R R126, SRZ ;  /* 0x00000000007e7805 */ /* 0x000fe2000001ff00 */
[----:B------:R-:W-:Y:S01]  /*1790*/  CS2R R124, SRZ ;  /* 0x00000000007c7805 */ /* 0x000fe2000001ff00 */
[----:B------:R-:W-:Y:S01]  /*17a0*/  UIMAD UR6, UR16, UR7, UR6 ;  /* 0x00000007100672a4 */ /* 0x000fe2000f8e0206 */
[----:B------:R-:W-:Y:S01]  /*17b0*/  IMAD R0, R17, c[0x0][0x1d8], RZ ;  /* 0x0000760011007a24 */ /* 0x000fe200078e02ff */
[----:B------:R-:W-:Y:S01]  /*17c0*/  IADD3 R15, R15, UR9, RZ ;  /* 0x000000090f0f7c10 */ /* 0x000fe2000fffe0ff */
[C---:B------:R-:W-:Y:S01]  /*17d0*/  IMAD R18, R6.reuse, c[0x0][0x20c], R18 ;  /* 0x0000830006127a24 */ /* 0x040fe200078e0212 */
[----:B------:R-:W-:Y:S01]  /*17e0*/  ULDC.64 UR8, c[0x0][0x208] ;  /* 0x0000820000087ab9 */ /* 0x000fe20000000a00 */
[----:B------:R-:W-:Y:S01]  /*17f0*/  IMAD.WIDE.U32 R26, R6, c[0x0][0x208], R8 ;  /* 0x00008200061a7a25 */ /* 0x000fe200078e0008 */
[----:B------:R-:W-:Y:S01]  /*1800*/  SHF.R.S32.HI R6, RZ, 0x1f, R236 ;  /* 0x0000001fff067819 */ /* 0x000fe200000114ec */
[----:B------:R-:W-:Y:S01]  /*1810*/  USHF.L.U32 UR27, UR8, 0x6, URZ ;  /* 0x00000006081b7899 */ /* 0x000fe2000800063f */
[----:B------:R-:W-:Y:S01]  /*1820*/  CS2R R122, SRZ ;  /* 0x00000000007a7805 */ /* 0x000fe2000001ff00 */
[C---:B------:R-:W-:Y:S01]  /*1830*/  IMAD R0, R16.reuse, c[0x0][0x1dc], R0 ;  /* 0x0000770010007a24 */ /* 0x040fe200078e0200 */
[----:B------:R-:W-:Y:S01]  /*1840*/  USHF.L.U64.HI UR26, UR8, UR20, UR9 ;  /* 0x00000014081a7299 */ /* 0x000fe20008010209 */
[----:B------:R-:W-:Y:S01]  /*1850*/  IMAD.WIDE.U32 R12, R16, c[0x0][0x1d8], R12 ;  /* 0x00007600100c7a25 */ /* 0x000fe200078e000c */
[----:B------:R-:W-:Y:S01]  /*1860*/  CS2R R120, SRZ ;  /* 0x0000000000787805 */ /* 0x000fe2000001ff00 */
[----:B------:R-:W-:Y:S01]  /*1870*/  CS2R R118, SRZ ;  /* 0x0000000000767805 */ /* 0x000fe2000001ff00 */
[----:B------:R-:W-:Y:S01]  /*1880*/  UIMAD UR26, UR26, UR11, URZ ;  /* 0x0000000b1a1a72a4 */ /* 0x000fe2000f8e023f */
[----:B------:R-:W-:Y:S01]  /*1890*/  IMAD.IADD R19, R27, 0x1, R18 ;  /* 0x000000011b137824 */ /* 0x000fe200078e0212 */
[----:B------:R-:W-:Y:S01]  /*18a0*/  CS2R R116, SRZ ;  /* 0x0000000000747805 */ /* 0x000fe2000001ff00 */
[----:B------:R-:W-:Y:S01]  /*18b0*/  IMAD.MOV.U32 R18, RZ, RZ, R26 ;  /* 0x000000ffff127224 */ /* 0x000fe200078e001a */
[----:B------:R-:W-:Y:S01]  /*18c0*/  UIMAD UR26, UR24, UR27, UR26 ;  /* 0x0000001b181a72a4 */ /* 0x000fe2000f8e021a */
[----:B------:R-:W-:Y:S01]  /*18d0*/  IMAD R238, R6, c[0x0][0x210], RZ ;  /* 0x0000840006ee7a24 */ /* 0x000fe200078e02ff */
[----:B------:R-:W-:Y:S01]  /*18e0*/  UIMAD UR24, UR24, UR4, URZ ;  /* 0x00000004181872a4 */ /* 0x000fe2000f8e023f */
[----:B------:R-:W-:Y:S01]  /*18f0*/  IMAD.IADD R0, R13, 0x1, R0 ;  /* 0x000000010d007824 */ /* 0x000fe200078e0200 */
[----:B------:R-:W-:Y:S01]  /*1900*/  IADD3 R13, R8, 0x40, RZ ;  /* 0x00000040080d7810 */ /* 0x000fe20007ffe0ff */
[----:B------:R-:W-:Y:S01]  /*1910*/  IMAD.IADD R21, R25, 0x1, R20 ;  /* 0x0000000119157824 */ /* 0x000fe200078e0214 */
[----:B------:R-:W-:Y:S01]  /*1920*/  UIMAD UR24, UR11, UR5, UR24 ;  /* 0x000000050b1872a4 */ /* 0x000fe2000f8e0218 */
[----:B------:R-:W-:Y:S01]  /*1930*/  IMAD.MOV.U32 R20, RZ, RZ, R24 ;  /* 0x000000ffff147224 */ /* 0x000fe200078e0018 */
[----:B------:R-:W-:Y:S01]  /*1940*/  ISETP.GE.AND P5, PT, R13, c[0x0][0x1cc], PT ;  /* 0x000073000d007a0c */ /* 0x000fe20003fa6270 */
[----:B------:R-:W-:Y:S01]  /*1950*/  IMAD R240, R6, c[0x0][0x180], RZ ;  /* 0x0000600006f07a24 */ /* 0x000fe200078e02ff */
[----:B------:R-:W-:Y:S01]  /*1960*/  CS2R R114, SRZ ;  /* 0x0000000000727805 */ /* 0x000fe2000001ff00 */
[C---:B------:R-:W-:Y:S01]  /*1970*/  IMAD R238, R236.reuse, c[0x0][0x214], R238 ;  /* 0x00008500ecee7a24 */ /* 0x040fe200078e02ee */
[C---:B------:R-:W-:Y:S01]  /*1980*/  ISETP.LT.OR P1, PT, R7.reuse, 0x1, P5 ;  /* 0x000000010700780c */ /* 0x040fe20002f21670 */
[C---:B------:R-:W-:Y:S01]  /*1990*/  IMAD.WIDE.U32 R18, R236.reuse, c[0x0][0x210], R18 ;  /* 0x00008400ec127a25 */ /* 0x040fe200078e0012 */
[C---:B------:R-:W-:Y:S01]  /*19a0*/  ISETP.LT.OR P3, PT, R7.reuse, 0x21, P5 ;  /* 0x000000210700780c */ /* 0x040fe20002f61670 */
[----:B------:R-:W-:Y:S01]  /*19b0*/  CS2R R112, SRZ ;  /* 0x0000000000707805 */ /* 0x000fe2000001ff00 */
        /* <DEDUP_REMOVED lines=13> */
[----:B------:R-:W-:Y:S01]  /*1a90*/  IMAD.IADD R241, R21, 0x1, R240 ;  /* 0x0000000115f17824 */ /* 0x000fe200078e02f0 */
[----:B------:R-:W-:Y:S01]  /*1aa0*/  CS2R R96, SRZ ;  /* 0x0000000000607805 */ /* 0x000fe2000001ff00 */
[----:B------:R-:W-:Y:S01]  /*1ab0*/  IMAD.MOV.U32 R240, RZ, RZ, R20 ;  /* 0x000000fffff07224 */ /* 0x000fe200078e0014 */
[----:B------:R-:W-:Y:S01]  /*1ac0*/  LEA R20, P0, R12, c[0x0][0x1c0], 0x1 ;  /* 0x000070000c147a11 */ /* 0x000fe200078008ff */
[----:B------:R-:W-:Y:S01]  /*1ad0*/  IMAD.WIDE.U32 R238, R250, c[0x0][0x218], R238 ;  /* 0x00008600faee7a25 */ /* 0x000fe200078e00ee */
[----:B------:R-:W-:Y:S01]  /*1ae0*/  CS2R R94, SRZ ;  /* 0x00000000005e7805 */ /* 0x000fe2000001ff00 */
[----:B------:R-:W-:Y:S01]  /*1af0*/  CS2R R92, SRZ ;  /* 0x00000000005c7805 */ /* 0x000fe2000001ff00 */
[----:B------:R-:W-:Y:S01]  /*1b00*/  LEA.HI.X R21, R12, c[0x0][0x1c4], R0, 0x1, P0 ;  /* 0x000071000c157a11 */ /* 0x000fe200000f0c00 */
[----:B------:R-:W-:Y:S01]  /*1b10*/  IMAD.SHL.U32 R234, R234, 0x2, RZ ;  /* 0x00000002eaea7824 */ /* 0x000fe200078e00ff */
[----:B------:R-:W-:Y:S01]  /*1b20*/  IADD3 R245, R239, UR25, RZ ;  /* 0x00000019eff57c10 */ /* 0x000fe2000fffe0ff */
[----:B------:R-:W-:Y:S01]  /*1b30*/  IMAD.U32 R0, RZ, RZ, UR27 ;  /* 0x0000001bff007e24 */ /* 0x000fe2000f8e00ff */
[----:B------:R-:W-:Y:S01]  /*1b40*/  CS2R R90, SRZ ;  /* 0x00000000005a7805 */ /* 0x000fe2000001ff00 */
[----:B------:R-:W-:Y:S01]  /*1b50*/  IMAD.MOV.U32 R244, RZ, RZ, R238 ;  /* 0x000000fffff47224 */ /* 0x000fe200078e00ee */
[----:B------:R-:W-:Y:S01]  /*1b60*/  @!PT LDS RZ, [RZ] ;  /* 0x00000000fffff984 */ /* 0x000fe20000000800 */
[----:B------:R-:W-:Y:S01]  /*1b70*/  @!PT LDS RZ, [RZ] ;  /* 0x00000000fffff984 */ /* 0x000fe20000000800 */
[----:B------:R-:W-:Y:S01]  /*1b80*/  @!PT LDS RZ, [RZ] ;  /* 0x00000000fffff984 */ /* 0x000fe20000000800 */
[----:B------:R1:W-:Y:S01]  /*1b90*/  LDGSTS.E.BYPASS.LTC128B.128 [R234+0x6080], [R20.64], !P2 ;  /* 0x0608000014ea7fae */ /* 0x0003e2000d101d52 */
[----:B------:R-:W-:Y:S01]  /*1ba0*/  IMAD R5, R17, c[0x0][0x1a8], RZ ;  /* 0x00006a0011057a24 */ /* 0x000fe200078e02ff */
[----:B------:R-:W-:Y:S01]  /*1bb0*/  CS2R R88, SRZ ;  /* 0x0000000000587805 */ /* 0x000fe2000001ff00 */
[----:B------:R-:W-:Y:S01]  /*1bc0*/  IMAD.WIDE.U32 R24, R0, UR11, R244 ;  /* 0x0000000b00187c25 */ /* 0x000fe2000f8e00f4 */
[----:B------:R1:W-:Y:S01]  /*1bd0*/  LDGSTS.E.BYPASS.LTC128B.128 [R234+0x9080], [R20.64+0x80], !P1 ;  /* 0x0908008014ea7fae */ /* 0x0003e2000c901d52 */
[----:B------:R-:W-:Y:S01]  /*1be0*/  IADD3 R18, P1, R20, UR23, RZ ;  /* 0x0000001714127c10 */ /* 0x000fe2000ff3e0ff */
[----:B------:R-:W-:Y:S01]  /*1bf0*/  CS2R R86, SRZ ;  /* 0x0000000000567805 */ /* 0x000fe2000001ff00 */
[----:B------:R-:W-:Y:S01]  /*1c00*/  IMAD.U32 R0, RZ, RZ, UR23 ;  /* 0x00000017ff007e24 */ /* 0x000fe2000f8e00ff */
[----:B------:R-:W-:Y:S01]  /*1c10*/  CS2R R84, SRZ ;  /* 0x0000000000547805 */ /* 0x000fe2000001ff00 */
[C---:B------:R-:W-:Y:S01]  /*1c20*/  IMAD R5, R16.reuse, c[0x0][0x1ac], R5 ;  /* 0x00006b0010057a24 */ /* 0x040fe200078e0205 */
[----:B------:R-:W-:Y:S01]  /*1c30*/  IADD3.X R19, R21, UR22, RZ, P1, !PT ;  /* 0x0000001615137c10 */ /* 0x000fe20008ffe4ff */
[----:B------:R-:W-:Y:S01]  /*1c40*/  IMAD.WIDE.U32 R14, R16, c[0x0][0x1a8], R14 ;  /* 0x00006a00100e7a25 */ /* 0x000fe200078e000e */
[----:B------:R-:W-:Y:S01]  /*1c50*/  CS2R R74, SRZ ;  /* 0x00000000004a7805 */ /* 0x000fe2000001ff00 */
[----:B------:R-:W-:Y:S01]  /*1c60*/  CS2R R72, SRZ ;  /* 0x0000000000487805 */ /* 0x000fe2000001ff00 */
[----:B------:R-:W-:Y:S01]  /*1c70*/  CS2R R70, SRZ ;  /* 0x0000000000467805 */ /* 0x000fe2000001ff00 */
[----:B------:R-:W-:Y:S01]  /*1c80*/  IMAD.IADD R5, R15, 0x1, R5 ;  /* 0x000000010f057824 */ /* 0x000fe200078e0205 */
[----:B------:R-:W-:Y:S01]  /*1c90*/  LEA R16, P0, R14, c[0x0][0x190], 0x1 ;  /* 0x000064000e107a11 */ /* 0x000fe200078008ff */
[----:B------:R-:W-:Y:S01]  /*1ca0*/  IMAD.WIDE.U32 R240, R250, c[0x0][0x188], R240 ;  /* 0x00006200faf07a25 */ /* 0x000fe200078e00f0 */
[----:B------:R2:W-:Y:S01]  /*1cb0*/  LDGSTS.E.BYPASS.LTC128B.128 [R234+0x7080], [R18.64], !P4 ;  /* 0x0708000012ea7fae */ /* 0x0005e2000e101d52 */
[----:B------:R-:W-:Y:S01]  /*1cc0*/  CS2R R68, SRZ ;  /* 0x0000000000447805 */ /* 0x000fe2000001ff00 */
[----:B------:R-:W-:Y:S01]  /*1cd0*/  LEA.HI.X R17, R14, c[0x0][0x194], R5, 0x1, P0 ;  /* 0x000065000e117a11 */ /* 0x000fe200000f0c05 */
[----:B------:R-:W-:Y:S01]  /*1ce0*/  IMAD.MOV.U32 R206, RZ, RZ, 0x20 ;  /* 0x00000020ffce7424 */ /* 0x000fe200078e00ff */
[----:B------:R-:W-:Y:S01]  /*1cf0*/  IADD3 R5, R25, UR26, RZ ;  /* 0x0000001a19057c10 */ /* 0x000fe2000fffe0ff */
[----:B------:R-:W-:Y:S01]  /*1d00*/  UIMAD.WIDE.U32 UR26, UR11, UR4, URZ ;  /* 0x000000040b1a72a5 */ /* 0x000fe2000f8e003f */
[C---:B------:R-:W-:Y:S01]  /*1d10*/  LEA R14, P0, R24.reuse, c[0x0][0x1f0], 0x1 ;  /* 0x00007c00180e7a11 */ /* 0x040fe200078008ff */
[----:B------:R-:W-:Y:S01]  /*1d20*/  IMAD.SHL.U32 R229, R229, 0x2, RZ ;  /* 0x00000002e5e57824 */ /* 0x000fe200078e00ff */
[----:B------:R-:W-:Y:S01]  /*1d30*/  IADD3 R232, R241, UR6, RZ ;  /* 0x00000006f1e87c10 */ /* 0x000fe2000fffe0ff */
[----:B------:R-:W-:Y:S01]  /*1d40*/  ULDC.64 UR6, c[0x0][0x1a8] ;  /* 0x00006a0000067ab9 */ /* 0x000fe20000000a00 */
[----:B------:R-:W-:Y:S01]  /*1d50*/  LEA.HI.X R15, R24, c[0x0][0x1f4], R5, 0x1, P0 ;  /* 0x00007d00180f7a11 */ /* 0x000fe200000f0c05 */
[----:B------:R-:W-:Y:S01]  /*1d60*/  UIADD3 UR24, UR27, UR24, URZ ;  /* 0x000000181b187290 */ /* 0x000fe2000fffe03f */
[----:B------:R-:W-:Y:S01]  /*1d70*/  IMAD R26, R6, c[0x0][0x270], RZ ;  /* 0x00009c00061a7a24 */ /* 0x000fe200078e02ff */
[----:B-1----:R-:W-:Y:S01]  /*1d80*/  IADD3 R20, P2, P1, R0, 0x80, R20 ;  /* 0x0000008000147810 */ /* 0x002fe2000795e014 */
[----:B------:R-:W-:Y:S01]  /*1d90*/  USHF.L.U64.HI UR7, UR6, UR20, UR7 ;  /* 0x0000001406077299 */ /* 0x000fe20008010207 */
[----:B------:R-:W-:Y:S01]  /*1da0*/  IMAD.WIDE.U32 R22, R236, c[0x0][0x238], R22 ;  /* 0x00008e00ec167a25 */ /* 0x000fe200078e0016 */
[----:B------:R-:W-:Y:S01]  /*1db0*/  USHF.L.U32 UR20, UR8, 0x5, URZ ;  /* 0x0000000508147899 */ /* 0x000fe2000800063f */
[----:B------:R-:W-:Y:S01]  /*1dc0*/  IADD3.X R21, RZ, UR22, R21, P2, P1 ;  /* 0x00000016ff157c10 */ /* 0x000fe200097e2415 */
[----:B------:R-:W-:Y:S01]  /*1dd0*/  CS2R R66, SRZ ;  /* 0x0000000000427805 */ /* 0x000fe2000001ff00 */
[----:B------:R-:W-:Y:S01]  /*1de0*/  ISETP.GE.AND P2, PT, R8, c[0x0][0x19c], PT ;  /* 0x0000670008007a0c */ /* 0x000fe20003f46270 */
[----:B------:R-:W-:Y:S01]  /*1df0*/  IMAD.U32 R0, RZ, RZ, UR24 ;  /* 0x00000018ff007e24 */ /* 0x000fe2000f8e00ff */
[----:B------:R-:W-:Y:S01]  /*1e00*/  ISETP.GE.AND P1, PT, R13, c[0x0][0x19c], PT ;  /* 0x000067000d007a0c */ /* 0x000fe20003f26270 */
[----:B------:R1:W-:Y:S01]  /*1e10*/  LDGSTS.E.BYPASS.LTC128B.128 [R234+0xa080], [R20.64], !P3 ;  /* 0x0a08000014ea7fae */ /* 0x0003e2000d901d52 */
[C---:B------:R-:W-:Y:S01]  /*1e20*/  ISETP.LT.OR P0, PT, R7.reuse, 0x1, P2 ;  /* 0x000000010700780c */ /* 0x040fe20001701670 */
[----:B------:R-:W-:Y:S01]  /*1e30*/  IMAD R26, R236, c[0x0][0x274], R26 ;  /* 0x00009d00ec1a7a24 */ /* 0x000fe200078e021a */
[----:B------:R-:W-:Y:S01]  /*1e40*/  ISETP.LT.OR P4, PT, R7, 0x1, P1 ;  /* 0x000000010700780c */ /* 0x000fe20000f81670 */
[----:B------:R-:W-:Y:S01]  /*1e50*/  IMAD.MOV.U32 R224, RZ, RZ, 0x20 ;  /* 0x00000020ffe07424 */ /* 0x000fe200078e00ff */
[----:B--2---:R-:W-:Y:S01]  /*1e60*/  IADD3 R18, P3, R18, UR23, RZ ;  /* 0x0000001712127c10 */ /* 0x004fe2000ff7e0ff */
[----:B------:R-:W-:Y:S01]  /*1e70*/  IMAD.MOV.U32 R226, RZ, RZ, 0x10 ;  /* 0x00000010ffe27424 */ /* 0x000fe200078e00ff */
[----:B------:R-:W-:Y:S01]  /*1e80*/  CS2R R64, SRZ ;  /* 0x0000000000407805 */ /* 0x000fe2000001ff00 */
[----:B------:R-:W-:Y:S01]  /*1e90*/  IMAD.MOV.U32 R225, RZ, RZ, 0x10 ;  /* 0x00000010ffe17424 */ /* 0x000fe200078e00ff */
[----:B------:R-:W-:Y:S01]  /*1ea0*/  IADD3.X R19, R19, UR22, RZ, P3, !PT ;  /* 0x0000001613137c10 */ /* 0x000fe20009ffe4ff */
[----:B------:R-:W-:Y:S01]  /*1eb0*/  USHF.L.U32 UR22, UR6, 0x6, URZ ;  /* 0x0000000606167899 */ /* 0x000fe2000800063f */
[----:B------:R-:W-:Y:S01]  /*1ec0*/  CS2R R62, SRZ ;  /* 0x00000000003e7805 */ /* 0x000fe2000001ff00 */
[----:B------:R-:W-:Y:S01]  /*1ed0*/  USHF.R.S32.HI UR6, URZ, 0x1f, UR21 ;  /* 0x0000001f3f067899 */ /* 0x000fe20008011415 */
[----:B------:R-:W-:Y:S01]  /*1ee0*/  CS2R R60, SRZ ;  /* 0x00000000003c7805 */ /* 0x000fe2000001ff00 */
[----:B------:R2:W-:Y:S01]  /*1ef0*/  LDGSTS.E.BYPASS.LTC128B.128 [R234+0x8080], [R18.64], !P6 ;  /* 0x0808000012ea7fae */ /* 0x0005e2000f101d52 */
[C---:B------:R-:W-:Y:S01]  /*1f00*/  ISETP.LT.OR P6, PT, R7.reuse, 0x21, P2 ;  /* 0x000000210700780c */ /* 0x040fe200017c1670 */
[----:B------:R-:W-:Y:S01]  /*1f10*/  IMAD.U32 R9, RZ, RZ, UR22 ;  /* 0x00000016ff097e24 */ /* 0x000fe2000f8e00ff */
        /* <DEDUP_REMOVED lines=10> */
[----:B-1----:R-:W-:Y:S01]  /*1fc0*/  IMAD.U32 R20, RZ, RZ, UR26 ;  /* 0x0000001aff147e24 */ /* 0x002fe2000f8e00ff */
[----:B------:R-:W-:Y:S01]  /*1fd0*/  CS2R R46, SRZ ;  /* 0x00000000002e7805 */ /* 0x000fe2000001ff00 */
[----:B------:R-:W-:Y:S01]  /*1fe0*/  IMAD.U32 R21, RZ, RZ, UR27 ;  /* 0x0000001bff157e24 */ /* 0x000fe2000f8e00ff */
[----:B------:R3:W-:Y:S01]  /*1ff0*/  LDGSTS.E.BYPASS.LTC128B.128 [R234+0x3080], [R16.64+0x80], !P4 ;  /* 0x0308008010ea7fae */ /* 0x0007e2000e101d52 */
[----:B------:R-:W-:Y:S01]  /*2000*/  ISETP.GE.AND P4, PT, R8, c[0x0][0x16c], PT ;  /* 0x00005b0008007a0c */ /* 0x000fe20003f86270 */
[----:B------:R-:W-:Y:S01]  /*2010*/  CS2R R44, SRZ ;  /* 0x00000000002c7805 */ /* 0x000fe2000001ff00 */
[C---:B------:R-:W-:Y:S01]  /*2020*/  LEA R5, P3, R20.reuse, R240, 0x6 ;  /* 0x000000f014057211 */ /* 0x040fe200078630ff */
[----:B------:R-:W-:Y:S01]  /*2030*/  CS2R R42, SRZ ;  /* 0x00000000002a7805 */ /* 0x000fe2000001ff00 */
[----:B------:R-:W-:Y:S01]  /*2040*/  CS2R R40, SRZ ;  /* 0x0000000000287805 */ /* 0x000fe2000001ff00 */
[----:B------:R-:W-:Y:S01]  /*2050*/  CS2R R38, SRZ ;  /* 0x0000000000267805 */ /* 0x000fe2000001ff00 */
[----:B------:R-:W-:Y:S01]  /*2060*/  LEA.HI.X R0, R20, R232, R0, 0x6, P3 ;  /* 0x000000e814007211 */ /* 0x000fe200018f3400 */
[----:B------:R-:W-:Y:S01]  /*2070*/  CS2R R36, SRZ ;  /* 0x0000000000247805 */ /* 0x000fe2000001ff00 */
[----:B------:R-:W-:Y:S01]  /*2080*/  IADD3 R20, P5, P0, R9, 0x80, R16 ;  /* 0x0000008009147810 */ /* 0x000fe200078be010 */
[----:B------:R-:W-:Y:S01]  /*2090*/  CS2R R34, SRZ ;  /* 0x0000000000227805 */ /* 0x000fe2000001ff00 */
[----:B------:R-:W-:Y:S01]  /*20a0*/  SEL R9, RZ, 0x1, P4 ;  /* 0x00000001ff097807 */ /* 0x000fe20002000000 */
[----:B------:R-:W-:Y:S01]  /*20b0*/  CS2R R30, SRZ ;  /* 0x00000000001e7805 */ /* 0x000fe2000001ff00 */
[----:B------:R-:W-:Y:S01]  /*20c0*/  IADD3.X R21, RZ, UR7, R17, P5, P0 ;  /* 0x00000007ff157c10 */ /* 0x000fe2000afe0411 */
[----:B------:R-:W-:Y:S01]  /*20d0*/  UIMAD UR17, UR14, -0x60, UR17 ;  /* 0xffffffa00e1178a4 */ /* 0x000fe2000f8e0211 */
[----:B--2---:R-:W-:-:S02]  /*20e0*/  IADD3 R18, P3, R16, UR22, RZ ;  /* 0x0000001610127c10 */ /* 0x004fc4000ff7e0ff */
[----:B------:R-:W-:Y:S02]  /*20f0*/  ISETP.LT.OR P0, PT, R7, 0x21, P1 ;  /* 0x000000210700780c */ /* 0x000fe40000f01670 */
[----:B------:R-:W-:Y:S02]  /*2100*/  IADD3.X R19, R17, UR7, RZ, P3, !PT ;  /* 0x0000000711137c10 */ /* 0x000fe40009ffe4ff */
[----:B------:R-:W-:Y:S02]  /*2110*/  ISETP.LT.OR P1, PT, R7, 0x41, P1 ;  /* 0x000000410700780c */ /* 0x000fe40000f21670 */
[----:B------:R-:W-:Y:S01]  /*2120*/  ISETP.GE.AND P3, PT, R13, c[0x0][0x16c], PT ;  /* 0x00005b000d007a0c */ /* 0x000fe20003f66270 */
[----:B------:R1:W-:Y:S01]  /*2130*/  LDGSTS.E.BYPASS.LTC128B.128 [R234+0x1080], [R18.64], !P6 ;  /* 0x0108000012ea7fae */ /* 0x0003e2000f101d52 */
[----:B---3--:R-:W-:Y:S02]  /*2140*/  LEA R16, P5, R5, c[0x0][0x160], 0x1 ;  /* 0x0000580005107a11 */ /* 0x008fe400078a08ff */
[----:B------:R-:W-:-:S03]  /*2150*/  SEL R10, RZ, 0x2, P3 ;  /* 0x00000002ff0a7807 */ /* 0x000fc60001800000 */
[----:B------:R2:W-:Y:S01]  /*2160*/  LDGSTS.E.BYPASS.LTC128B.128 [R234+0x4080], [R20.64], !P0 ;  /* 0x0408000014ea7fae */ /* 0x0005e2000c101d52 */
[----:B------:R-:W-:Y:S01]  /*2170*/  LEA.HI.X R17, R5, c[0x0][0x164], R0, 0x1, P5 ;  /* 0x0000590005117a11 */ /* 0x000fe200028f0c00 */
[----:B------:R-:W-:Y:S02]  /*2180*/  IMAD.U32 R5, RZ, RZ, UR4 ;  /* 0x00000004ff057e24 */ /* 0x000fe4000f8e00ff */
[----:B------:R-:W-:Y:S01]  /*2190*/  IMAD.U32 R0, RZ, RZ, UR5 ;  /* 0x00000005ff007e24 */ /* 0x000fe2000f8e00ff */
[----:B------:R-:W-:Y:S01]  /*21a0*/  USHF.L.U64.HI UR5, UR4, 0x5, UR5 ;  /* 0x0000000504057899 */ /* 0x000fe20008010205 */
[----:B------:R-:W-:-:S05]  /*21b0*/  IMAD.IADD R7, R10, 0x1, R9 ;  /* 0x000000010a077824 */ /* 0x000fca00078e0209 */
[----:B------:R-:W-:Y:S02]  /*21c0*/  LOP3.LUT P6, RZ, R7, 0x2, RZ, 0xc0, !PT ;  /* 0x0000000207ff7812 */ /* 0x000fe400078cc0ff */
[----:B-1----:R-:W-:Y:S01]  /*21d0*/  IADD3 R18, P5, R18, UR22, RZ ;  /* 0x0000001612127c10 */ /* 0x002fe2000ffbe0ff */
[----:B------:R-:W-:-:S03]  /*21e0*/  USHF.L.U32 UR22, UR11, 0x6, URZ ;  /* 0x000000060b167899 */ /* 0x000fc6000800063f */
[----:B------:R-:W-:Y:S02]  /*21f0*/  IADD3.X R19, R19, UR7, RZ, P5, !PT ;  /* 0x0000000713137c10 */ /* 0x000fe4000affe4ff */
[----:B--2---:R-:W-:Y:S02]  /*2200*/  LEA R20, P0, R5, R16, 0x6 ;  /* 0x0000001005147211 */ /* 0x004fe400078030ff */
[----:B------:R-:W-:Y:S01]  /*2210*/  LOP3.LUT P5, RZ, R7, 0x1, RZ, 0xc0, !PT ;  /* 0x0000000107ff7812 */ /* 0x000fe200078ac0ff */
[----:B------:R1:W-:Y:S01]  /*2220*/  LDGSTS.E.BYPASS.LTC128B.128 [R234+0x2080], [R18.64], !P2 ;  /* 0x0208000012ea7fae */ /* 0x0003e2000d101d52 */
[----:B------:R-:W-:Y:S01]  /*2230*/  LEA.HI.X R21, R5, R17, R0, 0x6, P0 ;  /* 0x0000001105157211 */ /* 0x000fe200000f3400 */
[----:B------:R-:W-:Y:S01]  /*2240*/  IMAD.SHL.U32 R0, R233, 0x4, RZ ;  /* 0x00000004e9007824 */ /* 0x000fe200078e00ff */
[----:B------:R-:W-:Y:S01]  /*2250*/  LEA.HI R5, R4, R233, RZ, 0x5 ;  /* 0x000000e904057211 */ /* 0x000fe200078f28ff */
[----:B------:R1:W-:Y:S01]  /*2260*/  LDGSTS.E.BYPASS.LTC128B.128 [R234+0x5080], [R18.64+0x80], !P1 ;  /* 0x0508008012ea7fae */ /* 0x0003e2000c901d52 */
[----:B------:R-:W-:Y:S01]  /*2270*/  LOP3.LUT P1, RZ, R11, 0x2, RZ, 0xc0, !PT ;  /* 0x000000020bff7812 */ /* 0x000fe2000782c0ff */
[----:B------:R-:W-:Y:S01]  /*2280*/  IMAD.U32 R7, RZ, RZ, UR22 ;  /* 0x00000016ff077e24 */ /* 0x000fe2000f8e00ff */
[----:B------:R-:W-:Y:S01]  /*2290*/  IADD3 R24, P0, R0, UR21, RZ ;  /* 0x0000001500187c10 */ /* 0x000fe2000ff1e0ff */
[----:B------:R-:W0:Y:S01]  /*22a0*/  LDGDEPBAR ;  /* 0x00000000000079af */ /* 0x000e220000000000 */
[----:B------:R-:W-:-:S02]  /*22b0*/  SEL R206, R206, 0xffffffe0, !P1 ;  /* 0xffffffe0cece7807 */ /* 0x000fc40004800000 */
[----:B------:R-:W-:Y:S01]  /*22c0*/  LEA.HI.X.SX32 R25, R0, UR6, 0x1, P0 ;  /* 0x0000000600197c11 */ /* 0x000fe200080f0eff */
[----:B------:R-:W-:Y:S01]  /*22d0*/  UMOV UR6, 0x5 ;  /* 0x0000000500067882 */ /* 0x000fe20000000000 */
[----:B------:R-:W-:Y:S01]  /*22e0*/  LOP3.LUT P0, RZ, R11, 0x4, RZ, 0xc0, !PT ;  /* 0x000000040bff7812 */ /* 0x000fe2000780c0ff */
[----:B------:R-:W-:Y:S01]  /*22f0*/  IMAD.IADD R219, R229, 0x1, R206 ;  /* 0x00000001e5db7824 */ /* 0x000fe200078e02ce */
[----:B------:R-:W-:Y:S01]  /*2300*/  IADD3 R9, -R235, UR12, -R7 ;  /* 0x0000000ceb097c10 */ /* 0x000fe2000fffe907 */
[----:B------:R-:W-:Y:S01]  /*2310*/  USHF.L.U64.HI UR8, UR8, UR6, UR9 ;  /* 0x0000000608087299 */ /* 0x000fe20008010209 */
[----:B------:R-:W-:Y:S01]  /*2320*/  SEL R217, R217, 0xffffffc0, !P0 ;  /* 0xffffffc0d9d97807 */ /* 0x000fe20004000000 */
[----:B------:R-:W-:Y:S01]  /*2330*/  IMAD.WIDE.U32 R28, R236, c[0x0][0x270], R24 ;  /* 0x00009c00ec1c7a25 */ /* 0x000fe200078e0018 */
[----:B------:R-:W-:Y:S01]  /*2340*/  SHF.R.S32.HI R10, RZ, 0x5, R5 ;  /* 0x00000005ff0a7819 */ /* 0x000fe20000011405 */
[----:B------:R-:W-:Y:S01]  /*2350*/  ULDC.64 UR6, c[0x0][0x278] ;  /* 0x00009e0000067ab9 */ /* 0x000fe20000000a00 */
[----:B------:R-:W-:Y:S01]  /*2360*/  ISETP.LT.OR P0, PT, R9, 0x1, !P5 ;  /* 0x000000010900780c */ /* 0x000fe20006f01670 */
[----:B------:R-:W-:Y:S01]  /*2370*/  IMAD.IADD R218, R229, 0x1, R217 ;  /* 0x00000001e5da7824 */ /* 0x000fe200078e02d9 */
[----:B------:R-:W-:Y:S01]  /*2380*/  LEA.HI R0, R5, R10, RZ, 0x1 ;  /* 0x0000000a05007211 */ /* 0x000fe200078f08ff */
[----:B------:R-:W-:Y:S01]  /*2390*/  IMAD.IADD R27, R29, 0x1, R26 ;  /* 0x000000011d1b7824 */ /* 0x000fe200078e021a */
[C---:B------:R-:W-:Y:S01]  /*23a0*/  ISETP.LT.OR P2, PT, R9.reuse, 0x1, !P6 ;  /* 0x000000010900780c */ /* 0x040fe20007741670 */
[----:B------:R-:W-:Y:S01]  /*23b0*/  IMAD.IADD R206, R206, 0x1, R218 ;  /* 0x00000001cece7824 */ /* 0x000fe200078e02da */
[----:B------:R-:W-:Y:S01]  /*23c0*/  LOP3.LUT R0, R0, 0xfffffffe, RZ, 0xc0, !PT ;  /* 0xfffffffe00007812 */ /* 0x000fe200078ec0ff */
[----:B------:R-:W-:Y:S01]  /*23d0*/  UIMAD UR6, UR15, UR6, URZ ;  /* 0x000000060f0672a4 */ /* 0x000fe2000f8e023f */
[----:B------:R-:W-:Y:S01]  /*23e0*/  ISETP.GE.AND P1, PT, R8, c[0x0][0x1fc], PT ;  /* 0x00007f0008007a0c */ /* 0x000fe20003f26270 */
[----:B------:R-:W-:Y:S01]  /*23f0*/  IMAD.MOV.U32 R26, RZ, RZ, R28 ;  /* 0x000000ffff1a7224 */ /* 0x000fe200078e001c */
[----:B------:R-:W-:Y:S01]  /*2400*/  ISETP.LT.OR P5, PT, R9, 0x21, !P5 ;  /* 0x000000210900780c */ /* 0x000fe20006fa1670 */
[----:B------:R-:W-:-:S04]  /*2410*/  DEPBAR.LE SB0, 0x1 ;  /* 0x000080400000791a */ /* 0x000fc80000000000 */
[----:B------:R-:W-:Y:S01]  /*2420*/  BAR.SYNC.DEFER_BLOCKING 0x0 ;  /* 0x0000000000007b1d */ /* 0x000fe20000010000 */
[----:B------:R-:W-:Y:S01]  /*2430*/  IMAD.IADD R10, R10, 0x1, -R0 ;  /* 0x000000010a0a7824 */ /* 0x000fe200078e0a00 */
[CC--:B------:R-:W-:Y:S01]  /*2440*/  LEA.HI R0, R4.reuse, R233.reuse, RZ, 0x2 ;  /* 0x000000e904007211 */ /* 0x0c0fe200078f10ff */
[----:B------:R-:W-:Y:S01]  /*2450*/  UIMAD UR7, UR16, UR7, UR6 ;  /* 0x00000007100772a4 */ /* 0x000fe2000f8e0206 */
[----:B------:R-:W-:Y:S01]  /*2460*/  LEA.HI R4, R4, R233, RZ, 0x4 ;  /* 0x000000e904047211 */ /* 0x000fe200078f20ff */
[----:B------:R-:W-:Y:S01]  /*2470*/  IMAD.WIDE.U32 R32, R250, c[0x0][0x278], R26 ;  /* 0x00009e00fa207a25 */ /* 0x000fe200078e001a */
[--C-:B-1----:R-:W-:Y:S01]  /*2480*/  SHF.R.S32.HI R18, RZ, 0x2, R0.reuse ;  /* 0x00000002ff127819 */ /* 0x102fe20000011400 */
[----:B------:R-:W-:Y:S01]  /*2490*/  USHF.R.S32.HI UR9, URZ, 0x1f, UR22 ;  /* 0x0000001f3f097899 */ /* 0x000fe20008011416 */
[----:B------:R-:W-:Y:S01]  /*24a0*/  SHF.R.S32.HI R12, RZ, 0x1f, R0 ;  /* 0x0000001fff0c7819 */ /* 0x000fe20000011400 */
[----:B------:R-:W-:Y:S01]  /*24b0*/  IMAD.WIDE.U32 R24, R236, c[0x0][0x288], R24 ;  /* 0x0000a200ec187a25 */ /* 0x000fe200078e0018 */
[----:B------:R-:W-:Y:S01]  /*24c0*/  ISETP.LT.OR P6, PT, R9, 0x21, !P6 ;  /* 0x000000210900780c */ /* 0x000fe200077c1670 */
[----:B------:R1:W-:Y:S01]  /*24d0*/  STL.64 [R1+0x8], R32 ;  /* 0x0000082001007387 */ /* 0x0003e20000100a00 */
[----:B------:R-:W-:Y:S01]  /*24e0*/  LEA.HI R12, R12, R18, RZ, 0x3 ;  /* 0x000000120c0c7211 */ /* 0x000fe200078f18ff */
[----:B------:R-:W-:Y:S01]  /*24f0*/  IMAD.SHL.U32 R11, R11, 0x20, RZ ;  /* 0x000000200b0b7824 */ /* 0x000fe200078e00ff */
[----:B------:R-:W-:Y:S01]  /*2500*/  IADD3 R242, R33, UR7, RZ ;  /* 0x0000000721f27c10 */ /* 0x000fe2000fffe0ff */
[----:B------:R-:W-:Y:S01]  /*2510*/  ULDC.64 UR6, c[0x0][0x290] ;  /* 0x0000a40000067ab9 */ /* 0x000fe20000000a00 */
[----:B------:R-:W-:Y:S01]  /*2520*/  LOP3.LUT R12, R12, 0xfffffff8, RZ, 0xc0, !PT ;  /* 0xfffffff80c0c7812 */ /* 0x000fe200078ec0ff */
[----:B------:R-:W-:Y:S01]  /*2530*/  UIMAD UR6, UR15, UR6, URZ ;  /* 0x000000060f0672a4 */ /* 0x000fe2000f8e023f */
[----:B------:R-:W-:Y:S01]  /*2540*/  IADD3 R7, -R7, UR12, -R235 ;  /* 0x0000000c07077c10 */ /* 0x000fe2000fffe9eb */
[----:B------:R-:W-:Y:S01]  /*2550*/  CS2R R28, SRZ ;  /* 0x00000000001c7805 */ /* 0x000fe2000001ff00 */
[----:B------:R-:W-:Y:S01]  /*2560*/  LOP3.LUT R0, R0, 0x3ffffffc, RZ, 0xc0, !PT ;  /* 0x3ffffffc00007812 */ /* 0x000fe200078ec0ff */
[----:B------:R-:W-:Y:S01]  /*2570*/  IMAD.IADD R12, R18, 0x1, -R12 ;  /* 0x00000001120c7824 */ /* 0x000fe200078e0a0c */
[----:B------:R-:W-:Y:S01]  /*2580*/  UIMAD UR6, UR16, UR7, UR6 ;  /* 0x00000007100672a4 */ /* 0x000fe2000f8e0206 */
[----:B------:R-:W-:Y:S01]  /*2590*/  IMAD.IADD R217, R217, 0x1, R219 ;  /* 0x00000001d9d97824 */ /* 0x000fe200078e02db */
[----:B------:R2:W3:Y:S01]  /*25a0*/  LDSM.16.M88.2 R178, [R206+0x6080] ;  /* 0x00608000ceb2783b */ /* 0x0004e20000000100 */
[----:B------:R-:W-:-:S02]  /*25b0*/  IMAD.SHL.U32 R247, R12, 0x20, RZ ;  /* 0x000000200cf77824 */ /* 0x000fc400078e00ff */
[----:B------:R-:W-:Y:S01]  /*25c0*/  IMAD.IADD R0, R233, 0x1, -R0 ;  /* 0x00000001e9007824 */ /* 0x000fe200078e0a00 */
[----:B------:R2:W4:Y:S04]  /*25d0*/  LDSM.16.M88.2 R180, [R206+0x7080] ;  /* 0x00708000ceb4783b */ /* 0x0005280000000100 */
        /* <DEDUP_REMOVED lines=29> */
[----:B------:R1:W-:Y:S03]  /*27b0*/  LDGSTS.E.BYPASS.LTC128B.128 [R234+0x8080], [R16.64+0x80], !P2 ;  /* 0x0808008010ea7fae */ /* 0x0003e6000d101d52 */
[----:B------:R-:W-:Y:S01]  /*27c0*/  LEA R8, P2, R8, R14, 0x1 ;  /* 0x0000000e08087211 */ /* 0x000fe200078408ff */
[----:B------:R2:W-:Y:S04]  /*27d0*/  LDGSTS.E.BYPASS.LTC128B.128 [R234+0x7080], [R20.64], !P5 ;  /* 0x0708000014ea7fae */ /* 0x0005e8000e901d52 */
[----:B------:R2:W-:Y:S01]  /*27e0*/  LDGSTS.E.BYPASS.LTC128B.128 [R234+0x9080], [R20.64+0x80], !P6 ;  /* 0x0908008014ea7fae */ /* 0x0005e2000f101d52 */
[----:B------:R-:W-:Y:S01]  /*27f0*/  ISETP.GE.AND P6, PT, R13, c[0x0][0x1fc], PT ;  /* 0x00007f000d007a0c */ /* 0x000fe20003fc6270 */
[----:B-1----:R-:W-:-:S02]  /*2800*/  IMAD.U32 R17, RZ, RZ, UR20 ;  /* 0x00000014ff117e24 */ /* 0x002fc4000f8e00ff */
[----:B------:R-:W-:-:S05]  /*2810*/  IMAD.U32 R16, RZ, RZ, UR8 ;  /* 0x00000008ff107e24 */ /* 0x000fca000f8e00ff */
[----:B------:R-:W-:Y:S01]  /*2820*/  LEA.HI.X R9, R17, R15, R16, 0x1, P2 ;  /* 0x0000000f11097211 */ /* 0x000fe200010f0c10 */
[C---:B------:R-:W-:Y:S01]  /*2830*/  IMAD R17, R6.reuse, c[0x0][0x288], RZ ;  /* 0x0000a20006117a24 */ /* 0x040fe200078e02ff */
[----:B------:R-:W-:Y:S01]  /*2840*/  ISETP.GT.AND P2, PT, R233, 0xf, PT ;  /* 0x0000000fe900780c */ /* 0x000fe20003f44270 */
[----:B------:R-:W-:Y:S01]  /*2850*/  IMAD R16, R6, c[0x0][0x238], RZ ;  /* 0x00008e0006107a24 */ /* 0x000fe200078e02ff */
[----:B------:R-:W-:Y:S01]  /*2860*/  SHF.R.S32.HI R6, RZ, 0x4, R4 ;  /* 0x00000004ff067819 */ /* 0x000fe20000011404 */
[C---:B------:R-:W-:Y:S02]  /*2870*/  IMAD R17, R236.reuse, c[0x0][0x28c], R17 ;  /* 0x0000a300ec117a24 */ /* 0x040fe400078e0211 */
[----:B------:R-:W-:Y:S01]  /*2880*/  IMAD R16, R236, c[0x0][0x23c], R16 ;  /* 0x00008f00ec107a24 */ /* 0x000fe200078e0210 */
[C---:B------:R-:W-:Y:S01]  /*2890*/  LEA.HI R18, R4.reuse, R6, RZ, 0x1 ;  /* 0x0000000604127211 */ /* 0x040fe200078f08ff */
[----:B------:R-:W-:Y:S01]  /*28a0*/  IMAD.IADD R25, R25, 0x1, R17 ;  /* 0x0000000119197824 */ /* 0x000fe200078e0211 */
[----:B------:R-:W-:Y:S01]  /*28b0*/  LOP3.LUT R4, R4, 0xfffffff0, RZ, 0xc0, !PT ;  /* 0xfffffff004047812 */ /* 0x000fe200078ec0ff */
[----:B------:R-:W-:Y:S01]  /*28c0*/  IMAD.IADD R23, R23, 0x1, R16 ;  /* 0x0000000117177824 */ /* 0x000fe200078e0210 */
[----:B------:R-:W-:Y:S01]  /*28d0*/  LOP3.LUT R19, R18, 0xfffffffe, RZ, 0xc0, !PT ;  /* 0xfffffffe12137812 */ /* 0x000fe200078ec0ff */
[----:B------:R-:W-:-:S02]  /*28e0*/  IMAD.WIDE.U32 R26, R250, c[0x0][0x290], R24 ;  /* 0x0000a400fa1a7a25 */ /* 0x000fc400078e0018 */
[----:B------:R-:W-:Y:S02]  /*28f0*/  @!P2 IADD3 R18, P5, R32, UR22, RZ ;  /* 0x000000162012ac10 */ /* 0x000fe4000ffbe0ff */
[----:B------:R-:W-:Y:S01]  /*2900*/  IMAD.IADD R6, R6, 0x1, -R19 ;  /* 0x0000000106067824 */ /* 0x000fe200078e0a13 */
[----:B------:R-:W-:Y:S01]  /*2910*/  SHF.R.S32.HI R19, RZ, 0x1f, R2 ;  /* 0x0000001fff137819 */ /* 0x000fe20000011402 */
[----:B------:R-:W-:Y:S01]  /*2920*/  IMAD.IADD R4, R233, 0x1, -R4 ;  /* 0x00000001e9047824 */ /* 0x000fe200078e0a04 */
[----:B------:R-:W-:Y:S01]  /*2930*/  @!P2 IADD3.X R17, R242, UR9, RZ, P5, !PT ;  /* 0x00000009f211ac10 */ /* 0x000fe2000affe4ff */
[C---:B------:R-:W-:Y:S01]  /*2940*/  IMAD.SHL.U32 R230, R6.reuse, 0x20, RZ ;  /* 0x0000002006e67824 */ /* 0x040fe200078e00ff */
[----:B------:R-:W-:Y:S01]  /*2950*/  LEA.HI R19, R19, R2, RZ, 0x2 ;  /* 0x0000000213137211 */ /* 0x000fe200078f10ff */
[----:B------:R-:W-:Y:S01]  /*2960*/  IMAD.SHL.U32 R231, R6, 0x8, RZ ;  /* 0x0000000806e77824 */ /* 0x000fe200078e00ff */
[----:B------:R-:W-:Y:S01]  /*2970*/  @!P2 LEA R16, P5, R18, c[0x0][0x258], 0x2 ;  /* 0x000096001210aa11 */ /* 0x000fe200078a10ff */
[----:B------:R-:W-:Y:S01]  /*2980*/  IMAD.SHL.U32 R227, R4, 0x20, RZ ;  /* 0x0000002004e37824 */ /* 0x000fe200078e00ff */
[----:B------:R-:W-:Y:S01]  /*2990*/  LOP3.LUT R252, R19, 0x1ffffffc, RZ, 0xc0, !PT ;  /* 0x1ffffffc13fc7812 */ /* 0x000fe200078ec0ff */
[----:B------:R-:W-:Y:S01]  /*29a0*/  IMAD.SHL.U32 R6, R6, 0x100, RZ ;  /* 0x0000010006067824 */ /* 0x000fe200078e00ff */
[----:B------:R-:W-:Y:S01]  /*29b0*/  @!P2 LEA.HI.X R17, R18, c[0x0][0x25c], R17, 0x2, P5 ;  /* 0x000097001211aa11 */ /* 0x000fe200028f1411 */
[C---:B------:R-:W-:Y:S01]  /*29c0*/  IMAD.SHL.U32 R18, R2.reuse, 0x8, RZ ;  /* 0x0000000802127824 */ /* 0x040fe200078e00ff */
[----:B------:R-:W-:Y:S01]  /*29d0*/  ISETP.GE.AND P5, PT, R13, c[0x0][0x1fc], PT ;  /* 0x00007f000d007a0c */ /* 0x000fe20003fa6270 */
[----:B------:R-:W-:Y:S01]  /*29e0*/  IMAD.IADD R252, R2, 0x1, -R252 ;  /* 0x0000000102fc7824 */ /* 0x000fe200078e0afc */
[----:B------:R-:W-:Y:S01]  /*29f0*/  SEL R2, RZ, 0x1, P1 ;  /* 0x00000001ff027807 */ /* 0x000fe20000800000 */
[----:B------:R2:W-:Y:S01]  /*2a00*/  STL.64 [R1], R26 ;  /* 0x0000001a01007387 */ /* 0x0005e20000100a00 */
[----:B------:R-:W-:Y:S01]  /*2a10*/  ISETP.LT.OR P1, PT, R7, 0x1, P0 ;  /* 0x000000010700780c */ /* 0x000fe20000721670 */
[----:B------:R-:W-:Y:S01]  /*2a20*/  IMAD.WIDE.U32 R250, R250, c[0x0][0x240], R22 ;  /* 0x00009000fafa7a25 */ /* 0x000fe200078e0016 */
[----:B------:R-:W-:Y:S01]  /*2a30*/  LOP3.LUT R13, R5, 0xffffffe0, RZ, 0xc0, !PT ;  /* 0xffffffe0050d7812 */ /* 0x000fe200078ec0ff */
[----:B------:R-:W-:Y:S01]  /*2a40*/  CS2R R32, SRZ ;  /* 0x0000000000207805 */ /* 0x000fe2000001ff00 */
[----:B------:R-:W-:Y:S01]  /*2a50*/  SEL R243, RZ, 0xffffffff, P5 ;  /* 0xfffffffffff37807 */ /* 0x000fe20002800000 */
[----:B------:R-:W-:Y:S01]  /*2a60*/  @!P2 IMAD.SHL.U32 R5, R233, 0x10, RZ ;  /* 0x00000010e905a824 */ /* 0x000fe200078e00ff */
[----:B------:R-:W-:Y:S01]  /*2a70*/  ISETP.LT.OR P5, PT, R7, 0x1, P6 ;  /* 0x000000010700780c */ /* 0x000fe200037a1670 */
[----:B------:R-:W-:Y:S01]  /*2a80*/  IMAD.IADD R13, R233, 0x1, -R13 ;  /* 0x00000001e90d7824 */ /* 0x000fe200078e0a0d */
[----:B------:R-:W-:Y:S01]  /*2a90*/  ISETP.LT.OR P0, PT, R7, 0x21, P0 ;  /* 0x000000210700780c */ /* 0x000fe20000701670 */
[----:B------:R-:W-:Y:S01]  /*2aa0*/  IMAD.SHL.U32 R243, R243, 0x2, RZ ;  /* 0x00000002f3f37824 */ /* 0x000fe200078e00ff */
[----:B------:R-:W-:Y:S01]  /*2ab0*/  ISETP.LT.OR P6, PT, R7, 0x21, P6 ;  /* 0x000000210700780c */ /* 0x000fe200037c1670 */
[----:B------:R1:W-:Y:S01]  /*2ac0*/  @!P2 LDGSTS.E.BYPASS.LTC128B.128 [R5+0x12080], [R16.64] ;  /* 0x120800001005afae */ /* 0x0003e2000b901d52 */
[----:B------:R-:W-:-:S02]  /*2ad0*/  LOP3.LUT R7, R18, 0x18, RZ, 0xc0, !PT ;  /* 0x0000001812077812 */ /* 0x000fc400078ec0ff */
[----:B------:R-:W-:Y:S01]  /*2ae0*/  LOP3.LUT R243, R243, 0x2, R2, 0xe2, !PT ;  /* 0x00000002f3f37812 */ /* 0x000fe200078ee202 */
[----:B------:R-:W0:Y:S01]  /*2af0*/  LDGDEPBAR ;  /* 0x00000000000079af */ /* 0x000e220000000000 */
[----:B------:R-:W-:Y:S02]  /*2b00*/  LOP3.LUT R247, R7, 0xe0, R247, 0xf8, !PT ;  /* 0x000000e007f77812 */ /* 0x000fe400078ef8f7 */
[----:B------:R-:W-:Y:S01]  /*2b10*/  SHF.R.S32.HI R246, RZ, 0x1f, R13 ;  /* 0x0000001ffff67819 */ /* 0x000fe2000001140d */
[----:B------:R2:W-:Y:S01]  /*2b20*/  LDGSTS.E.BYPASS.LTC128B.128 [R234+0xe080], [R14.64], !P1 ;  /* 0x0e0800000eea7fae */ /* 0x0005e2000c901d52 */
[C---:B------:R-:W-:Y:S01]  /*2b30*/  LOP3.LUT P1, RZ, R12.reuse, 0x1, RZ, 0xc0, !PT ;  /* 0x000000010cff7812 */ /* 0x040fe2000782c0ff */
[----:B------:R-:W-:Y:S01]  /*2b40*/  IMAD.SHL.U32 R12, R12, 0x4, RZ ;  /* 0x000000040c0c7824 */ /* 0x000fe200078e00ff */
[----:B------:R-:W-:Y:S01]  /*2b50*/  SHF.R.S32.HI R2, RZ, 0x1f, R4 ;  /* 0x0000001fff027819 */ /* 0x000fe20000011404 */
[----:B------:R2:W-:Y:S01]  /*2b60*/  LDGSTS.E.BYPASS.LTC128B.128 [R234+0x10080], [R14.64+0x80], !P5 ;  /* 0x100800800eea7fae */ /* 0x0005e2000e901d52 */
[----:B------:R-:W-:-:S02]  /*2b70*/  LEA.HI R246, R246, R13, RZ, 0x2 ;  /* 0x0000000df6f67211 */ /* 0x000fc400078f10ff */
[----:B------:R-:W-:Y:S01]  /*2b80*/  LOP3.LUT R247, R247, 0x18, R12, 0x78, !PT ;  /* 0x00000018f7f77812 */ /* 0x000fe200078e780c */
[----:B------:R-:W-:Y:S01]  /*2b90*/  IMAD.SHL.U32 R12, R10, 0x200, RZ ;  /* 0x000002000a0c7824 */ /* 0x000fe200078e00ff */
[----:B------:R-:W-:Y:S01]  /*2ba0*/  LEA.HI R2, R2, R4, RZ, 0x3 ;  /* 0x0000000402027211 */ /* 0x000fe200078f18ff */
[----:B------:R2:W-:Y:S01]  /*2bb0*/  LDGSTS.E.BYPASS.LTC128B.128 [R234+0xf080], [R8.64], !P0 ;  /* 0x0f08000008ea7fae */ /* 0x0005e2000c101d52 */
[----:B------:R-:W-:Y:S01]  /*2bc0*/  LOP3.LUT R230, R7, 0x20, R230, 0xf8, !PT ;  /* 0x0000002007e67812 */ /* 0x000fe200078ef8e6 */
[----:B------:R-:W-:Y:S01]  /*2bd0*/  IMAD R0, R0, 0x2, R12 ;  /* 0x0000000200007824 */ /* 0x000fe200078e020c */
[----:B------:R-:W-:Y:S01]  /*2be0*/  LOP3.LUT R7, R246, 0x7ffffffc, RZ, 0xc0, !PT ;  /* 0x7ffffffcf6077812 */ /* 0x000fe200078ec0ff */
[----:B------:R2:W-:Y:S01]  /*2bf0*/  LDGSTS.E.BYPASS.LTC128B.128 [R234+0x11080], [R8.64+0x80], !P6 ;  /* 0x1108008008ea7fae */ /* 0x0005e2000f101d52 */
[----:B------:R-:W-:Y:S01]  /*2c00*/  LOP3.LUT R231, R231, 0x8, RZ, 0xc0, !PT ;  /* 0x00000008e7e77812 */ /* 0x000fe200078ec0ff */
[----:B------:R-:W-:Y:S01]  /*2c10*/  IMAD.IADD R247, R0, 0x1, R247 ;  /* 0x0000000100f77824 */ /* 0x000fe200078e02f7 */
[----:B------:R-:W-:Y:S01]  /*2c20*/  LOP3.LUT R0, R2, 0xfffffff8, RZ, 0xc0, !PT ;  /* 0xfffffff802007812 */ /* 0x000fe200078ec0ff */
[----:B------:R-:W-:Y:S01]  /*2c30*/  IMAD.IADD R7, R13, 0x1, -R7 ;  /* 0x000000010d077824 */ /* 0x000fe200078e0a07 */
[----:B------:R-:W-:Y:S01]  /*2c40*/  LOP3.LUT P5, RZ, R4, 0x4, RZ, 0xc0, !PT ;  /* 0x0000000404ff7812 */ /* 0x000fe200078ac0ff */
[----:B-1----:R-:W-:Y:S01]  /*2c50*/  IMAD.SHL.U32 R5, R10, 0x10, RZ ;  /* 0x000000100a057824 */ /* 0x002fe200078e00ff */
[----:B------:R-:W-:Y:S01]  /*2c60*/  IADD3 R237, R27, UR6, RZ ;  /* 0x000000061bed7c10 */ /* 0x000fe2000fffe0ff */
[C---:B------:R-:W-:Y:S01]  /*2c70*/  IMAD.IADD R0, R4.reuse, 0x1, -R0 ;  /* 0x0000000104007824 */ /* 0x040fe200078e0a00 */
[----:B------:R-:W-:Y:S01]  /*2c80*/  LOP3.LUT R227, R231, 0x1e0, R227, 0xf8, !PT ;  /* 0x000001e0e7e37812 */ /* 0x000fe200078ef8e3 */
[----:B------:R-:W-:Y:S01]  /*2c90*/  IMAD.SHL.U32 R4, R4, 0x4, RZ ;  /* 0x0000000404047824 */ /* 0x000fe200078e00ff */
[----:B------:R-:W-:Y:S01]  /*2ca0*/  LEA.HI.SX32 R246, R246, R5, 0x1e ;  /* 0x00000005f6f67211 */ /* 0x000fe200078ff2ff */
[----:B------:R-:W-:Y:S01]  /*2cb0*/  IMAD R252, R252, 0x4, R7 ;  /* 0x00000004fcfc7824 */ /* 0x000fe200078e0207 */
[----:B------:R-:W-:Y:S01]  /*2cc0*/  LOP3.LUT R5, R5, 0x10, RZ, 0xc0, !PT ;  /* 0x0000001005057812 */ /* 0x000fe200078ec0ff */
[----:B------:R-:W-:Y:S01]  /*2cd0*/  IMAD.SHL.U32 R2, R2, 0x40, RZ ;  /* 0x0000004002027824 */ /* 0x000fe200078e00ff */
[----:B------:R-:W-:Y:S01]  /*2ce0*/  LOP3.LUT R227, R227, 0x38, R4, 0x78, !PT ;  /* 0x00000038e3e37812 */ /* 0x000fe200078e7804 */
[----:B------:R-:W-:Y:S01]  /*2cf0*/  IMAD.SHL.U32 R4, R0, 0x40, RZ ;  /* 0x0000004000047824 */ /* 0x000fe200078e00ff */
[----:B------:R-:W-:Y:S01]  /*2d00*/  LOP3.LUT R5, R5, 0xe0, R11, 0xf8, !PT ;  /* 0x000000e005057812 */ /* 0x000fe200078ef80b */
[----:B------:R-:W-:Y:S01]  /*2d10*/  IMAD.SHL.U32 R247, R247, 0x2, RZ ;  /* 0x00000002f7f77824 */ /* 0x000fe200078e00ff */
[----:B------:R-:W-:Y:S01]  /*2d20*/  IADD3 R11, P0, R26, UR22, RZ ;  /* 0x000000161a0b7c10 */ /* 0x000fe2000ff1e0ff */
[----:B------:R-:W-:Y:S01]  /*2d30*/  ULDC.64 UR6, c[0x0][0x240] ;  /* 0x0000900000067ab9 */ /* 0x000fe20000000a00 */
[----:B------:R-:W-:Y:S01]  /*2d40*/  LOP3.LUT R5, R5, 0x100, R6, 0xf8, !PT ;  /* 0x0000010005057812 */ /* 0x000fe200078ef806 */
[----:B------:R-:W-:Y:S01]  /*2d50*/  UIMAD UR6, UR15, UR6, URZ ;  /* 0x000000060f0672a4 */ /* 0x000fe2000f8e023f */
[----:B------:R-:W-:Y:S01]  /*2d60*/  IADD3.X R7, R237, UR9, RZ, P0, !PT ;  /* 0x00000009ed077c10 */ /* 0x000fe200087fe4ff */
[----:B------:R-:W-:Y:S01]  /*2d70*/  IMAD.SHL.U32 R252, R252, 0x2, RZ ;  /* 0x00000002fcfc7824 */ /* 0x000fe200078e00ff */
[C---:B------:R-:W-:Y:S01]  /*2d80*/  LEA R6, P0, R11.reuse, c[0x0][0x280], 0x2 ;  /* 0x0000a0000b067a11 */ /* 0x040fe200078010ff */
[----:B------:R-:W-:Y:S01]  /*2d90*/  UIMAD UR6, UR16, UR7, UR6 ;  /* 0x00000007100672a4 */ /* 0x000fe2000f8e0206 */
[----:B------:R-:W-:Y:S01]  /*2da0*/  LOP3.LUT R4, R4, 0x1c0, RZ, 0xc0, !PT ;  /* 0x000001c004047812 */ /* 0x000fe200078ec0ff */
[----:B------:R-:W-:Y:S01]  /*2db0*/  USHF.L.U32 UR9, UR4, 0x5, URZ ;  /* 0x0000000504097899 */ /* 0x000fe2000800063f */
[----:B------:R-:W-:Y:S01]  /*2dc0*/  LEA.HI.X R7, R11, c[0x0][0x284], R7, 0x2, P0 ;  /* 0x0000a1000b077a11 */ /* 0x000fe200000f1407 */
[----:B------:R-:W-:Y:S01]  /*2dd0*/  UMOV UR15, 0x1 ;  /* 0x00000001000f7882 */ /* 0x000fe20000000000 */
[----:B------:R-:W-:Y:S01]  /*2de0*/  ISETP.GE.AND P0, PT, R233, 0x10, PT ;  /* 0x00000010e900780c */ /* 0x000fe20003f06270 */
[----:B------:R-:W-:Y:S01]  /*2df0*/  UMOV UR4, URZ ;  /* 0x0000003f00047c82 */ /* 0x000fe20008000000 */
[----:B------:R-:W-:-:S02]  /*2e00*/  SHF.R.U32.HI R11, RZ, 0x3, R4 ;  /* 0x00000003ff0b7819 */ /* 0x000fc40000011604 */
[----:B------:R-:W-:Y:S02]  /*2e10*/  LOP3.LUT R2, R2, 0xfffffe00, RZ, 0xc0, !PT ;  /* 0xfffffe0002027812 */ /* 0x000fe400078ec0ff */
[----:B------:R-:W-:Y:S02]  /*2e20*/  LOP3.LUT R230, R11, R230, R4, 0x1e, !PT ;  /* 0x000000e60be67212 */ /* 0x000fe400078e1e04 */
[----:B------:R-:W-:Y:S01]  /*2e30*/  LOP3.LUT R228, R5, 0x8, R3, 0xf8, !PT ;  /* 0x0000000805e47812 */ /* 0x000fe200078ef803 */
[----:B------:R-:W-:Y:S01]  /*2e40*/  IMAD R3, R10, 0x400, R2 ;  /* 0x000004000a037824 */ /* 0x000fe200078e0202 */
[----:B------:R-:W-:Y:S02]  /*2e50*/  LOP3.LUT R230, R230, R2, RZ, 0xfc, !PT ;  /* 0x00000002e6e67212 */ /* 0x000fe400078efcff */
[----:B------:R-:W-:Y:S01]  /*2e60*/  LOP3.LUT R231, R11, R4, R231, 0x1e, !PT ;  /* 0x000000040be77212 */ /* 0x000fe200078e1ee7 */
[----:B------:R-:W-:Y:S01]  /*2e70*/  @!P0 IMAD.SHL.U32 R2, R233, 0x10, RZ ;  /* 0x00000010e9028824 */ /* 0x000fe200078e00ff */
[----:B------:R-:W-:-:S02]  /*2e80*/  IADD3 R248, R247, 0x126c0, RZ ;  /* 0x000126c0f7f87810 */ /* 0x000fc40007ffe0ff */
[----:B------:R-:W-:Y:S01]  /*2e90*/  LOP3.LUT R5, R5, 0x1c0, RZ, 0xc0, !PT ;  /* 0x000001c005057812 */ /* 0x000fe200078ec0ff */
[----:B------:R-:W-:Y:S01]  /*2ea0*/  IMAD.IADD R231, R3, 0x1, R231 ;  /* 0x0000000103e77824 */ /* 0x000fe200078e02e7 */
[----:B------:R2:W-:Y:S01]  /*2eb0*/  @!P0 LDGSTS.E.BYPASS.LTC128B.128 [R2+0x12280], [R6.64] ;  /* 0x1228000006028fae */ /* 0x0005e2000b901d52 */
[----:B------:R-:W-:Y:S02]  /*2ec0*/  IADD3 R3, R247, 0x12480, RZ ;  /* 0x00012480f7037810 */ /* 0x000fe40007ffe0ff */
[C---:B------:R-:W-:Y:S01]  /*2ed0*/  LOP3.LUT P0, RZ, R0.reuse, 0x4, RZ, 0xc0, !PT ;  /* 0x0000000400ff7812 */ /* 0x040fe2000780c0ff */
[----:B------:R-:W0:Y:S01]  /*2ee0*/  LDGDEPBAR ;  /* 0x00000000000079af */ /* 0x000e220000000000 */
[----:B------:R-:W-:Y:S02]  /*2ef0*/  @P1 IADD3 R248, R3, 0x1c0, RZ ;  /* 0x000001c003f81810 */ /* 0x000fe40007ffe0ff */
[----:B------:R-:W-:Y:S01]  /*2f00*/  LOP3.LUT P1, RZ, R0, 0x2, RZ, 0xc0, !PT ;  /* 0x0000000200ff7812 */ /* 0x000fe2000782c0ff */
[----:B------:R-:W0:Y:S01]  /*2f10*/  LDGDEPBAR ;  /* 0x00000000000079af */ /* 0x000e220000000000 */
[----:B------:R-:W-:Y:S01]  /*2f20*/  LOP3.LUT R227, R227, R12, RZ, 0xfc, !PT ;  /* 0x0000000ce3e37212 */ /* 0x000fe200078efcff */
[----:B------:R-:W-:Y:S01]  /*2f30*/  IMAD.SHL.U32 R0, R231, 0x2, RZ ;  /* 0x00000002e7007824 */ /* 0x000fe200078e00ff */
[----:B------:R-:W-:-:S02]  /*2f40*/  SEL R216, R224, 0xffffffe0, !P1 ;  /* 0xffffffe0e0d87807 */ /* 0x000fc40004800000 */
[----:B------:R-:W-:Y:S02]  /*2f50*/  SHF.R.U32.HI R5, RZ, 0x3, R5 ;  /* 0x00000003ff057819 */ /* 0x000fe40000011605 */
[----:B------:R-:W-:Y:S01]  /*2f60*/  SEL R224, R224, 0xffffffe0, !P0 ;  /* 0xffffffe0e0e07807 */ /* 0x000fe20004000000 */
[----:B------:R-:W-:Y:S01]  /*2f70*/  IMAD.IADD R216, R0, 0x1, R216 ;  /* 0x0000000100d87824 */ /* 0x000fe200078e02d8 */
[----:B------:R-:W-:Y:S02]  /*2f80*/  LOP3.LUT R228, R5, R228, RZ, 0x3c, !PT ;  /* 0x000000e405e47212 */ /* 0x000fe400078e3cff */
[----:B------:R-:W-:Y:S01]  /*2f90*/  SEL R226, R226, 0xfffffff0, !P5 ;  /* 0xfffffff0e2e27807 */ /* 0x000fe20006800000 */
[----:B------:R-:W-:Y:S01]  /*2fa0*/  IMAD.IADD R221, R231, 0x1, R224 ;  /* 0x00000001e7dd7824 */ /* 0x000fe200078e02e0 */
[----:B------:R-:W-:Y:S01]  /*2fb0*/  LEA R227, R227, 0x15480, 0x1 ;  /* 0x00015480e3e37811 */ /* 0x000fe200078e08ff */
[----:B------:R-:W-:Y:S01]  /*2fc0*/  IMAD.SHL.U32 R228, R228, 0x2, RZ ;  /* 0x00000002e4e47824 */ /* 0x000fe200078e00ff */
[----:B------:R-:W-:-:S02]  /*2fd0*/  SEL R225, R225, 0xfffffff0, !P1 ;  /* 0xfffffff0e1e17807 */ /* 0x000fc40004800000 */
[----:B------:R-:W-:Y:S01]  /*2fe0*/  IADD3 R249, R251, UR6, RZ ;  /* 0x00000006fbf97c10 */ /* 0x000fe2000fffe0ff */
[----:B------:R-:W-:Y:S02]  /*2ff0*/  IMAD R226, R226, 0x2, R227 ;  /* 0x00000002e2e27824 */ /* 0x000fe400078e02e3 */
[----:B------:R-:W-:Y:S02]  /*3000*/  IMAD.IADD R223, R225, 0x1, R224 ;  /* 0x00000001e1df7824 */ /* 0x000fe400078e02e0 */
[----:B------:R-:W-:Y:S02]  /*3010*/  IMAD.IADD R222, R231, 0x1, R225 ;  /* 0x00000001e7de7824 */ /* 0x000fe400078e02e1 */
[----:B--234-:R-:W-:Y:S02]  /*3020*/  IMAD.IADD R220, R225, 0x1, R221 ;  /* 0x00000001e1dc7824 */ /* 0x01cfe400078e02dd */
.L_x_905:
        /* <DEDUP_REMOVED lines=227> */
.L_x_903:
        /* <DEDUP_REMOVED lines=9> */
[----:B------:R-:W-:Y:S07]  /*3ef0*/  IADD3 R2, R0, R3, RZ ;  /* 0x0000000300027210 */ /* 0x000fee0007ffe0ff */
        /* <DEDUP_REMOVED lines=10> */
[----:B------:R-:W-:Y:S07]  /*3fa0*/  HMMA.16816.F32.BF16 R24, R132, R170, R24 ;  /* 0x000000aa8418723c */ /* 0x000fee0000041818 */
[----:B------:R-:W-:Y:S01]  /*3fb0*/  IADD3 R132, R3, R216, RZ ;  /* 0x000000d803847210 */ /* 0x000fe20007ffe0ff */
[-C--:B-1----:R-:W-:Y:S05]  /*3fc0*/  HMMA.16816.F32.BF16 R4, R76, R172.reuse, R4 ;  /* 0x000000ac4c04723c */ /* 0x082fea0000041804 */
[C---:B------:R-:W-:Y:S03]  /*3fd0*/  IADD3 R3, -R252.reuse, UR6, R246 ;  /* 0x00000006fc037c10 */ /* 0x040fe6000fffe1f6 */
        /* <DEDUP_REMOVED lines=31> */
[----:B--2---:R-:W-:Y:S04]  /*41d0*/  IADD3 R2, -R252, UR17, RZ ;  /* 0x00000011fc027c10 */ /* 0x004fe8000fffe1ff */
[-C--:B-1----:R-:W-:Y:S08]  /*41e0*/  HMMA.16816.F32.BF16 R4, R76, R196.reuse, R4 ;  /* 0x000000c44c04723c */ /* 0x082ff00000041804 */
[C---:B---3--:R-:W-:Y:S08]  /*41f0*/  HMMA.16816.F32.BF16 R8, R80.reuse, R196, R8 ;  /* 0x000000c45008723c */ /* 0x048ff00000041808 */
[-C--:B------:R-:W-:Y:S08]  /*4200*/  HMMA.16816.F32.BF16 R12, R80, R198.reuse, R12 ;  /* 0x000000c6500c723c */ /* 0x080ff0000004180c */
[C---:B------:R-:W-:Y:S08]  /*4210*/  HMMA.16816.F32.BF16 R16, R76.reuse, R198, R16 ;  /* 0x000000c64c10723c */ /* 0x040ff00000041810 */
[-C--:B------:R-:W-:Y:S01]  /*4220*/  HMMA.16816.F32.BF16 R20, R76, R200.reuse, R20 ;  /* 0x000000c84c14723c */ /* 0x080fe20000041814 */
[----:B------:R-:W1:Y:S07]  /*4230*/  LDSM.16.M88.4 R76, [R132+0x10080] ;  /* 0x01008000844c783b */ /* 0x000e6e0000000200 */
[----:B------:R-:W-:Y:S01]  /*4240*/  HMMA.16816.F32.BF16 R24, R80, R200, R24 ;  /* 0x000000c85018723c */ /* 0x000fe20000041818 */
[----:B------:R-:W2:Y:S06]  /*4250*/  LDSM.16.M88.4 R132, [R132+0x11080] ;  /* 0x011080008484783b */ /* 0x000eac0000000200 */
[----:B------:R-:W-:Y:S02]  /*4260*/  IMNMX R80, R2, R3, PT ;  /* 0x0000000302507217 */ /* 0x000fe40003800200 */
[----:B------:R-:W-:Y:S02]  /*4270*/  IADD3 R82, R3, 0x8, RZ ;  /* 0x0000000803527810 */ /* 0x000fe40007ffe0ff */
[----:B------:R-:W-:Y:S02]  /*4280*/  ISETP.GT.AND P1, PT, R80, RZ, PT ;  /* 0x000000ff5000720c */ /* 0x000fe40003f24270 */
[----:B------:R-:W-:Y:S02]  /*4290*/  IMNMX R82, R2, R82, PT ;  /* 0x0000005202527217 */ /* 0x000fe40003800200 */
[C---:B------:R-:W-:Y:S01]  /*42a0*/  FSEL R81, R140.reuse, -INF , P1 ;  /* 0xff8000008c517808 */ /* 0x040fe20000800000 */
[----:B------:R-:W-:Y:S01]  /*42b0*/  FFMA.FTZ R140, -R140, R140, 1 ;  /* 0x3f8000008c8c7423 */ /* 0x000fe2000001018c */
[----:B------:R-:W-:Y:S02]  /*42c0*/  ISETP.GT.AND P1, PT, R80, 0x1, PT ;  /* 0x000000015000780c */ /* 0x000fe40003f24270 */
[----:B------:R-:W-:Y:S01]  /*42d0*/  ISETP.GT.AND P5, PT, R82, 0x40, PT ;  /* 0x000000405200780c */ /* 0x000fe20003fa4270 */
[--C-:B------:R-:W-:Y:S06]  /*42e0*/  FFMA.FTZ R81, R81, c[0x0][0x29c], -R159.reuse ;  /* 0x0000a70051517a23 */ /* 0x100fec000001089f */
[----:B------:R-:W3:Y:S01]  /*42f0*/  MUFU.EX2 R81, R81 ;  /* 0x0000005100517308 */ /* 0x000ee20000000800 */
[-C--:B-1----:R-:W-:Y:S08]  /*4300*/  HMMA.16816.F32.BF16 R4, R76, R202.reuse, R4 ;  /* 0x000000ca4c04723c */ /* 0x082ff00000041804 */
[C---:B--2---:R-:W-:Y:S08]  /*4310*/  HMMA.16816.F32.BF16 R8, R132.reuse, R202, R8 ;  /* 0x000000ca8408723c */ /* 0x044ff00000041808 */
[-C--:B------:R-:W-:Y:S08]  /*4320*/  HMMA.16816.F32.BF16 R12, R132, R204.reuse, R12 ;  /* 0x000000cc840c723c */ /* 0x080ff0000004180c */
[C---:B------:R-:W-:Y:S08]  /*4330*/  HMMA.16816.F32.BF16 R16, R76.reuse, R204, R16 ;  /* 0x000000cc4c10723c */ /* 0x040ff00000041810 */
[-C--:B------:R-:W-:Y:S01]  /*4340*/  HMMA.16816.F32.BF16 R20, R76, R206.reuse, R20 ;  /* 0x000000ce4c14723c */ /* 0x080fe20000041814 */
[----:B------:R-:W1:Y:S06]  /*4350*/  LDS R76, [R246.X4+0x12280] ;  /* 0x01228000f64c7984 */ /* 0x000e6c0000004800 */
[----:B------:R-:W-:Y:S01]  /*4360*/  FSEL R79, R141, -INF , P1 ;  /* 0xff8000008d4f7808 */ /* 0x000fe20000800000 */
[----:B------:R-:W-:Y:S04]  /*4370*/  HMMA.16816.F32.BF16 R24, R132, R206, R24 ;  /* 0x000000ce8418723c */ /* 0x000fe80000041818 */
[----:B------:R-:W-:Y:S01]  /*4380*/  ISETP.GT.AND P1, PT, R80, 0x20, PT ;  /* 0x000000205000780c */ /* 0x000fe20003f24270 */
[--C-:B------:R-:W-:Y:S02]  /*4390*/  FFMA.FTZ R79, R79, c[0x0][0x29c], -R159.reuse ;  /* 0x0000a7004f4f7a23 */ /* 0x100fe4000001089f */
[----:B------:R-:W-:Y:S01]  /*43a0*/  FFMA.FTZ R141, -R141, R141, 1 ;  /* 0x3f8000008d8d7423 */ /* 0x000fe2000001018d */
[C---:B------:R-:W-:Y:S01]  /*43b0*/  FSEL R78, R152.reuse, -INF , P1 ;  /* 0xff800000984e7808 */ /* 0x040fe20000800000 */
[----:B------:R-:W-:Y:S01]  /*43c0*/  FFMA.FTZ R152, -R152, R152, 1 ;  /* 0x3f80000098987423 */ /* 0x000fe20000010198 */
[----:B------:R-:W-:Y:S01]  /*43d0*/  ISETP.GT.AND P1, PT, R80, 0x21, PT ;  /* 0x000000215000780c */ /* 0x000fe20003f24270 */
[----:B------:R-:W2:Y:S02]  /*43e0*/  MUFU.EX2 R79, R79 ;  /* 0x0000004f004f7308 */ /* 0x000ea40000000800 */
[--C-:B------:R-:W-:Y:S01]  /*43f0*/  FFMA.FTZ R78, R78, c[0x0][0x29c], -R159.reuse ;  /* 0x0000a7004e4e7a23 */ /* 0x100fe2000001089f */
[C---:B------:R-:W-:Y:S01]  /*4400*/  FSEL R77, R153.reuse, -INF , P1 ;  /* 0xff800000994d7808 */ /* 0x040fe20000800000 */
[----:B------:R-:W-:Y:S01]  /*4410*/  FFMA.FTZ R153, -R153, R153, 1 ;  /* 0x3f80000099997423 */ /* 0x000fe20000010199 */
[----:B------:R-:W-:Y:S03]  /*4420*/  ISETP.GT.AND P1, PT, R80, 0x40, PT ;  /* 0x000000405000780c */ /* 0x000fe60003f24270 */
[--C-:B------:R-:W-:Y:S01]  /*4430*/  FFMA.FTZ R77, R77, c[0x0][0x29c], -R159.reuse ;  /* 0x0000a7004d4d7a23 */ /* 0x100fe2000001089f */
[----:B------:R-:W-:Y:S01]  /*4440*/  FSEL R83, R156, -INF , P1 ;  /* 0xff8000009c537808 */ /* 0x000fe20000800000 */
[----:B------:R-:W4:Y:S01]  /*4450*/  MUFU.EX2 R78, R78 ;  /* 0x0000004e004e7308 */ /* 0x000f220000000800 */
[----:B------:R-:W-:Y:S01]  /*4460*/  ISETP.GT.AND P1, PT, R80, 0x41, PT ;  /* 0x000000415000780c */ /* 0x000fe20003f24270 */
[----:B------:R-:W-:Y:S02]  /*4470*/  FFMA.FTZ R156, -R156, R156, 1 ;  /* 0x3f8000009c9c7423 */ /* 0x000fe4000001019c */
[--C-:B------:R-:W-:Y:S06]  /*4480*/  FFMA.FTZ R83, R83, c[0x0][0x29c], -R159.reuse ;  /* 0x0000a70053537a23 */ /* 0x100fec000001089f */
[----:B------:R5:W5:Y:S01]  /*4490*/  MUFU.EX2 R80, R83 ;  /* 0x0000005300507308 */ /* 0x000b620000000800 */
[--C-:B-1----:R-:W-:Y:S02]  /*44a0*/  FADD.FTZ R4, R4, -R76.reuse ;  /* 0x8000004c04047221 */ /* 0x102fe40000010000 */
[--C-:B------:R-:W-:Y:S02]  /*44b0*/  FADD.FTZ R16, R16, -R76.reuse ;  /* 0x8000004c10107221 */ /* 0x100fe40000010000 */
[----:B---3--:R-:W-:Y:S02]  /*44c0*/  FMUL.FTZ R133, R81, R4 ;  /* 0x0000000451857220 */ /* 0x008fe40000410000 */
[--C-:B------:R-:W-:Y:S02]  /*44d0*/  FADD.FTZ R17, R17, -R76.reuse ;  /* 0x8000004c11117221 */ /* 0x100fe40000010000 */
[----:B------:R-:W-:Y:S01]  /*44e0*/  FMUL.FTZ R140, R133, R140 ;  /* 0x0000008c858c7220 */ /* 0x000fe20000410000 */
[----:B------:R-:W1:Y:S01]  /*44f0*/  MUFU.EX2 R77, R77 ;  /* 0x0000004d004d7308 */ /* 0x000e620000000800 */
[--C-:B------:R-:W-:Y:S02]  /*4500*/  FADD.FTZ R133, R5, -R76.reuse ;  /* 0x8000004c05857221 */ /* 0x100fe40000010000 */
[--C-:B------:R-:W-:Y:S02]  /*4510*/  FADD.FTZ R20, R20, -R76.reuse ;  /* 0x8000004c14147221 */ /* 0x100fe40000010000 */
[C---:B--2---:R-:W-:Y:S01]  /*4520*/  FMUL.FTZ R133, R79.reuse, R133 ;  /* 0x000000854f857220 */ /* 0x044fe20000410000 */
[----:B------:R-:W-:Y:S01]  /*4530*/  F2FP.BF16.PACK_AB R79, R79, R81 ;  /* 0x000000514f4f723e */ /* 0x000fe200000010ff */
[----:B------:R-:W-:Y:S01]  /*4540*/  FADD.FTZ R21, R21, -R76 ;  /* 0x8000004c15157221 */ /* 0x000fe20000010000 */
[----:B------:R-:W-:Y:S01]  /*4550*/  IADD3 R76, R3, 0x28, RZ ;  /* 0x00000028034c7810 */ /* 0x000fe20007ffe0ff */
[----:B------:R-:W-:Y:S02]  /*4560*/  FMUL.FTZ R141, R133, R141 ;  /* 0x0000008d858d7220 */ /* 0x000fe40000410000 */
[----:B----4-:R-:W-:Y:S01]  /*4570*/  FMUL.FTZ R16, R78, R16 ;  /* 0x000000104e107220 */ /* 0x010fe20000410000 */
[C---:B-----5:R-:W-:Y:S01]  /*4580*/  FSEL R83, R136.reuse, -INF , P1 ;  /* 0xff80000088537808 */ /* 0x060fe20000800000 */
[----:B------:R-:W-:Y:S01]  /*4590*/  FFMA.FTZ R136, -R136, R136, 1 ;  /* 0x3f80000088887423 */ /* 0x000fe20000010188 */
[----:B------:R-:W-:Y:S01]  /*45a0*/  ISETP.GT.AND P1, PT, R82, RZ, PT ;  /* 0x000000ff5200720c */ /* 0x000fe20003f24270 */
[----:B------:R-:W-:Y:S01]  /*45b0*/  FMUL.FTZ R16, R16, R152 ;  /* 0x0000009810107220 */ /* 0x000fe20000410000 */
[----:B------:R-:W-:Y:S01]  /*45c0*/  F2FP.BF16.PACK_AB R140, R141, R140 ;  /* 0x0000008c8d8c723e */ /* 0x000fe200000010ff */
[----:B------:R-:W-:Y:S01]  /*45d0*/  FFMA.FTZ R159, R83, c[0x0][0x29c], -R159 ;  /* 0x0000a700539f7a23 */ /* 0x000fe2000001089f */
[C---:B------:R-:W-:Y:S01]  /*45e0*/  FSEL R132, R142.reuse, -INF , P1 ;  /* 0xff8000008e847808 */ /* 0x040fe20000800000 */
[----:B------:R-:W-:Y:S01]  /*45f0*/  FFMA.FTZ R142, -R142, R142, 1 ;  /* 0x3f8000008e8e7423 */ /* 0x000fe2000001018e */
[----:B------:R-:W-:Y:S01]  /*4600*/  ISETP.GT.AND P1, PT, R82, 0x1, PT ;  /* 0x000000015200780c */ /* 0x000fe20003f24270 */
[----:B------:R-:W-:Y:S02]  /*4610*/  FMUL.FTZ R20, R80, R20 ;  /* 0x0000001450147220 */ /* 0x000fe40000410000 */
[--C-:B------:R-:W-:Y:S01]  /*4620*/  FFMA.FTZ R132, R132, c[0x0][0x29c], -R158.reuse ;  /* 0x0000a70084847a23 */ /* 0x100fe2000001089e */
[C---:B------:R-:W-:Y:S01]  /*4630*/  FSEL R83, R143.reuse, -INF , P1 ;  /* 0xff8000008f537808 */ /* 0x040fe20000800000 */
[----:B------:R-:W2:Y:S01]  /*4640*/  MUFU.EX2 R159, R159 ;  /* 0x0000009f009f7308 */ /* 0x000ea20000000800 */
[----:B------:R-:W-:Y:S01]  /*4650*/  ISETP.GT.AND P1, PT, R82, 0x20, PT ;  /* 0x000000205200780c */ /* 0x000fe20003f24270 */
[----:B------:R-:W-:Y:S02]  /*4660*/  FFMA.FTZ R143, -R143, R143, 1 ;  /* 0x3f8000008f8f7423 */ /* 0x000fe4000001018f */
[--C-:B------:R-:W-:Y:S01]  /*4670*/  FFMA.FTZ R83, R83, c[0x0][0x29c], -R158.reuse ;  /* 0x0000a70053537a23 */ /* 0x100fe2000001089e */
[C---:B------:R-:W-:Y:S01]  /*4680*/  FSEL R4, R154.reuse, -INF , P1 ;  /* 0xff8000009a047808 */ /* 0x040fe20000800000 */
[----:B------:R-:W-:Y:S01]  /*4690*/  FFMA.FTZ R154, -R154, R154, 1 ;  /* 0x3f8000009a9a7423 */ /* 0x000fe2000001019a */
[----:B------:R-:W-:Y:S01]  /*46a0*/  ISETP.GT.AND P1, PT, R82, 0x21, PT ;  /* 0x000000215200780c */ /* 0x000fe20003f24270 */
[C---:B-1----:R-:W-:Y:S01]  /*46b0*/  FMUL.FTZ R17, R77.reuse, R17 ;  /* 0x000000114d117220 */ /* 0x042fe20000410000 */
[----:B------:R-:W-:Y:S01]  /*46c0*/  F2FP.BF16.PACK_AB R77, R77, R78 ;  /* 0x0000004e4d4d723e */ /* 0x000fe200000010ff */
[--C-:B------:R-:W-:Y:S01]  /*46d0*/  FFMA.FTZ R4, R4, c[0x0][0x29c], -R158.reuse ;  /* 0x0000a70004047a23 */ /* 0x100fe2000001089e */
[----:B------:R-:W1:Y:S01]  /*46e0*/  MUFU.EX2 R132, R132 ;  /* 0x0000008400847308 */ /* 0x000e620000000800 */
[----:B------:R-:W-:Y:S02]  /*46f0*/  FMUL.FTZ R17, R17, R153 ;  /* 0x0000009911117220 */ /* 0x000fe40000410000 */
[----:B------:R-:W-:Y:S03]  /*4700*/  FMUL.FTZ R20, R20, R156 ;  /* 0x0000009c14147220 */ /* 0x000fe60000410000 */
[----:B------:R-:W-:Y:S04]  /*4710*/  F2FP.BF16.PACK_AB R16, R17, R16 ;  /* 0x000000101110723e */ /* 0x000fe800000010ff */
[----:B------:R3:W-:Y:S01]  /*4720*/  MUFU.EX2 R5, R4 ;  /* 0x0000000400057308 */ /* 0x0007e20000000800 */
[C---:B--2---:R-:W-:Y:S01]  /*4730*/  FMUL.FTZ R21, R159.reuse, R21 ;  /* 0x000000159f157220 */ /* 0x044fe20000410000 */
[----:B------:R-:W-:Y:S03]  /*4740*/  F2FP.BF16.PACK_AB R80, R159, R80 ;  /* 0x000000509f50723e */ /* 0x000fe600000010ff */
[----:B------:R-:W-:Y:S05]  /*4750*/  FMUL.FTZ R136, R21, R136 ;  /* 0x0000008815887220 */ /* 0x000fea0000410000 */
[----:B------:R-:W2:Y:S01]  /*4760*/  MUFU.EX2 R83, R83 ;  /* 0x0000005300537308 */ /* 0x000ea20000000800 */
[----:B------:R-:W-:Y:S02]  /*4770*/  F2FP.BF16.PACK_AB R20, R136, R20 ;  /* 0x000000148814723e */ /* 0x000fe400000010ff */
[C---:B---3--:R-:W-:Y:S01]  /*4780*/  FSEL R4, R155.reuse, -INF , P1 ;  /* 0xff8000009b047808 */ /* 0x048fe20000800000 */
[----:B------:R-:W-:Y:S01]  /*4790*/  FFMA.FTZ R155, -R155, R155, 1 ;  /* 0x3f8000009b9b7423 */ /* 0x000fe2000001019b */
[----:B------:R-:W-:Y:S02]  /*47a0*/  ISETP.GT.AND P1, PT, R82, 0x41, PT ;  /* 0x000000415200780c */ /* 0x000fe40003f24270 */
[C---:B------:R-:W-:Y:S01]  /*47b0*/  FSEL R82, R137.reuse, -INF , P5 ;  /* 0xff80000089527808 */ /* 0x040fe20002800000 */
[--C-:B------:R-:W-:Y:S01]  /*47c0*/  FFMA.FTZ R133, R4, c[0x0][0x29c], -R158.reuse ;  /* 0x0000a70004857a23 */ /* 0x100fe2000001089e */
[----:B------:R-:W-:Y:S01]  /*47d0*/  FSEL R4, R138, -INF , P1 ;  /* 0xff8000008a047808 */ /* 0x000fe20000800000 */
[----:B------:R-:W-:Y:S02]  /*47e0*/  FFMA.FTZ R137, -R137, R137, 1 ;  /* 0x3f80000089897423 */ /* 0x000fe40000010189 */
[--C-:B------:R-:W-:Y:S02]  /*47f0*/  FFMA.FTZ R82, R82, c[0x0][0x29c], -R158.reuse ;  /* 0x0000a70052527a23 */ /* 0x100fe4000001089e */
[----:B------:R-:W-:Y:S01]  /*4800*/  FFMA.FTZ R158, R4, c[0x0][0x29c], -R158 ;  /* 0x0000a700049e7a23 */ /* 0x000fe2000001089e */
[----:B------:R-:W-:Y:S01]  /*4810*/  IADD3 R4, R3, 0x20, RZ ;  /* 0x0000002003047810 */ /* 0x000fe20007ffe0ff */
[----:B------:R-:W3:Y:S01]  /*4820*/  MUFU.EX2 R133, R133 ;  /* 0x0000008500857308 */ /* 0x000ee20000000800 */
[----:B------:R-:W4:Y:S01]  /*4830*/  LDS R3, [R246.X4+0x122a0] ;  /* 0x0122a000f6037984 */ /* 0x000f220000004800 */
[----:B------:R-:W-:Y:S01]  /*4840*/  FFMA.FTZ R138, -R138, R138, 1 ;  /* 0x3f8000008a8a7423 */ /* 0x000fe2000001018a */
[C---:B------:R-:W-:Y:S02]  /*4850*/  IMNMX R4, R2.reuse, R4, PT ;  /* 0x0000000402047217 */ /* 0x040fe40003800200 */
[----:B------:R-:W-:Y:S02]  /*4860*/  IMNMX R2, R2, R76, PT ;  /* 0x0000004c02027217 */ /* 0x000fe40003800200 */
[C---:B------:R-:W-:Y:S02]  /*4870*/  ISETP.GT.AND P1, PT, R4.reuse, RZ, PT ;  /* 0x000000ff0400720c */ /* 0x040fe40003f24270 */
[----:B------:R-:W-:Y:S01]  /*4880*/  ISETP.GT.AND P5, PT, R4, 0x40, PT ;  /* 0x000000400400780c */ /* 0x000fe20003fa4270 */
[----:B------:R-:W-:Y:S01]  /*4890*/  MUFU.EX2 R158, R158 ;  /* 0x0000009e009e7308 */ /* 0x000fe20000000800 */
[C---:B------:R-:W-:Y:S01]  /*48a0*/  FSEL R76, R144.reuse, -INF , P1 ;  /* 0xff800000904c7808 */ /* 0x040fe20000800000 */
[----:B------:R-:W-:Y:S01]  /*48b0*/  FFMA.FTZ R144, -R144, R144, 1 ;  /* 0x3f80000090907423 */ /* 0x000fe20000010190 */
[----:B------:R-:W-:Y:S02]  /*48c0*/  ISETP.GT.AND P1, PT, R4, 0x1, PT ;  /* 0x000000010400780c */ /* 0x000fe40003f24270 */
[----:B------:R-:W-:Y:S01]  /*48d0*/  FSEL R21, R208, -INF , P5 ;  /* 0xff800000d0157808 */ /* 0x000fe20002800000 */
[--C-:B------:R-:W-:Y:S01]  /*48e0*/  FFMA.FTZ R76, R76, c[0x0][0x29c], -R157.reuse ;  /* 0x0000a7004c4c7a23 */ /* 0x100fe2000001089d */
[----:B------:R-:W-:Y:S01]  /*48f0*/  ISETP.GT.AND P5, PT, R2, 0x1, PT ;  /* 0x000000010200780c */ /* 0x000fe20003fa4270 */
[----:B------:R-:W-:Y:S01]  /*4900*/  FFMA.FTZ R208, -R208, R208, 1 ;  /* 0x3f800000d0d07423 */ /* 0x000fe200000101d0 */
[----:B------:R-:W-:Y:S01]  /*4910*/  ISETP.GT.AND P6, PT, R2, 0x21, PT ;  /* 0x000000210200780c */ /* 0x000fe20003fc4270 */
[----:B------:R5:W-:Y:S01]  /*4920*/  MUFU.EX2 R134, R76 ;  /* 0x0000004c00867308 */ /* 0x000be20000000800 */
[----:B------:R-:W-:Y:S02]  /*4930*/  FFMA.FTZ R21, R21, c[0x0][0x29c], -R157 ;  /* 0x0000a70015157a23 */ /* 0x000fe4000001089d */
[C---:B------:R-:W-:Y:S01]  /*4940*/  FSEL R153, R151.reuse, -INF , P6 ;  /* 0xff80000097997808 */ /* 0x040fe20003000000 */
[----:B------:R-:W-:Y:S04]  /*4950*/  FFMA.FTZ R151, -R151, R151, 1 ;  /* 0x3f80000097977423 */ /* 0x000fe80000010197 */
[----:B------:R-:W-:Y:S02]  /*4960*/  FFMA.FTZ R153, R153, c[0x0][0x29c], -R139 ;  /* 0x0000a70099997a23 */ /* 0x000fe4000001088b */
[----:B------:R-:W1:Y:S10]  /*4970*/  MUFU.EX2 R82, R82 ;  /* 0x0000005200527308 */ /* 0x000e740000000800 */
[----:B------:R-:W-:Y:S01]  /*4980*/  MUFU.EX2 R153, R153 ;  /* 0x0000009900997308 */ /* 0x000fe20000000800 */
[--C-:B----4-:R-:W-:Y:S02]  /*4990*/  FADD.FTZ R6, R6, -R3.reuse ;  /* 0x8000000306067221 */ /* 0x110fe40000010000 */
[--C-:B------:R-:W-:Y:S01]  /*49a0*/  FADD.FTZ R7, R7, -R3.reuse ;  /* 0x8000000307077221 */ /* 0x100fe20000010000 */
[----:B-----5:R-:W-:Y:S01]  /*49b0*/  FSEL R76, R145, -INF , P1 ;  /* 0xff800000914c7808 */ /* 0x020fe20000800000 */
[--C-:B------:R-:W-:Y:S01]  /*49c0*/  FADD.FTZ R18, R18, -R3.reuse ;  /* 0x8000000312127221 */ /* 0x100fe20000010000 */
[----:B------:R-:W-:Y:S01]  /*49d0*/  ISETP.GT.AND P1, PT, R4, 0x20, PT ;  /* 0x000000200400780c */ /* 0x000fe20003f24270 */
[----:B------:R-:W-:Y:S02]  /*49e0*/  FADD.FTZ R19, R19, -R3 ;  /* 0x8000000313137221 */ /* 0x000fe40000010000 */
[----:B------:R-:W-:Y:S01]  /*49f0*/  FFMA.FTZ R76, R76, c[0x0][0x29c], -R157 ;  /* 0x0000a7004c4c7a23 */ /* 0x000fe2000001089d */
[----:B------:R-:W-:Y:S01]  /*4a00*/  MUFU.EX2 R21, R21 ;  /* 0x0000001500157308 */ /* 0x000fe20000000800 */
[--C-:B------:R-:W-:Y:S02]  /*4a10*/  FADD.FTZ R22, R22, -R3.reuse ;  /* 0x8000000316167221 */ /* 0x100fe40000010000 */
[----:B------:R-:W-:Y:S02]  /*4a20*/  FADD.FTZ R23, R23, -R3 ;  /* 0x8000000317177221 */ /* 0x000fe40000010000 */
[----:B------:R-:W4:Y:S01]  /*4a30*/  LDS R3, [R246.X4+0x12300] ;  /* 0x01230000f6037984 */ /* 0x000f220000004800 */
[----:B-1----:R-:W-:Y:S02]  /*4a40*/  FMUL.FTZ R6, R132, R6 ;  /* 0x0000000684067220 */ /* 0x002fe40000410000 */
[C---:B--2---:R-:W-:Y:S01]  /*4a50*/  FMUL.FTZ R7, R83.reuse, R7 ;  /* 0x0000000753077220 */ /* 0x044fe20000410000 */
[----:B------:R-:W-:Y:S01]  /*4a60*/  F2FP.BF16.PACK_AB R83, R83, R132 ;  /* 0x000000845353723e */ /* 0x000fe200000010ff */
[----:B------:R1:W2:Y:S01]  /*4a70*/  MUFU.EX2 R135, R76 ;  /* 0x0000004c00877308 */ /* 0x0002a20000000800 */
[----:B------:R-:W-:Y:S01]  /*4a80*/  FMUL.FTZ R6, R6, R142 ;  /* 0x0000008e06067220 */ /* 0x000fe20000410000 */
[----:B------:R-:W-:Y:S01]  /*4a90*/  FSEL R142, R147, -INF , P5 ;  /* 0xff800000938e7808 */ /* 0x000fe20002800000 */
[----:B------:R-:W-:Y:S01]  /*4aa0*/  FMUL.FTZ R7, R7, R143 ;  /* 0x0000008f07077220 */ /* 0x000fe20000410000 */
[----:B------:R-:W-:Y:S01]  /*4ab0*/  ISETP.GT.AND P5, PT, R2, 0x40, PT ;  /* 0x000000400200780c */ /* 0x000fe20003fa4270 */
[----:B------:R-:W-:Y:S01]  /*4ac0*/  FMUL.FTZ R18, R5, R18 ;  /* 0x0000001205127220 */ /* 0x000fe20000410000 */
[----:B---3--:R-:W-:Y:S01]  /*4ad0*/  F2FP.BF16.PACK_AB R5, R133, R5 ;  /* 0x000000058505723e */ /* 0x008fe200000010ff */
[----:B------:R-:W-:Y:S01]  /*4ae0*/  FFMA.FTZ R145, -R145, R145, 1 ;  /* 0x3f80000091917423 */ /* 0x000fe20000010191 */
[----:B------:R-:W-:Y:S01]  /*4af0*/  F2FP.BF16.PACK_AB R6, R7, R6 ;  /* 0x000000060706723e */ /* 0x000fe200000010ff */
[----:B------:R-:W-:Y:S01]  /*4b00*/  FMUL.FTZ R18, R18, R154 ;  /* 0x0000009a12127220 */ /* 0x000fe20000410000 */
[----:B------:R-:W3:Y:S01]  /*4b10*/  LDS R7, [R246.X4+0x12320] ;  /* 0x01232000f6077984 */ /* 0x000ee20000004800 */
[----:B------:R-:W-:Y:S02]  /*4b20*/  FFMA.FTZ R154, R142, c[0x0][0x29c], -R139 ;  /* 0x0000a7008e9a7a23 */ /* 0x000fe4000001088b */
[----:B------:R-:W-:Y:S01]  /*4b30*/  FMUL.FTZ R22, R82, R22 ;  /* 0x0000001652167220 */ /* 0x000fe20000410000 */
[----:B------:R-:W-:Y:S01]  /*4b40*/  STS [R247+0x12480], R79 ;  /* 0x0124804ff7007388 */ /* 0x000fe20000000800 */
[C---:B------:R-:W-:Y:S01]  /*4b50*/  F2FP.BF16.PACK_AB R82, R158.reuse, R82 ;  /* 0x000000529e52723e */ /* 0x040fe200000010ff */
[----:B------:R-:W-:Y:S01]  /*4b60*/  FFMA.FTZ R147, -R147, R147, 1 ;  /* 0x3f80000093937423 */ /* 0x000fe20000010193 */
[----:B------:R-:W-:Y:S01]  /*4b70*/  MUFU.EX2 R154, R154 ;  /* 0x0000009a009a7308 */ /* 0x000fe20000000800 */
[----:B------:R-:W-:Y:S01]  /*4b80*/  STS [R248], R83 ;  /* 0x00000053f8007388 */ /* 0x000fe20000000800 */
[----:B------:R-:W-:Y:S02]  /*4b90*/  FMUL.FTZ R19, R133, R19 ;  /* 0x0000001385137220 */ /* 0x000fe40000410000 */
[----:B------:R-:W-:Y:S02]  /*4ba0*/  FMUL.FTZ R23, R158, R23 ;  /* 0x000000179e177220 */ /* 0x000fe40000410000 */
[----:B------:R-:W-:Y:S01]  /*4bb0*/  FMUL.FTZ R19, R19, R155 ;  /* 0x0000009b13137220 */ /* 0x000fe20000410000 */
[C---:B-1----:R-:W-:Y:S01]  /*4bc0*/  FSEL R76, R148.reuse, -INF , P1 ;  /* 0xff800000944c7808 */ /* 0x042fe20000800000 */
[----:B------:R-:W-:Y:S01]  /*4bd0*/  FFMA.FTZ R148, -R148, R148, 1 ;  /* 0x3f80000094947423 */ /* 0x000fe20000010194 */
[----:B------:R-:W-:Y:S01]  /*4be0*/  ISETP.GT.AND P1, PT, R4, 0x21, PT ;  /* 0x000000210400780c */ /* 0x000fe20003f24270 */
[----:B------:R-:W-:Y:S01]  /*4bf0*/  FMUL.FTZ R22, R22, R137 ;  /* 0x0000008916167220 */ /* 0x000fe20000410000 */
[----:B------:R-:W-:Y:S01]  /*4c00*/  F2FP.BF16.PACK_AB R18, R19, R18 ;  /* 0x000000121312723e */ /* 0x000fe200000010ff */
[--C-:B------:R-:W-:Y:S01]  /*4c10*/  FFMA.FTZ R76, R76, c[0x0][0x29c], -R157.reuse ;  /* 0x0000a7004c4c7a23 */ /* 0x100fe2000001089d */
[C---:B------:R-:W-:Y:S01]  /*4c20*/  FSEL R152, R149.reuse, -INF , P1 ;  /* 0xff80000095987808 */ /* 0x040fe20000800000 */
[----:B------:R-:W-:Y:S01]  /*4c30*/  FFMA.FTZ R149, -R149, R149, 1 ;  /* 0x3f80000095957423 */ /* 0x000fe20000010195 */
[----:B------:R-:W-:Y:S01]  /*4c40*/  ISETP.GT.AND P1, PT, R4, 0x41, PT ;  /* 0x000000410400780c */ /* 0x000fe20003f24270 */
[----:B------:R-:W-:Y:S02]  /*4c50*/  FMUL.FTZ R23, R23, R138 ;  /* 0x0000008a17177220 */ /* 0x000fe40000410000 */
[----:B------:R-:W-:Y:S01]  /*4c60*/  FFMA.FTZ R152, R152, c[0x0][0x29c], -R157 ;  /* 0x0000a70098987a23 */ /* 0x000fe2000001089d */
[----:B------:R-:W-:Y:S01]  /*4c70*/  FSEL R4, R209, -INF , P1 ;  /* 0xff800000d1047808 */ /* 0x000fe20000800000 */
[----:B------:R-:W1:Y:S01]  /*4c80*/  MUFU.EX2 R76, R76 ;  /* 0x0000004c004c7308 */ /* 0x000e620000000800 */
[----:B------:R-:W-:Y:S01]  /*4c90*/  ISETP.GT.AND P1, PT, R2, RZ, PT ;  /* 0x000000ff0200720c */ /* 0x000fe20003f24270 */
[----:B----4-:R-:W-:Y:S01]  /*4ca0*/  FADD.FTZ R8, R8, -R3 ;  /* 0x8000000308087221 */ /* 0x010fe20000010000 */
[----:B------:R-:W-:Y:S01]  /*4cb0*/  F2FP.BF16.PACK_AB R22, R23, R22 ;  /* 0x000000161716723e */ /* 0x000fe200000010ff */
[----:B------:R-:W-:Y:S01]  /*4cc0*/  FFMA.FTZ R157, R4, c[0x0][0x29c], -R157 ;  /* 0x0000a700049d7a23 */ /* 0x000fe2000001089d */
[----:B------:R-:W-:Y:S01]  /*4cd0*/  FSEL R143, R146, -INF , P1 ;  /* 0xff800000928f7808 */ /* 0x000fe20000800000 */
[----:B------:R-:W-:Y:S01]  /*4ce0*/  FMUL.FTZ R8, R134, R8 ;  /* 0x0000000886087220 */ /* 0x000fe20000410000 */
[----:B------:R-:W-:Y:S01]  /*4cf0*/  ISETP.GT.AND P1, PT, R2, 0x20, PT ;  /* 0x000000200200780c */ /* 0x000fe20003f24270 */
[----:B------:R-:W-:Y:S01]  /*4d00*/  FADD.FTZ R9, R9, -R3 ;  /* 0x8000000309097221 */ /* 0x000fe20000010000 */
[----:B--2---:R-:W-:Y:S01]  /*4d10*/  F2FP.BF16.PACK_AB R134, R135, R134 ;  /* 0x000000868786723e */ /* 0x004fe200000010ff */
[----:B------:R-:W-:Y:S01]  /*4d20*/  FFMA.FTZ R143, R143, c[0x0][0x29c], -R139 ;  /* 0x0000a7008f8f7a23 */ /* 0x000fe2000001088b */
[----:B------:R-:W-:Y:S01]  /*4d30*/  FSEL R4, R150, -INF , P1 ;  /* 0xff80000096047808 */ /* 0x000fe20000800000 */
[----:B------:R-:W2:Y:S01]  /*4d40*/  MUFU.EX2 R152, R152 ;  /* 0x0000009800987308 */ /* 0x000ea20000000800 */
[----:B------:R-:W-:Y:S01]  /*4d50*/  ISETP.GT.AND P1, PT, R2, 0x41, PT ;  /* 0x000000410200780c */ /* 0x000fe20003f24270 */
[----:B------:R-:W-:Y:S01]  /*4d60*/  FADD.FTZ R12, R12, -R3 ;  /* 0x800000030c0c7221 */ /* 0x000fe20000010000 */
[----:B------:R-:W-:Y:S01]  /*4d70*/  FSEL R2, R210, -INF , P5 ;  /* 0xff800000d2027808 */ /* 0x000fe20002800000 */
[----:B------:R-:W-:Y:S01]  /*4d80*/  FFMA.FTZ R4, R4, c[0x0][0x29c], -R139 ;  /* 0x0000a70004047a23 */ /* 0x000fe2000001088b */
[----:B------:R-:W-:Y:S01]  /*4d90*/  FSEL R142, R211, -INF , P1 ;  /* 0xff800000d38e7808 */ /* 0x000fe20000800000 */
[--C-:B------:R-:W-:Y:S01]  /*4da0*/  FADD.FTZ R13, R13, -R3.reuse ;  /* 0x800000030d0d7221 */ /* 0x100fe20000010000 */
[----:B------:R-:W-:Y:S01]  /*4db0*/  STS [R247+0x12c80], R134 ;  /* 0x012c8086f7007388 */ /* 0x000fe20000000800 */
[--C-:B------:R-:W-:Y:S01]  /*4dc0*/  FADD.FTZ R24, R24, -R3.reuse ;  /* 0x8000000318187221 */ /* 0x100fe20000010000 */
[----:B------:R-:W-:Y:S01]  /*4dd0*/  PLOP3.LUT P1, PT, PT, PT, UP0, 0x80, 0x0 ;  /* 0x000000000000781c */ /* 0x000fe20003f2f008 */
[----:B------:R-:W4:Y:S01]  /*4de0*/  MUFU.EX2 R143, R143 ;  /* 0x0000008f008f7308 */ /* 0x000f220000000800 */
[----:B------:R-:W-:Y:S02]  /*4df0*/  FADD.FTZ R25, R25, -R3 ;  /* 0x8000000319197221 */ /* 0x000fe40000010000 */
[--C-:B------:R-:W-:Y:S02]  /*4e00*/  FFMA.FTZ R2, R2, c[0x0][0x29c], -R139.reuse ;  /* 0x0000a70002027a23 */ /* 0x100fe4000001088b */
[----:B------:R-:W-:Y:S02]  /*4e10*/  FFMA.FTZ R139, R142, c[0x0][0x29c], -R139 ;  /* 0x0000a7008e8b7a23 */ /* 0x000fe4000001088b */
[----:B------:R-:W-:Y:S02]  /*4e20*/  FMUL.FTZ R9, R135, R9 ;  /* 0x0000000987097220 */ /* 0x000fe40000410000 */
[----:B------:R-:W-:Y:S01]  /*4e30*/  FMUL.FTZ R8, R8, R144 ;  /* 0x0000009008087220 */ /* 0x000fe20000410000 */
[----:B------:R-:W5:Y:S01]  /*4e40*/  MUFU.EX2 R4, R4 ;  /* 0x0000000400047308 */ /* 0x000f620000000800 */
[----:B------:R-:W-:Y:S02]  /*4e50*/  FMUL.FTZ R9, R9, R145 ;  /* 0x0000009109097220 */ /* 0x000fe40000410000 */
[----:B-1----:R-:W-:Y:S01]  /*4e60*/  FMUL.FTZ R12, R76, R12 ;  /* 0x0000000c4c0c7220 */ /* 0x002fe20000410000 */
[----:B--2---:R-:W-:Y:S01]  /*4e70*/  F2FP.BF16.PACK_AB R76, R152, R76 ;  /* 0x0000004c984c723e */ /* 0x004fe200000010ff */
[----:B------:R-:W-:Y:S01]  /*4e80*/  FMUL.FTZ R24, R21, R24 ;  /* 0x0000001815187220 */ /* 0x000fe20000410000 */
[----:B------:R-:W-:Y:S01]  /*4e90*/  F2FP.BF16.PACK_AB R8, R9, R8 ;  /* 0x000000080908723e */ /* 0x000fe200000010ff */
[--C-:B---3--:R-:W-:Y:S02]  /*4ea0*/  FADD.FTZ R10, R10, -R7.reuse ;  /* 0x800000070a0a7221 */ /* 0x108fe40000010000 */
[--C-:B------:R-:W-:Y:S01]  /*4eb0*/  FADD.FTZ R11, R11, -R7.reuse ;  /* 0x800000070b0b7221 */ /* 0x100fe20000010000 */
[----:B------:R-:W1:Y:S01]  /*4ec0*/  MUFU.EX2 R157, R157 ;  /* 0x0000009d009d7308 */ /* 0x000e620000000800 */
[----:B------:R-:W-:Y:S02]  /*4ed0*/  FFMA.FTZ R146, -R146, R146, 1 ;  /* 0x3f80000092927423 */ /* 0x000fe40000010192 */
[C---:B------:R-:W-:Y:S01]  /*4ee0*/  FMUL.FTZ R11, R154.reuse, R11 ;  /* 0x0000000b9a0b7220 */ /* 0x040fe20000410000 */
[----:B----4-:R-:W-:Y:S01]  /*4ef0*/  F2FP.BF16.PACK_AB R3, R154, R143 ;  /* 0x0000008f9a03723e */ /* 0x010fe200000010ff */
[----:B------:R-:W-:Y:S02]  /*4f00*/  FMUL.FTZ R10, R143, R10 ;  /* 0x0000000a8f0a7220 */ /* 0x000fe40000410000 */
[----:B------:R-:W-:Y:S02]  /*4f10*/  FMUL.FTZ R11, R11, R147 ;  /* 0x000000930b0b7220 */ /* 0x000fe40000410000 */
[----:B------:R2:W-:Y:S01]  /*4f20*/  STS [R248+0x800], R3 ;  /* 0x00080003f8007388 */ /* 0x0005e20000000800 */
[----:B------:R-:W-:Y:S01]  /*4f30*/  MUFU.EX2 R139, R139 ;  /* 0x0000008b008b7308 */ /* 0x000fe20000000800 */
[----:B------:R-:W-:Y:S02]  /*4f40*/  FMUL.FTZ R10, R10, R146 ;  /* 0x000000920a0a7220 */ /* 0x000fe40000410000 */
[----:B------:R-:W-:Y:S01]  /*4f50*/  STS [R247+0x13480], R77 ;  /* 0x0134804df7007388 */ /* 0x000fe20000000800 */
[----:B-----5:R-:W-:Y:S01]  /*4f60*/  F2FP.BF16.PACK_AB R9, R153, R4 ;  /* 0x000000049909723e */ /* 0x020fe200000010ff */
[----:B------:R-:W-:Y:S01]  /*4f70*/  FMUL.FTZ R13, R152, R13 ;  /* 0x0000000d980d7220 */ /* 0x000fe20000410000 */
[----:B------:R-:W-:Y:S01]  /*4f80*/  F2FP.BF16.PACK_AB R10, R11, R10 ;  /* 0x0000000a0b0a723e */ /* 0x000fe200000010ff */
[----:B------:R-:W-:Y:S01]  /*4f90*/  STS [R248+0x1000], R5 ;  /* 0x00100005f8007388 */ /* 0x000fe20000000800 */
[--C-:B------:R-:W-:Y:S02]  /*4fa0*/  FADD.FTZ R14, R14, -R7.reuse ;  /* 0x800000070e0e7221 */ /* 0x100fe40000010000 */
[----:B------:R-:W2:Y:S01]  /*4fb0*/  MUFU.EX2 R2, R2 ;  /* 0x0000000200027308 */ /* 0x000ea20000000800 */
[----:B------:R-:W-:Y:S01]  /*4fc0*/  STS [R247+0x13c80], R76 ;  /* 0x013c804cf7007388 */ /* 0x000fe20000000800 */
[--C-:B------:R-:W-:Y:S01]  /*4fd0*/  FADD.FTZ R15, R15, -R7.reuse ;  /* 0x800000070f0f7221 */ /* 0x100fe20000010000 */
[----:B-1----:R-:W-:Y:S02]  /*4fe0*/  F2FP.BF16.PACK_AB R21, R157, R21 ;  /* 0x000000159d15723e */ /* 0x002fe400000010ff */
[----:B------:R-:W-:Y:S01]  /*4ff0*/  STS [R248+0x1800], R9 ;  /* 0x00180009f8007388 */ /* 0x000fe20000000800 */
[----:B------:R-:W-:Y:S02]  /*5000*/  FMUL.FTZ R12, R12, R148 ;  /* 0x000000940c0c7220 */ /* 0x000fe40000410000 */
[----:B------:R-:W-:Y:S01]  /*5010*/  FMUL.FTZ R13, R13, R149 ;  /* 0x000000950d0d7220 */ /* 0x000fe20000410000 */
[----:B------:R-:W-:Y:S01]  /*5020*/  STS [R247+0x14480], R80 ;  /* 0x01448050f7007388 */ /* 0x000fe20000000800 */
[----:B------:R-:W-:Y:S02]  /*5030*/  FMUL.FTZ R14, R4, R14 ;  /* 0x0000000e040e7220 */ /* 0x000fe40000410000 */
[----:B------:R-:W-:Y:S01]  /*5040*/  FMUL.FTZ R15, R153, R15 ;  /* 0x0000000f990f7220 */ /* 0x000fe20000410000 */
[----:B------:R-:W-:Y:S01]  /*5050*/  STS [R248+0x2000], R82 ;  /* 0x00200052f8007388 */ /* 0x000fe20000000800 */
[----:B------:R-:W-:Y:S01]  /*5060*/  FFMA.FTZ R150, -R150, R150, 1 ;  /* 0x3f80000096967423 */ /* 0x000fe20000010196 */
[----:B------:R-:W-:Y:S01]  /*5070*/  F2FP.BF16.PACK_AB R12, R13, R12 ;  /* 0x0000000c0d0c723e */ /* 0x000fe200000010ff */
[----:B------:R-:W-:Y:S01]  /*5080*/  FMUL.FTZ R15, R15, R151 ;  /* 0x000000970f0f7220 */ /* 0x000fe20000410000 */
[----:B------:R-:W-:Y:S01]  /*5090*/  STS [R247+0x14c80], R21 ;  /* 0x014c8015f7007388 */ /* 0x000fe20000000800 */
[----:B------:R-:W-:Y:S02]  /*50a0*/  FMUL.FTZ R14, R14, R150 ;  /* 0x000000960e0e7220 */ /* 0x000fe40000410000 */
[----:B------:R-:W-:Y:S02]  /*50b0*/  FMUL.FTZ R25, R157, R25 ;  /* 0x000000199d197220 */ /* 0x000fe40000410000 */
[----:B------:R-:W-:Y:S01]  /*50c0*/  FFMA.FTZ R209, -R209, R209, 1 ;  /* 0x3f800000d1d17423 */ /* 0x000fe200000101d1 */
[----:B------:R-:W-:Y:S01]  /*50d0*/  F2FP.BF16.PACK_AB R14, R15, R14 ;  /* 0x0000000e0f0e723e */ /* 0x000fe200000010ff */
[--C-:B------:R-:W-:Y:S01]  /*50e0*/  FADD.FTZ R26, R26, -R7.reuse ;  /* 0x800000071a1a7221 */ /* 0x100fe20000010000 */
[----:B--2---:R-:W-:Y:S01]  /*50f0*/  F2FP.BF16.PACK_AB R3, R139, R2 ;  /* 0x000000028b03723e */ /* 0x004fe200000010ff */
[----:B------:R-:W-:Y:S02]  /*5100*/  FADD.FTZ R27, R27, -R7 ;  /* 0x800000071b1b7221 */ /* 0x000fe40000010000 */
        /* <DEDUP_REMOVED lines=8> */
[----:B------:R-:W-:Y:S01]  /*5190*/  FMUL.FTZ R26, R2, R26 ;  /* 0x0000001a021a7220 */ /* 0x000fe20000410000 */
[----:B------:R-:W-:Y:S01]  /*51a0*/  SHF.L.U32 R2, R230, 0x1, RZ ;  /* 0x00000001e6027819 */ /* 0x000fe200000006ff */
        /* <DEDUP_REMOVED lines=119> */
[C---:B------:R-:W-:Y:S02]  /*5920*/  ISETP.LT.OR P1, PT, R8.reuse, 0x21, !P1 ;  /* 0x000000210800780c */ /* 0x040fe40004f21670 */
        /* <DEDUP_REMOVED lines=15> */
.L_x_904:
[-C--:B-12-4-:R-:W-:Y:S01]  /*5a20*/  HMMA.16816.F32.BF16 R4, R80, R16.reuse, RZ ;  /* 0x000000105004723c */ /* 0x096fe200000418ff */
[----:B------:R-:W-:Y:S01]  /*5a30*/  LDSM.16.M88.4 R140, [R227+0x1000] ;  /* 0x00100000e38c783b */ /* 0x000fe20000000200 */
[----:B------:R-:W-:Y:S02]  /*5a40*/  USHF.L.U32 UR16, UR16, 0xd, URZ ;  /* 0x0000000d10107899 */ /* 0x000fe4000800063f */
[----:B------:R-:W-:Y:S01]  /*5a50*/  UISETP.GE.AND UP0, UPT, UR11, UR10, UPT ;  /* 0x0000000a0b00728c */ /* 0x000fe2000bf06270 */
[----:B------:R-:W1:Y:S01]  /*5a60*/  LDSM.16.MT88.4 R144, [R2+0x1080] ;  /* 0x001080000290783b */ /* 0x000e620000004200 */
[----:B------:R-:W-:Y:S02]  /*5a70*/  UIADD3 UR7, UR4, 0x1, URZ ;  /* 0x0000000104077890 */ /* 0x000fe4000fffe03f */
[C---:B------:R-:W-:Y:S01]  /*5a80*/  HMMA.16816.F32.BF16 R8, R132.reuse, R16, RZ ;  /* 0x000000108408723c */ /* 0x040fe200000418ff */
[----:B------:R-:W2:Y:S01]  /*5a90*/  LDSM.16.M88.4 R148, [R227+0x1800] ;  /* 0x00180000e394783b */ /* 0x000ea20000000200 */
        /* <DEDUP_REMOVED lines=11> */
[----:B------:R-:W3:Y:S07]  /*5b50*/  LDSM.16.MT88.4 R132, [R2+0x4080] ;  /* 0x004080000284783b */ /* 0x000eee0000004200 */
[----:B------:R-:W-:Y:S01]  /*5b60*/  HMMA.16816.F32.BF16 R80, R80, R138, RZ ;  /* 0x0000008a5050723c */ /* 0x000fe200000418ff */
[----:B------:R-:W-:Y:S07]  /*5b70*/  LDSM.16.M88.4 R136, [R226+0x1000] ;  /* 0x00100000e288783b */ /* 0x000fee0000000200 */
        /* <DEDUP_REMOVED lines=12> */
[C---:B--2---:R-:W-:Y:S08]  /*5c40*/  HMMA.16816.F32.BF16 R8, R148.reuse, R144, R8 ;  /* 0x000000909408723c */ /* 0x044ff00000041808 */
[-C--:B------:R-:W-:Y:S08]  /*5c50*/  HMMA.16816.F32.BF16 R12, R148, R146.reuse, R12 ;  /* 0x00000092940c723c */ /* 0x080ff0000004180c */
[C---:B------:R-:W-:Y:S01]  /*5c60*/  HMMA.16816.F32.BF16 R16, R140.reuse, R146, R16 ;  /* 0x000000928c10723c */ /* 0x040fe20000041810 */
[----:B------:R-:W-:Y:S07]  /*5c70*/  LDSM.16.M88.4 R144, [R227+0x2800] ;  /* 0x00280000e390783b */ /* 0x000fee0000000200 */
[-C--:B---3--:R-:W-:Y:S08]  /*5c80*/  HMMA.16816.F32.BF16 R20, R140, R132.reuse, R20 ;  /* 0x000000848c14723c */ /* 0x088ff00000041814 */
[C---:B------:R-:W-:Y:S08]  /*5c90*/  HMMA.16816.F32.BF16 R24, R148.reuse, R132, R24 ;  /* 0x000000849418723c */ /* 0x040ff00000041818 */
[-C--:B------:R-:W-:Y:S01]  /*5ca0*/  HMMA.16816.F32.BF16 R76, R148, R134.reuse, R76 ;  /* 0x00000086944c723c */ /* 0x080fe2000004184c */
[----:B------:R-:W-:Y:S07]  /*5cb0*/  LDSM.16.MT88.4 R148, [R2+0x5080] ;  /* 0x005080000294783b */ /* 0x000fee0000004200 */
[----:B------:R-:W-:Y:S01]  /*5cc0*/  HMMA.16816.F32.BF16 R80, R140, R134, R80 ;  /* 0x000000868c50723c */ /* 0x000fe20000041850 */
[----:B------:R-:W-:Y:S04]  /*5cd0*/  LDSM.16.M88.4 R132, [R227+0x2000] ;  /* 0x00200000e384783b */ /* 0x000fe80000000200 */
[----:B------:R-:W1:Y:S03]  /*5ce0*/  LDSM.16.MT88.4 R140, [R2+0x2080] ;  /* 0x00208000028c783b */ /* 0x000e660000004200 */
        /* <DEDUP_REMOVED lines=11> */
[----:B------:R3:W4:Y:S03]  /*5da0*/  LDSM.16.MT88.4 R208, [R2+0x5880] ;  /* 0x0058800002d0783b */ /* 0x0007260000004200 */
[-C--:B-1----:R-:W-:Y:S08]  /*5db0*/  HMMA.16816.F32.BF16 R4, R132, R140.reuse, R4 ;  /* 0x0000008c8404723c */ /* 0x082ff00000041804 */
[C---:B------:R-:W-:Y:S08]  /*5dc0*/  HMMA.16816.F32.BF16 R8, R144.reuse, R140, R8 ;  /* 0x0000008c9008723c */ /* 0x040ff00000041808 */
[-C--:B------:R-:W-:Y:S04]  /*5dd0*/  HMMA.16816.F32.BF16 R12, R144, R142.reuse, R12 ;  /* 0x0000008e900c723c */ /* 0x080fe8000004180c */
[----:B---3--:R-:W-:Y:S04]  /*5de0*/  IADD3 R2, P1, R250, UR16, RZ ;  /* 0x00000010fa027c10 */ /* 0x008fe8000ff3e0ff */
[C---:B------:R-:W-:Y:S01]  /*5df0*/  HMMA.16816.F32.BF16 R16, R132.reuse, R142, R16 ;  /* 0x0000008e8410723c */ /* 0x040fe20000041810 */
[----:B------:R-:W-:Y:S03]  /*5e00*/  LDSM.16.MT88.4 R140, [R228+0x18080] ;  /* 0x01808000e48c783b */ /* 0x000fe60000004200 */
[----:B------:R-:W-:Y:S04]  /*5e10*/  LEA.HI.X.SX32 R3, R3, R249, 0x1, P1 ;  /* 0x000000f903037211 */ /* 0x000fe800008f0eff */
[-C--:B------:R-:W-:Y:S08]  /*5e20*/  HMMA.16816.F32.BF16 R20, R132, R148.reuse, R20 ;  /* 0x000000948414723c */ /* 0x080ff00000041814 */
[C---:B------:R-:W-:Y:S08]  /*5e30*/  HMMA.16816.F32.BF16 R24, R144.reuse, R148, R24 ;  /* 0x000000949018723c */ /* 0x040ff00000041818 */
[-C--:B------:R-:W-:Y:S08]  /*5e40*/  HMMA.16816.F32.BF16 R76, R144, R150.reuse, R76 ;  /* 0x00000096904c723c */ /* 0x080ff0000004184c */
        /* <DEDUP_REMOVED lines=15> */
[-C--:B----4-:R-:W-:Y:S03]  /*5f40*/  HMMA.16816.F32.BF16 R20, R136, R208.reuse, R20 ;  /* 0x000000d08814723c */ /* 0x090fe60000041814 */
        /* <DEDUP_REMOVED lines=149> */
.L_x_902:
        /* <DEDUP_REMOVED lines=160> */
.L_x_907:
        /* <DEDUP_REMOVED lines=8> */
[----:B------:R-:W-:Y:S01]  /*7320*/  USEL UR13, UR13, URZ, !UP1 ;  /* 0x0000003f0d0d7287 */ /* 0x000fe2000c800000 */
[----:B------:R-:W-:Y:S01]  /*7330*/  IMAD.IADD R54, R233, 0x1, -R54 ;  /* 0x00000001e9367824 */ /* 0x000fe200078e0a36 */
[----:B------:R-:W-:Y:S01]  /*7340*/  USEL UR7, UR7, 0x60, UP0 ;  /* 0x0000006007077887 */ /* 0x000fe20008000000 */
[----:B------:R-:W-:Y:S01]  /*7350*/  IMAD.SHL.U32 R0, R2, 0x40, RZ ;  /* 0x0000004002007824 */ /* 0x000fe200078e00ff */
[----:B------:R-:W-:Y:S01]  /*7360*/  LOP3.LUT R3, R3, 0xfffffe00, RZ, 0xc0, !PT ;  /* 0xfffffe0003037812 */ /* 0x000fe200078ec0ff */
[----:B------:R-:W-:Y:S01]  /*7370*/  USEL UR6, UR6, URZ, !UP1 ;  /* 0x0000003f06067287 */ /* 0x000fe2000c800000 */
[----:B------:R-:W-:Y:S01]  /*7380*/  SHF.R.S32.HI R4, RZ, 0x1f, R54 ;  /* 0x0000001fff047819 */ /* 0x000fe20000011436 */
[----:B------:R-:W-:Y:S01]  /*7390*/  ULDC.64 UR4, c[0x0][0x340] ;  /* 0x0000d00000047ab9 */ /* 0x000fe20000000a00 */
[----:B------:R-:W-:Y:S01]  /*73a0*/  LOP3.LUT R0, R0, 0x1c0, RZ, 0xc0, !PT ;  /* 0x000001c000007812 */ /* 0x000fe200078ec0ff */
[----:B------:R-:W-:Y:S01]  /*73b0*/  UIMAD UR4, UR6, UR4, URZ ;  /* 0x00000004060472a4 */ /* 0x000fe2000f8e023f */
[----:B------:R-:W-:Y:S01]  /*73c0*/  LEA.HI R4, R4, R54, RZ, 0x3 ;  /* 0x0000003604047211 */ /* 0x000fe200078f18ff */
[----:B------:R-:W-:Y:S01]  /*73d0*/  IMAD.SHL.U32 R54, R54, 0x8, RZ ;  /* 0x0000000836367824 */ /* 0x000fe200078e00ff */
[----:B------:R-:W-:Y:S01]  /*73e0*/  IADD3 R58, P0, R2, UR8, RZ ;  /* 0x00000008023a7c10 */ /* 0x000fe2000ff1e0ff */
[----:B------:R-:W-:Y:S01]  /*73f0*/  UIMAD UR4, UR13, UR5, UR4 ;  /* 0x000000050d0472a4 */ /* 0x000fe2000f8e0204 */
[----:B------:R-:W-:Y:S01]  /*7400*/  SHF.R.S32.HI R4, RZ, 0x3, R4 ;  /* 0x00000003ff047819 */ /* 0x000fe20000011404 */
[----:B------:R-:W-:Y:S01]  /*7410*/  BSSY B0, `(.L_x_908) ;  /* 0x000002a000007945 */ /* 0x000fe20003800000 */
[----:B------:R-:W-:-:S02]  /*7420*/  LOP3.LUT R5, R0, 0x38, R54, 0xf8, !PT ;  /* 0x0000003800057812 */ /* 0x000fc400078ef836 */
[----:B------:R-:W-:Y:S01]  /*7430*/  SHF.R.U32.HI R0, RZ, 0x3, R0 ;  /* 0x00000003ff007819 */ /* 0x000fe20000011600 */
[----:B------:R-:W-:Y:S01]  /*7440*/  IMAD R3, R4, 0x1800, R3 ;  /* 0x0000180004037824 */ /* 0x000fe200078e0203 */
[--C-:B------:R-:W-:Y:S01]  /*7450*/  SHF.R.S32.HI R55, RZ, 0x1f, R54.reuse ;  /* 0x0000001fff377819 */ /* 0x100fe20000011436 */
[----:B------:R-:W-:Y:S01]  /*7460*/  IMAD.U32 R4, RZ, RZ, UR14 ;  /* 0x0000000eff047e24 */ /* 0x000fe2000f8e00ff */
[----:B------:R-:W-:Y:S02]  /*7470*/  LOP3.LUT R0, R5, R0, RZ, 0x3c, !PT ;  /* 0x0000000005007212 */ /* 0x000fe400078e3cff */
[----:B------:R-:W-:Y:S01]  /*7480*/  ISETP.GE.AND P5, PT, R2, UR7, PT ;  /* 0x0000000702007c0c */ /* 0x000fe2000bfa6270 */
[----:B------:R-:W-:Y:S01]  /*7490*/  IMAD.WIDE.U32 R56, R236, c[0x0][0x338], R54 ;  /* 0x0000ce00ec387a25 */ /* 0x000fe200078e0036 */
[----:B------:R-:W-:Y:S02]  /*74a0*/  LEA.HI.X.SX32 R59, R2, UR9, 0x1, P0 ;  /* 0x00000009023b7c11 */ /* 0x000fe400080f0eff */
[----:B------:R-:W-:Y:S01]  /*74b0*/  ISETP.GE.OR P0, PT, R54, c[0x0][0x324], P5 ;  /* 0x0000c90036007a0c */ /* 0x000fe20002f06670 */
[----:B------:R-:W-:Y:S01]  /*74c0*/  IMAD.IADD R0, R3, 0x1, R0 ;  /* 0x0000000103007824 */ /* 0x000fe200078e0200 */
[----:B------:R-:W-:Y:S01]  /*74d0*/  SHF.R.S32.HI R3, RZ, 0x1f, R236 ;  /* 0x0000001fff037819 */ /* 0x000fe200000114ec */
[----:B------:R-:W-:-:S04]  /*74e0*/  IMAD.WIDE R58, R4, 0x60, R58 ;  /* 0x00000060043a7825 */ /* 0x000fc800078e023a */
[----:B------:R-:W-:Y:S02]  /*74f0*/  IMAD.SHL.U32 R5, R0, 0x2, RZ ;  /* 0x0000000200057824 */ /* 0x000fe400078e00ff */
[----:B------:R-:W-:-:S03]  /*7500*/  IMAD R0, R3, c[0x0][0x338], RZ ;  /* 0x0000ce0003007a24 */ /* 0x000fc600078e02ff */
[----:B------:R1:W2:Y:S01]  /*7510*/  LDS.128 R48, [R5+0x6880] ;  /* 0x0068800005307984 */ /* 0x0002a20000000c00 */
[----:B------:R-:W-:-:S03]  /*7520*/  IMAD R0, R236, c[0x0][0x33c], R0 ;  /* 0x0000cf00ec007a24 */ /* 0x000fc600078e0200 */
[----:B------:R1:W3:Y:S01]  /*7530*/  LDS.128 R44, [R5+0x7080] ;  /* 0x00708000052c7984 */ /* 0x0002e20000000c00 */
[----:B------:R-:W-:Y:S02]  /*7540*/  IMAD.IADD R57, R57, 0x1, R0 ;  /* 0x0000000139397824 */ /* 0x000fe400078e0200 */
[----:B------:R-:W-:Y:S01]  /*7550*/  IMAD.U32 R0, RZ, RZ, UR13 ;  /* 0x0000000dff007e24 */ /* 0x000fe2000f8e00ff */
[----:B------:R1:W4:Y:S03]  /*7560*/  LDS.128 R40, [R5+0x7880] ;  /* 0x0078800005287984 */ /* 0x0003260000000c00 */
[----:B------:R-:W-:Y:S01]  /*7570*/  IMAD.WIDE.U32 R56, R0, c[0x0][0x340], R56 ;  /* 0x0000d00000387a25 */ /* 0x000fe200078e0038 */
[----:B------:R1:W1:Y:S04]  /*7580*/  LDS.128 R36, [R5+0x8080] ;  /* 0x0080800005247984 */ /* 0x0002680000000c00 */
[----:B------:R1:W1:Y:S01]  /*7590*/  LDS.128 R32, [R5+0x8880] ;  /* 0x0088800005207984 */ /* 0x0002620000000c00 */
[----:B------:R-:W-:-:S03]  /*75a0*/  IADD3 R61, R57, UR4, RZ ;  /* 0x00000004393d7c10 */ /* 0x000fc6000fffe0ff */
[----:B------:R1:W1:Y:S04]  /*75b0*/  LDS.128 R28, [R5+0x80] ;  /* 0x00008000051c7984 */ /* 0x0002680000000c00 */
        /* <DEDUP_REMOVED lines=15> */
.L_x_909:
[----:B--2---:R-:W-:Y:S05]  /*76b0*/  BSYNC B0 ;  /* 0x0000000000007941 */ /* 0x004fea0003800000 */
.L_x_908:
        /* <DEDUP_REMOVED lines=16> */
.L_x_911:
[----:B------:R-:W-:Y:S05]  /*77c0*/  BSYNC B0 ;  /* 0x0000000000007941 */ /* 0x000fea0003800000 */
.L_x_910:
[----:B------:R-:W-:Y:S01]  /*77d0*/  IADD3 R4, R2, 0x20, RZ ;  /* 0x0000002002047810 */ /* 0x000fe20007ffe0ff */
        /* <DEDUP_REMOVED lines=14> */
[----:B---3--:R1:W-:Y:S02]  /*78c0*/  STG.E.128 [R48.64], R44 ;  /* 0x0000002c30007986 */ /* 0x0083e4000c101d12 */
.L_x_913:
[----:B------:R-:W-:Y:S05]  /*78d0*/  BSYNC B0 ;  /* 0x0000000000007941 */ /* 0x000fea0003800000 */
.L_x_912:
        /* <DEDUP_REMOVED lines=11> */
[----:B-1-3--:R-:W-:-:S03]  /*7990*/  LEA R44, P0, R6, c[0x0][0x318], 0x1 ;  /* 0x0000c600062c7a11 */ /* 0x00afc600078008ff */
[----:B------:R-:W-:-:S05]  /*79a0*/  IMAD R4, R5, c[0x0][0x334], R4 ;  /* 0x0000cd0005047a24 */ /* 0x000fca00078e0204 */
[----:B------:R-:W-:-:S04]  /*79b0*/  IADD3 R4, R7, R4, RZ ;  /* 0x0000000407047210 */ /* 0x000fc80007ffe0ff */
[----:B------:R-:W-:-:S05]  /*79c0*/  LEA.HI.X R45, R6, c[0x0][0x31c], R4, 0x1, P0 ;  /* 0x0000c700062d7a11 */ /* 0x000fca00000f0c04 */
[----:B----4-:R1:W-:Y:S02]  /*79d0*/  STG.E.128 [R44.64], R40 ;  /* 0x000000282c007986 */ /* 0x0103e4000c101d12 */
.L_x_915:
[----:B------:R-:W-:Y:S05]  /*79e0*/  BSYNC B0 ;  /* 0x0000000000007941 */ /* 0x000fea0003800000 */
.L_x_914:
        /* <DEDUP_REMOVED lines=16> */
.L_x_917:
[----:B------:R-:W-:Y:S05]  /*7af0*/  BSYNC B0 ;  /* 0x0000000000007941 */ /* 0x000fea0003800000 */
.L_x_916:
        /* <DEDUP_REMOVED lines=16> */
.L_x_919:
[----:B------:R-:W-:Y:S05]  /*7c00*/  BSYNC B0 ;  /* 0x0000000000007941 */ /* 0x000fea0003800000 */
.L_x_918:
        /* <DEDUP_REMOVED lines=20> */
.L_x_921:
[----:B------:R-:W-:Y:S05]  /*7d50*/  BSYNC B0 ;  /* 0x0000000000007941 */ /* 0x000fea0003800000 */
.L_x_920:
        /* <DEDUP_REMOVED lines=14> */
.L_x_923:
[----:B------:R-:W-:Y:S05]  /*7e40*/  BSYNC B0 ;  /* 0x0000000000007941 */ /* 0x000fea0003800000 */
.L_x_922:
        /* <DEDUP_REMOVED lines=14> */
.L_x_925:
[----:B------:R-:W-:Y:S05]  /*7f30*/  BSYNC B0 ;  /* 0x0000000000007941 */ /* 0x000fea0003800000 */
.L_x_924:
        /* <DEDUP_REMOVED lines=14> */
.L_x_927:
[----:B------:R-:W-:Y:S05]  /*8020*/  BSYNC B0 ;  /* 0x0000000000007941 */ /* 0x000fea0003800000 */
.L_x_926:
        /* <DEDUP_REMOVED lines=14> */
.L_x_929:
[----:B------:R-:W-:Y:S05]  /*8110*/  BSYNC B0 ;  /* 0x0000000000007941 */ /* 0x000fea0003800000 */
.L_x_928:
        /* <DEDUP_REMOVED lines=14> */
.L_x_906:
        /* <DEDUP_REMOVED lines=34> */
.L_x_930:
[----:B------:R-:W-:Y:S01]  /*8420*/  SHF.R.S32.HI R3, RZ, 0x1f, R233 ;  /* 0x0000001fff037819 */ /* 0x000fe200000114e9 */
[----:B------:R-:W-:Y:S01]  /*8430*/  UIMAD UR7, UR14, -0x60, UR7 ;  /* 0xffffffa00e0778a4 */ /* 0x000fe2000f8e0207 */
[----:B------:R-:W-:Y:S01]  /*8440*/  SHF.R.S32.HI R2, RZ, 0x1f, R236 ;  /* 0x0000001fff027819 */ /* 0x000fe200000114ec */
[----:B------:R-:W-:Y:S01]  /*8450*/  USHF.R.S32.HI UR6, URZ, 0x1f, UR13 ;  /* 0x0000001f3f067899 */ /* 0x000fe2000801140d */
[----:B------:R-:W-:Y:S01]  /*8460*/  LEA.HI R3, R3, R233, RZ, 0x4 ;  /* 0x000000e903037211 */ /* 0x000fe200078f20ff */
[----:B------:R-:W-:Y:S01]  /*8470*/  USEL UR13, UR13, URZ, !UP1 ;  /* 0x0000003f0d0d7287 */ /* 0x000fe2000c800000 */
[----:B------:R-:W-:Y:S01]  /*8480*/  IMAD.U32 R8, RZ, RZ, UR14 ;  /* 0x0000000eff087e24 */ /* 0x000fe2000f8e00ff */
[----:B------:R-:W-:Y:S01]  /*8490*/  USEL UR6, UR6, URZ, !UP1 ;  /* 0x0000003f06067287 */ /* 0x000fe2000c800000 */
[----:B------:R-:W-:Y:S01]  /*84a0*/  LOP3.LUT R12, R3, 0x1ffffff0, RZ, 0xc0, !PT ;  /* 0x1ffffff0030c7812 */ /* 0x000fe200078ec0ff */
[----:B------:R-:W-:Y:S01]  /*84b0*/  IMAD R6, R2, c[0x0][0x308], RZ ;  /* 0x0000c20002067a24 */ /* 0x000fe200078e02ff */
[----:B------:R-:W-:Y:S01]  /*84c0*/  SHF.R.S32.HI R3, RZ, 0x4, R3 ;  /* 0x00000004ff037819 */ /* 0x000fe20000011403 */
[----:B------:R-:W-:Y:S01]  /*84d0*/  ULDC.64 UR4, c[0x0][0x310] ;  /* 0x0000c40000047ab9 */ /* 0x000fe20000000a00 */
[----:B------:R-:W-:Y:S01]  /*84e0*/  IMAD.U32 R0, RZ, RZ, UR13 ;  /* 0x0000000dff007e24 */ /* 0x000fe2000f8e00ff */
[----:B------:R-:W-:Y:S01]  /*84f0*/  UIMAD UR4, UR6, UR4, URZ ;  /* 0x00000004060472a4 */ /* 0x000fe2000f8e023f */
[----:B------:R-:W-:Y:S01]  /*8500*/  IMAD.IADD R12, R233, 0x1, -R12 ;  /* 0x00000001e90c7824 */ /* 0x000fe200078e0a0c */
[----:B------:R-:W-:Y:S01]  /*8510*/  ISETP.GE.AND P5, PT, R3, UR7, PT ;  /* 0x0000000703007c0c */ /* 0x000fe2000bfa6270 */
[----:B------:R-:W-:Y:S01]  /*8520*/  IMAD R6, R236, c[0x0][0x30c], R6 ;  /* 0x0000c300ec067a24 */ /* 0x000fe200078e0206 */
[----:B------:R-:W-:Y:S01]  /*8530*/  UIMAD UR4, UR13, UR5, UR4 ;  /* 0x000000050d0472a4 */ /* 0x000fe2000f8e0204 */
[----:B------:R-:W-:Y:S01]  /*8540*/  IMAD.SHL.U32 R12, R12, 0x8, RZ ;  /* 0x000000080c0c7824 */ /* 0x000fe200078e00ff */
[----:B------:R-:W-:Y:S04]  /*8550*/  BSSY B0, `(.L_x_931) ;  /* 0x0000014000007945 */ /* 0x000fe80003800000 */
[----:B------:R-:W-:-:S05]  /*8560*/  SHF.R.S32.HI R13, RZ, 0x1f, R12 ;  /* 0x0000001fff0d7819 */ /* 0x000fca000001140c */
[----:B------:R-:W-:-:S04]  /*8570*/  IMAD.WIDE.U32 R4, R236, c[0x0][0x308], R12 ;  /* 0x0000c200ec047a25 */ /* 0x000fc800078e000c */
[----:B------:R-:W-:Y:S02]  /*8580*/  IMAD.IADD R7, R5, 0x1, R6 ;  /* 0x0000000105077824 */ /* 0x000fe400078e0206 */
[----:B------:R-:W-:Y:S01]  /*8590*/  IMAD.MOV.U32 R6, RZ, RZ, R4 ;  /* 0x000000ffff067224 */ /* 0x000fe200078e0004 */
[----:B------:R-:W-:-:S03]  /*85a0*/  IADD3 R4, P0, R3, UR8, RZ ;  /* 0x0000000803047c10 */ /* 0x000fc6000ff1e0ff */
[----:B------:R-:W-:Y:S01]  /*85b0*/  IMAD.WIDE.U32 R6, R0, c[0x0][0x310], R6 ;  /* 0x0000c40000067a25 */ /* 0x000fe200078e0006 */
[----:B------:R-:W-:Y:S02]  /*85c0*/  LEA.HI.X.SX32 R5, R3, UR9, 0x1, P0 ;  /* 0x0000000903057c11 */ /* 0x000fe400080f0eff */
[----:B------:R-:W-:Y:S02]  /*85d0*/  ISETP.GE.OR P0, PT, R12, c[0x0][0x2f4], P5 ;  /* 0x0000bd000c007a0c */ /* 0x000fe40002f06670 */
[----:B------:R-:W-:Y:S01]  /*85e0*/  IADD3 R11, R7, UR4, RZ ;  /* 0x00000004070b7c10 */ /* 0x000fe2000fffe0ff */
[----:B------:R-:W-:-:S10]  /*85f0*/  IMAD.WIDE R8, R8, 0x60, R4 ;  /* 0x0000006008087825 */ /* 0x000fd400078e0204 */
        /* <DEDUP_REMOVED lines=9> */
.L_x_932:
[----:B------:R-:W-:Y:S05]  /*8690*/  BSYNC B0 ;  /* 0x0000000000007941 */ /* 0x000fea0003800000 */
.L_x_931:
        /* <DEDUP_REMOVED lines=16> */
.L_x_934:
[----:B------:R-:W-:Y:S05]  /*87a0*/  BSYNC B0 ;  /* 0x0000000000007941 */ /* 0x000fea0003800000 */
.L_x_933:
        /* <DEDUP_REMOVED lines=16> */
.L_x_936:
[----:B------:R-:W-:Y:S05]  /*88b0*/  BSYNC B0 ;  /* 0x0000000000007941 */ /* 0x000fea0003800000 */
.L_x_935:
        /* <DEDUP_REMOVED lines=16> */
.L_x_938:
[----:B------:R-:W-:Y:S05]  /*89c0*/  BSYNC B0 ;  /* 0x0000000000007941 */ /* 0x000fea0003800000 */
.L_x_937:
        /* <DEDUP_REMOVED lines=16> */
.L_x_940:
[----:B------:R-:W-:Y:S05]  /*8ad0*/  BSYNC B0 ;  /* 0x0000000000007941 */ /* 0x000fea0003800000 */
.L_x_939:
[----:B------:R-:W-:Y:S01]  /*8ae0*/  IADD3 R3, R3, 0x50, RZ ;  /* 0x0000005003037810 */ /* 0x000fe20007ffe0ff */
[----:B------:R-:W-:Y:S03]  /*8af0*/  BSSY B0, `(.L_x_941) ;  /* 0x000000e000007945 */ /* 0x000fe60003800000 */
[----:B------:R-:W-:-:S04]  /*8b00*/  ISETP.GE.AND P0, PT, R3, UR7, PT ;  /* 0x0000000703007c0c */ /* 0x000fc8000bf06270 */
        /* <DEDUP_REMOVED lines=12> */
.L_x_942:
[----:B------:R-:W-:Y:S05]  /*8bd0*/  BSYNC B0 ;  /* 0x0000000000007941 */ /* 0x000fea0003800000 */
.L_x_941:
        /* <DEDUP_REMOVED lines=20> */
.L_x_944:
[----:B------:R-:W-:Y:S05]  /*8d20*/  BSYNC B0 ;  /* 0x0000000000007941 */ /* 0x000fea0003800000 */
.L_x_943:
        /* <DEDUP_REMOVED lines=14> */
.L_x_946:
[----:B------:R-:W-:Y:S05]  /*8e10*/  BSYNC B0 ;  /* 0x0000000000007941 */ /* 0x000fea0003800000 */
.L_x_945:
        /* <DEDUP_REMOVED lines=14> */
.L_x_948:
[----:B------:R-:W-:Y:S05]  /*8f00*/  BSYNC B0 ;  /* 0x0000000000007941 */ /* 0x000fea0003800000 */
.L_x_947:
        /* <DEDUP_REMOVED lines=14> */
.L_x_950:
[----:B------:R-:W-:Y:S05]  /*8ff0*/  BSYNC B0 ;  /* 0x0000000000007941 */ /* 0x000fea0003800000 */
.L_x_949:
        /* <DEDUP_REMOVED lines=14> */
.L_x_952:
[----:B------:R-:W-:Y:S05]  /*90e0*/  BSYNC B0 ;  /* 0x0000000000007941 */ /* 0x000fea0003800000 */
.L_x_951:
        /* <DEDUP_REMOVED lines=14> */
.L_x_953:
        /* <DEDUP_REMOVED lines=11> */
.L_x_2311:


//--------------------- .text._ZN7cutlass13device_kernelIN5flash19enable_sm80_to_sm89INS1_16FlashAttnBwdSm80INS1_25CollectiveMainloopBwdSm80ILi2ELi1EN4cute5tupleIJNS5_1CILi64EEENS7_ILi96EEENS7_ILi128EEEEEENS_10bfloat16_tEfNS_4arch4Sm80ELb1ELb0ELb1ELb1ELb0ELb0ELb0ELb0ELi2ELi2ELi2ELi2ELb1EEENS1_24CollectiveEpilogueBwdGQAISB_fSE_Li256ELb1ELb0EEENS1_25SingleTileBwdLPTSchedulerILb1ELi96ELb0EEEEEEEEEvNT_6ParamsE --------------------------
	.section	.text._ZN7cutlass13device_kernelIN5flash19enable_sm80_to_sm89INS1_16FlashAttnBwdSm80INS1_25CollectiveMainloopBwdSm80ILi2ELi1EN4cute5tupleIJNS5_1CILi64EEENS7_ILi96EEENS7_ILi128EEEEEENS_10bfloat16_tEfNS_4arch4Sm80ELb1ELb0ELb1ELb1ELb0ELb0ELb0ELb0ELi2ELi2ELi2ELi2ELb1EEENS1_24CollectiveEpilogueBwdGQAISB_fSE_Li256ELb1ELb0EEENS1_25SingleTileBwdLPTSchedulerILb1ELi96ELb0EEEEEEEEEvNT_6ParamsE,"ax",@progbits
	.sectioninfo	@"SHI_REGISTERS=255"
	.align	128
.text._ZN7cutlass13device_kernelIN5flash19enable_sm80_to_sm89INS1_16FlashAttnBwdSm80INS1_25CollectiveMainloopBwdSm80ILi2ELi1EN4cute5tupleIJNS5_1CILi64EEENS7_ILi96EEENS7_ILi128EEEEEENS_10bfloat16_tEfNS_4arch4Sm80ELb1ELb0ELb1ELb1ELb0ELb0ELb0ELb0ELi2ELi2ELi2ELi2ELb1EEENS1_24CollectiveEpilogueBwdGQAISB_fSE_Li256ELb1ELb0EEENS1_25SingleTileBwdLPTSchedulerILb1ELi96ELb0EEEEEEEEEvNT_6ParamsE:
        .type           _ZN7cutlass13device_kernelIN5flash19enable_sm80_to_sm89INS1_16FlashAttnBwdSm80INS1_25CollectiveMainloopBwdSm80ILi2ELi1EN4cute5tupleIJNS5_1CILi64EEENS7_ILi96EEENS7_ILi128EEEEEENS_10bfloat16_tEfNS_4arch4Sm80ELb1ELb0ELb1ELb1ELb0ELb0ELb0ELb0ELi2ELi2ELi2ELi2ELb1EEENS1_24CollectiveEpilogueBwdGQAISB_fSE_Li256ELb1ELb0EEENS1_25SingleTileBwdLPTSchedulerILb1ELi96ELb0EEEEEEEEEvNT_6ParamsE,@function
        .size           _ZN7cutlass13device_kernelIN5flash19enable_sm80_to_sm89INS1_16FlashAttnBwdSm80INS1_25CollectiveMainloopBwdSm80ILi2ELi1EN4cute5tupleIJNS5_1CILi64EEENS7_ILi96EEENS7_ILi128EEEEEENS_10bfloat16_tEfNS_4arch4Sm80ELb1ELb0ELb1ELb1ELb0ELb0ELb0ELb0ELi2ELi2ELi2ELi2ELb1EEENS1_24CollectiveEpilogueBwdGQAISB_fSE_Li256ELb1ELb0EEENS1_25SingleTileBwdLPTSchedulerILb1ELi96ELb0EEEEEEEEEvNT_6ParamsE,(.L_x_2312 - _ZN7cutlass13device_kernelIN5flash19enable_sm80_to_sm89INS1_16FlashAttnBwdSm80INS1_25CollectiveMainloopBwdSm80ILi2ELi1EN4cute5tupleIJNS5_1CILi64EEENS7_ILi96EEENS7_ILi128EEEEEENS_10bfloat16_tEfNS_4arch4Sm80ELb1ELb0ELb1ELb1ELb0ELb0ELb0ELb0ELi2ELi2ELi2ELi2ELb1EEENS1_24CollectiveEpilogueBwdGQAISB_fSE_Li256ELb1ELb0EEENS1_25SingleTileBwdLPTSchedulerILb1ELi96ELb0EEEEEEEEEvNT_6ParamsE)
        .other          _ZN7cutlass13device_kernelIN5flash19enable_sm80_to_sm89INS1_16FlashAttnBwdSm80INS1_25CollectiveMainloopBwdSm80ILi2ELi1EN4cute5tupleIJNS5_1CILi64EEENS7_ILi96EEENS7_ILi128EEEEEENS_10bfloat16_tEfNS_4arch4Sm80ELb1ELb0ELb1ELb1ELb0ELb0ELb0ELb0ELi2ELi2ELi2ELi2ELb1EEENS1_24CollectiveEpilogueBwdGQAISB_fSE_Li256ELb1ELb0EEENS1_25SingleTileBwdLPTSchedulerILb1ELi96ELb0EEEEEEEEEvNT_6ParamsE,@"STO_CUDA_ENTRY STV_DEFAULT"
_ZN7cutlass13device_kernelIN5flash19enable_sm80_to_sm89INS1_16FlashAttnBwdSm80INS1_25CollectiveMainloopBwdSm80ILi2ELi1EN4cute5tupleIJNS5_1CILi64EEENS7_ILi96EEENS7_ILi128EEEEEENS_10bfloat16_tEfNS_4arch4Sm80ELb1ELb0ELb1ELb1ELb0ELb0ELb0ELb0ELi2ELi2ELi2ELi2ELb1EEENS1_24CollectiveEpilogueBwdGQAISB_fSE_Li256ELb1ELb0EEENS1_25SingleTileBwdLPTSchedulerILb1ELi96ELb0EEEEEEEEEvNT_6ParamsE:
        /* <DEDUP_REMOVED lines=31> */
.L_x_955:
        /* <DEDUP_REMOVED lines=8> */
.L_x_956:
        /* <DEDUP_REMOVED lines=8> */
[----:B------:R-:W-:Y:S02]  /*02f0*/  UMOV UR7, UR5 ;  /* 0x0000000500077c82 */ /* 0x000fe40008000000 */
        /* <DEDUP_REMOVED lines=12> */
.L_x_957:
        /* <DEDUP_REMOVED lines=14> */
.L_x_959:
[----:B------:R-:W-:Y:S02]  /*04a0*/  ULDC UR4, c[0x0][0x3dc] ;  /* 0x0000f70000047ab9 */ /* 0x000fe40000000800 */
.L_x_958:
[----:B------:R-:W-:-:S04]  /*04b0*/  UIADD3 UR4, UR4, 0x5f, URZ ;  /* 0x0000005f04047890 */ /* 0x000fc8000fffe03f */
[----:B------:R-:W-:-:S04]  /*04c0*/  UIMAD.WIDE UR4, UR4, 0x2aaaaaab, URZ ;  /* 0x2aaaaaab040478a5 */ /* 0x000fc8000f8e023f */
[----:B------:R-:W-:-:S04]  /*04d0*/  USHF.R.U32.HI UR4, URZ, 0x1f, UR5 ;  /* 0x0000001f3f047899 */ /* 0x000fc80008011605 */
[----:B------:R-:W-:-:S04]  /*04e0*/  ULEA.HI.SX32 UR4, UR5, UR4, 0x1c ;  /* 0x0000000405047291 */ /* 0x000fc8000f8fe23f */
[----:B------:R-:W-:-:S04]  /*04f0*/  UISETP.GE.AND UP0, UPT, UR14, UR4, UPT ;  /* 0x000000040e00728c */ /* 0x000fc8000bf06270 */
[----:B------:R-:W-:-:S06]  /*0500*/  USEL UR7, UR7, 0xffffffff, !UP0 ;  /* 0xffffffff07077887 */ /* 0x000fcc000c000000 */
[----:B------:R-:W-:Y:S01]  /*0510*/  MOV R236, UR7 ;  /* 0x0000000700ec7c02 */ /* 0x000fe20008000f00 */
[----:B------:R-:W-:Y:S05]  /*0520*/  BRA `(.L_x_960) ;  /* 0x0000049000007947 */ /* 0x000fea0003800000 */
.L_x_954:
        /* <DEDUP_REMOVED lines=22> */
.L_x_961:
        /* <DEDUP_REMOVED lines=8> */
.L_x_962:
        /* <DEDUP_REMOVED lines=21> */
.L_x_963:
        /* <DEDUP_REMOVED lines=14> */
.L_x_965:
[----:B------:R-:W-:Y:S02]  /*0940*/  ULDC UR4, c[0x0][0x3dc] ;  /* 0x0000f70000047ab9 */ /* 0x000fe40000000800 */
.L_x_964:
[----:B------:R-:W-:-:S04]  /*0950*/  UIADD3 UR4, UR4, 0x5f, URZ ;  /* 0x0000005f04047890 */ /* 0x000fc8000fffe03f */
[----:B------:R-:W-:-:S04]  /*0960*/  UIMAD.WIDE UR4, UR4, 0x2aaaaaab, URZ ;  /* 0x2aaaaaab040478a5 */ /* 0x000fc8000f8e023f */
[----:B------:R-:W-:-:S04]  /*0970*/  USHF.R.U32.HI UR4, URZ, 0x1f, UR5 ;  /* 0x0000001f3f047899 */ /* 0x000fc80008011605 */
[----:B------:R-:W-:-:S04]  /*0980*/  ULEA.HI.SX32 UR4, UR5, UR4, 0x1c ;  /* 0x0000000405047291 */ /* 0x000fc8000f8fe23f */
[----:B------:R-:W-:-:S04]  /*0990*/  UISETP.GE.AND UP0, UPT, UR14, UR4, UPT ;  /* 0x000000040e00728c */ /* 0x000fc8000bf06270 */
[----:B------:R-:W-:-:S06]  /*09a0*/  USEL UR7, UR7, 0xffffffff, !UP0 ;  /* 0xffffffff07077887 */ /* 0x000fcc000c000000 */
[----:B------:R-:W-:-:S04]  /*09b0*/  MOV R236, UR7 ;  /* 0x0000000700ec7c02 */ /* 0x000fc80008000f00 */
.L_x_960:
[----:B------:R-:W-:-:S13]  /*09c0*/  ISETP.GE.AND P0, PT, R236, RZ, PT ;  /* 0x000000ffec00720c */ /* 0x000fda0003f06270 */
[----:B------:R-:W-:Y:S05]  /*09d0*/  @!P0 EXIT ;  /* 0x000000000000894d */ /* 0x000fea0003800000 */
[----:B------:R-:W-:Y:S01]  /*09e0*/  ISETP.NE.U32.AND P3, PT, RZ, c[0x0][0x2c8], PT ;  /* 0x0000b200ff007a0c */ /* 0x000fe20003f65070 */
[----:B------:R-:W-:Y:S01]  /*09f0*/  IMAD.MOV.U32 R6, RZ, RZ, 0x4 ;  /* 0x00000004ff067424 */ /* 0x000fe200078e00ff */
[----:B------:R-:W-:Y:S02]  /*0a00*/  ISETP.NE.U32.AND P0, PT, RZ, c[0x0][0x2d8], PT ;  /* 0x0000b600ff007a0c */ /* 0x000fe40003f05070 */
[----:B------:R-:W-:Y:S01]  /*0a10*/  ISETP.NE.AND.EX P3, PT, RZ, c[0x0][0x2cc], PT, P3 ;  /* 0x0000b300ff007a0c */ /* 0x000fe20003f65330 */
[----:B------:R-:W-:Y:S01]  /*0a20*/  IMAD.WIDE R12, R236, R6, c[0x0][0x2c8] ;  /* 0x0000b200ec0c7625 */ /* 0x000fe200078e0206 */
[----:B------:R-:W-:Y:S02]  /*0a30*/  ISETP.NE.AND.EX P0, PT, RZ, c[0x0][0x2dc], PT, P0 ;  /* 0x0000b700ff007a0c */ /* 0x000fe40003f05300 */
[----:B------:R-:W-:-:S04]  /*0a40*/  ISETP.NE.U32.AND P2, PT, RZ, c[0x0][0x2d0], PT ;  /* 0x0000b400ff007a0c */ /* 0x000fc80003f45070 */
[----:B------:R-:W-:-:S05]  /*0a50*/  ISETP.NE.AND.EX P2, PT, RZ, c[0x0][0x2d4], PT, P2 ;  /* 0x0000b500ff007a0c */ /* 0x000fca0003f45320 */
[----:B------:R-:W2:Y:S02]  /*0a60*/  @P3 LDG.E R0, [R12.64] ;  /* 0x000000100c003981 */ /* 0x000ea4000c1e1900 */
[CC--:B------:R-:W-:Y:S02]  /*0a70*/  @P0 IMAD.WIDE R2, R236.reuse, R6.reuse, c[0x0][0x2d8] ;  /* 0x0000b600ec020625 */ /* 0x0c0fe400078e0206 */
[----:B------:R-:W3:Y:S02]  /*0a80*/  @P3 LDG.E R9, [R12.64] ;  /* 0x000000100c093981 */ /* 0x000ee4000c1e1900 */
[C---:B------:R-:W-:Y:S02]  /*0a90*/  IMAD.WIDE R10, R236.reuse, R6, c[0x0][0x2d0] ;  /* 0x0000b400ec0a7625 */ /* 0x040fe400078e0206 */
[----:B------:R-:W4:Y:S04]  /*0aa0*/  @P0 LDG.E R2, [R2.64] ;  /* 0x0000001002020981 */ /* 0x000f28000c1e1900 */
[----:B------:R-:W5:Y:S01]  /*0ab0*/  @P2 LDG.E R8, [R10.64] ;  /* 0x000000100a082981 */ /* 0x000f62000c1e1900 */
[----:B------:R-:W-:Y:S01]  /*0ac0*/  ULDC UR12, c[0x0][0x168] ;  /* 0x00005a00000c7ab9 */ /* 0x000fe20000000800 */
[----:B------:R-:W-:Y:S01]  /*0ad0*/  CS2R R4, SRZ ;  /* 0x0000000000047805 */ /* 0x000fe2000001ff00 */
[----:B------:R-:W-:Y:S01]  /*0ae0*/  ULDC UR18, c[0x0][0x198] ;  /* 0x0000660000127ab9 */ /* 0x000fe20000000800 */
[----:B--2---:R-:W-:-:S05]  /*0af0*/  @P3 IMAD R0, R236, 0x40, R0 ;  /* 0x00000040ec003824 */ /* 0x004fca00078e0200 */
[----:B------:R-:W-:Y:S01]  /*0b00*/  @P3 SHF.R.S32.HI R7, RZ, 0x1f, R0 ;  /* 0x0000001fff073819 */ /* 0x000fe20000011400 */
[----:B----4-:R1:W2:Y:S03]  /*0b10*/  @P0 R2UR UR12, R2 ;  /* 0x00000000020c03c2 */ /* 0x0102a600000e0000 */
[----:B------:R-:W-:Y:S01]  /*0b20*/  @P3 LEA.HI R7, R7, R0, RZ, 0x6 ;  /* 0x0000000007073211 */ /* 0x000fe200078f30ff */
[----:B------:R-:W-:Y:S01]  /*0b30*/  IMAD.MOV.U32 R0, RZ, RZ, RZ ;  /* 0x000000ffff007224 */ /* 0x000fe200078e00ff */
[--C-:B-----5:R-:W-:Y:S01]  /*0b40*/  @P2 SHF.R.S32.HI R5, RZ, 0x1f, R8.reuse ;  /* 0x0000001fff052819 */ /* 0x120fe20000011408 */
[----:B------:R-:W-:Y:S01]  /*0b50*/  @P2 IMAD.MOV.U32 R4, RZ, RZ, R8 ;  /* 0x000000ffff042224 */ /* 0x000fe200078e0008 */
[----:B------:R-:W-:Y:S01]  /*0b60*/  @P3 LOP3.LUT R0, R7, 0xffffffc0, RZ, 0xc0, !PT ;  /* 0xffffffc007003812 */ /* 0x000fe200078ec0ff */
[----:B-1----:R-:W-:Y:S02]  /*0b70*/  CS2R R2, SRZ ;  /* 0x0000000000027805 */ /* 0x002fe4000001ff00 */
[--C-:B---3--:R-:W-:Y:S01]  /*0b80*/  @P3 SHF.R.S32.HI R3, RZ, 0x1f, R9.reuse ;  /* 0x0000001fff033819 */ /* 0x108fe20000011409 */
[----:B------:R-:W-:Y:S01]  /*0b90*/  @P3 IMAD.MOV.U32 R2, RZ, RZ, R9 ;  /* 0x000000ffff023224 */ /* 0x000fe200078e0009 */
[----:B--2---:R-:W-:Y:S05]  /*0ba0*/  @P0 BRA `(.L_x_966) ;  /* 0x0000006000000947 */ /* 0x004fea0003800000 */
[----:B------:R-:W-:Y:S05]  /*0bb0*/  @!P3 BRA `(.L_x_966) ;  /* 0x000000500000b947 */ /* 0x000fea0003800000 */
[----:B------:R-:W2:Y:S04]  /*0bc0*/  LDG.E R8, [R12.64] ;  /* 0x000000100c087981 */ /* 0x000ea8000c1e1900 */
[----:B------:R-:W3:Y:S01]  /*0bd0*/  LDG.E R7, [R12.64+0x4] ;  /* 0x000004100c077981 */ /* 0x000ee2000c1e1900 */
[----:B--2---:R-:W1:Y:S08]  /*0be0*/  R2UR UR12, R8 ;  /* 0x00000000080c73c2 */ /* 0x004e7000000e0000 */
[----:B---3--:R-:W1:Y:S02]  /*0bf0*/  R2UR UR4, R7 ;  /* 0x00000000070473c2 */ /* 0x008e6400000e0000 */
[----:B-1----:R-:W-:-:S06]  /*0c00*/  UIADD3 UR12, -UR12, UR4, URZ ;  /* 0x000000040c0c7290 */ /* 0x002fcc000fffe13f */
.L_x_966:
[----:B------:R-:W-:-:S04]  /*0c10*/  ISETP.NE.U32.AND P0, PT, RZ, c[0x0][0x2e0], PT ;  /* 0x0000b800ff007a0c */ /* 0x000fc80003f05070 */
[----:B------:R-:W-:-:S13]  /*0c20*/  ISETP.NE.AND.EX P0, PT, RZ, c[0x0][0x2e4], PT, P0 ;  /* 0x0000b900ff007a0c */ /* 0x000fda0003f05300 */
[----:B------:R-:W-:Y:S05]  /*0c30*/  @!P0 BRA `(.L_x_967) ;  /* 0x0000004000008947 */ /* 0x000fea0003800000 */
[----:B------:R-:W-:-:S06]  /*0c40*/  IMAD.WIDE R6, R236, R6, c[0x0][0x2e0] ;  /* 0x0000b800ec067625 */ /* 0x000fcc00078e0206 */
[----:B------:R-:W2:Y:S02]  /*0c50*/  LDG.E R6, [R6.64] ;  /* 0x0000001006067981 */ /* 0x000ea4000c1e1900 */
[----:B--2---:R1:W2:Y:S02]  /*0c60*/  R2UR UR18, R6 ;  /* 0x00000000061273c2 */ /* 0x0042a400000e0000 */
[----:B-12---:R-:W-:Y:S05]  /*0c70*/  BRA `(.L_x_968) ;  /* 0x0000006000007947 */ /* 0x006fea0003800000 */
.L_x_967:
[----:B------:R-:W-:Y:S05]  /*0c80*/  @!P2 BRA `(.L_x_968) ;  /* 0x000000500000a947 */ /* 0x000fea0003800000 */
[----:B------:R1:W2:Y:S04]  /*0c90*/  LDG.E R6, [R10.64] ;  /* 0x000000100a067981 */ /* 0x0002a8000c1e1900 */
[----:B-1----:R-:W3:Y:S01]  /*0ca0*/  LDG.E R10, [R10.64+0x4] ;  /* 0x000004100a0a7981 */ /* 0x002ee2000c1e1900 */
[----:B--2---:R-:W1:Y:S08]  /*0cb0*/  R2UR UR18, R6 ;  /* 0x00000000061273c2 */ /* 0x004e7000000e0000 */
[----:B---3--:R-:W1:Y:S02]  /*0cc0*/  R2UR UR4, R10 ;  /* 0x000000000a0473c2 */ /* 0x008e6400000e0000 */
[----:B-1----:R-:W-:-:S06]  /*0cd0*/  UIADD3 UR18, -UR18, UR4, URZ ;  /* 0x0000000412127290 */ /* 0x002fcc000fffe13f */
.L_x_968:
        /* <DEDUP_REMOVED lines=66> */
[----:B------:R-:W-:Y:S01]  /*1100*/  IMAD.SHL.U32 R8, R0, 0x80, RZ ;  /* 0x0000008000087824 */ /* 0x000fe200078e00ff */
[----:B------:R-:W-:Y:S01]  /*1110*/  UISETP.NE.AND UP0, UPT, UR4, 0x1, UPT ;  /* 0x000000010400788c */ /* 0x000fe2000bf05270 */
[--C-:B------:R-:W-:Y:S01]  /*1120*/  SHF.R.S32.HI R9, RZ, 0x1f, R233.reuse ;  /* 0x0000001fff097819 */ /* 0x100fe200000114e9 */
[----:B------:R-:W-:Y:S01]  /*1130*/  UIMAD.WIDE.U32 UR8, UR13, UR5, URZ ;  /* 0x000000050d0872a5 */ /* 0x000fe2000f8e003f */
[----:B------:R-:W-:Y:S01]  /*1140*/  IMAD.SHL.U32 R11, R233, 0x4, RZ ;  /* 0x00000004e90b7824 */ /* 0x000fe200078e00ff */
[----:B------:R-:W-:Y:S01]  /*1150*/  SHF.R.S32.HI R10, RZ, 0x1f, R233 ;  /* 0x0000001fff0a7819 */ /* 0x000fe200000114e9 */
[----:B------:R-:W-:Y:S01]  /*1160*/  ULDC UR6, c[0x0][0x250] ;  /* 0x0000940000067ab9 */ /* 0x000fe20000000800 */
[CC--:B------:R-:W-:Y:S01]  /*1170*/  IADD3 R24, P0, R8.reuse, R233.reuse, RZ ;  /* 0x000000e908187210 */ /* 0x0c0fe20007f1e0ff */
[----:B------:R-:W-:Y:S01]  /*1180*/  UMOV UR7, UR13 ;  /* 0x0000000d00077c82 */ /* 0x000fe20008000000 */
[----:B------:R-:W-:Y:S01]  /*1190*/  LEA.HI R6, R9, R233, RZ, 0x3 ;  /* 0x000000e909067211 */ /* 0x000fe200078f18ff */
[----:B------:R-:W-:Y:S01]  /*11a0*/  ULDC.64 UR4, c[0x0][0x1e0] ;  /* 0x0000780000047ab9 */ /* 0x000fe20000000a00 */
[----:B------:R-:W-:Y:S01]  /*11b0*/  SHF.R.S32.HI R7, RZ, 0x1f, R0 ;  /* 0x0000001fff077819 */ /* 0x000fe20000011400 */
[----:B------:R-:W-:Y:S01]  /*11c0*/  @UP0 USHF.R.U32.HI UR7, URZ, UR6, UR9 ;  /* 0x000000063f070299 */ /* 0x000fe20008011609 */
[C---:B------:R-:W-:Y:S01]  /*11d0*/  IADD3 R12, P1, R11.reuse, R0, RZ ;  /* 0x000000000b0c7210 */ /* 0x040fe20007f3e0ff */
[----:B------:R-:W-:Y:S01]  /*11e0*/  IMAD.U32 R18, RZ, RZ, UR13 ;  /* 0x0000000dff127e24 */ /* 0x000fe2000f8e00ff */
[----:B------:R-:W-:Y:S01]  /*11f0*/  LEA.HI.X.SX32 R25, R8, R10, 0x1, P0 ;  /* 0x0000000a08197211 */ /* 0x000fe200000f0eff */
[----:B------:R-:W-:Y:S01]  /*1200*/  USHF.R.S32.HI UR6, URZ, 0x1f, UR7 ;  /* 0x0000001f3f067899 */ /* 0x000fe20008011407 */
[----:B------:R-:W-:Y:S01]  /*1210*/  SHF.R.S32.HI R235, RZ, 0x3, R6 ;  /* 0x00000003ffeb7819 */ /* 0x000fe20000011406 */
[----:B------:R-:W-:Y:S01]  /*1220*/  IMAD.U32 R22, RZ, RZ, UR13 ;  /* 0x0000000dff167e24 */ /* 0x000fe2000f8e00ff */
[----:B------:R-:W-:Y:S01]  /*1230*/  LOP3.LUT R8, R6, 0xfffffff8, RZ, 0xc0, !PT ;  /* 0xfffffff806087812 */ /* 0x000fe200078ec0ff */
[----:B------:R-:W-:Y:S01]  /*1240*/  UIMAD UR4, UR6, UR4, URZ ;  /* 0x00000004060472a4 */ /* 0x000fe2000f8e023f */
[----:B------:R-:W-:Y:S01]  /*1250*/  LEA.HI.X.SX32 R13, R11, R7, 0x1, P1 ;  /* 0x000000070b0d7211 */ /* 0x000fe200008f0eff */
[----:B------:R-:W-:Y:S01]  /*1260*/  IMAD.SHL.U32 R234, R235, 0x40, RZ ;  /* 0x00000040ebea7824 */ /* 0x000fe200078e00ff */
[----:B------:R-:W-:Y:S01]  /*1270*/  SHF.R.S32.HI R7, RZ, 0x1f, R235 ;  /* 0x0000001fff077819 */ /* 0x000fe200000114eb */
[----:B------:R-:W-:Y:S01]  /*1280*/  IMAD.IADD R8, R233, 0x1, -R8 ;  /* 0x00000001e9087824 */ /* 0x000fe200078e0a08 */
[C---:B------:R-:W-:Y:S01]  /*1290*/  IADD3 R0, P1, R235.reuse, R2, RZ ;  /* 0x00000002eb007210 */ /* 0x040fe20007f3e0ff */
[--C-:B------:R-:W-:Y:S01]  /*12a0*/  IMAD.WIDE.U32 R18, R18, c[0x0][0x270], R12.reuse ;  /* 0x00009c0012127a25 */ /* 0x100fe200078e000c */
[C---:B------:R-:W-:Y:S01]  /*12b0*/  IADD3 R10, P0, R235.reuse, R4, RZ ;  /* 0x00000004eb0a7210 */ /* 0x040fe20007f1e0ff */
[----:B------:R-:W-:Y:S01]  /*12c0*/  UIMAD UR8, UR7, UR5, UR4 ;  /* 0x00000005070872a4 */ /* 0x000fe2000f8e0204 */
[----:B------:R-:W-:Y:S01]  /*12d0*/  IADD3 R4, -R235, UR18, RZ ;  /* 0x00000012eb047c10 */ /* 0x000fe2000fffe1ff */
[----:B------:R-:W-:Y:S01]  /*12e0*/  IMAD.WIDE.U32 R22, R22, c[0x0][0x288], R12 ;  /* 0x0000a20016167a25 */ /* 0x000fe200078e000c */
[----:B------:R-:W-:Y:S01]  /*12f0*/  ULDC.64 UR4, c[0x0][0x1b0] ;  /* 0x00006c0000047ab9 */ /* 0x000fe20000000a00 */
[----:B------:R-:W-:Y:S01]  /*1300*/  LOP3.LUT R234, R234, 0x1c0, RZ, 0xc0, !PT ;  /* 0x000001c0eaea7812 */ /* 0x000fe200078ec0ff */
[----:B------:R-:W-:Y:S01]  /*1310*/  UIMAD UR4, UR6, UR4, URZ ;  /* 0x00000004060472a4 */ /* 0x000fe2000f8e023f */
[----:B------:R-:W-:Y:S01]  /*1320*/  IMAD.X R2, R7, 0x1, R3, P1 ;  /* 0x0000000107027824 */ /* 0x000fe200008e0603 */
[----:B------:R-:W-:Y:S01]  /*1330*/  SHF.R.S32.HI R249, RZ, 0x1f, R236 ;  /* 0x0000001ffff97819 */ /* 0x000fe200000114ec */
[----:B------:R-:W-:Y:S01]  /*1340*/  IMAD.SHL.U32 R12, R8, 0x8, RZ ;  /* 0x00000008080c7824 */ /* 0x000fe200078e00ff */
[----:B------:R-:W-:Y:S01]  /*1350*/  UIMAD UR4, UR7, UR5, UR4 ;  /* 0x00000005070472a4 */ /* 0x000fe2000f8e0204 */
[----:B------:R-:W-:Y:S01]  /*1360*/  IMAD.U32 R3, RZ, RZ, UR14 ;  /* 0x0000000eff037e24 */ /* 0x000fe2000f8e00ff */
[----:B------:R-:W-:Y:S01]  /*1370*/  USHF.R.S32.HI UR15, URZ, 0x1f, UR13 ;  /* 0x0000001f3f0f7899 */ /* 0x000fe2000801140d */
[C---:B------:R-:W-:Y:S01]  /*1380*/  IMAD R240, R2.reuse, c[0x0][0x178], RZ ;  /* 0x00005e0002f07a24 */ /* 0x040fe200078e02ff */
[----:B------:R-:W-:Y:S01]  /*1390*/  SHF.R.S32.HI R13, RZ, 0x1f, R12 ;  /* 0x0000001fff0d7819 */ /* 0x000fe2000001140c */
[----:B------:R-:W-:Y:S01]  /*13a0*/  IMAD R3, R3, -0x60, R4 ;  /* 0xffffffa003037824 */ /* 0x000fe200078e0204 */
[----:B------:R-:W-:Y:S01]  /*13b0*/  LEA.HI R4, R9, R233, RZ, 0x6 ;  /* 0x000000e909047211 */ /* 0x000fe200078f30ff */
[----:B------:R-:W-:Y:S01]  /*13c0*/  IMAD R238, R2, c[0x0][0x208], RZ ;  /* 0x0000820002ee7a24 */ /* 0x000fe200078e02ff */
[----:B------:R-:W-:Y:S01]  /*13d0*/  SEL R250, R236, RZ, !P3 ;  /* 0x000000ffecfa7207 */ /* 0x000fe20005800000 */
[----:B------:R-:W-:Y:S01]  /*13e0*/  IMAD.U32 R2, RZ, RZ, UR7 ;  /* 0x00000007ff027e24 */ /* 0x000fe2000f8e00ff */
[----:B------:R-:W-:Y:S01]  /*13f0*/  SHF.R.S32.HI R4, RZ, 0x6, R4 ;  /* 0x00000006ff047819 */ /* 0x000fe20000011404 */
[----:B------:R-:W-:Y:S01]  /*1400*/  IMAD.X R11, R7, 0x1, R5, P0 ;  /* 0x00000001070b7824 */ /* 0x000fe200000e0605 */
[----:B------:R-:W-:Y:S01]  /*1410*/  LOP3.LUT R5, R234, 0x38, R12, 0xf8, !PT ;  /* 0x00000038ea057812 */ /* 0x000fe200078ef80c */
[----:B------:R-:W-:Y:S01]  /*1420*/  IMAD.U32 R14, RZ, RZ, UR14 ;  /* 0x0000000eff0e7e24 */ /* 0x000fe2000f8e00ff */
[----:B------:R-:W-:Y:S01]  /*1430*/  SHF.R.U32.HI R234, RZ, 0x3, R234 ;  /* 0x00000003ffea7819 */ /* 0x000fe200000116ea */
[C---:B------:R-:W-:Y:S01]  /*1440*/  IMAD R240, R0.reuse, c[0x0][0x17c], R240 ;  /* 0x00005f0000f07a24 */ /* 0x040fe200078e02f0 */
[C---:B------:R-:W-:Y:S01]  /*1450*/  SEL R7, R249.reuse, RZ, !P2 ;  /* 0x000000fff9077207 */ /* 0x040fe20005000000 */
[--C-:B------:R-:W-:Y:S01]  /*1460*/  IMAD.WIDE.U32 R16, R0, c[0x0][0x178], R12.reuse ;  /* 0x00005e0000107a25 */ /* 0x100fe200078e000c */
[----:B------:R-:W-:Y:S01]  /*1470*/  SEL R249, R249, RZ, !P3 ;  /* 0x000000fff9f97207 */ /* 0x000fe20005800000 */
[----:B------:R-:W-:Y:S01]  /*1480*/  UMOV UR19, 0x6 ;  /* 0x0000000600137882 */ /* 0x000fe20000000000 */
[----:B------:R-:W-:Y:S01]  /*1490*/  ISETP.GE.AND P6, PT, R12, c[0x0][0x1cc], PT ;  /* 0x000073000c007a0c */ /* 0x000fe20003fc6270 */
[----:B------:R-:W-:Y:S01]  /*14a0*/  IMAD.WIDE.U32 R26, R2, c[0x0][0x1b0], R12 ;  /* 0x00006c00021a7a25 */ /* 0x000fe200078e000c */
[----:B------:R-:W-:Y:S01]  /*14b0*/  USHF.R.S32.HI UR21, URZ, 0x1f, UR11 ;  /* 0x0000001f3f157899 */ /* 0x000fe2000801140b */
[----:B------:R-:W-:Y:S01]  /*14c0*/  SHF.R.S32.HI R252, RZ, 0x1f, R4 ;  /* 0x0000001ffffc7819 */ /* 0x000fe20000011404 */
[----:B------:R-:W-:Y:S01]  /*14d0*/  CS2R R130, SRZ ;  /* 0x0000000000827805 */ /* 0x000fe2000001ff00 */
[----:B------:R-:W-:Y:S01]  /*14e0*/  IMAD.WIDE R14, R14, 0x60, R10 ;  /* 0x000000600e0e7825 */ /* 0x000fe200078e020a */
[----:B------:R-:W-:Y:S01]  /*14f0*/  ISETP.LT.OR P4, PT, R3, 0x21, P6 ;  /* 0x000000210300780c */ /* 0x000fe20003781670 */
[----:B------:R-:W-:Y:S01]  /*1500*/  CS2R R128, SRZ ;  /* 0x0000000000807805 */ /* 0x000fe2000001ff00 */
[----:B------:R-:W-:Y:S01]  /*1510*/  LEA.HI R252, R252, R4, RZ, 0x2 ;  /* 0x00000004fcfc7211 */ /* 0x000fe200078f10ff */
[----:B------:R-:W-:Y:S01]  /*1520*/  IMAD.IADD R241, R17, 0x1, R240 ;  /* 0x0000000111f17824 */ /* 0x000fe200078e02f0 */
[----:B------:R-:W-:Y:S01]  /*1530*/  IADD3 R17, R27, UR4, RZ ;  /* 0x000000041b117c10 */ /* 0x000fe2000fffe0ff */
[----:B------:R-:W-:Y:S01]  /*1540*/  IMAD.SHL.U32 R11, R4, 0x200, RZ ;  /* 0x00000200040b7824 */ /* 0x000fe200078e00ff */
[----:B------:R-:W-:Y:S01]  /*1550*/  ULDC.64 UR4, c[0x0][0x180] ;  /* 0x0000600000047ab9 */ /* 0x000fe20000000a00 */
[C---:B------:R-:W-:Y:S01]  /*1560*/  IMAD R238, R0.reuse, c[0x0][0x20c], R238 ;  /* 0x0000830000ee7a24 */ /* 0x040fe200078e02ee */
[----:B------:R-:W-:Y:S01]  /*1570*/  UIMAD UR4, UR15, UR4, URZ ;  /* 0x000000040f0472a4 */ /* 0x000fe2000f8e023f */
[----:B------:R-:W-:Y:S01]  /*1580*/  IMAD.WIDE.U32 R28, R0, c[0x0][0x208], R12 ;  /* 0x00008200001c7a25 */ /* 0x000fe200078e000c */
[----:B------:R-:W-:Y:S01]  /*1590*/  LOP3.LUT R234, R11, R5, R234, 0xf6, !PT ;  /* 0x000000050bea7212 */ /* 0x000fe200078ef6ea */
[----:B------:R-:W-:Y:S01]  /*15a0*/  CS2R R126, SRZ ;  /* 0x00000000007e7805 */ /* 0x000fe2000001ff00 */
[----:B------:R-:W-:Y:S01]  /*15b0*/  SEL R5, R236, RZ, !P2 ;  /* 0x000000ffec057207 */ /* 0x000fe20005000000 */
[----:B------:R-:W-:Y:S01]  /*15c0*/  IMAD.WIDE.U32 R20, R2, c[0x0][0x1e0], R12 ;  /* 0x0000780002147a25 */ /* 0x000fe200078e000c */
[----:B------:R-:W-:Y:S01]  /*15d0*/  UIMAD UR6, UR13, UR5, UR4 ;  /* 0x000000050d0672a4 */ /* 0x000fe2000f8e0204 */
[----:B------:R-:W-:Y:S01]  /*15e0*/  ISETP.LT.OR P2, PT, R3, 0x1, P6 ;  /* 0x000000010300780c */ /* 0x000fe20003741670 */
[----:B------:R-:W-:Y:S01]  /*15f0*/  CS2R R124, SRZ ;  /* 0x00000000007c7805 */ /* 0x000fe2000001ff00 */
[----:B------:R-:W-:Y:S01]  /*1600*/  IMAD.MOV.U32 R240, RZ, RZ, R16 ;  /* 0x000000fffff07224 */ /* 0x000fe200078e0010 */
[----:B------:R-:W-:Y:S01]  /*1610*/  IADD3 R21, R21, UR8, RZ ;  /* 0x0000000815157c10 */ /* 0x000fe2000fffe0ff */
[----:B------:R-:W-:Y:S01]  /*1620*/  IMAD.U32 R2, RZ, RZ, UR13 ;  /* 0x0000000dff027e24 */ /* 0x000fe2000f8e00ff */
[----:B------:R-:W-:Y:S01]  /*1630*/  ULDC.64 UR4, c[0x0][0x210] ;  /* 0x0000840000047ab9 */ /* 0x000fe20000000a00 */
[----:B------:R-:W-:Y:S01]  /*1640*/  IMAD.IADD R239, R29, 0x1, R238 ;  /* 0x000000011def7824 */ /* 0x000fe200078e02ee */
[----:B------:R-:W-:Y:S01]  /*1650*/  UIMAD UR4, UR15, UR4, URZ ;  /* 0x000000040f0472a4 */ /* 0x000fe2000f8e023f */
[----:B------:R-:W-:Y:S01]  /*1660*/  IMAD.MOV.U32 R238, RZ, RZ, R28 ;  /* 0x000000ffffee7224 */ /* 0x000fe200078e001c */
[----:B------:R-:W-:Y:S01]  /*1670*/  ULDC.64 UR8, c[0x0][0x208] ;  /* 0x0000820000087ab9 */ /* 0x000fe20000000a00 */
[----:B------:R-:W-:Y:S01]  /*1680*/  IMAD.U32 R0, RZ, RZ, UR13 ;  /* 0x0000000dff007e24 */ /* 0x000fe2000f8e00ff */
[----:B------:R-:W-:Y:S01]  /*1690*/  UIMAD UR4, UR13, UR5, UR4 ;  /* 0x000000050d0472a4 */ /* 0x000fe2000f8e0204 */
[----:B------:R-:W-:Y:S01]  /*16a0*/  IMAD.WIDE.U32 R240, R2, c[0x0][0x180], R240 ;  /* 0x0000600002f07a25 */ /* 0x000fe200078e00f0 */
[----:B------:R-:W-:Y:S01]  /*16b0*/  ISETP.LT.OR P6, PT, R3, 0x41, P6 ;  /* 0x000000410300780c */ /* 0x000fe200037c1670 */
[----:B------:R-:W-:Y:S01]  /*16c0*/  CS2R R122, SRZ ;  /* 0x00000000007a7805 */ /* 0x000fe2000001ff00 */
[----:B------:R-:W-:Y:S01]  /*16d0*/  LOP3.LUT R252, R252, 0x1ffffffc, RZ, 0xc0, !PT ;  /* 0x1ffffffcfcfc7812 */ /* 0x000fe200078ec0ff */
[----:B------:R-:W-:Y:S01]  /*16e0*/  IMAD R2, R7, c[0x0][0x1e8], RZ ;  /* 0x00007a0007027a24 */ /* 0x000fe200078e02ff */
[----:B------:R-:W-:Y:S01]  /*16f0*/  IADD3 R241, R241, UR6, RZ ;  /* 0x00000006f1f17c10 */ /* 0x000fe2000fffe0ff */
[----:B------:R-:W-:Y:S01]  /*1700*/  IMAD.WIDE.U32 R238, R0, c[0x0][0x210], R238 ;  /* 0x0000840000ee7a25 */ /* 0x000fe200078e00ee */
[----:B------:R-:W-:Y:S01]  /*1710*/  ULDC.64 UR6, c[0x0][0x1a8] ;  /* 0x00006a0000067ab9 */ /* 0x000fe20000000a00 */
[----:B------:R-:W-:Y:S01]  /*1720*/  CS2R R120, SRZ ;  /* 0x0000000000787805 */ /* 0x000fe2000001ff00 */
[----:B------:R-:W-:Y:S01]  /*1730*/  USHF.L.U32 UR23, UR6, 0x6, URZ ;  /* 0x0000000606177899 */ /* 0x000fe2000800063f */
[----:B------:R-:W-:Y:S01]  /*1740*/  IMAD.MOV.U32 R16, RZ, RZ, R26 ;  /* 0x000000ffff107224 */ /* 0x000fe200078e001a */
[----:B------:R-:W-:Y:S01]  /*1750*/  IADD3 R239, R239, UR4, RZ ;  /* 0x00000004efef7c10 */ /* 0x000fe2000fffe0ff */
[----:B------:R-:W-:Y:S01]  /*1760*/  IMAD R0, R7, c[0x0][0x1b8], RZ ;  /* 0x00006e0007007a24 */ /* 0x000fe200078e02ff */
[----:B------:R-:W-:Y:S01]  /*1770*/  ULDC.64 UR4, c[0x0][0x1d8] ;  /* 0x0000760000047ab9 */ /* 0x000fe20000000a00 */
[C---:B------:R-:W-:Y:S01]  /*1780*/  IMAD R2, R5.reuse, c[0x0][0x1ec], R2 ;  /* 0x00007b0005027a24 */ /* 0x040fe200078e0202 */
[----:B------:R-:W-:Y:S01]  /*1790*/  IADD3 R7, R12, 0x40, RZ ;  /* 0x000000400c077810 */ /* 0x000fe20007ffe0ff */
[C---:B------:R-:W-:Y:S01]  /*17a0*/  IMAD.WIDE.U32 R20, R5.reuse, c[0x0][0x1e8], R20 ;  /* 0x00007a0005147a25 */ /* 0x040fe200078e0014 */
[----:B------:R-:W-:Y:S01]  /*17b0*/  USHF.L.U64.HI UR20, UR4, UR19, UR5 ;  /* 0x0000001304147299 */ /* 0x000fe20008010205 */
[----:B------:R-:W-:Y:S01]  /*17c0*/  CS2R R118, SRZ ;  /* 0x0000000000767805 */ /* 0x000fe2000001ff00 */
[----:B------:R-:W-:Y:S01]  /*17d0*/  USHF.L.U32 UR22, UR4, 0x6, URZ ;  /* 0x0000000604167899 */ /* 0x000fe2000800063f */
[C---:B------:R-:W-:Y:S01]  /*17e0*/  IMAD R0, R5.reuse, c[0x0][0x1bc], R0 ;  /* 0x00006f0005007a24 */ /* 0x040fe200078e0200 */
[----:B------:R-:W-:Y:S01]  /*17f0*/  USHF.L.U32 UR5, UR8, 0x6, URZ ;  /* 0x0000000608057899 */ /* 0x000fe2000800063f */
[----:B------:R-:W-:Y:S01]  /*1800*/  IMAD.WIDE.U32 R16, R5, c[0x0][0x1b8], R16 ;  /* 0x00006e0005107a25 */ /* 0x000fe200078e0010 */
[----:B------:R-:W-:Y:S01]  /*1810*/  ISETP.GE.AND P5, PT, R7, c[0x0][0x1cc], PT ;  /* 0x0000730007007a0c */ /* 0x000fe20003fa6270 */
[----:B------:R-:W-:Y:S01]  /*1820*/  USHF.L.U64.HI UR4, UR8, UR19, UR9 ;  /* 0x0000001308047299 */ /* 0x000fe20008010209 */
[----:B------:R-:W-:Y:S01]  /*1830*/  CS2R R116, SRZ ;  /* 0x0000000000747805 */ /* 0x000fe2000001ff00 */
[----:B------:R-:W-:Y:S01]  /*1840*/  IMAD.IADD R21, R21, 0x1, R2 ;  /* 0x0000000115157824 */ /* 0x000fe200078e0202 */
[----:B------:R-:W-:Y:S01]  /*1850*/  ISETP.LT.OR P1, PT, R3, 0x1, P5 ;  /* 0x000000010300780c */ /* 0x000fe20002f21670 */
[----:B------:R-:W-:Y:S01]  /*1860*/  IMAD R2, R15, c[0x0][0x1d8], RZ ;  /* 0x000076000f027a24 */ /* 0x000fe200078e02ff */
[----:B------:R-:W-:Y:S01]  /*1870*/  UIMAD UR4, UR4, UR11, URZ ;  /* 0x0000000b040472a4 */ /* 0x000fe2000f8e023f */
[----:B------:R-:W-:Y:S01]  /*1880*/  IMAD.IADD R27, R17, 0x1, R0 ;  /* 0x00000001111b7824 */ /* 0x000fe200078e0200 */
[C---:B------:R-:W-:Y:S01]  /*1890*/  ISETP.LT.OR P3, PT, R3.reuse, 0x21, P5 ;  /* 0x000000210300780c */ /* 0x040fe20002f61670 */
[C---:B------:R-:W-:Y:S01]  /*18a0*/  IMAD R0, R14.reuse, c[0x0][0x1dc], R2 ;  /* 0x000077000e007a24 */ /* 0x040fe200078e0202 */
[----:B------:R-:W-:Y:S01]  /*18b0*/  UIMAD UR4, UR21, UR5, UR4 ;  /* 0x00000005150472a4 */ /* 0x000fe2000f8e0204 */
[----:B------:R-:W-:Y:S01]  /*18c0*/  IMAD.WIDE.U32 R20, R14, c[0x0][0x1d8], R20 ;  /* 0x000076000e147a25 */ /* 0x000fe200078e0014 */
[----:B------:R-:W-:Y:S01]  /*18d0*/  ISETP.LT.OR P5, PT, R3, 0x41, P5 ;  /* 0x000000410300780c */ /* 0x000fe20002fa1670 */
[----:B------:R-:W-:Y:S01]  /*18e0*/  USHF.L.U64.HI UR7, UR6, UR19, UR7 ;  /* 0x0000001306077299 */ /* 0x000fe20008010207 */
[----:B------:R-:W-:Y:S01]  /*18f0*/  CS2R R114, SRZ ;  /* 0x0000000000727805 */ /* 0x000fe2000001ff00 */
[----:B------:R-:W-:Y:S01]  /*1900*/  IMAD R2, R15, c[0x0][0x1a8], RZ ;  /* 0x00006a000f027a24 */ /* 0x000fe200078e02ff */
[----:B------:R-:W-:Y:S01]  /*1910*/  USHF.L.U32 UR19, UR11, 0x6, URZ ;  /* 0x000000060b137899 */ /* 0x000fe2000800063f */
[----:B------:R-:W-:Y:S01]  /*1920*/  IMAD.MOV.U32 R26, RZ, RZ, R16 ;  /* 0x000000ffff1a7224 */ /* 0x000fe200078e0010 */
[----:B------:R-:W-:Y:S01]  /*1930*/  LEA R16, P0, R20, c[0x0][0x1c0], 0x1 ;  /* 0x0000700014107a11 */ /* 0x000fe200078008ff */
[----:B------:R-:W-:Y:S01]  /*1940*/  IMAD R244, R249, c[0x0][0x218], RZ ;  /* 0x00008600f9f47a24 */ /* 0x000fe200078e02ff */
[----:B------:R-:W-:Y:S01]  /*1950*/  CS2R R112, SRZ ;  /* 0x0000000000707805 */ /* 0x000fe2000001ff00 */
[----:B------:R-:W-:Y:S01]  /*1960*/  IMAD.IADD R0, R21, 0x1, R0 ;  /* 0x0000000115007824 */ /* 0x000fe200078e0200 */
[----:B------:R-:W-:Y:S01]  /*1970*/  CS2R R110, SRZ ;  /* 0x00000000006e7805 */ /* 0x000fe2000001ff00 */
[C---:B------:R-:W-:Y:S01]  /*1980*/  IMAD R2, R14.reuse, c[0x0][0x1ac], R2 ;  /* 0x00006b000e027a24 */ /* 0x040fe200078e0202 */
[----:B------:R-:W-:Y:S01]  /*1990*/  CS2R R108, SRZ ;  /* 0x00000000006c7805 */ /* 0x000fe2000001ff00 */
[----:B------:R-:W-:Y:S01]  /*19a0*/  IMAD.WIDE.U32 R14, R14, c[0x0][0x1a8], R26 ;  /* 0x00006a000e0e7a25 */ /* 0x000fe200078e001a */
[----:B------:R-:W-:Y:S01]  /*19b0*/  LEA.HI.X R17, R20, c[0x0][0x1c4], R0, 0x1, P0 ;  /* 0x0000710014117a11 */ /* 0x000fe200000f0c00 */
[----:B------:R-:W-:Y:S01]  /*19c0*/  CS2R R106, SRZ ;  /* 0x00000000006a7805 */ /* 0x000fe2000001ff00 */
[----:B------:R-:W-:Y:S01]  /*19d0*/  CS2R R104, SRZ ;  /* 0x0000000000687805 */ /* 0x000fe2000001ff00 */
[----:B------:R-:W-:Y:S01]  /*19e0*/  IMAD R244, R250, c[0x0][0x21c], R244 ;  /* 0x00008700faf47a24 */ /* 0x000fe200078e02f4 */
[----:B------:R-:W-:Y:S01]  /*19f0*/  LEA R20, P0, R14, c[0x0][0x190], 0x1 ;  /* 0x000064000e147a11 */ /* 0x000fe200078008ff */
        /* <DEDUP_REMOVED lines=8> */
[----:B------:R-:W-:Y:S01]  /*1a80*/  IMAD.U32 R0, RZ, RZ, UR5 ;  /* 0x00000005ff007e24 */ /* 0x000fe2000f8e00ff */
[----:B------:R-:W-:Y:S01]  /*1a90*/  LEA.HI.X R21, R14, c[0x0][0x194], R2, 0x1, P0 ;  /* 0x000065000e157a11 */ /* 0x000fe200000f0c02 */
[----:B------:R-:W-:Y:S01]  /*1aa0*/  IMAD.MOV.U32 R244, RZ, RZ, R238 ;  /* 0x000000fffff47224 */ /* 0x000fe200078e00ee */
[----:B------:R-:W-:Y:S01]  /*1ab0*/  IADD3 R28, P0, R16, UR22, RZ ;  /* 0x00000016101c7c10 */ /* 0x000fe2000ff1e0ff */
[----:B------:R-:W-:Y:S01]  /*1ac0*/  IMAD.SHL.U32 R234, R234, 0x2, RZ ;  /* 0x00000002eaea7824 */ /* 0x000fe200078e00ff */
[----:B------:R-:W-:Y:S01]  /*1ad0*/  CS2R R92, SRZ ;  /* 0x00000000005c7805 */ /* 0x000fe2000001ff00 */
[----:B------:R-:W-:Y:S01]  /*1ae0*/  IMAD.WIDE.U32 R26, R0, UR11, R244 ;  /* 0x0000000b001a7c25 */ /* 0x000fe2000f8e00f4 */
[----:B------:R-:W-:Y:S01]  /*1af0*/  IADD3.X R29, R17, UR20, RZ, P0, !PT ;  /* 0x00000014111d7c10 */ /* 0x000fe200087fe4ff */
[----:B------:R-:W-:Y:S01]  /*1b00*/  CS2R R90, SRZ ;  /* 0x00000000005a7805 */ /* 0x000fe2000001ff00 */
[----:B------:R-:W-:Y:S01]  /*1b10*/  @!PT LDS RZ, [RZ] ;  /* 0x00000000fffff984 */ /* 0x000fe20000000800 */
[----:B------:R-:W-:Y:S01]  /*1b20*/  @!PT LDS RZ, [RZ] ;  /* 0x00000000fffff984 */ /* 0x000fe20000000800 */
[----:B------:R-:W-:Y:S01]  /*1b30*/  @!PT LDS RZ, [RZ] ;  /* 0x00000000fffff984 */ /* 0x000fe20000000800 */
[----:B------:R1:W-:Y:S01]  /*1b40*/  LDGSTS.E.BYPASS.LTC128B.128 [R234+0x6080], [R16.64], !P2 ;  /* 0x0608000010ea7fae */ /* 0x0003e2000d101d50 */
[----:B------:R-:W-:Y:S01]  /*1b50*/  IMAD.U32 R0, RZ, RZ, UR22 ;  /* 0x00000016ff007e24 */ /* 0x000fe2000f8e00ff */
[----:B------:R-:W-:Y:S01]  /*1b60*/  IADD3 R2, R27, UR4, RZ ;  /* 0x000000041b027c10 */ /* 0x000fe2000fffe0ff */
[----:B------:R-:W-:Y:S01]  /*1b70*/  ULDC.64 UR4, c[0x0][0x178] ;  /* 0x00005e0000047ab9 */ /* 0x000fe20000000a00 */
[C---:B------:R-:W-:Y:S01]  /*1b80*/  LEA R14, P0, R26.reuse, c[0x0][0x1f0], 0x1 ;  /* 0x00007c001a0e7a11 */ /* 0x040fe200078008ff */
[----:B------:R1:W-:Y:S01]  /*1b90*/  LDGSTS.E.BYPASS.LTC128B.128 [R234+0x9080], [R16.64+0x80], !P1 ;  /* 0x0908008010ea7fae */ /* 0x0003e2000c901d50 */
[----:B------:R-:W-:Y:S01]  /*1ba0*/  UIMAD UR21, UR21, UR4, URZ ;  /* 0x00000004151572a4 */ /* 0x000fe2000f8e023f */
[----:B------:R-:W-:Y:S01]  /*1bb0*/  IMAD R232, R249, c[0x0][0x188], RZ ;  /* 0x00006200f9e87a24 */ /* 0x000fe200078e02ff */
[----:B------:R-:W-:Y:S01]  /*1bc0*/  LEA.HI.X R15, R26, c[0x0][0x1f4], R2, 0x1, P0 ;  /* 0x00007d001a0f7a11 */ /* 0x000fe200000f0c02 */
[----:B------:R2:W-:Y:S01]  /*1bd0*/  LDGSTS.E.BYPASS.LTC128B.128 [R234+0x7080], [R28.64], !P4 ;  /* 0x070800001cea7fae */ /* 0x0005e2000e101d50 */
[----:B------:R-:W-:Y:S01]  /*1be0*/  IADD3 R26, P0, R28, UR22, RZ ;  /* 0x000000161c1a7c10 */ /* 0x000fe2000ff1e0ff */
[----:B------:R-:W-:Y:S01]  /*1bf0*/  UIMAD.WIDE.U32 UR24, UR11, UR4, URZ ;  /* 0x000000040b1872a5 */ /* 0x000fe2000f8e003f */
[----:B------:R-:W-:Y:S01]  /*1c00*/  IMAD.U32 R2, RZ, RZ, UR23 ;  /* 0x00000017ff027e24 */ /* 0x000fe2000f8e00ff */
[----:B------:R-:W-:Y:S01]  /*1c10*/  UIMAD UR21, UR11, UR5, UR21 ;  /* 0x000000050b1572a4 */ /* 0x000fe2000f8e0215 */
[----:B------:R-:W-:Y:S01]  /*1c20*/  IADD3.X R27, R29, UR20, RZ, P0, !PT ;  /* 0x000000141d1b7c10 */ /* 0x000fe200087fe4ff */
[C---:B------:R-:W-:Y:S01]  /*1c30*/  IMAD R232, R250.reuse, c[0x0][0x18c], R232 ;  /* 0x00006300fae87a24 */ /* 0x040fe200078e02e8 */
[----:B------:R-:W-:Y:S01]  /*1c40*/  CS2R R88, SRZ ;  /* 0x0000000000587805 */ /* 0x000fe2000001ff00 */
[----:B------:R-:W-:Y:S01]  /*1c50*/  UIADD3 UR21, UR25, UR21, URZ ;  /* 0x0000001519157290 */ /* 0x000fe2000fffe03f */
[----:B------:R-:W-:Y:S01]  /*1c60*/  IMAD.WIDE.U32 R240, R250, c[0x0][0x188], R240 ;  /* 0x00006200faf07a25 */ /* 0x000fe200078e00f0 */
[----:B------:R-:W-:Y:S01]  /*1c70*/  CS2R R86, SRZ ;  /* 0x0000000000567805 */ /* 0x000fe2000001ff00 */
[----:B------:R-:W-:Y:S01]  /*1c80*/  CS2R R84, SRZ ;  /* 0x0000000000547805 */ /* 0x000fe2000001ff00 */
[----:B------:R-:W-:Y:S01]  /*1c90*/  CS2R R74, SRZ ;  /* 0x00000000004a7805 */ /* 0x000fe2000001ff00 */
[----:B------:R-:W-:Y:S01]  /*1ca0*/  IMAD.IADD R232, R241, 0x1, R232 ;  /* 0x00000001f1e87824 */ /* 0x000fe200078e02e8 */
[----:B------:R-:W-:Y:S01]  /*1cb0*/  CS2R R72, SRZ ;  /* 0x0000000000487805 */ /* 0x000fe2000001ff00 */
[----:B------:R-:W-:Y:S01]  /*1cc0*/  IMAD.SHL.U32 R229, R8, 0x40, RZ ;  /* 0x0000004008e57824 */ /* 0x000fe200078e00ff */
[----:B------:R-:W-:Y:S01]  /*1cd0*/  CS2R R70, SRZ ;  /* 0x0000000000467805 */ /* 0x000fe2000001ff00 */
[----:B------:R-:W-:Y:S01]  /*1ce0*/  IMAD.MOV.U32 R206, RZ, RZ, 0x20 ;  /* 0x00000020ffce7424 */ /* 0x000fe200078e00ff */
[----:B------:R-:W-:Y:S01]  /*1cf0*/  CS2R R68, SRZ ;  /* 0x0000000000447805 */ /* 0x000fe2000001ff00 */
[----:B------:R-:W-:Y:S01]  /*1d00*/  IMAD.MOV.U32 R217, RZ, RZ, 0x40 ;  /* 0x00000040ffd97424 */ /* 0x000fe200078e00ff */
[----:B------:R-:W-:Y:S01]  /*1d10*/  LOP3.LUT R229, R229, 0x1c0, RZ, 0xc0, !PT ;  /* 0x000001c0e5e57812 */ /* 0x000fe200078ec0ff */
[----:B------:R-:W-:Y:S01]  /*1d20*/  IMAD.U32 R13, RZ, RZ, UR19 ;  /* 0x00000013ff0d7e24 */ /* 0x000fe2000f8e00ff */
[----:B------:R-:W-:Y:S01]  /*1d30*/  CS2R R66, SRZ ;  /* 0x0000000000427805 */ /* 0x000fe2000001ff00 */
[----:B-1----:R-:W-:Y:S01]  /*1d40*/  IADD3 R16, P2, P1, R0, 0x80, R16 ;  /* 0x0000008000107810 */ /* 0x002fe2000795e010 */
[----:B------:R-:W-:Y:S01]  /*1d50*/  IMAD.U32 R0, RZ, RZ, UR21 ;  /* 0x00000015ff007e24 */ /* 0x000fe2000f8e00ff */
[----:B------:R-:W-:Y:S01]  /*1d60*/  LOP3.LUT R10, R229, 0x8, R6, 0xf8, !PT ;  /* 0x00000008e50a7812 */ /* 0x000fe200078ef806 */
[----:B------:R-:W-:Y:S01]  /*1d70*/  IMAD R242, R249, c[0x0][0x278], RZ ;  /* 0x00009e00f9f27a24 */ /* 0x000fe200078e02ff */
[----:B------:R-:W-:Y:S01]  /*1d80*/  IADD3.X R17, RZ, UR20, R17, P2, P1 ;  /* 0x00000014ff117c10 */ /* 0x000fe200097e2411 */
[----:B--2---:R-:W-:Y:S01]  /*1d90*/  IMAD.U32 R28, RZ, RZ, UR24 ;  /* 0x00000018ff1c7e24 */ /* 0x004fe2000f8e00ff */
[----:B------:R-:W-:Y:S01]  /*1da0*/  ISETP.GE.AND P2, PT, R7, c[0x0][0x19c], PT ;  /* 0x0000670007007a0c */ /* 0x000fe20003f46270 */
[----:B------:R-:W-:Y:S01]  /*1db0*/  UMOV UR20, 0x5 ;  /* 0x0000000500147882 */ /* 0x000fe20000000000 */
[----:B------:R-:W-:Y:S01]  /*1dc0*/  IADD3 R30, P1, P0, R2, 0x80, R20 ;  /* 0x00000080021e7810 */ /* 0x000fe2000783e014 */
[----:B------:R1:W-:Y:S01]  /*1dd0*/  LDGSTS.E.BYPASS.LTC128B.128 [R234+0xa080], [R16.64], !P3 ;  /* 0x0a08000010ea7fae */ /* 0x0003e2000d901d50 */
[C---:B------:R-:W-:Y:S01]  /*1de0*/  ISETP.LT.OR P4, PT, R3.reuse, 0x1, P2 ;  /* 0x000000010300780c */ /* 0x040fe20001781670 */
[----:B------:R-:W-:Y:S01]  /*1df0*/  USHF.L.U64.HI UR9, UR8, UR20, UR9 ;  /* 0x0000001408097299 */ /* 0x000fe20008010209 */
[----:B------:R-:W-:Y:S01]  /*1e00*/  IADD3.X R31, RZ, UR7, R21, P1, P0 ;  /* 0x00000007ff1f7c10 */ /* 0x000fe20008fe0415 */
[----:B------:R2:W-:Y:S01]  /*1e10*/  LDGSTS.E.BYPASS.LTC128B.128 [R234+0x8080], [R26.64], !P6 ;  /* 0x080800001aea7fae */ /* 0x0005e2000f101d50 */
[----:B------:R-:W-:Y:S01]  /*1e20*/  ISETP.GE.AND P6, PT, R12, c[0x0][0x19c], PT ;  /* 0x000067000c007a0c */ /* 0x000fe20003fc6270 */
[----:B------:R-:W-:Y:S01]  /*1e30*/  USHF.L.U32 UR8, UR8, 0x5, URZ ;  /* 0x0000000508087899 */ /* 0x000fe2000800063f */
[C---:B------:R-:W-:Y:S01]  /*1e40*/  ISETP.LT.OR P1, PT, R3.reuse, 0x21, P2 ;  /* 0x000000210300780c */ /* 0x040fe20001721670 */
[----:B------:R2:W-:Y:S01]  /*1e50*/  LDGSTS.E.BYPASS.LTC128B.128 [R234+0xb080], [R26.64+0x80], !P5 ;  /* 0x0b0800801aea7fae */ /* 0x0005e2000e901d50 */
[C---:B------:R-:W-:Y:S01]  /*1e60*/  ISETP.LT.OR P5, PT, R3.reuse, 0x1, P6 ;  /* 0x000000010300780c */ /* 0x040fe200037a1670 */
[----:B------:R-:W-:Y:S01]  /*1e70*/  IMAD R242, R250, c[0x0][0x27c], R242 ;  /* 0x00009f00faf27a24 */ /* 0x000fe200078e02f2 */
[C---:B------:R-:W-:Y:S01]  /*1e80*/  LEA R2, P0, R28.reuse, R240, 0x6 ;  /* 0x000000f01c027211 */ /* 0x040fe200078030ff */
[----:B------:R-:W0:Y:S01]  /*1e90*/  LDGDEPBAR ;  /* 0x00000000000079af */ /* 0x000e220000000000 */
[----:B------:R-:W-:Y:S01]  /*1ea0*/  ISETP.LT.OR P2, PT, R3, 0x41, P2 ;  /* 0x000000410300780c */ /* 0x000fe20001741670 */
[C---:B------:R-:W-:Y:S01]  /*1eb0*/  IMAD R237, R249.reuse, c[0x0][0x290], RZ ;  /* 0x0000a400f9ed7a24 */ /* 0x040fe200078e02ff */
[----:B------:R-:W-:Y:S01]  /*1ec0*/  LEA.HI.X R0, R28, R232, R0, 0x6, P0 ;  /* 0x000000e81c007211 */ /* 0x000fe200000f3400 */
[----:B------:R-:W-:Y:S01]  /*1ed0*/  IMAD R249, R249, c[0x0][0x240], RZ ;  /* 0x00009000f9f97a24 */ /* 0x000fe200078e02ff */
[----:B------:R-:W-:Y:S01]  /*1ee0*/  SHF.R.U32.HI R229, RZ, 0x3, R229 ;  /* 0x00000003ffe57819 */ /* 0x000fe200000116e5 */
[----:B------:R-:W-:Y:S01]  /*1ef0*/  IMAD.U32 R29, RZ, RZ, UR25 ;  /* 0x00000019ff1d7e24 */ /* 0x000fe2000f8e00ff */
[----:B------:R-:W-:Y:S01]  /*1f00*/  CS2R R64, SRZ ;  /* 0x0000000000407805 */ /* 0x000fe2000001ff00 */
[C---:B------:R-:W-:Y:S01]  /*1f10*/  IMAD R237, R250.reuse, c[0x0][0x294], R237 ;  /* 0x0000a500faed7a24 */ /* 0x040fe200078e02ed */
[----:B------:R-:W-:Y:S01]  /*1f20*/  LOP3.LUT R229, R11, R10, R229, 0xf6, !PT ;  /* 0x0000000a0be57212 */ /* 0x000fe200078ef6e5 */
[----:B------:R3:W-:Y:S01]  /*1f30*/  LDGSTS.E.BYPASS.LTC128B.128 [R234+0x80], [R20.64], !P5 ;  /* 0x0008000014ea7fae */ /* 0x0007e2000e901d50 */
[----:B------:R-:W-:Y:S01]  /*1f40*/  IADD3 R10, -R235, UR12, -R13 ;  /* 0x0000000ceb0a7c10 */ /* 0x000fe2000fffe90d */
[----:B------:R-:W-:Y:S01]  /*1f50*/  IMAD R249, R250, c[0x0][0x244], R249 ;  /* 0x00009100faf97a24 */ /* 0x000fe200078e02f9 */
[----:B------:R-:W-:Y:S01]  /*1f60*/  ISETP.GE.AND P5, PT, R12, c[0x0][0x1fc], PT ;  /* 0x00007f000c007a0c */ /* 0x000fe20003fa6270 */
[----:B------:R3:W-:Y:S01]  /*1f70*/  LDGSTS.E.BYPASS.LTC128B.128 [R234+0x3080], [R20.64+0x80], !P4 ;  /* 0x0308008014ea7fae */ /* 0x0007e2000e101d50 */
[----:B-1----:R-:W-:Y:S01]  /*1f80*/  IADD3 R16, P3, R20, UR23, RZ ;  /* 0x0000001714107c10 */ /* 0x002fe2000ff7e0ff */
[----:B------:R-:W-:Y:S01]  /*1f90*/  IMAD.SHL.U32 R229, R229, 0x2, RZ ;  /* 0x00000002e5e57824 */ /* 0x000fe200078e00ff */
[----:B------:R-:W-:Y:S01]  /*1fa0*/  ISETP.GE.AND P4, PT, R12, c[0x0][0x16c], PT ;  /* 0x00005b000c007a0c */ /* 0x000fe20003f86270 */
[----:B------:R-:W-:Y:S01]  /*1fb0*/  IMAD.IADD R252, R4, 0x1, -R252 ;  /* 0x0000000104fc7824 */ /* 0x000fe200078e0afc */
[----:B------:R-:W-:Y:S01]  /*1fc0*/  IADD3.X R17, R21, UR7, RZ, P3, !PT ;  /* 0x0000000715117c10 */ /* 0x000fe20009ffe4ff */
[----:B------:R-:W-:Y:S01]  /*1fd0*/  IMAD.MOV.U32 R224, RZ, RZ, 0x20 ;  /* 0x00000020ffe07424 */ /* 0x000fe200078e00ff */
[C---:B------:R-:W-:Y:S01]  /*1fe0*/  ISETP.LT.OR P3, PT, R3.reuse, 0x21, P6 ;  /* 0x000000210300780c */ /* 0x040fe20003761670 */
[----:B------:R-:W-:Y:S01]  /*1ff0*/  IMAD.MOV.U32 R226, RZ, RZ, 0x10 ;  /* 0x00000010ffe27424 */ /* 0x000fe200078e00ff */
[----:B------:R-:W-:Y:S01]  /*2000*/  ISETP.LT.OR P6, PT, R3, 0x41, P6 ;  /* 0x000000410300780c */ /* 0x000fe200037c1670 */
[----:B--2---:R-:W-:Y:S01]  /*2010*/  IMAD.U32 R26, RZ, RZ, UR13 ;  /* 0x0000000dff1a7e24 */ /* 0x004fe2000f8e00ff */
[----:B------:R-:W-:Y:S01]  /*2020*/  SEL R3, RZ, 0x1, P4 ;  /* 0x00000001ff037807 */ /* 0x000fe20002000000 */
[----:B------:R-:W-:Y:S01]  /*2030*/  IMAD.MOV.U32 R225, RZ, RZ, 0x10 ;  /* 0x00000010ffe17424 */ /* 0x000fe200078e00ff */
[----:B------:R-:W-:Y:S01]  /*2040*/  IADD3 R13, -R13, UR12, -R235 ;  /* 0x0000000c0d0d7c10 */ /* 0x000fe2000fffe9eb */
[----:B------:R-:W-:Y:S01]  /*2050*/  IMAD.WIDE.U32 R26, R26, c[0x0][0x238], R24 ;  /* 0x00008e001a1a7a25 */ /* 0x000fe200078e0018 */
        /* <DEDUP_REMOVED lines=8> */
[----:B------:R-:W-:Y:S01]  /*20e0*/  CS2R R50, SRZ ;  /* 0x0000000000327805 */ /* 0x000fe2000001ff00 */
[----:B------:R2:W-:Y:S01]  /*20f0*/  LDGSTS.E.BYPASS.LTC128B.128 [R234+0x4080], [R30.64], !P1 ;  /* 0x040800001eea7fae */ /* 0x0005e2000c901d50 */
[----:B------:R-:W-:Y:S01]  /*2100*/  SEL R5, RZ, 0x2, P3 ;  /* 0x00000002ff057807 */ /* 0x000fe20001800000 */
[----:B------:R-:W-:Y:S01]  /*2110*/  CS2R R48, SRZ ;  /* 0x0000000000307805 */ /* 0x000fe2000001ff00 */
[----:B---3--:R-:W-:Y:S01]  /*2120*/  IADD3 R20, P0, R16, UR23, RZ ;  /* 0x0000001710147c10 */ /* 0x008fe2000ff1e0ff */
[----:B------:R-:W-:Y:S01]  /*2130*/  CS2R R46, SRZ ;  /* 0x00000000002e7805 */ /* 0x000fe2000001ff00 */
[----:B------:R-:W-:Y:S01]  /*2140*/  CS2R R44, SRZ ;  /* 0x00000000002c7805 */ /* 0x000fe2000001ff00 */
[----:B------:R-:W-:Y:S01]  /*2150*/  IMAD.IADD R3, R5, 0x1, R3 ;  /* 0x0000000105037824 */ /* 0x000fe200078e0203 */
[----:B------:R-:W-:Y:S01]  /*2160*/  IADD3.X R21, R17, UR7, RZ, P0, !PT ;  /* 0x0000000711157c10 */ /* 0x000fe200087fe4ff */
[----:B------:R-:W-:Y:S01]  /*2170*/  ULDC.64 UR6, c[0x0][0x270] ;  /* 0x00009c0000067ab9 */ /* 0x000fe20000000a00 */
[----:B------:R-:W-:Y:S01]  /*2180*/  LEA.HI R5, R9, R233, RZ, 0x5 ;  /* 0x000000e909057211 */ /* 0x000fe200078f28ff */
[----:B------:R-:W-:Y:S01]  /*2190*/  UIMAD UR6, UR15, UR6, URZ ;  /* 0x000000060f0672a4 */ /* 0x000fe2000f8e023f */
[----:B------:R-:W-:Y:S01]  /*21a0*/  ISETP.GE.AND P0, PT, R12, c[0x0][0x1fc], PT ;  /* 0x00007f000c007a0c */ /* 0x000fe20003f06270 */
[----:B------:R3:W-:Y:S01]  /*21b0*/  LDGSTS.E.BYPASS.LTC128B.128 [R234+0x2080], [R20.64], !P6 ;  /* 0x0208000014ea7fae */ /* 0x0007e2000f101d50 */
[----:B------:R-:W-:Y:S01]  /*21c0*/  LOP3.LUT P6, RZ, R3, 0x2, RZ, 0xc0, !PT ;  /* 0x0000000203ff7812 */ /* 0x000fe200078cc0ff */
[----:B------:R-:W-:Y:S01]  /*21d0*/  UIMAD UR21, UR13, UR7, UR6 ;  /* 0x000000070d1572a4 */ /* 0x000fe2000f8e0206 */
[----:B------:R-:W-:Y:S01]  /*21e0*/  CS2R R42, SRZ ;  /* 0x00000000002a7805 */ /* 0x000fe2000001ff00 */
[----:B------:R3:W-:Y:S01]  /*21f0*/  LDGSTS.E.BYPASS.LTC128B.128 [R234+0x5080], [R20.64+0x80], !P2 ;  /* 0x0508008014ea7fae */ /* 0x0007e2000d101d50 */
[----:B------:R-:W-:Y:S01]  /*2200*/  ULDC.64 UR6, c[0x0][0x288] ;  /* 0x0000a20000067ab9 */ /* 0x000fe20000000a00 */
[----:B------:R-:W-:Y:S01]  /*2210*/  CS2R R40, SRZ ;  /* 0x0000000000287805 */ /* 0x000fe2000001ff00 */
[----:B------:R-:W-:Y:S01]  /*2220*/  UIMAD UR6, UR15, UR6, URZ ;  /* 0x000000060f0672a4 */ /* 0x000fe2000f8e023f */
[----:B------:R-:W0:Y:S01]  /*2230*/  LDGDEPBAR ;  /* 0x00000000000079af */ /* 0x000e220000000000 */
[----:B------:R-:W-:Y:S01]  /*2240*/  IADD3 R19, R19, UR21, RZ ;  /* 0x0000001513137c10 */ /* 0x000fe2000fffe0ff */
[----:B------:R-:W-:Y:S01]  /*2250*/  CS2R R38, SRZ ;  /* 0x0000000000267805 */ /* 0x000fe2000001ff00 */
[----:B-1----:R-:W-:Y:S01]  /*2260*/  LEA R16, P1, R2, c[0x0][0x160], 0x1 ;  /* 0x0000580002107a11 */ /* 0x002fe200078208ff */
[----:B------:R-:W-:Y:S01]  /*2270*/  UIMAD UR20, UR13, UR7, UR6 ;  /* 0x000000070d1472a4 */ /* 0x000fe2000f8e0206 */
[----:B------:R-:W-:Y:S01]  /*2280*/  CS2R R36, SRZ ;  /* 0x0000000000247805 */ /* 0x000fe2000001ff00 */
[----:B------:R-:W-:Y:S01]  /*2290*/  IMAD.WIDE.U32 R32, R250, c[0x0][0x278], R18 ;  /* 0x00009e00fa207a25 */ /* 0x000fe200078e0012 */
[----:B------:R-:W-:Y:S01]  /*22a0*/  LEA.HI.X R17, R2, c[0x0][0x164], R0, 0x1, P1 ;  /* 0x0000590002117a11 */ /* 0x000fe200008f0c00 */
[----:B------:R-:W-:Y:S01]  /*22b0*/  ULDC.64 UR6, c[0x0][0x238] ;  /* 0x00008e0000067ab9 */ /* 0x000fe20000000a00 */
[----:B------:R-:W-:Y:S01]  /*22c0*/  LOP3.LUT P1, RZ, R3, 0x1, RZ, 0xc0, !PT ;  /* 0x0000000103ff7812 */ /* 0x000fe2000782c0ff */
[----:B------:R-:W-:Y:S01]  /*22d0*/  IMAD.U32 R2, RZ, RZ, UR4 ;  /* 0x00000004ff027e24 */ /* 0x000fe2000f8e00ff */
[----:B------:R-:W-:Y:S01]  /*22e0*/  SHF.R.S32.HI R3, RZ, 0x5, R5 ;  /* 0x00000005ff037819 */ /* 0x000fe20000011405 */
[----:B------:R-:W-:Y:S01]  /*22f0*/  IMAD.U32 R0, RZ, RZ, UR5 ;  /* 0x00000005ff007e24 */ /* 0x000fe2000f8e00ff */
[----:B------:R-:W-:Y:S01]  /*2300*/  UIMAD UR6, UR15, UR6, URZ ;  /* 0x000000060f0672a4 */ /* 0x000fe2000f8e023f */
[----:B------:R-:W-:Y:S01]  /*2310*/  IADD3 R23, R23, UR20, RZ ;  /* 0x0000001417177c10 */ /* 0x000fe2000fffe0ff */
[----:B------:R-:W-:Y:S01]  /*2320*/  IMAD.IADD R242, R33, 0x1, R242 ;  /* 0x0000000121f27824 */ /* 0x000fe200078e02f2 */
[C---:B------:R-:W-:Y:S01]  /*2330*/  LEA R24, P2, R2.reuse, R16, 0x6 ;  /* 0x0000001002187211 */ /* 0x040fe200078430ff */
[----:B------:R-:W-:Y:S01]  /*2340*/  UIMAD UR7, UR13, UR7, UR6 ;  /* 0x000000070d0772a4 */ /* 0x000fe2000f8e0206 */
[----:B------:R-:W-:Y:S01]  /*2350*/  LEA.HI R11, R5, R3, RZ, 0x1 ;  /* 0x00000003050b7211 */ /* 0x000fe200078f08ff */
[----:B------:R-:W-:Y:S01]  /*2360*/  USHF.R.S32.HI UR6, URZ, 0x1f, UR19 ;  /* 0x0000001f3f067899 */ /* 0x000fe20008011413 */
[----:B------:R-:W-:Y:S01]  /*2370*/  LEA.HI.X R25, R2, R17, R0, 0x6, P2 ;  /* 0x0000001102197211 */ /* 0x000fe200010f3400 */
[----:B------:R-:W-:Y:S01]  /*2380*/  IMAD.WIDE.U32 R28, R250, c[0x0][0x290], R22 ;  /* 0x0000a400fa1c7a25 */ /* 0x000fe200078e0016 */
[----:B------:R-:W-:Y:S01]  /*2390*/  LOP3.LUT P2, RZ, R8, 0x2, RZ, 0xc0, !PT ;  /* 0x0000000208ff7812 */ /* 0x000fe2000784c0ff */
[----:B------:R1:W-:Y:S01]  /*23a0*/  STL.64 [R1+0x8], R32 ;  /* 0x0000082001007387 */ /* 0x0003e20000100a00 */
[----:B------:R-:W-:-:S04]  /*23b0*/  DEPBAR.LE SB0, 0x1 ;  /* 0x000080400000791a */ /* 0x000fc80000000000 */
[----:B------:R-:W-:Y:S01]  /*23c0*/  BAR.SYNC.DEFER_BLOCKING 0x0 ;  /* 0x0000000000007b1d */ /* 0x000fe20000010000 */
[----:B------:R-:W-:Y:S01]  /*23d0*/  SEL R206, R206, 0xffffffe0, !P2 ;  /* 0xffffffe0cece7807 */ /* 0x000fe20005000000 */
[----:B------:R-:W-:Y:S01]  /*23e0*/  IMAD.IADD R237, R29, 0x1, R237 ;  /* 0x000000011ded7824 */ /* 0x000fe200078e02ed */
[C---:B------:R-:W-:Y:S01]  /*23f0*/  LOP3.LUT P2, RZ, R8.reuse, 0x4, RZ, 0xc0, !PT ;  /* 0x0000000408ff7812 */ /* 0x040fe2000784c0ff */
[----:B------:R-:W-:Y:S01]  /*2400*/  IMAD.SHL.U32 R8, R8, 0x20, RZ ;  /* 0x0000002008087824 */ /* 0x000fe200078e00ff */
[-C--:B------:R-:W-:Y:S01]  /*2410*/  LEA.HI R0, R9, R233.reuse, RZ, 0x2 ;  /* 0x000000e909007211 */ /* 0x080fe200078f10ff */
[----:B------:R-:W-:Y:S01]  /*2420*/  IMAD.IADD R219, R229, 0x1, R206 ;  /* 0x00000001e5db7824 */ /* 0x000fe200078e02ce */
[----:B------:R-:W-:Y:S01]  /*2430*/  SEL R217, R217, 0xffffffc0, !P2 ;  /* 0xffffffc0d9d97807 */ /* 0x000fe20005000000 */
[----:B------:R4:W-:Y:S01]  /*2440*/  STL.64 [R1], R28 ;  /* 0x0000001c01007387 */ /* 0x0009e20000100a00 */
[C---:B------:R-:W-:Y:S01]  /*2450*/  ISETP.LT.OR P2, PT, R10.reuse, 0x1, !P1 ;  /* 0x000000010a00780c */ /* 0x040fe20004f41670 */
[----:B------:R-:W-:Y:S01]  /*2460*/  CS2R R34, SRZ ;  /* 0x0000000000227805 */ /* 0x000fe2000001ff00 */
[--C-:B------:R-:W-:Y:S01]  /*2470*/  SHF.R.S32.HI R2, RZ, 0x2, R0.reuse ;  /* 0x00000002ff027819 */ /* 0x100fe20000011400 */
[----:B------:R-:W-:Y:S01]  /*2480*/  IMAD.IADD R218, R229, 0x1, R217 ;  /* 0x00000001e5da7824 */ /* 0x000fe200078e02d9 */
[----:B------:R-:W-:Y:S01]  /*2490*/  SHF.R.S32.HI R12, RZ, 0x1f, R0 ;  /* 0x0000001fff0c7819 */ /* 0x000fe20000011400 */
[----:B--2---:R-:W-:Y:S01]  /*24a0*/  CS2R R30, SRZ ;  /* 0x00000000001e7805 */ /* 0x004fe2000001ff00 */
[----:B------:R-:W-:Y:S01]  /*24b0*/  ISETP.LT.OR P1, PT, R10, 0x21, !P1 ;  /* 0x000000210a00780c */ /* 0x000fe20004f21670 */
[----:B------:R-:W-:Y:S01]  /*24c0*/  IMAD.IADD R206, R206, 0x1, R218 ;  /* 0x00000001cece7824 */ /* 0x000fe200078e02da */
[----:B------:R-:W-:Y:S01]  /*24d0*/  LEA.HI R12, R12, R2, RZ, 0x3 ;  /* 0x000000020c0c7211 */ /* 0x000fe200078f18ff */
[----:B------:R-:W-:Y:S01]  /*24e0*/  IMAD.IADD R217, R217, 0x1, R219 ;  /* 0x00000001d9d97824 */ /* 0x000fe200078e02db */
[----:B------:R-:W-:Y:S01]  /*24f0*/  LOP3.LUT R11, R11, 0xfffffffe, RZ, 0xc0, !PT ;  /* 0xfffffffe0b0b7812 */ /* 0x000fe200078ec0ff */
[----:B------:R-:W-:Y:S01]  /*2500*/  USHF.L.U64.HI UR5, UR4, 0x5, UR5 ;  /* 0x0000000504057899 */ /* 0x000fe20008010205 */
[----:B------:R-:W-:Y:S01]  /*2510*/  LOP3.LUT R12, R12, 0xfffffff8, RZ, 0xc0, !PT ;  /* 0xfffffff80c0c7812 */ /* 0x000fe200078ec0ff */
[----:B------:R-:W-:Y:S01]  /*2520*/  USHF.L.U32 UR15, UR4, 0x5, URZ ;  /* 0x00000005040f7899 */ /* 0x000fe2000800063f */
[----:B------:R-:W-:Y:S01]  /*2530*/  LEA.HI R9, R9, R233, RZ, 0x4 ;  /* 0x000000e909097211 */ /* 0x000fe200078f20ff */
[----:B------:R2:W1:Y:S01]  /*2540*/  LDSM.16.M88.2 R178, [R206+0x6080] ;  /* 0x00608000ceb2783b */ /* 0x0004620000000100 */
[----:B------:R-:W-:Y:S01]  /*2550*/  IMAD.IADD R3, R3, 0x1, -R11 ;  /* 0x0000000103037824 */ /* 0x000fe200078e0a0b */
[----:B------:R-:W-:Y:S01]  /*2560*/  LOP3.LUT R5, R5, 0xffffffe0, RZ, 0xc0, !PT ;  /* 0xffffffe005057812 */ /* 0x000fe200078ec0ff */
[----:B------:R-:W-:Y:S01]  /*2570*/  IMAD.IADD R2, R2, 0x1, -R12 ;  /* 0x0000000102027824 */ /* 0x000fe200078e0a0c */
[----:B------:R2:W1:Y:S01]  /*2580*/  LDSM.16.M88.2 R180, [R206+0x7080] ;  /* 0x00708000ceb4783b */ /* 0x0004620000000100 */
[----:B------:R-:W-:Y:S01]  /*2590*/  IMAD.U32 R12, RZ, RZ, UR8 ;  /* 0x00000008ff0c7e24 */ /* 0x000fe2000f8e00ff */
[----:B------:R-:W-:Y:S01]  /*25a0*/  LOP3.LUT R0, R0, 0x3ffffffc, RZ, 0xc0, !PT ;  /* 0x3ffffffc00007812 */ /* 0x000fe200078ec0ff */
[----:B------:R-:W-:Y:S01]  /*25b0*/  IMAD.U32 R11, RZ, RZ, UR9 ;  /* 0x00000009ff0b7e24 */ /* 0x000fe2000f8e00ff */
[----:B------:R2:W1:Y:S01]  /*25c0*/  LDSM.16.M88.2 R182, [R206+0x8080] ;  /* 0x00808000ceb6783b */ /* 0x0004620000000100 */
[C---:B------:R-:W-:Y:S01]  /*25d0*/  IMAD.IADD R5, R233.reuse, 0x1, -R5 ;  /* 0x00000001e9057824 */ /* 0x040fe200078e0a05 */
[----:B------:R-:W-:Y:S01]  /*25e0*/  UIMAD UR18, UR14, -0x60, UR18 ;  /* 0xffffffa00e1278a4 */ /* 0x000fe2000f8e0212 */
[----:B------:R-:W-:Y:S01]  /*25f0*/  IMAD.SHL.U32 R248, R2, 0x20, RZ ;  /* 0x0000002002f87824 */ /* 0x000fe200078e00ff */
[----:B------:R2:W1:Y:S01]  /*2600*/  LDSM.16.M88.2 R202, [R206+0x9080] ;  /* 0x00908000ceca783b */ /* 0x0004620000000100 */
[----:B------:R-:W-:Y:S01]  /*2610*/  IMAD.IADD R0, R233, 0x1, -R0 ;  /* 0x00000001e9007824 */ /* 0x000fe200078e0a00 */
[----:B------:R-:W-:Y:S01]  /*2620*/  SHF.R.S32.HI R247, RZ, 0x1f, R5 ;  /* 0x0000001ffff77819 */ /* 0x000fe20000011405 */
[----:B------:R-:W-:Y:S01]  /*2630*/  UMOV UR4, URZ ;  /* 0x0000003f00047c82 */ /* 0x000fe20008000000 */
[----:B------:R2:W1:Y:S01]  /*2640*/  LDSM.16.M88.2 R204, [R206+0xa080] ;  /* 0x00a08000cecc783b */ /* 0x0004620000000100 */
[----:B------:R-:W-:Y:S01]  /*2650*/  UMOV UR20, 0x1 ;  /* 0x0000000100147882 */ /* 0x000fe20000000000 */
[----:B------:R-:W-:-:S02]  /*2660*/  LEA.HI R247, R247, R5, RZ, 0x2 ;  /* 0x00000005f7f77211 */ /* 0x000fc400078f10ff */
        /* <DEDUP_REMOVED lines=34> */
[----:B---3--:R-:W-:Y:S02]  /*2890*/  @!P2 IADD3 R20, P1, R32, UR19, RZ ;  /* 0x000000132014ac10 */ /* 0x008fe4000ff3e0ff */
[----:B-1----:R-:W-:Y:S02]  /*28a0*/  CS2R R32, SRZ ;  /* 0x0000000000207805 */ /* 0x002fe4000001ff00 */
[----:B------:R-:W-:Y:S02]  /*28b0*/  @!P2 IADD3.X R19, R242, UR6, RZ, P1, !PT ;  /* 0x00000006f213ac10 */ /* 0x000fe40008ffe4ff */
[----:B------:R-:W-:-:S04]  /*28c0*/  @!P2 LEA R18, P1, R20, c[0x0][0x258], 0x2 ;  /* 0x000096001412aa11 */ /* 0x000fc800078210ff */
[----:B------:R-:W-:Y:S02]  /*28d0*/  @!P2 LEA.HI.X R19, R20, c[0x0][0x25c], R19, 0x2, P1 ;  /* 0x000097001413aa11 */ /* 0x000fe400008f1413 */
[----:B------:R-:W-:Y:S01]  /*28e0*/  ISETP.GE.AND P1, PT, R7, c[0x0][0x1fc], PT ;  /* 0x00007f0007007a0c */ /* 0x000fe20003f26270 */
[----:B------:R-:W-:Y:S01]  /*28f0*/  @!P2 IMAD.SHL.U32 R7, R233, 0x10, RZ ;  /* 0x00000010e907a824 */ /* 0x000fe200078e00ff */
[----:B-----5:R-:W-:Y:S02]  /*2900*/  SHF.R.S32.HI R16, RZ, 0x4, R9 ;  /* 0x00000004ff107819 */ /* 0x020fe40000011409 */
[----:B------:R-:W-:Y:S02]  /*2910*/  IADD3 R17, R27, UR7, RZ ;  /* 0x000000071b117c10 */ /* 0x000fe4000fffe0ff */
[C---:B------:R-:W-:Y:S01]  /*2920*/  LEA.HI R12, R9.reuse, R16, RZ, 0x1 ;  /* 0x00000010090c7211 */ /* 0x040fe200078f08ff */
[----:B------:R1:W-:Y:S01]  /*2930*/  @!P2 LDGSTS.E.BYPASS.LTC128B.128 [R7+0x12080], [R18.64] ;  /* 0x120800001207afae */ /* 0x0003e2000b901d50 */
[----:B------:R-:W-:-:S02]  /*2940*/  LOP3.LUT R9, R9, 0xfffffff0, RZ, 0xc0, !PT ;  /* 0xfffffff009097812 */ /* 0x000fc400078ec0ff */
[----:B------:R-:W-:Y:S01]  /*2950*/  LOP3.LUT R12, R12, 0xfffffffe, RZ, 0xc0, !PT ;  /* 0xfffffffe0c0c7812 */ /* 0x000fe200078ec0ff */
[----:B------:R-:W0:Y:S01]  /*2960*/  LDGDEPBAR ;  /* 0x00000000000079af */ /* 0x000e220000000000 */
[----:B------:R-:W-:Y:S01]  /*2970*/  SEL R246, RZ, 0xffffffff, P1 ;  /* 0xfffffffffff67807 */ /* 0x000fe20000800000 */
[----:B------:R-:W-:Y:S01]  /*2980*/  IMAD.IADD R9, R233, 0x1, -R9 ;  /* 0x00000001e9097824 */ /* 0x000fe200078e0a09 */
[----:B------:R-:W-:Y:S01]  /*2990*/  LOP3.LUT P1, RZ, R2, 0x1, RZ, 0xc0, !PT ;  /* 0x0000000102ff7812 */ /* 0x000fe2000782c0ff */
[----:B------:R-:W-:Y:S02]  /*29a0*/  IMAD.IADD R12, R16, 0x1, -R12 ;  /* 0x00000001100c7824 */ /* 0x000fe400078e0a0c */
[----:B------:R-:W-:Y:S02]  /*29b0*/  IMAD.MOV.U32 R16, RZ, RZ, R26 ;  /* 0x000000ffff107224 */ /* 0x000fe400078e001a */
[----:B------:R-:W-:Y:S02]  /*29c0*/  IMAD.SHL.U32 R2, R2, 0x4, RZ ;  /* 0x0000000402027824 */ /* 0x000fe400078e00ff */
[----:B------:R-:W-:-:S04]  /*29d0*/  IMAD.WIDE.U32 R250, R250, c[0x0][0x240], R16 ;  /* 0x00009000fafa7a25 */ /* 0x000fc800078e0010 */
[----:B------:R-:W-:Y:S01]  /*29e0*/  IMAD.SHL.U32 R16, R4, 0x8, RZ ;  /* 0x0000000804107824 */ /* 0x000fe200078e00ff */
[----:B------:R-:W-:Y:S01]  /*29f0*/  SEL R4, RZ, 0x1, P5 ;  /* 0x00000001ff047807 */ /* 0x000fe20002800000 */
[C---:B------:R-:W-:Y:S01]  /*2a00*/  IMAD.SHL.U32 R231, R12.reuse, 0x8, RZ ;  /* 0x000000080ce77824 */ /* 0x040fe200078e00ff */
[C---:B------:R-:W-:Y:S01]  /*2a10*/  ISETP.LT.OR P5, PT, R13.reuse, 0x1, P0 ;  /* 0x000000010d00780c */ /* 0x040fe200007a1670 */
[----:B------:R-:W-:Y:S01]  /*2a20*/  IMAD.SHL.U32 R230, R12, 0x20, RZ ;  /* 0x000000200ce67824 */ /* 0x000fe200078e00ff */
[----:B------:R-:W-:Y:S01]  /*2a30*/  LOP3.LUT R16, R16, 0x18, RZ, 0xc0, !PT ;  /* 0x0000001810107812 */ /* 0x000fe200078ec0ff */
[----:B------:R-:W-:Y:S01]  /*2a40*/  IMAD.SHL.U32 R246, R246, 0x2, RZ ;  /* 0x00000002f6f67824 */ /* 0x000fe200078e00ff */
[----:B------:R-:W-:Y:S01]  /*2a50*/  ISETP.LT.OR P0, PT, R13, 0x21, P0 ;  /* 0x000000210d00780c */ /* 0x000fe20000701670 */
[----:B------:R-:W-:Y:S01]  /*2a60*/  IMAD.SHL.U32 R227, R9, 0x20, RZ ;  /* 0x0000002009e37824 */ /* 0x000fe200078e00ff */
[----:B------:R-:W-:Y:S01]  /*2a70*/  LOP3.LUT R248, R16, 0xe0, R248, 0xf8, !PT ;  /* 0x000000e010f87812 */ /* 0x000fe200078ef8f8 */
[----:B------:R-:W-:Y:S01]  /*2a80*/  IMAD.SHL.U32 R12, R12, 0x100, RZ ;  /* 0x000001000c0c7824 */ /* 0x000fe200078e00ff */
[----:B-1----:R-:W-:Y:S01]  /*2a90*/  LOP3.LUT R7, R247, 0x7ffffffc, RZ, 0xc0, !PT ;  /* 0x7ffffffcf7077812 */ /* 0x002fe200078ec0ff */
[----:B------:R-:W-:Y:S01]  /*2aa0*/  IMAD.IADD R249, R251, 0x1, R249 ;  /* 0x00000001fbf97824 */ /* 0x000fe200078e02f9 */
[----:B------:R-:W-:Y:S01]  /*2ab0*/  LOP3.LUT R248, R248, 0x18, R2, 0x78, !PT ;  /* 0x00000018f8f87812 */ /* 0x000fe200078e7802 */
[----:B------:R-:W-:Y:S01]  /*2ac0*/  IMAD.SHL.U32 R2, R3, 0x200, RZ ;  /* 0x0000020003027824 */ /* 0x000fe200078e00ff */
[----:B------:R-:W-:Y:S01]  /*2ad0*/  LOP3.LUT R231, R231, 0x8, RZ, 0xc0, !PT ;  /* 0x00000008e7e77812 */ /* 0x000fe200078ec0ff */
[----:B------:R2:W-:Y:S01]  /*2ae0*/  LDGSTS.E.BYPASS.LTC128B.128 [R234+0xe080], [R14.64], !P5 ;  /* 0x0e0800000eea7fae */ /* 0x0005e2000e901d50 */
[----:B------:R-:W-:Y:S01]  /*2af0*/  ISETP.LT.OR P5, PT, R13, 0x1, P6 ;  /* 0x000000010d00780c */ /* 0x000fe200037a1670 */
[----:B------:R-:W-:Y:S01]  /*2b00*/  IMAD.IADD R7, R5, 0x1, -R7 ;  /* 0x0000000105077824 */ /* 0x000fe200078e0a07 */
[----:B------:R-:W-:Y:S01]  /*2b10*/  ISETP.LT.OR P6, PT, R13, 0x21, P6 ;  /* 0x000000210d00780c */ /* 0x000fe200037c1670 */
[----:B------:R-:W-:Y:S01]  /*2b20*/  IMAD.SHL.U32 R5, R3, 0x10, RZ ;  /* 0x0000001003057824 */ /* 0x000fe200078e00ff */
[----:B------:R-:W-:Y:S01]  /*2b30*/  SHF.R.S32.HI R13, RZ, 0x1f, R9 ;  /* 0x0000001fff0d7819 */ /* 0x000fe20000011409 */
[----:B------:R-:W-:Y:S01]  /*2b40*/  IMAD R0, R0, 0x2, R2 ;  /* 0x0000000200007824 */ /* 0x000fe200078e0202 */
[----:B------:R-:W-:Y:S01]  /*2b50*/  LOP3.LUT R246, R246, 0x2, R4, 0xe2, !PT ;  /* 0x00000002f6f67812 */ /* 0x000fe200078ee204 */
[----:B------:R-:W-:Y:S01]  /*2b60*/  IMAD R252, R252, 0x4, R7 ;  /* 0x00000004fcfc7824 */ /* 0x000fe200078e0207 */
[----:B------:R-:W-:Y:S01]  /*2b70*/  LEA.HI R13, R13, R9, RZ, 0x3 ;  /* 0x000000090d0d7211 */ /* 0x000fe200078f18ff */
[----:B------:R-:W-:Y:S01]  /*2b80*/  IMAD.IADD R248, R0, 0x1, R248 ;  /* 0x0000000100f87824 */ /* 0x000fe200078e02f8 */
[----:B------:R-:W-:Y:S01]  /*2b90*/  LEA.HI.SX32 R247, R247, R5, 0x1e ;  /* 0x00000005f7f77211 */ /* 0x000fe200078ff2ff */
[----:B------:R-:W-:Y:S01]  /*2ba0*/  IMAD.SHL.U32 R252, R252, 0x2, RZ ;  /* 0x00000002fcfc7824 */ /* 0x000fe200078e00ff */
[----:B------:R-:W-:Y:S01]  /*2bb0*/  LOP3.LUT R5, R5, 0x10, RZ, 0xc0, !PT ;  /* 0x0000001005057812 */ /* 0x000fe200078ec0ff */
[----:B------:R2:W-:Y:S01]  /*2bc0*/  LDGSTS.E.BYPASS.LTC128B.128 [R234+0x10080], [R14.64+0x80], !P5 ;  /* 0x100800800eea7fae */ /* 0x0005e2000e901d50 */
[C---:B------:R-:W-:Y:S01]  /*2bd0*/  LOP3.LUT R0, R13.reuse, 0xfffffff8, RZ, 0xc0, !PT ;  /* 0xfffffff80d007812 */ /* 0x040fe200078ec0ff */
[----:B------:R-:W-:Y:S01]  /*2be0*/  IMAD.SHL.U32 R13, R13, 0x40, RZ ;  /* 0x000000400d0d7824 */ /* 0x000fe200078e00ff */
[----:B------:R-:W-:Y:S01]  /*2bf0*/  LOP3.LUT R5, R5, 0xe0, R8, 0xf8, !PT ;  /* 0x000000e005057812 */ /* 0x000fe200078ef808 */
[----:B------:R2:W-:Y:S01]  /*2c00*/  LDGSTS.E.BYPASS.LTC128B.128 [R234+0xf080], [R10.64], !P0 ;  /* 0x0f0800000aea7fae */ /* 0x0005e2000c101d50 */
[----:B------:R-:W-:Y:S01]  /*2c10*/  IADD3 R7, P0, R28, UR19, RZ ;  /* 0x000000131c077c10 */ /* 0x000fe2000ff1e0ff */
[C---:B------:R-:W-:Y:S01]  /*2c20*/  IMAD.IADD R0, R9.reuse, 0x1, -R0 ;  /* 0x0000000109007824 */ /* 0x040fe200078e0a00 */
[C---:B------:R-:W-:Y:S01]  /*2c30*/  LOP3.LUT P5, RZ, R9.reuse, 0x4, RZ, 0xc0, !PT ;  /* 0x0000000409ff7812 */ /* 0x040fe200078ac0ff */
[----:B------:R-:W-:Y:S01]  /*2c40*/  IMAD.SHL.U32 R9, R9, 0x4, RZ ;  /* 0x0000000409097824 */ /* 0x000fe200078e00ff */
[----:B------:R-:W-:Y:S01]  /*2c50*/  LOP3.LUT R227, R231, 0x1e0, R227, 0xf8, !PT ;  /* 0x000001e0e7e37812 */ /* 0x000fe200078ef8e3 */
[----:B------:R-:W-:Y:S01]  /*2c60*/  IMAD.SHL.U32 R248, R248, 0x2, RZ ;  /* 0x00000002f8f87824 */ /* 0x000fe200078e00ff */
[----:B------:R-:W-:Y:S01]  /*2c70*/  IADD3.X R4, R237, UR6, RZ, P0, !PT ;  /* 0x00000006ed047c10 */ /* 0x000fe200087fe4ff */
[----:B------:R2:W-:Y:S01]  /*2c80*/  LDGSTS.E.BYPASS.LTC128B.128 [R234+0x11080], [R10.64+0x80], !P6 ;  /* 0x110800800aea7fae */ /* 0x0005e2000f101d50 */
[----:B------:R-:W-:Y:S01]  /*2c90*/  LOP3.LUT R5, R5, 0x100, R12, 0xf8, !PT ;  /* 0x0000010005057812 */ /* 0x000fe200078ef80c */
[----:B------:R-:W-:Y:S01]  /*2ca0*/  IMAD.SHL.U32 R12, R0, 0x40, RZ ;  /* 0x00000040000c7824 */ /* 0x000fe200078e00ff */
[----:B------:R-:W-:Y:S01]  /*2cb0*/  LEA R8, P0, R7, c[0x0][0x280], 0x2 ;  /* 0x0000a00007087a11 */ /* 0x000fe200078010ff */
[----:B----4-:R-:W-:Y:S01]  /*2cc0*/  CS2R R28, SRZ ;  /* 0x00000000001c7805 */ /* 0x010fe2000001ff00 */
[----:B------:R-:W-:-:S02]  /*2cd0*/  LOP3.LUT R227, R227, 0x38, R9, 0x78, !PT ;  /* 0x00000038e3e37812 */ /* 0x000fc400078e7809 */
[----:B------:R-:W-:Y:S02]  /*2ce0*/  LEA.HI.X R9, R7, c[0x0][0x284], R4, 0x2, P0 ;  /* 0x0000a10007097a11 */ /* 0x000fe400000f1404 */
[----:B------:R-:W-:Y:S02]  /*2cf0*/  LOP3.LUT R4, R12, 0x1c0, RZ, 0xc0, !PT ;  /* 0x000001c00c047812 */ /* 0x000fe400078ec0ff */
[----:B------:R-:W-:Y:S02]  /*2d00*/  ISETP.GE.AND P0, PT, R233, 0x10, PT ;  /* 0x00000010e900780c */ /* 0x000fe40003f06270 */
[----:B------:R-:W-:Y:S02]  /*2d10*/  LOP3.LUT R230, R16, 0x20, R230, 0xf8, !PT ;  /* 0x0000002010e67812 */ /* 0x000fe400078ef8e6 */
[----:B------:R-:W-:Y:S02]  /*2d20*/  SHF.R.U32.HI R7, RZ, 0x3, R4 ;  /* 0x00000003ff077819 */ /* 0x000fe40000011604 */
[----:B------:R-:W-:-:S02]  /*2d30*/  LOP3.LUT R227, R227, R2, RZ, 0xfc, !PT ;  /* 0x00000002e3e37212 */ /* 0x000fc400078efcff */
[----:B------:R-:W-:Y:S02]  /*2d40*/  LOP3.LUT R2, R13, 0xfffffe00, RZ, 0xc0, !PT ;  /* 0xfffffe000d027812 */ /* 0x000fe400078ec0ff */
[C---:B------:R-:W-:Y:S02]  /*2d50*/  LOP3.LUT R230, R7.reuse, R230, R4, 0x1e, !PT ;  /* 0x000000e607e67212 */ /* 0x040fe400078e1e04 */
[----:B------:R-:W-:Y:S01]  /*2d60*/  LOP3.LUT R231, R7, R4, R231, 0x1e, !PT ;  /* 0x0000000407e77212 */ /* 0x000fe200078e1ee7 */
[----:B------:R-:W-:Y:S01]  /*2d70*/  IMAD R3, R3, 0x400, R2 ;  /* 0x0000040003037824 */ /* 0x000fe200078e0202 */
[----:B------:R-:W-:Y:S01]  /*2d80*/  LOP3.LUT R230, R230, R2, RZ, 0xfc, !PT ;  /* 0x00000002e6e67212 */ /* 0x000fe200078efcff */
[----:B------:R-:W-:Y:S01]  /*2d90*/  @!P0 IMAD.SHL.U32 R2, R233, 0x10, RZ ;  /* 0x00000010e9028824 */ /* 0x000fe200078e00ff */
[C---:B------:R-:W-:Y:S01]  /*2da0*/  IADD3 R4, R248.reuse, 0x12480, RZ ;  /* 0x00012480f8047810 */ /* 0x040fe20007ffe0ff */
[----:B------:R-:W-:Y:S01]  /*2db0*/  IMAD.IADD R231, R3, 0x1, R231 ;  /* 0x0000000103e77824 */ /* 0x000fe200078e02e7 */
[----:B------:R-:W-:-:S02]  /*2dc0*/  IADD3 R243, R248, 0x126c0, RZ ;  /* 0x000126c0f8f37810 */ /* 0x000fc40007ffe0ff */
[----:B------:R2:W-:Y:S01]  /*2dd0*/  @!P0 LDGSTS.E.BYPASS.LTC128B.128 [R2+0x12280], [R8.64] ;  /* 0x1228000008028fae */ /* 0x0005e2000b901d50 */
[----:B------:R-:W-:Y:S02]  /*2de0*/  @P1 IADD3 R243, R4, 0x1c0, RZ ;  /* 0x000001c004f31810 */ /* 0x000fe40007ffe0ff */
[C---:B------:R-:W-:Y:S01]  /*2df0*/  LOP3.LUT R228, R5.reuse, 0x8, R6, 0xf8, !PT ;  /* 0x0000000805e47812 */ /* 0x040fe200078ef806 */
[----:B------:R-:W0:Y:S01]  /*2e00*/  LDGDEPBAR ;  /* 0x00000000000079af */ /* 0x000e220000000000 */
[C---:B------:R-:W-:Y:S02]  /*2e10*/  LOP3.LUT P1, RZ, R0.reuse, 0x2, RZ, 0xc0, !PT ;  /* 0x0000000200ff7812 */ /* 0x040fe4000782c0ff */
[----:B------:R-:W-:Y:S01]  /*2e20*/  LOP3.LUT R5, R5, 0x1c0, RZ, 0xc0, !PT ;  /* 0x000001c005057812 */ /* 0x000fe200078ec0ff */
[----:B------:R-:W0:Y:S01]  /*2e30*/  LDGDEPBAR ;  /* 0x00000000000079af */ /* 0x000e220000000000 */
[----:B------:R-:W-:Y:S01]  /*2e40*/  LOP3.LUT P0, RZ, R0, 0x4, RZ, 0xc0, !PT ;  /* 0x0000000400ff7812 */ /* 0x000fe2000780c0ff */
        /* <DEDUP_REMOVED lines=10> */
[----:B------:R-:W-:-:S03]  /*2ef0*/  SEL R225, R225, 0xfffffff0, !P1 ;  /* 0xfffffff0e1e17807 */ /* 0x000fc60004800000 */
[----:B------:R-:W-:Y:S02]  /*2f00*/  IMAD R226, R226, 0x2, R227 ;  /* 0x00000002e2e27824 */ /* 0x000fe400078e02e3 */
[----:B------:R-:W-:Y:S02]  /*2f10*/  IMAD.IADD R223, R225, 0x1, R224 ;  /* 0x00000001e1df7824 */ /* 0x000fe400078e02e0 */
[----:B------:R-:W-:Y:S02]  /*2f20*/  IMAD.IADD R222, R231, 0x1, R225 ;  /* 0x00000001e7de7824 */ /* 0x000fe400078e02e1 */
[----:B--2---:R-:W-:Y:S02]  /*2f30*/  IMAD.IADD R220, R225, 0x1, R221 ;  /* 0x00000001e1dc7824 */ /* 0x004fe400078e02dd */
.L_x_972:
        /* <DEDUP_REMOVED lines=226> */
.L_x_970:
[-C--:B-1234-:R-:W-:Y:S01]  /*3d60*/  HMMA.16816.F32.BF16 R4, R20, R160.reuse, RZ ;  /* 0x000000a01404723c */ /* 0x09efe200000418ff */
[----:B------:R-:W0:Y:S01]  /*3d70*/  LDGDEPBAR ;  /* 0x00000000000079af */ /* 0x000e220000000000 */
[----:B------:R-:W-:Y:S02]  /*3d80*/  ULEA UR6, UR11, UR18, 0x6 ;  /* 0x000000120b067291 */ /* 0x000fe4000f8e303f */
[----:B------:R-:W-:Y:S02]  /*3d90*/  MOV R3, 0x40 ;  /* 0x0000004000037802 */ /* 0x000fe40000000f00 */
[----:B------:R-:W-:Y:S02]  /*3da0*/  UIADD3 UR6, -UR12, 0x1, UR6 ;  /* 0x000000010c067890 */ /* 0x000fe4000fffe106 */
        /* <DEDUP_REMOVED lines=438> */
.L_x_971:
[-C--:B-12-4-:R-:W-:Y:S01]  /*5910*/  HMMA.16816.F32.BF16 R4, R80, R16.reuse, RZ ;  /* 0x000000105004723c */ /* 0x096fe200000418ff */
[----:B------:R-:W-:Y:S01]  /*5920*/  LDSM.16.M88.4 R140, [R227+0x1000] ;  /* 0x00100000e38c783b */ /* 0x000fe20000000200 */
[----:B------:R-:W-:Y:S02]  /*5930*/  USHF.L.U32 UR11, UR11, 0xd, URZ ;  /* 0x0000000d0b0b7899 */ /* 0x000fe4000800063f */
[----:B------:R-:W-:Y:S02]  /*5940*/  UISETP.GE.AND UP0, UPT, UR19, UR10, UPT ;  /* 0x0000000a1300728c */ /* 0x000fe4000bf06270 */
[----:B------:R-:W1:Y:S01]  /*5950*/  LDSM.16.MT88.4 R144, [R2+0x1080] ;  /* 0x001080000290783b */ /* 0x000e620000004200 */
[----:B------:R-:W-:Y:S01]  /*5960*/  UIADD3 UR7, UR4, 0x1, URZ ;  /* 0x0000000104077890 */ /* 0x000fe2000fffe03f */
[C---:B------:R-:W-:Y:S01]  /*5970*/  HMMA.16816.F32.BF16 R8, R132.reuse, R16, RZ ;  /* 0x000000108408723c */ /* 0x040fe200000418ff */
[----:B------:R-:W-:Y:S01]  /*5980*/  IMAD.U32 R3, RZ, RZ, UR11 ;  /* 0x0000000bff037e24 */ /* 0x000fe2000f8e00ff */
[----:B------:R-:W-:Y:S01]  /*5990*/  UISETP.GE.AND UP2, UPT, UR4, 0x1, UPT ;  /* 0x000000010400788c */ /* 0x000fe2000bf46270 */
[----:B------:R-:W2:Y:S01]  /*59a0*/  LDSM.16.M88.4 R148, [R227+0x1800] ;  /* 0x00180000e394783b */ /* 0x000ea20000000200 */
[----:B------:R-:W-:Y:S02]  /*59b0*/  UIADD3 UR6, UR20, 0x1, URZ ;  /* 0x0000000114067890 */ /* 0x000fe4000fffe03f */
[----:B------:R-:W-:Y:S02]  /*59c0*/  UISETP.GE.AND UP1, UPT, UR20, 0x1, UPT ;  /* 0x000000011400788c */ /* 0x000fe4000bf26270 */
[-C--:B------:R-:W-:Y:S01]  /*59d0*/  HMMA.16816.F32.BF16 R12, R132, R18.reuse, RZ ;  /* 0x00000012840c723c */ /* 0x080fe200000418ff */
[----:B------:R-:W0:Y:S01]  /*59e0*/  LDGDEPBAR ;  /* 0x00000000000079af */ /* 0x000e220000000000 */
[----:B------:R-:W-:Y:S06]  /*59f0*/  USEL UR20, UR6, URZ, !UP1 ;  /* 0x0000003f06147287 */ /* 0x000fec000c800000 */
        /* <DEDUP_REMOVED lines=28> */
[----:B------:R-:W-:Y:S05]  /*5bc0*/  LDSM.16.M88.4 R132, [R227+0x2000] ;  /* 0x00200000e384783b */ /* 0x000fea0000000200 */
[----:B------:R-:W1:Y:S02]  /*5bd0*/  LDSM.16.MT88.4 R140, [R2+0x2080] ;  /* 0x00208000028c783b */ /* 0x000e640000004200 */
        /* <DEDUP_REMOVED lines=10> */
[----:B------:R-:W2:Y:S05]  /*5c80*/  LDSM.16.M88.4 R136, [R226+0x2000] ;  /* 0x00200000e288783b */ /* 0x000eaa0000000200 */
[----:B------:R3:W4:Y:S02]  /*5c90*/  LDSM.16.MT88.4 R208, [R2+0x5880] ;  /* 0x0058800002d0783b */ /* 0x0007240000004200 */
[-C--:B-1----:R-:W-:Y:S08]  /*5ca0*/  HMMA.16816.F32.BF16 R4, R132, R140.reuse, R4 ;  /* 0x0000008c8404723c */ /* 0x082ff00000041804 */
[C---:B------:R-:W-:Y:S08]  /*5cb0*/  HMMA.16816.F32.BF16 R8, R144.reuse, R140, R8 ;  /* 0x0000008c9008723c */ /* 0x040ff00000041808 */
[-C--:B------:R-:W-:Y:S04]  /*5cc0*/  HMMA.16816.F32.BF16 R12, R144, R142.reuse, R12 ;  /* 0x0000008e900c723c */ /* 0x080fe8000004180c */
[----:B---3--:R-:W-:Y:S01]  /*5cd0*/  IADD3 R2, P1, R250, UR11, RZ ;  /* 0x0000000bfa027c10 */ /* 0x008fe2000ff3e0ff */
[----:B------:R-:W-:Y:S03]  /*5ce0*/  UMOV UR11, UR19 ;  /* 0x00000013000b7c82 */ /* 0x000fe60008000000 */
        /* <DEDUP_REMOVED lines=18> */
[C---:B------:R-:W-:Y:S04]  /*5e10*/  HMMA.16816.F32.BF16 R16, R136.reuse, R154, R16 ;  /* 0x0000009a8810723c */ /* 0x040fe80000041810 */
[----:B------:R-:W-:Y:S04]  /*5e20*/  RED.E.ADD.F32.FTZ.RN.STRONG.GPU [R132.64+0x400], R5 ;  /* 0x000400058400798e */ /* 0x000fe8000c10e790 */
[-C--:B----4-:R-:W-:Y:S01]  /*5e30*/  HMMA.16816.F32.BF16 R20, R136, R208.reuse, R20 ;  /* 0x000000d08814723c */ /* 0x090fe20000041814 */
        /* <DEDUP_REMOVED lines=150> */
.L_x_969:
[----:B------:R-:W-:Y:S05]  /*67a0*/  @P1 EXIT ;  /* 0x000000000000194d */ /* 0x000fea0003800000 */
[----:B------:R-:W-:Y:S01]  /*67b0*/  ISETP.NE.U32.AND P2, PT, RZ, c[0x0][0x360], PT ;  /* 0x0000d800ff007a0c */ /* 0x000fe20003f45070 */
[----:B------:R-:W-:-:S03]  /*67c0*/  ULDC.64 UR4, c[0x0][0x338] ;  /* 0x0000ce0000047ab9 */ /* 0x000fc60000000a00 */
[----:B------:R-:W-:-:S13]  /*67d0*/  ISETP.NE.AND.EX P2, PT, RZ, c[0x0][0x364], PT, P2 ;  /* 0x0000d900ff007a0c */ /* 0x000fda0003f45320 */
[----:B------:R-:W-:-:S04]  /*67e0*/  @P2 IMAD.MOV.U32 R0, RZ, RZ, 0x4 ;  /* 0x00000004ff002424 */ /* 0x000fc800078e00ff */
[----:B------:R-:W-:-:S06]  /*67f0*/  @P2 IMAD.WIDE R2, R236, R0, c[0x0][0x360] ;  /* 0x0000d800ec022625 */ /* 0x000fcc00078e0200 */
[----:B------:R-:W2:Y:S01]  /*6800*/  @P2 LDG.E R2, [R2.64] ;  /* 0x0000001002022981 */ /* 0x000ea2000c1e1900 */
[----:B------:R-:W-:Y:S02]  /*6810*/  UISETP.NE.AND UP0, UPT, UR4, 0x1, UPT ;  /* 0x000000010400788c */ /* 0x000fe4000bf05270 */
[----:B------:R-:W-:Y:S02]  /*6820*/  UIMAD.WIDE.U32 UR6, UR13, UR5, URZ ;  /* 0x000000050d0672a5 */ /* 0x000fe4000f8e003f */
[----:B------:R-:W-:Y:S02]  /*6830*/  ULDC UR4, c[0x0][0x340] ;  /* 0x0000d00000047ab9 */ /* 0x000fe40000000800 */
[----:B------:R-:W-:-:S04]  /*6840*/  UIMAD UR14, UR14, 0x3000, URZ ;  /* 0x000030000e0e78a4 */ /* 0x000fc8000f8e023f */
[----:B------:R-:W-:Y:S02]  /*6850*/  USHF.R.S32.HI UR6, URZ, 0x1f, UR14 ;  /* 0x0000001f3f067899 */ /* 0x000fe4000801140e */
[----:B------:R-:W-:Y:S02]  /*6860*/  @UP0 UMOV UR5, UR7 ;  /* 0x0000000700050c82 */ /* 0x000fe40008000000 */
[----:B------:R-:W-:-:S03]  /*6870*/  @UP0 USHF.R.U32.HI UR13, URZ, UR4, UR5 ;  /* 0x000000043f0d0299 */ /* 0x000fc60008011605 */
[----:B------:R-:W-:Y:S02]  /*6880*/  ULDC.64 UR4, c[0x0][0x328] ;  /* 0x0000ca0000047ab9 */ /* 0x000fe40000000a00 */
[----:B------:R-:W-:Y:S01]  /*6890*/  USHF.R.S32.HI UR7, URZ, 0x1f, UR13 ;  /* 0x0000001f3f077899 */ /* 0x000fe2000801140d */
[----:B------:R-:W-:-:S03]  /*68a0*/  IMAD.U32 R6, RZ, RZ, UR13 ;  /* 0x0000000dff067e24 */ /* 0x000fc6000f8e00ff */
[----:B------:R-:W-:-:S04]  /*68b0*/  UIMAD UR4, UR7, UR4, URZ ;  /* 0x00000004070472a4 */ /* 0x000fc8000f8e023f */
[----:B------:R-:W-:-:S03]  /*68c0*/  UIMAD UR8, UR13, UR5, UR4 ;  /* 0x000000050d0872a4 */ /* 0x000fc6000f8e0204 */
[----:B------:R-:W-:Y:S02]  /*68d0*/  ULDC.64 UR4, c[0x0][0x300] ;  /* 0x0000c00000047ab9 */ /* 0x000fe40000000a00 */
[----:B------:R-:W-:-:S04]  /*68e0*/  UIMAD UR4, UR7, UR4, URZ ;  /* 0x00000004070472a4 */ /* 0x000fc8000f8e023f */
[----:B------:R-:W-:Y:S01]  /*68f0*/  UIMAD UR4, UR13, UR5, UR4 ;  /* 0x000000050d0472a4 */ /* 0x000fe2000f8e0204 */
[----:B------:R-:W-:Y:S01]  /*6900*/  BAR.SYNC.DEFER_BLOCKING 0x1, 0x100 ;  /* 0x0044000000007b1d */ /* 0x000fe20000010000 */
[----:B--2---:R-:W-:-:S04]  /*6910*/  @P2 IMAD R2, R236, 0x60, R2 ;  /* 0x00000060ec022824 */ /* 0x004fc800078e0202 */
[----:B------:R-:W-:-:S05]  /*6920*/  @P2 IMAD.HI R2, R2, 0x2aaaaaab, RZ ;  /* 0x2aaaaaab02022827 */ /* 0x000fca00078e02ff */
[----:B------:R-:W-:-:S04]  /*6930*/  @P2 SHF.R.U32.HI R0, RZ, 0x1f, R2 ;  /* 0x0000001fff002819 */ /* 0x000fc80000011602 */
[----:B------:R-:W-:Y:S02]  /*6940*/  @P2 LEA.HI.SX32 R2, R2, R0, 0x1c ;  /* 0x0000000002022211 */ /* 0x000fe400078fe2ff */
[----:B------:R-:W-:-:S03]  /*6950*/  SHF.R.S32.HI R0, RZ, 0x1f, R233 ;  /* 0x0000001fff007819 */ /* 0x000fc600000114e9 */
[----:B------:R-:W-:-:S05]  /*6960*/  @P2 IMAD R2, R2, 0x3000, RZ ;  /* 0x0000300002022824 */ /* 0x000fca00078e02ff */
[----:B------:R-:W-:Y:S02]  /*6970*/  @P2 SHF.R.S32.HI R3, RZ, 0x1f, R2 ;  /* 0x0000001fff032819 */ /* 0x000fe40000011402 */
[----:B------:R-:W-:-:S06]  /*6980*/  @!P2 CS2R R2, SRZ ;  /* 0x000000000002a805 */ /* 0x000fcc000001ff00 */
[----:B------:R-:W-:Y:S01]  /*6990*/  IADD3 R4, P1, P0, R2, UR14, R233 ;  /* 0x0000000e02047c10 */ /* 0x000fe2000f83e0e9 */
[----:B------:R-:W-:-:S03]  /*69a0*/  IMAD.U32 R2, RZ, RZ, UR13 ;  /* 0x0000000dff027e24 */ /* 0x000fc6000f8e00ff */
[----:B------:R-:W-:Y:S02]  /*69b0*/  IADD3.X R5, R3, UR6, R0, P1, P0 ;  /* 0x0000000603057c10 */ /* 0x000fe40008fe0400 */
[----:B------:R-:W-:Y:S02]  /*69c0*/  SHF.R.S32.HI R0, RZ, 0x1f, R236 ;  /* 0x0000001fff007819 */ /* 0x000fe400000114ec */
[----:B------:R-:W-:Y:S01]  /*69d0*/  SEL R236, R236, RZ, !P2 ;  /* 0x000000ffecec7207 */ /* 0x000fe20005000000 */
[----:B------:R-:W-:Y:S01]  /*69e0*/  IMAD.WIDE.U32 R6, R6, c[0x0][0x328], R4 ;  /* 0x0000ca0006067a25 */ /* 0x000fe200078e0004 */
[----:B------:R-:W-:-:S03]  /*69f0*/  SEL R0, R0, RZ, !P2 ;  /* 0x000000ff00007207 */ /* 0x000fc60005000000 */
[----:B------:R-:W-:Y:S01]  /*6a00*/  IMAD.WIDE.U32 R2, R2, c[0x0][0x300], R4 ;  /* 0x0000c00002027a25 */ /* 0x000fe200078e0004 */
[----:B------:R-:W-:-:S03]  /*6a10*/  IADD3 R7, R7, UR8, RZ ;  /* 0x0000000807077c10 */ /* 0x000fc6000fffe0ff */
[----:B------:R-:W-:Y:S01]  /*6a20*/  IMAD R4, R0, c[0x0][0x330], RZ ;  /* 0x0000cc0000047a24 */ /* 0x000fe200078e02ff */
[----:B------:R-:W-:Y:S01]  /*6a30*/  IADD3 R3, R3, UR4, RZ ;  /* 0x0000000403037c10 */ /* 0x000fe2000fffe0ff */
[----:B------:R-:W-:-:S04]  /*6a40*/  IMAD.WIDE.U32 R6, R236, c[0x0][0x330], R6 ;  /* 0x0000cc00ec067a25 */ /* 0x000fc800078e0006 */
[----:B------:R-:W-:Y:S01]  /*6a50*/  IMAD R4, R236, c[0x0][0x334], R4 ;  /* 0x0000cd00ec047a24 */ /* 0x000fe200078e0204 */
[----:B------:R-:W-:Y:S01]  /*6a60*/  LEA R10, P1, R6, c[0x0][0x310], 0x2 ;  /* 0x0000c400060a7a11 */ /* 0x000fe200078210ff */
[----:B------:R-:W-:Y:S02]  /*6a70*/  IMAD R0, R0, c[0x0][0x308], RZ ;  /* 0x0000c20000007a24 */ /* 0x000fe400078e02ff */
[----:B------:R-:W-:Y:S02]  /*6a80*/  IMAD.IADD R4, R7, 0x1, R4 ;  /* 0x0000000107047824 */ /* 0x000fe400078e0204 */
[C---:B------:R-:W-:Y:S02]  /*6a90*/  IMAD R0, R236.reuse, c[0x0][0x30c], R0 ;  /* 0x0000c300ec007a24 */ /* 0x040fe400078e0200 */
[----:B------:R-:W-:Y:S01]  /*6aa0*/  IMAD.WIDE.U32 R2, R236, c[0x0][0x308], R2 ;  /* 0x0000c200ec027a25 */ /* 0x000fe200078e0002 */
[----:B------:R-:W-:-:S03]  /*6ab0*/  LEA.HI.X R11, R6, c[0x0][0x314], R4, 0x2, P1 ;  /* 0x0000c500060b7a11 */ /* 0x000fc600008f1404 */
[----:B------:R-:W-:Y:S01]  /*6ac0*/  IMAD.IADD R0, R3, 0x1, R0 ;  /* 0x0000000103007824 */ /* 0x000fe200078e0200 */
[C---:B------:R-:W-:Y:S01]  /*6ad0*/  LEA R8, P0, R2.reuse, c[0x0][0x2e8], 0x2 ;  /* 0x0000ba0002087a11 */ /* 0x040fe200078010ff */
        /* <DEDUP_REMOVED lines=98> */
.L_x_973:
        /* <DEDUP_REMOVED lines=16> */
.L_x_2312:


//--------------------- .text._ZN7cutlass13device_kernelIN5flash32FlashAttnBwdPostprocessConvertdQIN4cute5tupleIJNS3_1CILi96EEENS5_ILi128EEEEEENS_10bfloat16_tEfNS_4arch4Sm80ELi256ENS3_8TiledMMAINS3_8MMA_AtomIJNS3_30SM80_16x8x16_F32BF16BF16F32_TNEEEENS3_6LayoutINS4_IJNS5_ILi2EEENS5_ILi4EEENS5_ILi1EEEEEENS4_IJSJ_SH_NS5_ILi0EEEEEEEENS4_IJNS5_ILi32EEENS5_ILi64EEENS5_ILi16EEEEEEEELb0EEEEEvNT_6ParamsE --------------------------
	.section	.text._ZN7cutlass13device_kernelIN5flash32FlashAttnBwdPostprocessConvertdQIN4cute5tupleIJNS3_1CILi96EEENS5_ILi128EEEEEENS_10bfloat16_tEfNS_4arch4Sm80ELi256ENS3_8TiledMMAINS3_8MMA_AtomIJNS3_30SM80_16x8x16_F32BF16BF16F32_TNEEEENS3_6LayoutINS4_IJNS5_ILi2EEENS5_ILi4EEENS5_ILi1EEEEEENS4_IJSJ_SH_NS5_ILi0EEEEEEEENS4_IJNS5_ILi32EEENS5_ILi64EEENS5_ILi16EEEEEEEELb0EEEEEvNT_6ParamsE,"ax",@progbits
	.sectioninfo	@"SHI_REGISTERS=69"
	.align	128
.text._ZN7cutlass13device_kernelIN5flash32FlashAttnBwdPostprocessConvertdQIN4cute5tupleIJNS3_1CILi96EEENS5_ILi128EEEEEENS_10bfloat16_tEfNS_4arch4Sm80ELi256ENS3_8TiledMMAINS3_8MMA_AtomIJNS3_30SM80_16x8x16_F32BF16BF16F32_TNEEEENS3_6LayoutINS4_IJNS5_ILi2EEENS5_ILi4EEENS5_ILi1EEEEEENS4_IJSJ_SH_NS5_ILi0EEEEEEEENS4_IJNS5_ILi32EEENS5_ILi64EEENS5_ILi16EEEEEEEELb0EEEEEvNT_6ParamsE:
        .type           _ZN7cutlass13device_kernelIN5flash32FlashAttnBwdPostprocessConvertdQIN4cute5tupleIJNS3_1CILi96EEENS5_ILi128EEEEEENS_10bfloat16_tEfNS_4arch4Sm80ELi256ENS3_8TiledMMAINS3_8MMA_AtomIJNS3_30SM80_16x8x16_F32BF16BF16F32_TNEEEENS3_6LayoutINS4_IJNS5_ILi2EEENS5_ILi4EEENS5_ILi1EEEEEENS4_IJSJ_SH_NS5_ILi0EEEEEEEENS4_IJNS5_ILi32EEENS5_ILi64EEENS5_ILi16EEEEEEEELb0EEEEEvNT_6ParamsE,@function
        .size           _ZN7cutlass13device_kernelIN5flash32FlashAttnBwdPostprocessConvertdQIN4cute5tupleIJNS3_1CILi96EEENS5_ILi128EEEEEENS_10bfloat16_tEfNS_4arch4Sm80ELi256ENS3_8TiledMMAINS3_8MMA_AtomIJNS3_30SM80_16x8x16_F32BF16BF16F32_TNEEEENS3_6LayoutINS4_IJNS5_ILi2EEENS5_ILi4EEENS5_ILi1EEEEEENS4_IJSJ_SH_NS5_ILi0EEEEEEEENS4_IJNS5_ILi32EEENS5_ILi64EEENS5_ILi16EEEEEEEELb0EEEEEvNT_6ParamsE,(.L_x_2313 - _ZN7cutlass13device_kernelIN5flash32FlashAttnBwdPostprocessConvertdQIN4cute5tupleIJNS3_1CILi96EEENS5_ILi128EEEEEENS_10bfloat16_tEfNS_4arch4Sm80ELi256ENS3_8TiledMMAINS3_8MMA_AtomIJNS3_30SM80_16x8x16_F32BF16BF16F32_TNEEEENS3_6LayoutINS4_IJNS5_ILi2EEENS5_ILi4EEENS5_ILi1EEEEEENS4_IJSJ_SH_NS5_ILi0EEEEEEEENS4_IJNS5_ILi32EEENS5_ILi64EEENS5_ILi16EEEEEEEELb0EEEEEvNT_6ParamsE)
        .other          _ZN7cutlass13device_kernelIN5flash32FlashAttnBwdPostprocessConvertdQIN4cute5tupleIJNS3_1CILi96EEENS5_ILi128EEEEEENS_10bfloat16_tEfNS_4arch4Sm80ELi256ENS3_8TiledMMAINS3_8MMA_AtomIJNS3_30SM80_16x8x16_F32BF16BF16F32_TNEEEENS3_6LayoutINS4_IJNS5_ILi2EEENS5_ILi4EEENS5_ILi1EEEEEENS4_IJSJ_SH_NS5_ILi0EEEEEEEENS4_IJNS5_ILi32EEENS5_ILi64EEENS5_ILi16EEEEEEEELb0EEEEEvNT_6ParamsE,@"STO_CUDA_ENTRY STV_DEFAULT"
_ZN7cutlass13device_kernelIN5flash32FlashAttnBwdPostprocessConvertdQIN4cute5tupleIJNS3_1CILi96EEENS5_ILi128EEEEEENS_10bfloat16_tEfNS_4arch4Sm80ELi256ENS3_8TiledMMAINS3_8MMA_AtomIJNS3_30SM80_16x8x16_F32BF16BF16F32_TNEEEENS3_6LayoutINS4_IJNS5_ILi2EEENS5_ILi4EEENS5_ILi1EEEEEENS4_IJSJ_SH_NS5_ILi0EEEEEEEENS4_IJNS5_ILi32EEENS5_ILi64EEENS5_ILi16EEEEEEEELb0EEEEEvNT_6ParamsE:
[----:B------:R-:W-:Y:S02]  /*0000*/  IMAD.MOV.U32 R1, RZ, RZ, c[0x0][0x28] ;  /* 0x00000a00ff017624 */ /* 0x000fe400078e00ff */
[----:B------:R-:W0:Y:S01]  /*0010*/  S2R R53, SR_CTAID.Z ;  /* 0x0000000000357919 */ /* 0x000e220000002700 */
[----:B------:R-:W-:Y:S01]  /*0020*/  ISETP.NE.U32.AND P1, PT, RZ, c[0x0][0x1c8], PT ;  /* 0x00007200ff007a0c */ /* 0x000fe20003f25070 */
[----:B------:R-:W-:Y:S01]  /*0030*/  IMAD.MOV.U32 R4, RZ, RZ, 0x4 ;  /* 0x00000004ff047424 */ /* 0x000fe200078e00ff */
[----:B------:R-:W-:Y:S01]  /*0040*/  ISETP.NE.U32.AND P0, PT, RZ, c[0x0][0x1c0], PT ;  /* 0x00007000ff007a0c */ /* 0x000fe20003f05070 */
[----:B------:R-:W-:Y:S01]  /*0050*/  ULDC.64 UR4, c[0x0][0x118] ;  /* 0x0000460000047ab9 */ /* 0x000fe20000000a00 */
[----:B------:R-:W-:Y:S02]  /*0060*/  ISETP.NE.AND.EX P1, PT, RZ, c[0x0][0x1cc], PT, P1 ;  /* 0x00007300ff007a0c */ /* 0x000fe40003f25310 */
[----:B------:R-:W-:Y:S01]  /*0070*/  ISETP.NE.AND.EX P0, PT, RZ, c[0x0][0x1c4], PT, P0 ;  /* 0x00007100ff007a0c */ /* 0x000fe20003f05300 */
[----:B------:R-:W-:Y:S02]  /*0080*/  IMAD.MOV.U32 R55, RZ, RZ, c[0x0][0x190] ;  /* 0x00006400ff377624 */ /* 0x000fe400078e00ff */
[----:B0-----:R-:W-:-:S08]  /*0090*/  IMAD.WIDE R2, R53, R4, c[0x0][0x1c0] ;  /* 0x0000700035027625 */ /* 0x001fd000078e0204 */
[----:B------:R-:W-:Y:S02]  /*00a0*/  @P1 IMAD.WIDE R4, R53, R4, c[0x0][0x1c8] ;  /* 0x0000720035041625 */ /* 0x000fe400078e0204 */
[----:B------:R0:W5:Y:S01]  /*00b0*/  @P0 LDG.E R54, [R2.64] ;  /* 0x0000000402360981 */ /* 0x000162000c1e1900 */
[----:B------:R-:W-:-:S03]  /*00c0*/  ISETP.NE.U32.AND P2, PT, RZ, c[0x0][0x1c0], PT ;  /* 0x00007000ff007a0c */ /* 0x000fc60003f45070 */
[----:B------:R0:W5:Y:S04]  /*00d0*/  @P1 LDG.E R55, [R4.64] ;  /* 0x0000000404371981 */ /* 0x000168000c1e1900 */
[----:B------:R-:W1:Y:S02]  /*00e0*/  S2R R52, SR_CTAID.X ;  /* 0x0000000000347919 */ /* 0x000e640000002500 */
[----:B-1----:R-:W-:Y:S01]  /*00f0*/  IMAD R0, R52, 0x60, RZ ;  /* 0x0000006034007824 */ /* 0x002fe200078e02ff */
[----:B------:R-:W-:Y:S05]  /*0100*/  @P1 BRA `(.L_x_974) ;  /* 0x0000004000001947 */ /* 0x000fea0003800000 */
[----:B0-----:R-:W-:Y:S05]  /*0110*/  @!P0 BRA `(.L_x_974) ;  /* 0x0000003000008947 */ /* 0x001fea0003800000 */
[----:B------:R-:W2:Y:S04]  /*0120*/  LDG.E R4, [R2.64] ;  /* 0x0000000402047981 */ /* 0x000ea8000c1e1900 */
[----:B-----5:R-:W2:Y:S02]  /*0130*/  LDG.E R55, [R2.64+0x4] ;  /* 0x0000040402377981 */ /* 0x020ea4000c1e1900 */
[----:B--2---:R-:W-:-:S02]  /*0140*/  IADD3 R55, -R4, R55, RZ ;  /* 0x0000003704377210 */ /* 0x004fc40007ffe1ff */
.L_x_974:
[----:B0-----:R-:W-:Y:S02]  /*0150*/  ISETP.NE.AND.EX P1, PT, RZ, c[0x0][0x1c4], PT, P2 ;  /* 0x00007100ff007a0c */ /* 0x001fe40003f25320 */
[----:B-----5:R-:W-:Y:S01]  /*0160*/  ISETP.GE.AND P2, PT, R0, R55, PT ;  /* 0x000000370000720c */ /* 0x020fe20003f46270 */
[----:B------:R-:W-:-:S12]  /*0170*/  @P0 IMAD R0, R53, 0x60, R54 ;  /* 0x0000006035000824 */ /* 0x000fd800078e0236 */
[----:B------:R-:W-:Y:S05]  /*0180*/  @P1 EXIT P2 ;  /* 0x000000000000194d */ /* 0x000fea0001000000 */
[----:B------:R-:W0:Y:S01]  /*0190*/  S2R R57, SR_TID.X ;  /* 0x0000000000397919 */ /* 0x000e220000002100 */
[----:B------:R-:W-:Y:S01]  /*01a0*/  @P0 IMAD.HI R0, R0, 0x2aaaaaab, RZ ;  /* 0x2aaaaaab00000827 */ /* 0x000fe200078e02ff */
[----:B------:R-:W-:Y:S02]  /*01b0*/  CS2R R4, SRZ ;  /* 0x0000000000047805 */ /* 0x000fe4000001ff00 */
[----:B------:R-:W1:Y:S01]  /*01c0*/  S2R R2, SR_CTAID.Y ;  /* 0x0000000000027919 */ /* 0x000e620000002600 */
[----:B------:R-:W-:Y:S01]  /*01d0*/  IMAD R7, R52, 0x3000, RZ ;  /* 0x0000300034077824 */ /* 0x000fe200078e02ff */
[----:B------:R-:W-:-:S04]  /*01e0*/  @P0 SHF.R.U32.HI R3, RZ, 0x1f, R0 ;  /* 0x0000001fff030819 */ /* 0x000fc80000011600 */
[----:B------:R-:W-:Y:S02]  /*01f0*/  @P0 LEA.HI.SX32 R3, R0, R3, 0x1c ;  /* 0x0000000300030211 */ /* 0x000fe400078fe2ff */
[----:B------:R-:W-:-:S03]  /*0200*/  SHF.R.S32.HI R9, RZ, 0x1f, R7 ;  /* 0x0000001fff097819 */ /* 0x000fc60000011407 */
[----:B------:R-:W-:-:S04]  /*0210*/  @P0 IMAD R3, R3, 0x3000, RZ ;  /* 0x0000300003030824 */ /* 0x000fc800078e02ff */
[--C-:B------:R-:W-:Y:S01]  /*0220*/  @P0 IMAD.MOV.U32 R4, RZ, RZ, R3.reuse ;  /* 0x000000ffff040224 */ /* 0x100fe200078e0003 */
[----:B------:R-:W-:Y:S02]  /*0230*/  @P0 SHF.R.S32.HI R5, RZ, 0x1f, R3 ;  /* 0x0000001fff050819 */ /* 0x000fe40000011403 */
[----:B------:R-:W-:Y:S01]  /*0240*/  SHF.R.S32.HI R3, RZ, 0x1f, R53 ;  /* 0x0000001fff037819 */ /* 0x000fe20000011435 */
[----:B0-----:R-:W-:Y:S01]  /*0250*/  IMAD.SHL.U32 R6, R57, 0x4, RZ ;  /* 0x0000000439067824 */ /* 0x001fe200078e00ff */
[----:B------:R-:W-:Y:S02]  /*0260*/  SEL R53, R53, RZ, !P1 ;  /* 0x000000ff35357207 */ /* 0x000fe40004800000 */
[----:B------:R-:W-:Y:S02]  /*0270*/  SEL R3, R3, RZ, !P1 ;  /* 0x000000ff03037207 */ /* 0x000fe40004800000 */
[----:B------:R-:W-:Y:S02]  /*0280*/  IADD3 R4, P2, P3, R4, R6, R7 ;  /* 0x0000000604047210 */ /* 0x000fe40007b5e007 */
[----:B-1----:R-:W-:-:S02]  /*0290*/  SHF.R.S32.HI R0, RZ, 0x1f, R2 ;  /* 0x0000001fff007819 */ /* 0x002fc40000011402 */
[----:B------:R-:W-:-:S03]  /*02a0*/  SHF.R.S32.HI R6, RZ, 0x1f, R6 ;  /* 0x0000001fff067819 */ /* 0x000fc60000011406 */
[----:B------:R-:W-:Y:S01]  /*02b0*/  IMAD R7, R0, c[0x0][0x178], RZ ;  /* 0x00005e0000077a24 */ /* 0x000fe200078e02ff */
[----:B------:R-:W-:Y:S01]  /*02c0*/  IADD3.X R5, R5, R6, R9, P2, P3 ;  /* 0x0000000605057210 */ /* 0x000fe200017e6409 */
[----:B------:R-:W-:Y:S02]  /*02d0*/  IMAD R6, R3, c[0x0][0x180], RZ ;  /* 0x0000600003067a24 */ /* 0x000fe400078e02ff */
[C---:B------:R-:W-:Y:S02]  /*02e0*/  IMAD R7, R2.reuse, c[0x0][0x17c], R7 ;  /* 0x00005f0002077a24 */ /* 0x040fe400078e0207 */
[----:B------:R-:W-:-:S04]  /*02f0*/  IMAD.WIDE.U32 R4, R2, c[0x0][0x178], R4 ;  /* 0x00005e0002047a25 */ /* 0x000fc800078e0004 */
[----:B------:R-:W-:Y:S02]  /*0300*/  IMAD.IADD R5, R5, 0x1, R7 ;  /* 0x0000000105057824 */ /* 0x000fe400078e0207 */
[C---:B------:R-:W-:Y:S02]  /*0310*/  IMAD R7, R53.reuse, c[0x0][0x184], R6 ;  /* 0x0000610035077a24 */ /* 0x040fe400078e0206 */
[----:B------:R-:W-:-:S05]  /*0320*/  IMAD.WIDE.U32 R4, R53, c[0x0][0x180], R4 ;  /* 0x0000600035047a25 */ /* 0x000fca00078e0004 */
[----:B------:R-:W-:Y:S02]  /*0330*/  IADD3 R5, R5, R7, RZ ;  /* 0x0000000705057210 */ /* 0x000fe40007ffe0ff */
[----:B------:R-:W-:-:S04]  /*0340*/  LEA R64, P1, R4, c[0x0][0x160], 0x2 ;  /* 0x0000580004407a11 */ /* 0x000fc800078210ff */
[----:B------:R-:W-:-:S05]  /*0350*/  LEA.HI.X R65, R4, c[0x0][0x164], R5, 0x2, P1 ;  /* 0x0000590004417a11 */ /* 0x000fca00008f1405 */
[----:B------:R-:W2:Y:S04]  /*0360*/  LDG.E.128 R4, [R64.64] ;  /* 0x0000000440047981 */ /* 0x000ea8000c1e1d00 */
[----:B------:R-:W3:Y:S04]  /*0370*/  LDG.E.128 R8, [R64.64+0x1000] ;  /* 0x0010000440087981 */ /* 0x000ee8000c1e1d00 */
[----:B------:R-:W4:Y:S04]  /*0380*/  LDG.E.128 R12, [R64.64+0x2000] ;  /* 0x00200004400c7981 */ /* 0x000f28000c1e1d00 */
[----:B------:R-:W5:Y:S04]  /*0390*/  LDG.E.128 R16, [R64.64+0x3000] ;  /* 0x0030000440107981 */ /* 0x000f68000c1e1d00 */
[----:B------:R-:W5:Y:S04]  /*03a0*/  LDG.E.128 R20, [R64.64+0x4000] ;  /* 0x0040000440147981 */ /* 0x000f68000c1e1d00 */
[----:B------:R-:W5:Y:S04]  /*03b0*/  LDG.E.128 R24, [R64.64+0x5000] ;  /* 0x0050000440187981 */ /* 0x000f68000c1e1d00 */
[----:B------:R-:W5:Y:S04]  /*03c0*/  LDG.E.128 R28, [R64.64+0x6000] ;  /* 0x00600004401c7981 */ /* 0x000f68000c1e1d00 */
[----:B------:R-:W5:Y:S04]  /*03d0*/  LDG.E.128 R32, [R64.64+0x7000] ;  /* 0x0070000440207981 */ /* 0x000f68000c1e1d00 */
[----:B------:R-:W5:Y:S04]  /*03e0*/  LDG.E.128 R36, [R64.64+0x8000] ;  /* 0x0080000440247981 */ /* 0x000f68000c1e1d00 */
[----:B------:R-:W5:Y:S04]  /*03f0*/  LDG.E.128 R40, [R64.64+0x9000] ;  /* 0x0090000440287981 */ /* 0x000f68000c1e1d00 */
[----:B------:R-:W5:Y:S04]  /*0400*/  LDG.E.128 R44, [R64.64+0xa000] ;  /* 0x00a00004402c7981 */ /* 0x000f68000c1e1d00 */
[----:B------:R-:W5:Y:S01]  /*0410*/  LDG.E.128 R48, [R64.64+0xb000] ;  /* 0x00b0000440307981 */ /* 0x000f62000c1e1d00 */
[----:B------:R-:W-:Y:S01]  /*0420*/  SHF.R.S32.HI R62, RZ, 0x1f, R57 ;  /* 0x0000001fff3e7819 */ /* 0x000fe20000011439 */
[----:B------:R-:W-:Y:S01]  /*0430*/  IMAD R55, R52, -0x60, R55 ;  /* 0xffffffa034377824 */ /* 0x000fe200078e0237 */
[----:B------:R-:W-:Y:S02]  /*0440*/  BSSY B0, `(.L_x_975) ;  /* 0x00000ff000007945 */ /* 0x000fe40003800000 */
[----:B------:R-:W-:-:S02]  /*0450*/  LEA.HI R58, R62, R57, RZ, 0x2 ;  /* 0x000000393e3a7211 */ /* 0x000fc400078f10ff */
[CC--:B------:R-:W-:Y:S02]  /*0460*/  LEA.HI R66, R62.reuse, R57.reuse, RZ, 0x5 ;  /* 0x000000393e427211 */ /* 0x0c0fe400078f28ff */
[--C-:B------:R-:W-:Y:S02]  /*0470*/  SHF.R.S32.HI R56, RZ, 0x2, R58.reuse ;  /* 0x00000002ff387819 */ /* 0x100fe4000001143a */
[----:B------:R-:W-:Y:S02]  /*0480*/  SHF.R.S32.HI R61, RZ, 0x1f, R58 ;  /* 0x0000001fff3d7819 */ /* 0x000fe4000001143a */
[----:B------:R-:W-:Y:S02]  /*0490*/  LEA.HI R60, R62, R57, RZ, 0x7 ;  /* 0x000000393e3c7211 */ /* 0x000fe400078f38ff */
[----:B------:R-:W-:Y:S02]  /*04a0*/  LEA.HI R61, R61, R56, RZ, 0x3 ;  /* 0x000000383d3d7211 */ /* 0x000fe400078f18ff */
[----:B------:R-:W-:-:S02]  /*04b0*/  SHF.R.S32.HI R59, RZ, 0x5, R66 ;  /* 0x00000005ff3b7819 */ /* 0x000fc40000011442 */
[----:B------:R-:W-:Y:S02]  /*04c0*/  LOP3.LUT R61, R61, 0xfffffff8, RZ, 0xc0, !PT ;  /* 0xfffffff83d3d7812 */ /* 0x000fe400078ec0ff */
[----:B------:R-:W-:Y:S02]  /*04d0*/  LOP3.LUT R58, R58, 0x7ffffffc, RZ, 0xc0, !PT ;  /* 0x7ffffffc3a3a7812 */ /* 0x000fe400078ec0ff */
[----:B------:R-:W-:Y:S01]  /*04e0*/  LEA.HI R66, R66, R59, RZ, 0x1 ;  /* 0x0000003b42427211 */ /* 0x000fe200078f08ff */
[----:B------:R-:W-:Y:S01]  /*04f0*/  IMAD.IADD R56, R56, 0x1, -R61 ;  /* 0x0000000138387824 */ /* 0x000fe200078e0a3d */
[CC--:B------:R-:W-:Y:S01]  /*0500*/  LEA.HI R61, R62.reuse, R57.reuse, RZ, 0x4 ;  /* 0x000000393e3d7211 */ /* 0x0c0fe200078f20ff */
[----:B------:R-:W-:Y:S01]  /*0510*/  IMAD.IADD R58, R57, 0x1, -R58 ;  /* 0x00000001393a7824 */ /* 0x000fe200078e0a3a */
[----:B------:R-:W-:Y:S02]  /*0520*/  LEA.HI R62, R62, R57, RZ, 0x6 ;  /* 0x000000393e3e7211 */ /* 0x000fe400078f30ff */
[----:B------:R-:W-:-:S02]  /*0530*/  SHF.R.S32.HI R63, RZ, 0x7, R60 ;  /* 0x00000007ff3f7819 */ /* 0x000fc4000001143c */
[----:B------:R-:W-:Y:S02]  /*0540*/  LOP3.LUT R66, R66, 0xfffffe, RZ, 0xc0, !PT ;  /* 0x00fffffe42427812 */ /* 0x000fe400078ec0ff */
[----:B------:R-:W-:Y:S01]  /*0550*/  IMNMX R55, R55, 0x60, PT ;  /* 0x0000006037377817 */ /* 0x000fe20003800200 */
[----:B------:R-:W-:Y:S02]  /*0560*/  IMAD R58, R63, 0x300, R58 ;  /* 0x000003003f3a7824 */ /* 0x000fe400078e023a */
[----:B------:R-:W-:-:S05]  /*0570*/  IMAD.IADD R59, R59, 0x1, -R66 ;  /* 0x000000013b3b7824 */ /* 0x000fca00078e0a42 */
[----:B------:R-:W-:Y:S01]  /*0580*/  LEA R58, R59, R58, 0x7 ;  /* 0x0000003a3b3a7211 */ /* 0x000fe200078e38ff */
[----:B--2---:R0:W-:Y:S04]  /*0590*/  STS.128 [R57.X16], R4 ;  /* 0x0000000439007388 */ /* 0x0041e8000000cc00 */
[----:B---3--:R-:W-:Y:S04]  /*05a0*/  STS.128 [R57.X16+0x1000], R8 ;  /* 0x0010000839007388 */ /* 0x008fe8000000cc00 */
[----:B----4-:R-:W-:Y:S04]  /*05b0*/  STS.128 [R57.X16+0x2000], R12 ;  /* 0x0020000c39007388 */ /* 0x010fe8000000cc00 */
[----:B-----5:R1:W-:Y:S04]  /*05c0*/  STS.128 [R57.X16+0x3000], R16 ;  /* 0x0030001039007388 */ /* 0x0203e8000000cc00 */
[----:B------:R-:W-:Y:S01]  /*05d0*/  STS.128 [R57.X16+0x4000], R20 ;  /* 0x0040001439007388 */ /* 0x000fe2000000cc00 */
[----:B0-----:R-:W-:-:S02]  /*05e0*/  SHF.R.S32.HI R6, RZ, 0x4, R61 ;  /* 0x00000004ff067819 */ /* 0x001fc4000001143d */
[----:B------:R-:W-:Y:S01]  /*05f0*/  SHF.R.S32.HI R5, RZ, 0x1f, R61 ;  /* 0x0000001fff057819 */ /* 0x000fe2000001143d */
[----:B------:R-:W-:Y:S01]  /*0600*/  STS.128 [R57.X16+0x5000], R24 ;  /* 0x0050001839007388 */ /* 0x000fe2000000cc00 */
[----:B------:R-:W-:Y:S02]  /*0610*/  SHF.R.S32.HI R7, RZ, 0x6, R62 ;  /* 0x00000006ff077819 */ /* 0x000fe4000001143e */
[----:B------:R-:W-:Y:S01]  /*0620*/  LEA.HI R5, R5, R6, RZ, 0x2 ;  /* 0x0000000605057211 */ /* 0x000fe200078f10ff */
[----:B------:R-:W-:Y:S01]  /*0630*/  STS.128 [R57.X16+0x6000], R28 ;  /* 0x0060001c39007388 */ /* 0x000fe2000000cc00 */
[----:B------:R-:W-:Y:S02]  /*0640*/  LOP3.LUT R4, R61, 0xfffffff0, RZ, 0xc0, !PT ;  /* 0xfffffff03d047812 */ /* 0x000fe400078ec0ff */
[----:B------:R-:W-:Y:S01]  /*0650*/  LOP3.LUT R5, R5, 0xffffffc, RZ, 0xc0, !PT ;  /* 0x0ffffffc05057812 */ /* 0x000fe200078ec0ff */
[----:B------:R-:W-:Y:S01]  /*0660*/  STS.128 [R57.X16+0x7000], R32 ;  /* 0x0070002039007388 */ /* 0x000fe2000000cc00 */
[----:B------:R-:W-:-:S02]  /*0670*/  LEA.HI R62, R62, R7, RZ, 0x1 ;  /* 0x000000073e3e7211 */ /* 0x000fc400078f08ff */
[----:B------:R-:W-:Y:S01]  /*0680*/  IADD3 R4, -R4, R57, RZ ;  /* 0x0000003904047210 */ /* 0x000fe20007ffe1ff */
[----:B------:R-:W-:Y:S01]  /*0690*/  STS.128 [R57.X16+0x8000], R36 ;  /* 0x0080002439007388 */ /* 0x000fe2000000cc00 */
[----:B-1----:R-:W-:Y:S01]  /*06a0*/  IMAD.IADD R16, R6, 0x1, -R5 ;  /* 0x0000000106107824 */ /* 0x002fe200078e0a05 */
[----:B------:R-:W-:Y:S02]  /*06b0*/  LOP3.LUT R62, R62, 0xfffffffe, RZ, 0xc0, !PT ;  /* 0xfffffffe3e3e7812 */ /* 0x000fe400078ec0ff */
[----:B------:R-:W-:Y:S01]  /*06c0*/  STS.128 [R57.X16+0x9000], R40 ;  /* 0x0090002839007388 */ /* 0x000fe2000000cc00 */
[----:B------:R-:W-:Y:S02]  /*06d0*/  LOP3.LUT R19, R60, 0xffffff80, RZ, 0xc0, !PT ;  /* 0xffffff803c137812 */ /* 0x000fe400078ec0ff */
[----:B------:R-:W-:Y:S01]  /*06e0*/  LEA.HI R8, R4, R4, RZ, 0x1 ;  /* 0x0000000404087211 */ /* 0x000fe200078f08ff */
[----:B------:R-:W-:Y:S01]  /*06f0*/  STS.128 [R57.X16+0xa000], R44 ;  /* 0x00a0002c39007388 */ /* 0x000fe2000000cc00 */
[----:B------:R-:W-:Y:S01]  /*0700*/  IMAD.IADD R62, R7, 0x1, -R62 ;  /* 0x00000001073e7824 */ /* 0x000fe200078e0a3e */
[----:B------:R-:W-:Y:S01]  /*0710*/  SHF.R.S32.HI R17, RZ, 0x1f, R56 ;  /* 0x0000001fff117819 */ /* 0x000fe20000011438 */
[----:B------:R-:W-:Y:S01]  /*0720*/  IMAD R19, R16, 0x10, R19 ;  /* 0x0000001010137824 */ /* 0x000fe200078e0213 */
[----:B------:R-:W-:Y:S01]  /*0730*/  STS.128 [R57.X16+0xb000], R48 ;  /* 0x00b0003039007388 */ /* 0x000fe2000000cc00 */
[----:B------:R-:W-:Y:S01]  /*0740*/  SHF.R.S32.HI R8, RZ, 0x1, R8 ;  /* 0x00000001ff087819 */ /* 0x000fe20000011408 */
[----:B------:R-:W-:Y:S01]  /*0750*/  IMAD.SHL.U32 R16, R62, 0x40, RZ ;  /* 0x000000403e107824 */ /* 0x000fe200078e00ff */
[----:B------:R-:W-:Y:S01]  /*0760*/  LEA.HI R17, R17, R56, RZ, 0x2 ;  /* 0x0000003811117211 */ /* 0x000fe200078f10ff */
[----:B------:R-:W-:Y:S01]  /*0770*/  BAR.SYNC.DEFER_BLOCKING 0x0 ;  /* 0x0000000000007b1d */ /* 0x000fe20000010000 */
[----:B------:R-:W-:-:S02]  /*0780*/  IMAD.SHL.U32 R4, R4, 0x8, RZ ;  /* 0x0000000804047824 */ /* 0x000fc400078e00ff */
[----:B------:R-:W-:Y:S01]  /*0790*/  IMAD R18, R8, 0x600, R19 ;  /* 0x0000060008127824 */ /* 0x000fe200078e0213 */
[C---:B------:R-:W-:Y:S01]  /*07a0*/  LOP3.LUT R7, R17.reuse, 0x7fffffc, RZ, 0xc0, !PT ;  /* 0x07fffffc11077812 */ /* 0x040fe200078ec0ff */
[----:B------:R-:W-:Y:S01]  /*07b0*/  IMAD.SHL.U32 R62, R62, 0x8, RZ ;  /* 0x000000083e3e7824 */ /* 0x000fe200078e00ff */
[----:B------:R-:W-:Y:S02]  /*07c0*/  LOP3.LUT R19, R16, 0x40, RZ, 0xc0, !PT ;  /* 0x0000004010137812 */ /* 0x000fe400078ec0ff */
[----:B------:R-:W-:Y:S01]  /*07d0*/  SHF.L.U32 R17, R17, 0x4, RZ ;  /* 0x0000000411117819 */ /* 0x000fe200000006ff */
[----:B------:R-:W-:Y:S01]  /*07e0*/  IMAD.IADD R7, R56, 0x1, -R7 ;  /* 0x0000000138077824 */ /* 0x000fe200078e0a07 */
[----:B------:R-:W-:Y:S02]  /*07f0*/  LOP3.LUT R8, R19, 0x8, R4, 0xf8, !PT ;  /* 0x0000000813087812 */ /* 0x000fe400078ef804 */
[----:B------:R-:W-:Y:S01]  /*0800*/  SHF.R.U32.HI R19, RZ, 0x3, R19 ;  /* 0x00000003ff137819 */ /* 0x000fe20000011613 */
[----:B------:R-:W-:Y:S01]  /*0810*/  IMAD R58, R7, 0x8, R58 ;  /* 0x00000008073a7824 */ /* 0x000fe200078e023a */
[----:B------:R-:W-:-:S02]  /*0820*/  LOP3.LUT R17, R17, 0x40, RZ, 0xc0, !PT ;  /* 0x0000004011117812 */ /* 0x000fc400078ec0ff */
[----:B------:R-:W-:Y:S02]  /*0830*/  LOP3.LUT R19, R8, R19, RZ, 0x3c, !PT ;  /* 0x0000001308137212 */ /* 0x000fe400078e3cff */
[----:B------:R-:W-:Y:S02]  /*0840*/  LOP3.LUT R62, R17, 0x8, R62, 0xf8, !PT ;  /* 0x00000008113e7812 */ /* 0x000fe400078ef83e */
[----:B------:R-:W-:Y:S01]  /*0850*/  SHF.R.U32.HI R17, RZ, 0x3, R17 ;  /* 0x00000003ff117819 */ /* 0x000fe20000011611 */
[----:B------:R-:W-:Y:S01]  /*0860*/  IMAD.IADD R7, R18, 0x1, R19 ;  /* 0x0000000112077824 */ /* 0x000fe200078e0213 */
[----:B------:R-:W-:Y:S01]  /*0870*/  ISETP.GE.AND P1, PT, R4, c[0x0][0x194], PT ;  /* 0x0000650004007a0c */ /* 0x000fe20003f26270 */
[----:B------:R-:W0:Y:S01]  /*0880*/  LDS R5, [R57.X4] ;  /* 0x0000000039057984 */ /* 0x000e220000004800 */
[----:B------:R-:W-:-:S03]  /*0890*/  LOP3.LUT R17, R62, R17, RZ, 0x3c, !PT ;  /* 0x000000113e117212 */ /* 0x000fc600078e3cff */
[----:B------:R-:W1:Y:S04]  /*08a0*/  LDS R9, [R57.X4+0x400] ;  /* 0x0004000039097984 */ /* 0x000e680000004800 */
[----:B------:R-:W2:Y:S04]  /*08b0*/  LDS R10, [R57.X4+0x800] ;  /* 0x00080000390a7984 */ /* 0x000ea80000004800 */
[----:B------:R-:W3:Y:S04]  /*08c0*/  LDS R11, [R57.X4+0xc00] ;  /* 0x000c0000390b7984 */ /* 0x000ee80000004800 */
[----:B------:R-:W4:Y:S04]  /*08d0*/  LDS R12, [R57.X4+0x1000] ;  /* 0x00100000390c7984 */ /* 0x000f280000004800 */
[----:B------:R-:W5:Y:S04]  /*08e0*/  LDS R13, [R57.X4+0x1400] ;  /* 0x00140000390d7984 */ /* 0x000f680000004800 */
[----:B------:R-:W5:Y:S04]  /*08f0*/  LDS R14, [R57.X4+0x1800] ;  /* 0x00180000390e7984 */ /* 0x000f680000004800 */
[----:B------:R-:W5:Y:S04]  /*0900*/  LDS R15, [R57.X4+0x1c00] ;  /* 0x001c0000390f7984 */ /* 0x000f680000004800 */
[----:B------:R-:W5:Y:S04]  /*0910*/  LDS R23, [R57.X4+0x2000] ;  /* 0x0020000039177984 */ /* 0x000f680000004800 */
[----:B------:R-:W5:Y:S04]  /*0920*/  LDS R24, [R57.X4+0x2400] ;  /* 0x0024000039187984 */ /* 0x000f680000004800 */
[----:B------:R-:W5:Y:S01]  /*0930*/  LDS R29, [R57.X4+0x3000] ;  /* 0x00300000391d7984 */ /* 0x000f620000004800 */
[----:B0-----:R-:W-:Y:S01]  /*0940*/  FMUL.FTZ R8, R5, c[0x0][0x1b8] ;  /* 0x00006e0005087a20 */ /* 0x001fe20000410000 */
[----:B------:R-:W-:-:S02]  /*0950*/  LEA R5, R58, R17, 0x1 ;  /* 0x000000113a057211 */ /* 0x000fc400078e08ff */
[----:B------:R-:W0:Y:S01]  /*0960*/  LDS R21, [R57.X4+0x3400] ;  /* 0x0034000039157984 */ /* 0x000e220000004800 */
[----:B-1----:R-:W-:-:S03]  /*0970*/  FMUL.FTZ R9, R9, c[0x0][0x1b8] ;  /* 0x00006e0009097a20 */ /* 0x002fc60000410000 */
[----:B------:R-:W1:Y:S01]  /*0980*/  LDS R20, [R57.X4+0x3c00] ;  /* 0x003c000039147984 */ /* 0x000e620000004800 */
[----:B--2---:R-:W-:Y:S01]  /*0990*/  FMUL.FTZ R10, R10, c[0x0][0x1b8] ;  /* 0x00006e000a0a7a20 */ /* 0x004fe20000410000 */
[----:B------:R-:W-:Y:S02]  /*09a0*/  F2FP.BF16.PACK_AB R8, R9, R8 ;  /* 0x000000080908723e */ /* 0x000fe400000010ff */
[----:B------:R-:W2:Y:S01]  /*09b0*/  LDS R25, [R57.X4+0x2800] ;  /* 0x0028000039197984 */ /* 0x000ea20000004800 */
[----:B---3--:R-:W-:-:S03]  /*09c0*/  FMUL.FTZ R11, R11, c[0x0][0x1b8] ;  /* 0x00006e000b0b7a20 */ /* 0x008fc60000410000 */
[----:B------:R-:W3:Y:S01]  /*09d0*/  LDS R28, [R57.X4+0x2c00] ;  /* 0x002c0000391c7984 */ /* 0x000ee20000004800 */
[----:B----4-:R-:W-:Y:S01]  /*09e0*/  FMUL.FTZ R12, R12, c[0x0][0x1b8] ;  /* 0x00006e000c0c7a20 */ /* 0x010fe20000410000 */
[----:B------:R-:W-:Y:S02]  /*09f0*/  F2FP.BF16.PACK_AB R9, R11, R10 ;  /* 0x0000000a0b09723e */ /* 0x000fe400000010ff */
[----:B------:R-:W4:Y:S01]  /*0a00*/  LDS R22, [R57.X4+0x3800] ;  /* 0x0038000039167984 */ /* 0x000f220000004800 */
[----:B-----5:R-:W-:-:S03]  /*0a10*/  FMUL.FTZ R13, R13, c[0x0][0x1b8] ;  /* 0x00006e000d0d7a20 */ /* 0x020fc60000410000 */
[----:B------:R-:W5:Y:S01]  /*0a20*/  LDS R41, [R57.X4+0x4000] ;  /* 0x0040000039297984 */ /* 0x000f620000004800 */
[----:B------:R-:W-:Y:S01]  /*0a30*/  FMUL.FTZ R14, R14, c[0x0][0x1b8] ;  /* 0x00006e000e0e7a20 */ /* 0x000fe20000410000 */
[----:B------:R-:W-:Y:S02]  /*0a40*/  F2FP.BF16.PACK_AB R10, R13, R12 ;  /* 0x0000000c0d0a723e */ /* 0x000fe400000010ff */
[----:B------:R-:W5:Y:S01]  /*0a50*/  LDS R42, [R57.X4+0x4400] ;  /* 0x00440000392a7984 */ /* 0x000f620000004800 */
[----:B------:R-:W-:-:S03]  /*0a60*/  FMUL.FTZ R15, R15, c[0x0][0x1b8] ;  /* 0x00006e000f0f7a20 */ /* 0x000fc60000410000 */
[----:B------:R-:W5:Y:S01]  /*0a70*/  LDS R43, [R57.X4+0x4800] ;  /* 0x00480000392b7984 */ /* 0x000f620000004800 */
[----:B------:R-:W-:Y:S01]  /*0a80*/  FMUL.FTZ R23, R23, c[0x0][0x1b8] ;  /* 0x00006e0017177a20 */ /* 0x000fe20000410000 */
[----:B------:R-:W-:Y:S02]  /*0a90*/  F2FP.BF16.PACK_AB R11, R15, R14 ;  /* 0x0000000e0f0b723e */ /* 0x000fe400000010ff */
[----:B------:R-:W5:Y:S01]  /*0aa0*/  LDS R12, [R57.X4+0x5000] ;  /* 0x00500000390c7984 */ /* 0x000f620000004800 */
[----:B------:R-:W-:-:S03]  /*0ab0*/  FMUL.FTZ R26, R24, c[0x0][0x1b8] ;  /* 0x00006e00181a7a20 */ /* 0x000fc60000410000 */
[----:B------:R-:W5:Y:S01]  /*0ac0*/  LDS R13, [R57.X4+0x5400] ;  /* 0x00540000390d7984 */ /* 0x000f620000004800 */
[----:B------:R-:W-:-:S03]  /*0ad0*/  FMUL.FTZ R29, R29, c[0x0][0x1b8] ;  /* 0x00006e001d1d7a20 */ /* 0x000fc60000410000 */
[----:B------:R-:W5:Y:S01]  /*0ae0*/  LDS R14, [R57.X4+0x5800] ;  /* 0x00580000390e7984 */ /* 0x000f620000004800 */
[----:B0-----:R-:W-:Y:S01]  /*0af0*/  FMUL.FTZ R30, R21, c[0x0][0x1b8] ;  /* 0x00006e00151e7a20 */ /* 0x001fe20000410000 */
[----:B------:R-:W-:Y:S02]  /*0b00*/  F2FP.BF16.PACK_AB R21, R26, R23 ;  /* 0x000000171a15723e */ /* 0x000fe400000010ff */
[----:B------:R-:W0:Y:S01]  /*0b10*/  LDS R15, [R57.X4+0x5c00] ;  /* 0x005c0000390f7984 */ /* 0x000e220000004800 */
[----:B-1----:R-:W-:Y:S01]  /*0b20*/  FMUL.FTZ R35, R20, c[0x0][0x1b8] ;  /* 0x00006e0014237a20 */ /* 0x002fe20000410000 */
[----:B------:R-:W-:Y:S02]  /*0b30*/  F2FP.BF16.PACK_AB R29, R30, R29 ;  /* 0x0000001d1e1d723e */ /* 0x000fe400000010ff */
[----:B------:R-:W1:Y:S01]  /*0b40*/  LDS R16, [R57.X4+0x6000] ;  /* 0x0060000039107984 */ /* 0x000e620000004800 */
[----:B--2---:R-:W-:-:S03]  /*0b50*/  FMUL.FTZ R27, R25, c[0x0][0x1b8] ;  /* 0x00006e00191b7a20 */ /* 0x004fc60000410000 */
[----:B------:R-:W2:Y:S01]  /*0b60*/  LDS R17, [R57.X4+0x6400] ;  /* 0x0064000039117984 */ /* 0x000ea20000004800 */
[----:B---3--:R-:W-:-:S03]  /*0b70*/  FMUL.FTZ R28, R28, c[0x0][0x1b8] ;  /* 0x00006e001c1c7a20 */ /* 0x008fc60000410000 */
[----:B------:R-:W3:Y:S01]  /*0b80*/  LDS R18, [R57.X4+0x6800] ;  /* 0x0068000039127984 */ /* 0x000ee20000004800 */
[----:B----4-:R-:W-:Y:S01]  /*0b90*/  FMUL.FTZ R38, R22, c[0x0][0x1b8] ;  /* 0x00006e0016267a20 */ /* 0x010fe20000410000 */
[----:B------:R-:W-:Y:S02]  /*0ba0*/  F2FP.BF16.PACK_AB R23, R28, R27 ;  /* 0x0000001b1c17723e */ /* 0x000fe400000010ff */
[----:B------:R-:W4:Y:S01]  /*0bb0*/  LDS R19, [R57.X4+0x6c00] ;  /* 0x006c000039137984 */ /* 0x000f220000004800 */
[----:B-----5:R-:W-:Y:S01]  /*0bc0*/  FMUL.FTZ R44, R41, c[0x0][0x1b8] ;  /* 0x00006e00292c7a20 */ /* 0x020fe20000410000 */
        /* <DEDUP_REMOVED lines=11> */
[----:B------:R-:W-:Y:S01]  /*0c80*/  FMUL.FTZ R14, R14, c[0x0][0x1b8] ;  /* 0x00006e000e0e7a20 */ /* 0x000fe20000410000 */
[----:B------:R-:W-:Y:S02]  /*0c90*/  F2FP.BF16.PACK_AB R12, R13, R12 ;  /* 0x0000000c0d0c723e */ /* 0x000fe400000010ff */
[----:B------:R-:W5:Y:S01]  /*0ca0*/  LDS R34, [R57.X4+0x9400] ;  /* 0x0094000039227984 */ /* 0x000f620000004800 */
[----:B0-----:R-:W-:-:S03]  /*0cb0*/  FMUL.FTZ R15, R15, c[0x0][0x1b8] ;  /* 0x00006e000f0f7a20 */ /* 0x001fc60000410000 */
[----:B------:R-:W0:Y:S01]  /*0cc0*/  LDS R47, [R57.X4+0x4c00] ;  /* 0x004c0000392f7984 */ /* 0x000e220000004800 */
[----:B-1----:R-:W-:Y:S01]  /*0cd0*/  FMUL.FTZ R16, R16, c[0x0][0x1b8] ;  /* 0x00006e0010107a20 */ /* 0x002fe20000410000 */
[----:B------:R-:W-:Y:S02]  /*0ce0*/  F2FP.BF16.PACK_AB R13, R15, R14 ;  /* 0x0000000e0f0d723e */ /* 0x000fe400000010ff */
[----:B------:R-:W1:Y:S01]  /*0cf0*/  LDS R24, [R57.X4+0x7000] ;  /* 0x0070000039187984 */ /* 0x000e620000004800 */
[----:B--2---:R-:W-:-:S03]  /*0d00*/  FMUL.FTZ R17, R17, c[0x0][0x1b8] ;  /* 0x00006e0011117a20 */ /* 0x004fc60000410000 */
[----:B------:R-:W2:Y:S01]  /*0d10*/  LDS R25, [R57.X4+0x7400] ;  /* 0x0074000039197984 */ /* 0x000ea20000004800 */
[----:B---3--:R-:W-:Y:S01]  /*0d20*/  FMUL.FTZ R18, R18, c[0x0][0x1b8] ;  /* 0x00006e0012127a20 */ /* 0x008fe20000410000 */
[----:B------:R-:W-:Y:S02]  /*0d30*/  F2FP.BF16.PACK_AB R14, R17, R16 ;  /* 0x00000010110e723e */ /* 0x000fe400000010ff */
[----:B------:R-:W3:Y:S01]  /*0d40*/  LDS R27, [R57.X4+0x7800] ;  /* 0x00780000391b7984 */ /* 0x000ee20000004800 */
[----:B----4-:R-:W-:-:S03]  /*0d50*/  FMUL.FTZ R19, R19, c[0x0][0x1b8] ;  /* 0x00006e0013137a20 */ /* 0x010fc60000410000 */
        /* <DEDUP_REMOVED lines=16> */
[----:B0-----:R-:W-:Y:S01]  /*0e60*/  FMUL.FTZ R47, R47, c[0x0][0x1b8] ;  /* 0x00006e002f2f7a20 */ /* 0x001fe20000410000 */
[----:B------:R-:W-:Y:S01]  /*0e70*/  F2FP.BF16.PACK_AB R19, R19, R22 ;  /* 0x000000161313723e */ /* 0x000fe200000010ff */
[----:B------:R-:W-:Y:S01]  /*0e80*/  IMAD.SHL.U32 R22, R5, 0x2, RZ ;  /* 0x0000000205167824 */ /* 0x000fe200078e00ff */
[----:B------:R-:W0:Y:S01]  /*0e90*/  LDS R36, [R57.X4+0xb000] ;  /* 0x00b0000039247984 */ /* 0x000e220000004800 */
[----:B-1----:R-:W-:Y:S01]  /*0ea0*/  FMUL.FTZ R24, R24, c[0x0][0x1b8] ;  /* 0x00006e0018187a20 */ /* 0x002fe20000410000 */
[----:B------:R-:W-:Y:S02]  /*0eb0*/  F2FP.BF16.PACK_AB R45, R47, R46 ;  /* 0x0000002e2f2d723e */ /* 0x000fe400000010ff */
[----:B------:R-:W1:Y:S01]  /*0ec0*/  LDS R42, [R57.X4+0xb400] ;  /* 0x00b40000392a7984 */ /* 0x000e620000004800 */
[----:B--2---:R-:W-:Y:S01]  /*0ed0*/  FMUL.FTZ R25, R25, c[0x0][0x1b8] ;  /* 0x00006e0019197a20 */ /* 0x004fe20000410000 */
[----:B------:R-:W-:-:S02]  /*0ee0*/  SHF.R.S32.HI R5, RZ, 0x1f, R4 ;  /* 0x0000001fff057819 */ /* 0x000fc40000011404 */
[----:B------:R-:W2:Y:S01]  /*0ef0*/  LDS R41, [R57.X4+0xb800] ;  /* 0x00b8000039297984 */ /* 0x000ea20000004800 */
[----:B---3--:R-:W-:Y:S01]  /*0f00*/  FMUL.FTZ R27, R27, c[0x0][0x1b8] ;  /* 0x00006e001b1b7a20 */ /* 0x008fe20000410000 */
[----:B------:R-:W-:Y:S02]  /*0f10*/  F2FP.BF16.PACK_AB R16, R25, R24 ;  /* 0x000000181910723e */ /* 0x000fe400000010ff */
[----:B------:R-:W3:Y:S01]  /*0f20*/  LDS R43, [R57.X4+0xbc00] ;  /* 0x00bc0000392b7984 */ /* 0x000ee20000004800 */
[----:B----4-:R-:W-:Y:S02]  /*0f30*/  FMUL.FTZ R32, R32, c[0x0][0x1b8] ;  /* 0x00006e0020207a20 */ /* 0x010fe40000410000 */
[----:B-----5:R-:W-:Y:S01]  /*0f40*/  FMUL.FTZ R28, R28, c[0x0][0x1b8] ;  /* 0x00006e001c1c7a20 */ /* 0x020fe20000410000 */
[----:B------:R-:W-:Y:S02]  /*0f50*/  STS [R22+0xc000], R8 ;  /* 0x00c0000816007388 */ /* 0x000fe40000000800 */
[----:B------:R-:W-:Y:S01]  /*0f60*/  F2FP.BF16.PACK_AB R27, R32, R27 ;  /* 0x0000001b201b723e */ /* 0x000fe200000010ff */
[----:B------:R-:W-:Y:S01]  /*0f70*/  FMUL.FTZ R31, R31, c[0x0][0x1b8] ;  /* 0x00006e001f1f7a20 */ /* 0x000fe20000410000 */
[----:B------:R-:W-:Y:S01]  /*0f80*/  STS [R22+0xc100], R9 ;  /* 0x00c1000916007388 */ /* 0x000fe20000000800 */
[----:B------:R-:W-:-:S03]  /*0f90*/  FMUL.FTZ R37, R37, c[0x0][0x1b8] ;  /* 0x00006e0025257a20 */ /* 0x000fc60000410000 */
[----:B------:R-:W-:Y:S01]  /*0fa0*/  F2FP.BF16.PACK_AB R28, R31, R28 ;  /* 0x0000001c1f1c723e */ /* 0x000fe200000010ff */
[----:B------:R-:W-:Y:S01]  /*0fb0*/  STS [R22+0xd800], R29 ;  /* 0x00d8001d16007388 */ /* 0x000fe20000000800 */
[----:B------:R-:W-:-:S03]  /*0fc0*/  FMUL.FTZ R40, R40, c[0x0][0x1b8] ;  /* 0x00006e0028287a20 */ /* 0x000fc60000410000 */
[----:B------:R-:W-:Y:S01]  /*0fd0*/  STS [R22+0xd900], R38 ;  /* 0x00d9002616007388 */ /* 0x000fe20000000800 */
[----:B------:R-:W-:Y:S01]  /*0fe0*/  FMUL.FTZ R35, R35, c[0x0][0x1b8] ;  /* 0x00006e0023237a20 */ /* 0x000fe20000410000 */
[----:B------:R-:W-:Y:S02]  /*0ff0*/  F2FP.BF16.PACK_AB R37, R40, R37 ;  /* 0x000000252825723e */ /* 0x000fe400000010ff */
[----:B------:R-:W-:Y:S01]  /*1000*/  STS [R22+0xc400], R10 ;  /* 0x00c4000a16007388 */ /* 0x000fe20000000800 */
[----:B------:R-:W-:-:S03]  /*1010*/  FMUL.FTZ R18, R39, c[0x0][0x1b8] ;  /* 0x00006e0027127a20 */ /* 0x000fc60000410000 */
[----:B------:R-:W-:Y:S01]  /*1020*/  STS [R22+0xc500], R11 ;  /* 0x00c5000b16007388 */ /* 0x000fe20000000800 */
[----:B0-----:R-:W-:Y:S01]  /*1030*/  FMUL.FTZ R36, R36, c[0x0][0x1b8] ;  /* 0x00006e0024247a20 */ /* 0x001fe20000410000 */
[----:B------:R-:W-:Y:S02]  /*1040*/  F2FP.BF16.PACK_AB R18, R18, R35 ;  /* 0x000000231212723e */ /* 0x000fe400000010ff */
[----:B------:R-:W-:Y:S01]  /*1050*/  STS [R22+0xdc00], R44 ;  /* 0x00dc002c16007388 */ /* 0x000fe20000000800 */
[----:B-1----:R-:W-:-:S03]  /*1060*/  FMUL.FTZ R17, R42, c[0x0][0x1b8] ;  /* 0x00006e002a117a20 */ /* 0x002fc60000410000 */
[----:B------:R-:W-:Y:S01]  /*1070*/  STS [R22+0xdd00], R45 ;  /* 0x00dd002d16007388 */ /* 0x000fe20000000800 */
[----:B--2---:R-:W-:Y:S01]  /*1080*/  FMUL.FTZ R41, R41, c[0x0][0x1b8] ;  /* 0x00006e0029297a20 */ /* 0x004fe20000410000 */
[----:B------:R-:W-:Y:S02]  /*1090*/  F2FP.BF16.PACK_AB R17, R17, R36 ;  /* 0x000000241111723e */ /* 0x000fe400000010ff */
[----:B------:R-:W-:Y:S01]  /*10a0*/  STS [R22+0xc800], R21 ;  /* 0x00c8001516007388 */ /* 0x000fe20000000800 */
[----:B---3--:R-:W-:-:S03]  /*10b0*/  FMUL.FTZ R20, R43, c[0x0][0x1b8] ;  /* 0x00006e002b147a20 */ /* 0x008fc60000410000 */
[----:B------:R-:W-:Y:S02]  /*10c0*/  STS [R22+0xc900], R23 ;  /* 0x00c9001716007388 */ /* 0x000fe40000000800 */
[----:B------:R-:W-:Y:S02]  /*10d0*/  F2FP.BF16.PACK_AB R20, R20, R41 ;  /* 0x000000291414723e */ /* 0x000fe400000010ff */
[----:B------:R0:W-:Y:S04]  /*10e0*/  STS [R22+0xe000], R12 ;  /* 0x00e0000c16007388 */ /* 0x0001e80000000800 */
[----:B------:R1:W-:Y:S04]  /*10f0*/  STS [R22+0xe100], R13 ;  /* 0x00e1000d16007388 */ /* 0x0003e80000000800 */
[----:B------:R-:W-:Y:S01]  /*1100*/  STS [R22+0xf000], R14 ;  /* 0x00f0000e16007388 */ /* 0x000fe20000000800 */
[----:B0-----:R-:W-:-:S03]  /*1110*/  IMAD.SHL.U32 R12, R7, 0x2, RZ ;  /* 0x00000002070c7824 */ /* 0x001fc600078e00ff */
[----:B------:R0:W-:Y:S01]  /*1120*/  STS [R22+0xf100], R15 ;  /* 0x00f1000f16007388 */ /* 0x0001e20000000800 */
[----:B-1----:R-:W-:-:S03]  /*1130*/  IADD3 R13, R6, 0x20, RZ ;  /* 0x00000020060d7810 */ /* 0x002fc60007ffe0ff */
[----:B------:R-:W-:Y:S01]  /*1140*/  STS [R22+0x10800], R19 ;  /* 0x0108001316007388 */ /* 0x000fe20000000800 */
[----:B------:R-:W-:-:S03]  /*1150*/  ISETP.GE.OR P3, PT, R13, R55, P1 ;  /* 0x000000370d00720c */ /* 0x000fc60000f66670 */
[----:B------:R-:W-:Y:S01]  /*1160*/  STS [R22+0x10900], R33 ;  /* 0x0109002116007388 */ /* 0x000fe20000000800 */
[----:B------:R-:W-:Y:S01]  /*1170*/  IADD3 R13, R6, 0x50, RZ ;  /* 0x00000050060d7810 */ /* 0x000fe20007ffe0ff */
[----:B0-----:R-:W-:Y:S01]  /*1180*/  IMAD R15, R0, c[0x0][0x1a8], RZ ;  /* 0x00006a00000f7a24 */ /* 0x001fe200078e02ff */
[----:B------:R-:W-:Y:S01]  /*1190*/  IADD3 R0, R6, 0x10, RZ ;  /* 0x0000001006007810 */ /* 0x000fe20007ffe0ff */
[----:B------:R0:W-:Y:S01]  /*11a0*/  STS [R22+0xf400], R16 ;  /* 0x00f4001016007388 */ /* 0x0001e20000000800 */
[-C--:B------:R-:W-:Y:S02]  /*11b0*/  ISETP.GE.OR P6, PT, R13, R55.reuse, P1 ;  /* 0x000000370d00720c */ /* 0x080fe40000fc6670 */
[----:B------:R-:W-:Y:S01]  /*11c0*/  ISETP.GE.OR P2, PT, R0, R55, P1 ;  /* 0x000000370000720c */ /* 0x000fe20000f46670 */
[----:B------:R-:W-:Y:S01]  /*11d0*/  STS [R22+0xf500], R27 ;  /* 0x00f5001b16007388 */ /* 0x000fe20000000800 */
[----:B------:R-:W-:-:S03]  /*11e0*/  IADD3 R0, R6, 0x30, RZ ;  /* 0x0000003006007810 */ /* 0x000fc60007ffe0ff */
[----:B------:R-:W-:Y:S01]  /*11f0*/  STS [R22+0x10c00], R37 ;  /* 0x010c002516007388 */ /* 0x000fe20000000800 */
[----:B------:R-:W-:Y:S01]  /*1200*/  ISETP.GE.OR P4, PT, R0, R55, P1 ;  /* 0x000000370000720c */ /* 0x000fe20000f86670 */
[----:B------:R-:W-:Y:S01]  /*1210*/  IMAD R0, R3, c[0x0][0x1b0], RZ ;  /* 0x00006c0003007a24 */ /* 0x000fe200078e02ff */
[----:B0-----:R-:W-:Y:S01]  /*1220*/  LEA R16, R7, 0xc000, 0x1 ;  /* 0x0000c00007107811 */ /* 0x001fe200078e08ff */
[----:B------:R-:W-:Y:S02]  /*1230*/  STS [R22+0x10d00], R18 ;  /* 0x010d001216007388 */ /* 0x000fe40000000800 */
[----:B------:R-:W-:Y:S02]  /*1240*/  IMAD R13, R53, c[0x0][0x1b4], R0 ;  /* 0x00006d00350d7a24 */ /* 0x000fe400078e0200 */
[----:B------:R-:W-:Y:S04]  /*1250*/  STS [R22+0xf800], R28 ;  /* 0x00f8001c16007388 */ /* 0x000fe80000000800 */
[----:B------:R-:W-:Y:S04]  /*1260*/  STS [R22+0xf900], R26 ;  /* 0x00f9001a16007388 */ /* 0x000fe80000000800 */
[----:B------:R0:W-:Y:S04]  /*1270*/  STS [R22+0x11000], R17 ;  /* 0x0110001116007388 */ /* 0x0001e80000000800 */
[----:B------:R1:W-:Y:S04]  /*1280*/  STS [R22+0x11100], R20 ;  /* 0x0111001416007388 */ /* 0x0003e80000000800 */
[----:B------:R-:W-:Y:S01]  /*1290*/  BAR.SYNC.DEFER_BLOCKING 0x0 ;  /* 0x0000000000007b1d */ /* 0x000fe20000010000 */
[----:B0-----:R-:W-:-:S02]  /*12a0*/  IMAD R17, R2, c[0x0][0x1ac], R15 ;  /* 0x00006b0002117a24 */ /* 0x001fc400078e020f */
[----:B------:R-:W-:Y:S01]  /*12b0*/  IMAD.WIDE.U32 R14, R2, c[0x0][0x1a8], R4 ;  /* 0x00006a00020e7a25 */ /* 0x000fe200078e0004 */
[----:B------:R-:W-:Y:S01]  /*12c0*/  IADD3 R2, R6, 0x40, RZ ;  /* 0x0000004006027810 */ /* 0x000fe20007ffe0ff */
[----:B------:R-:W-:Y:S02]  /*12d0*/  CS2R R4, SRZ ;  /* 0x0000000000047805 */ /* 0x000fe4000001ff00 */
[----:B------:R-:W-:Y:S01]  /*12e0*/  @P0 MOV R4, R54 ;  /* 0x0000003600040202 */ /* 0x000fe20000000f00 */
[----:B------:R-:W-:Y:S01]  /*12f0*/  IMAD.IADD R15, R15, 0x1, R17 ;  /* 0x000000010f0f7824 */ /* 0x000fe200078e0211 */
[-C--:B------:R-:W-:Y:S02]  /*1300*/  ISETP.GE.OR P5, PT, R2, R55.reuse, P1 ;  /* 0x000000370200720c */ /* 0x080fe40000fa6670 */
[----:B------:R-:W-:Y:S01]  /*1310*/  ISETP.GE.OR P1, PT, R6, R55, P1 ;  /* 0x000000370600720c */ /* 0x000fe20000f26670 */
[----:B------:R-:W-:Y:S01]  /*1320*/  IMAD.WIDE.U32 R2, R53, c[0x0][0x1b0], R14 ;  /* 0x00006c0035027a25 */ /* 0x000fe200078e000e */
[----:B------:R-:W-:-:S02]  /*1330*/  @P0 SHF.R.S32.HI R5, RZ, 0x1f, R54 ;  /* 0x0000001fff050819 */ /* 0x000fc40000011436 */
[----:B------:R-:W-:-:S04]  /*1340*/  IADD3 R4, P0, R6, R4, RZ ;  /* 0x0000000406047210 */ /* 0x000fc80007f1e0ff */
[----:B------:R-:W-:Y:S01]  /*1350*/  LEA.HI.X.SX32 R5, R6, R5, 0x1, P0 ;  /* 0x0000000506057211 */ /* 0x000fe200000f0eff */
[----:B------:R1:W0:Y:S04]  /*1360*/  LDS.128 R8, [R12+0xca00] ;  /* 0x00ca00000c087984 */ /* 0x0002280000000c00 */
[----:B------:R-:W-:-:S04]  /*1370*/  IMAD.WIDE R52, R52, 0x60, R4 ;  /* 0x0000006034347825 */ /* 0x000fc800078e0204 */
[----:B------:R-:W-:Y:S01]  /*1380*/  IMAD.IADD R5, R3, 0x1, R13 ;  /* 0x0000000103057824 */ /* 0x000fe200078e020d */
[----:B------:R-:W-:Y:S05]  /*1390*/  @P1 BRA `(.L_x_976) ;  /* 0x0000009000001947 */ /* 0x000fea0003800000 */
[----:B------:R-:W2:Y:S01]  /*13a0*/  LDS.128 R16, [R16] ;  /* 0x0000000010107984 */ /* 0x000ea20000000c00 */
[----:B------:R-:W-:Y:S02]  /*13b0*/  IMAD R13, R53, c[0x0][0x1a0], RZ ;  /* 0x00006800350d7a24 */ /* 0x000fe400078e02ff */
[----:B------:R-:W-:Y:S02]  /*13c0*/  IMAD.MOV.U32 R4, RZ, RZ, R2 ;  /* 0x000000ffff047224 */ /* 0x000fe400078e0002 */
[C---:B------:R-:W-:Y:S02]  /*13d0*/  IMAD R13, R52.reuse, c[0x0][0x1a4], R13 ;  /* 0x00006900340d7a24 */ /* 0x040fe400078e020d */
[----:B------:R-:W-:-:S04]  /*13e0*/  IMAD.WIDE.U32 R6, R52, c[0x0][0x1a0], R4 ;  /* 0x0000680034067a25 */ /* 0x000fc800078e0004 */
[----:B------:R-:W-:Y:S01]  /*13f0*/  IMAD.IADD R7, R7, 0x1, R13 ;  /* 0x0000000107077824 */ /* 0x000fe200078e020d */
[----:B------:R-:W-:-:S04]  /*1400*/  LEA R14, P0, R6, c[0x0][0x188], 0x1 ;  /* 0x00006200060e7a11 */ /* 0x000fc800078008ff */
[----:B------:R-:W-:-:S05]  /*1410*/  LEA.HI.X R15, R6, c[0x0][0x18c], R7, 0x1, P0 ;  /* 0x00006300060f7a11 */ /* 0x000fca00000f0c07 */
[----:B--2---:R2:W-:Y:S04]  /*1420*/  STG.E.128 [R14.64], R16 ;  /* 0x000000100e007986 */ /* 0x0045e8000c101d04 */
.L_x_976:
[----:B------:R-:W-:Y:S05]  /*1430*/  BSYNC B0 ;  /* 0x0000000000007941 */ /* 0x000fea0003800000 */
.L_x_975:
[----:B--2---:R2:W3:Y:S01]  /*1440*/  LDS.128 R16, [R12+0xc200] ;  /* 0x00c200000c107984 */ /* 0x0044e20000000c00 */
[----:B------:R-:W-:Y:S01]  /*1450*/  BSSY B0, `(.L_x_977) ;  /* 0x000000d000007945 */ /* 0x000fe20003800000 */
[----:B------:R-:W-:Y:S05]  /*1460*/  @P2 BRA `(.L_x_978) ;  /* 0x000000b000002947 */ /* 0x000fea0003800000 */
[----:B------:R-:W-:Y:S01]  /*1470*/  IADD3 R13, P0, R52, 0x10, RZ ;  /* 0x00000010340d7810 */ /* 0x000fe20007f1e0ff */
[----:B------:R-:W-:Y:S02]  /*1480*/  IMAD.MOV.U32 R6, RZ, RZ, R2 ;  /* 0x000000ffff067224 */ /* 0x000fe400078e0002 */
[----:B------:R-:W-:Y:S01]  /*1490*/  IMAD.MOV.U32 R7, RZ, RZ, R5 ;  /* 0x000000ffff077224 */ /* 0x000fe200078e0005 */
[----:B------:R-:W-:-:S03]  /*14a0*/  IADD3.X R0, RZ, R53, RZ, P0, !PT ;  /* 0x00000035ff007210 */ /* 0x000fc600007fe4ff */
[----:B------:R-:W-:-:S04]  /*14b0*/  IMAD.WIDE.U32 R6, R13, c[0x0][0x1a0], R6 ;  /* 0x000068000d067a25 */ /* 0x000fc800078e0006 */
[----:B------:R-:W-:Y:S01]  /*14c0*/  IMAD R0, R0, c[0x0][0x1a0], RZ ;  /* 0x0000680000007a24 */ /* 0x000fe200078e02ff */
[----:B------:R-:W-:-:S03]  /*14d0*/  LEA R14, P0, R6, c[0x0][0x188], 0x1 ;  /* 0x00006200060e7a11 */ /* 0x000fc600078008ff */
[----:B------:R-:W-:-:S04]  /*14e0*/  IMAD R13, R13, c[0x0][0x1a4], R0 ;  /* 0x000069000d0d7a24 */ /* 0x000fc800078e0200 */
[----:B------:R-:W-:-:S05]  /*14f0*/  IMAD.IADD R7, R7, 0x1, R13 ;  /* 0x0000000107077824 */ /* 0x000fca00078e020d */
[----:B------:R-:W-:-:S05]  /*1500*/  LEA.HI.X R15, R6, c[0x0][0x18c], R7, 0x1, P0 ;  /* 0x00006300060f7a11 */ /* 0x000fca00000f0c07 */
[----:B---3--:R3:W-:Y:S02]  /*1510*/  STG.E.128 [R14.64], R16 ;  /* 0x000000100e007986 */ /* 0x0087e4000c101d04 */
.L_x_978:
[----:B------:R-:W-:Y:S05]  /*1520*/  BSYNC B0 ;  /* 0x0000000000007941 */ /* 0x000fea0003800000 */
.L_x_977:
[----:B---3--:R3:W4:Y:S01]  /*1530*/  LDS.128 R16, [R12+0xc400] ;  /* 0x00c400000c107984 */ /* 0x0087220000000c00 */
        /* <DEDUP_REMOVED lines=12> */
[----:B----4-:R4:W-:Y:S02]  /*1600*/  STG.E.128 [R14.64], R16 ;  /* 0x000000100e007986 */ /* 0x0109e4000c101d04 */
.L_x_980:
[----:B------:R-:W-:Y:S05]  /*1610*/  BSYNC B0 ;  /* 0x0000000000007941 */ /* 0x000fea0003800000 */
.L_x_979:
[----:B----4-:R4:W1:Y:S01]  /*1620*/  LDS.128 R16, [R12+0xc600] ;  /* 0x00c600000c107984 */ /* 0x0108620000000c00 */
        /* <DEDUP_REMOVED lines=9> */
[----:B------:R-:W-:-:S05]  /*16c0*/  IMAD R13, R13, c[0x0][0x1a4], R0 ;  /* 0x000069000d0d7a24 */ /* 0x000fca00078e0200 */
[----:B------:R-:W-:-:S04]  /*16d0*/  IADD3 R7, R7, R13, RZ ;  /* 0x0000000d07077210 */ /* 0x000fc80007ffe0ff */
[----:B------:R-:W-:-:S05]  /*16e0*/  LEA.HI.X R15, R6, c[0x0][0x18c], R7, 0x1, P0 ;  /* 0x00006300060f7a11 */ /* 0x000fca00000f0c07 */
[----:B-1----:R1:W-:Y:S02]  /*16f0*/  STG.E.128 [R14.64], R16 ;  /* 0x000000100e007986 */ /* 0x0023e4000c101d04 */
.L_x_982:
[----:B------:R-:W-:Y:S05]  /*1700*/  BSYNC B0 ;  /* 0x0000000000007941 */ /* 0x000fea0003800000 */
.L_x_981:
[----:B-1234-:R-:W1:Y:S01]  /*1710*/  LDS.128 R12, [R12+0xc800] ;  /* 0x00c800000c0c7984 */ /* 0x01ee620000000c00 */
[----:B------:R-:W-:Y:S01]  /*1720*/  BSSY B0, `(.L_x_983) ;  /* 0x000000d000007945 */ /* 0x000fe20003800000 */
        /* <DEDUP_REMOVED lines=8> */
[----:B------:R-:W-:-:S04]  /*17b0*/  IMAD R17, R17, c[0x0][0x1a4], R0 ;  /* 0x0000690011117a24 */ /* 0x000fc800078e0200 */
[----:B------:R-:W-:-:S05]  /*17c0*/  IMAD.IADD R7, R7, 0x1, R17 ;  /* 0x0000000107077824 */ /* 0x000fca00078e0211 */
[----:B------:R-:W-:-:S05]  /*17d0*/  LEA.HI.X R17, R6, c[0x0][0x18c], R7, 0x1, P0 ;  /* 0x0000630006117a11 */ /* 0x000fca00000f0c07 */
[----:B-1----:R1:W-:Y:S02]  /*17e0*/  STG.E.128 [R16.64], R12 ;  /* 0x0000000c10007986 */ /* 0x0023e4000c101d04 */
.L_x_984:
[----:B------:R-:W-:Y:S05]  /*17f0*/  BSYNC B0 ;  /* 0x0000000000007941 */ /* 0x000fea0003800000 */
.L_x_983:
[----:B------:R-:W-:Y:S05]  /*1800*/  @P6 EXIT ;  /* 0x000000000000694d */ /* 0x000fea0003800000 */
[----:B------:R-:W-:Y:S02]  /*1810*/  IADD3 R7, P0, R52, 0x50, RZ ;  /* 0x0000005034077810 */ /* 0x000fe40007f1e0ff */
        /* <DEDUP_REMOVED lines=8> */
[----:B0-----:R-:W-:Y:S01]  /*18a0*/  STG.E.128 [R4.64], R8 ;  /* 0x0000000804007986 */ /* 0x001fe2000c101d04 */
[----:B------:R-:W-:Y:S05]  /*18b0*/  EXIT ;  /* 0x000000000000794d */ /* 0x000fea0003800000 */
.L_x_985:
        /* <DEDUP_REMOVED lines=12> */
.L_x_2313:


//--------------------- .text._ZN7cutlass13device_kernelIN5flash19enable_sm80_to_sm89INS1_16FlashAttnBwdSm80INS1_25CollectiveMainloopBwdSm80ILi2ELi1EN4cute5tupleIJNS5_1CILi64EEENS7_ILi96EEENS7_ILi128EEEEEENS_10bfloat16_tEfNS_4arch4Sm80ELb1ELb0ELb1ELb1ELb1ELb0ELb0ELb0ELi2ELi2ELi2ELi2ELb1EEENS1_24CollectiveEpilogueBwdGQAISB_fSE_Li256ELb1ELb1EEENS1_25SingleTileBwdLPTSchedulerILb1ELi96ELb1EEEEEEEEEvNT_6ParamsE --------------------------
	.section	.text._ZN7cutlass13device_kernelIN5flash19enable_sm80_to_sm89INS1_16FlashAttnBwdSm80INS1_25CollectiveMainloopBwdSm80ILi2ELi1EN4cute5tupleIJNS5_1CILi64EEENS7_ILi96EEENS7_ILi128EEEEEENS_10bfloat16_tEfNS_4arch4Sm80ELb1ELb0ELb1ELb1ELb1ELb0ELb0ELb0ELi2ELi2ELi2ELi2ELb1EEENS1_24CollectiveEpilogueBwdGQAISB_fSE_Li256ELb1ELb1EEENS1_25SingleTileBwdLPTSchedulerILb1ELi96ELb1EEEEEEEEEvNT_6ParamsE,"ax",@progbits
	.sectioninfo	@"SHI_REGISTERS=254"
	.align	128
.text._ZN7cutlass13device_kernelIN5flash19enable_sm80_to_sm89INS1_16FlashAttnBwdSm80INS1_25CollectiveMainloopBwdSm80ILi2ELi1EN4cute5tupleIJNS5_1CILi64EEENS7_ILi96EEENS7_ILi128EEEEEENS_10bfloat16_tEfNS_4arch4Sm80ELb1ELb0ELb1ELb1ELb1ELb0ELb0ELb0ELi2ELi2ELi2ELi2ELb1EEENS1_24CollectiveEpilogueBwdGQAISB_fSE_Li256ELb1ELb1EEENS1_25SingleTileBwdLPTSchedulerILb1ELi96ELb1EEEEEEEEEvNT_6ParamsE:
        .type           _ZN7cutlass13device_kernelIN5flash19enable_sm80_to_sm89INS1_16FlashAttnBwdSm80INS1_25CollectiveMainloopBwdSm80ILi2ELi1EN4cute5tupleIJNS5_1CILi64EEENS7_ILi96EEENS7_ILi128EEEEEENS_10bfloat16_tEfNS_4arch4Sm80ELb1ELb0ELb1ELb1ELb1ELb0ELb0ELb0ELi2ELi2ELi2ELi2ELb1EEENS1_24CollectiveEpilogueBwdGQAISB_fSE_Li256ELb1ELb1EEENS1_25SingleTileBwdLPTSchedulerILb1ELi96ELb1EEEEEEEEEvNT_6ParamsE,@function
        .size           _ZN7cutlass13device_kernelIN5flash19enable_sm80_to_sm89INS1_16FlashAttnBwdSm80INS1_25CollectiveMainloopBwdSm80ILi2ELi1EN4cute5tupleIJNS5_1CILi64EEENS7_ILi96EEENS7_ILi128EEEEEENS_10bfloat16_tEfNS_4arch4Sm80ELb1ELb0ELb1ELb1ELb1ELb0ELb0ELb0ELi2ELi2ELi2ELi2ELb1EEENS1_24CollectiveEpilogueBwdGQAISB_fSE_Li256ELb1ELb1EEENS1_25SingleTileBwdLPTSchedulerILb1ELi96ELb1EEEEEEEEEvNT_6ParamsE,(.L_x_2314 - _ZN7cutlass13device_kernelIN5flash19enable_sm80_to_sm89INS1_16FlashAttnBwdSm80INS1_25CollectiveMainloopBwdSm80ILi2ELi1EN4cute5tupleIJNS5_1CILi64EEENS7_ILi96EEENS7_ILi128EEEEEENS_10bfloat16_tEfNS_4arch4Sm80ELb1ELb0ELb1ELb1ELb1ELb0ELb0ELb0ELi2ELi2ELi2ELi2ELb1EEENS1_24CollectiveEpilogueBwdGQAISB_fSE_Li256ELb1ELb1EEENS1_25SingleTileBwdLPTSchedulerILb1ELi96ELb1EEEEEEEEEvNT_6ParamsE)
        .other          _ZN7cutlass13device_kernelIN5flash19enable_sm80_to_sm89INS1_16FlashAttnBwdSm80INS1_25CollectiveMainloopBwdSm80ILi2ELi1EN4cute5tupleIJNS5_1CILi64EEENS7_ILi96EEENS7_ILi128EEEEEENS_10bfloat16_tEfNS_4arch4Sm80ELb1ELb0ELb1ELb1ELb1ELb0ELb0ELb0ELi2ELi2ELi2ELi2ELb1EEENS1_24CollectiveEpilogueBwdGQAISB_fSE_Li256ELb1ELb1EEENS1_25SingleTileBwdLPTSchedulerILb1ELi96ELb1EEEEEEEEEvNT_6ParamsE,@"STO_CUDA_ENTRY STV_DEFAULT"
_ZN7cutlass13device_kernelIN5flash19enable_sm80_to_sm89INS1_16FlashAttnBwdSm80INS1_25CollectiveMainloopBwdSm80ILi2ELi1EN4cute5tupleIJNS5_1CILi64EEENS7_ILi96EEENS7_ILi128EEEEEENS_10bfloat16_tEfNS_4arch4Sm80ELb1ELb0ELb1ELb1ELb1ELb0ELb0ELb0ELi2ELi2ELi2ELi2ELb1EEENS1_24CollectiveEpilogueBwdGQAISB_fSE_Li256ELb1ELb1EEENS1_25SingleTileBwdLPTSchedulerILb1ELi96ELb1EEEEEEEEEvNT_6ParamsE:
        /* <DEDUP_REMOVED lines=30> */
.L_x_987:
[----:B------:R-:W-:Y:S02]  /*01e0*/  ULDC UR7, c[0x0][0x3b4] ;  /* 0x0000ed0000077ab9 */ /* 0x000fe40000000800 */
[----:B------:R-:W-:Y:S02]  /*01f0*/  UISETP.NE.AND UP0, UPT, UR7, 0x1, UPT ;  /* 0x000000010700788c */ /* 0x000fe4000bf05270 */
[----:B------:R-:W-:Y:S02]  /*0200*/  ULDC.64 UR4, c[0x0][0x3b8] ;  /* 0x0000ee0000047ab9 */ /* 0x000fe40000000a00 */
[----:B------:R-:W-:Y:S02]  /*0210*/  UIMAD.WIDE.U32 UR10, UR6, UR4, URZ ;  /* 0x00000004060a72a5 */ /* 0x000fe4000f8e003f */
[----:B------:R-:W-:-:S05]  /*0220*/  UMOV UR8, UR6 ;  /* 0x0000000600087c82 */ /* 0x000fca0008000000 */
[----:B------:R-:W-:-:S04]  /*0230*/  @UP0 USHF.R.U32.HI UR8, URZ, UR5, UR11 ;  /* 0x000000053f080299 */ /* 0x000fc8000801160b */
[----:B------:R-:W-:-:S04]  /*0240*/  UIMAD UR7, UR8, UR7, URZ ;  /* 0x00000007080772a4 */ /* 0x000fc8000f8e023f */
.L_x_988:
        /* <DEDUP_REMOVED lines=22> */
.L_x_989:
        /* <DEDUP_REMOVED lines=14> */
.L_x_991:
[----:B------:R-:W-:Y:S02]  /*0490*/  ULDC UR4, c[0x0][0x3dc] ;  /* 0x0000f70000047ab9 */ /* 0x000fe40000000800 */
.L_x_990:
        /* <DEDUP_REMOVED lines=9> */
.L_x_986:
        /* <DEDUP_REMOVED lines=21> */
.L_x_993:
[----:B------:R-:W-:Y:S02]  /*0680*/  ULDC UR7, c[0x0][0x3b4] ;  /* 0x0000ed0000077ab9 */ /* 0x000fe40000000800 */
[----:B------:R-:W-:Y:S02]  /*0690*/  UISETP.NE.AND UP0, UPT, UR7, 0x1, UPT ;  /* 0x000000010700788c */ /* 0x000fe4000bf05270 */
[----:B------:R-:W-:Y:S02]  /*06a0*/  ULDC.64 UR4, c[0x0][0x3b8] ;  /* 0x0000ee0000047ab9 */ /* 0x000fe40000000a00 */
[----:B------:R-:W-:Y:S02]  /*06b0*/  UIMAD.WIDE.U32 UR10, UR6, UR4, URZ ;  /* 0x00000004060a72a5 */ /* 0x000fe4000f8e003f */
[----:B------:R-:W-:-:S05]  /*06c0*/  UMOV UR8, UR6 ;  /* 0x0000000600087c82 */ /* 0x000fca0008000000 */
[----:B------:R-:W-:-:S04]  /*06d0*/  @UP0 USHF.R.U32.HI UR8, URZ, UR5, UR11 ;  /* 0x000000053f080299 */ /* 0x000fc8000801160b */
[----:B------:R-:W-:-:S04]  /*06e0*/  UIMAD UR7, UR8, UR7, URZ ;  /* 0x00000007080772a4 */ /* 0x000fc8000f8e023f */
.L_x_994:
        /* <DEDUP_REMOVED lines=22> */
.L_x_995:
        /* <DEDUP_REMOVED lines=14> */
.L_x_997:
[----:B------:R-:W-:Y:S02]  /*0930*/  ULDC UR4, c[0x0][0x3dc] ;  /* 0x0000f70000047ab9 */ /* 0x000fe40000000800 */
.L_x_996:
        /* <DEDUP_REMOVED lines=8> */
.L_x_992:
[----:B------:R-:W-:-:S13]  /*09c0*/  ISETP.LE.AND P0, PT, RZ, UR13, PT ;  /* 0x0000000dff007c0c */ /* 0x000fda000bf03270 */
[----:B------:R-:W-:Y:S05]  /*09d0*/  @!P0 EXIT ;  /* 0x000000000000894d */ /* 0x000fea0003800000 */
[----:B------:R-:W-:Y:S02]  /*09e0*/  ULDC.64 UR4, c[0x0][0x2c8] ;  /* 0x0000b20000047ab9 */ /* 0x000fe40000000a00 */
[----:B------:R-:W-:Y:S02]  /*09f0*/  UISETP.NE.U32.AND UP2, UPT, URZ, UR4, UPT ;  /* 0x000000043f00728c */ /* 0x000fe4000bf45070 */
[----:B------:R-:W-:Y:S02]  /*0a00*/  ULDC.64 UR6, c[0x0][0x2d0] ;  /* 0x0000b40000067ab9 */ /* 0x000fe40000000a00 */
[----:B------:R-:W-:Y:S02]  /*0a10*/  UISETP.NE.AND.EX UP2, UPT, URZ, UR5, UPT, UP2 ;  /* 0x000000053f00728c */ /* 0x000fe4000bf45320 */
[----:B------:R-:W-:Y:S02]  /*0a20*/  UISETP.NE.U32.AND UP1, UPT, URZ, UR6, UPT ;  /* 0x000000063f00728c */ /* 0x000fe4000bf25070 */
[----:B------:R-:W-:-:S02]  /*0a30*/  UMOV UR4, 0x4 ;  /* 0x0000000400047882 */ /* 0x000fc40000000000 */
[----:B------:R-:W-:Y:S01]  /*0a40*/  ULDC.64 UR8, c[0x0][0x2c8] ;  /* 0x0000b20000087ab9 */ /* 0x000fe20000000a00 */
[----:B------:R-:W-:Y:S01]  /*0a50*/  PLOP3.LUT P2, PT, PT, PT, UP2, 0x80, 0x0 ;  /* 0x000000000000781c */ /* 0x000fe20003f4f028 */
[----:B------:R-:W-:Y:S02]  /*0a60*/  UIMAD.WIDE UR8, UR13, UR4, UR8 ;  /* 0x000000040d0872a5 */ /* 0x000fe4000f8e0208 */
[----:B------:R-:W-:Y:S02]  /*0a70*/  UISETP.NE.AND.EX UP1, UPT, URZ, UR7, UPT, UP1 ;  /* 0x000000073f00728c */ /* 0x000fe4000bf25310 */
[----:B------:R-:W-:Y:S02]  /*0a80*/  ULDC.64 UR10, c[0x0][0x2d0] ;  /* 0x0000b400000a7ab9 */ /* 0x000fe40000000a00 */
[----:B------:R-:W-:Y:S01]  /*0a90*/  IMAD.U32 R8, RZ, RZ, UR8 ;  /* 0x00000008ff087e24 */ /* 0x000fe2000f8e00ff */
[----:B------:R-:W-:Y:S01]  /*0aa0*/  UIMAD.WIDE UR10, UR13, UR4, UR10 ;  /* 0x000000040d0a72a5 */ /* 0x000fe2000f8e020a */
[----:B------:R-:W-:Y:S01]  /*0ab0*/  IMAD.U32 R9, RZ, RZ, UR9 ;  /* 0x00000009ff097e24 */ /* 0x000fe2000f8e00ff */
[----:B------:R-:W-:Y:S01]  /*0ac0*/  PLOP3.LUT P1, PT, PT, PT, UP1, 0x80, 0x0 ;  /* 0x000000000000781c */ /* 0x000fe20003f2f018 */
[----:B------:R-:W-:-:S02]  /*0ad0*/  ULDC.64 UR6, c[0x0][0x2d8] ;  /* 0x0000b60000067ab9 */ /* 0x000fc40000000a00 */
[----:B------:R-:W-:Y:S01]  /*0ae0*/  UISETP.NE.U32.AND UP0, UPT, URZ, UR6, UPT ;  /* 0x000000063f00728c */ /* 0x000fe2000bf05070 */
[----:B------:R-:W2:Y:S01]  /*0af0*/  @P2 LDG.E R0, [R8.64] ;  /* 0x0000001208002981 */ /* 0x000ea2000c1e1900 */
[----:B------:R-:W-:Y:S01]  /*0b00*/  MOV R6, UR10 ;  /* 0x0000000a00067c02 */ /* 0x000fe20008000f00 */
[----:B------:R-:W-:Y:S01]  /*0b10*/  IMAD.U32 R7, RZ, RZ, UR11 ;  /* 0x0000000bff077e24 */ /* 0x000fe2000f8e00ff */
[----:B------:R-:W-:Y:S01]  /*0b20*/  UISETP.NE.AND.EX UP0, UPT, URZ, UR7, UPT, UP0 ;  /* 0x000000073f00728c */ /* 0x000fe2000bf05300 */
[----:B------:R-:W3:Y:S02]  /*0b30*/  @P2 LDG.E R3, [R8.64] ;  /* 0x0000001208032981 */ /* 0x000ee4000c1e1900 */
[----:B------:R-:W-:-:S03]  /*0b40*/  ULDC.64 UR6, c[0x0][0x2d8] ;  /* 0x0000b60000067ab9 */ /* 0x000fc60000000a00 */
[----:B------:R-:W4:Y:S01]  /*0b50*/  @P1 LDG.E R2, [R6.64] ;  /* 0x0000001206021981 */ /* 0x000f22000c1e1900 */
[----:B------:R-:W-:-:S04]  /*0b60*/  PLOP3.LUT P0, PT, PT, PT, UP0, 0x80, 0x0 ;  /* 0x000000000000781c */ /* 0x000fc80003f0f008 */
        /* <DEDUP_REMOVED lines=8> */
[----:B------:R-:W-:Y:S02]  /*0bf0*/  UMOV UR24, URZ ;  /* 0x0000003f00187c82 */ /* 0x000fe40008000000 */
[----:B------:R-:W-:-:S02]  /*0c00*/  UMOV UR25, URZ ;  /* 0x0000003f00197c82 */ /* 0x000fc40008000000 */
        /* <DEDUP_REMOVED lines=8> */
[----:B---3--:R-:W-:Y:S01]  /*0c90*/  @UP1 USHF.R.S32.HI UR5, URZ, 0x1f, UR8 ;  /* 0x0000001f3f051899 */ /* 0x008fe20008011408 */
[----:B-----5:R1:W2:Y:S01]  /*0ca0*/  @P0 R2UR UR12, R4 ;  /* 0x00000000040c03c2 */ /* 0x0202a200000e0000 */
[----:B------:R-:W-:Y:S02]  /*0cb0*/  @UP2 ULOP3.LUT UR6, UR10, 0xffffffc0, URZ, 0xc0, !UPT ;  /* 0xffffffc00a062892 */ /* 0x000fe4000f8ec03f */
[----:B------:R-:W-:Y:S02]  /*0cc0*/  @UP2 UMOV UR24, UR9 ;  /* 0x0000000900182c82 */ /* 0x000fe40008000000 */
[----:B------:R-:W-:-:S02]  /*0cd0*/  @UP2 UMOV UR25, UR7 ;  /* 0x0000000700192c82 */ /* 0x000fc40008000000 */
[----:B------:R-:W-:Y:S02]  /*0ce0*/  @UP1 UMOV UR22, UR8 ;  /* 0x0000000800161c82 */ /* 0x000fe40008000000 */
[----:B------:R-:W-:Y:S01]  /*0cf0*/  @UP1 UMOV UR23, UR5 ;  /* 0x0000000500171c82 */ /* 0x000fe20008000000 */
[----:B-12---:R-:W-:Y:S05]  /*0d00*/  @P0 BRA `(.L_x_998) ;  /* 0x0000006000000947 */ /* 0x006fea0003800000 */
[----:B------:R-:W-:Y:S05]  /*0d10*/  @!P2 BRA `(.L_x_998) ;  /* 0x000000500000a947 */ /* 0x000fea0003800000 */
[----:B------:R1:W2:Y:S04]  /*0d20*/  LDG.E R0, [R8.64] ;  /* 0x0000001208007981 */ /* 0x0002a8000c1e1900 */
[----:B-1----:R-:W3:Y:S01]  /*0d30*/  LDG.E R8, [R8.64+0x4] ;  /* 0x0000041208087981 */ /* 0x002ee2000c1e1900 */
[----:B--2---:R-:W1:Y:S08]  /*0d40*/  R2UR UR12, R0 ;  /* 0x00000000000c73c2 */ /* 0x004e7000000e0000 */
[----:B---3--:R-:W1:Y:S02]  /*0d50*/  R2UR UR5, R8 ;  /* 0x00000000080573c2 */ /* 0x008e6400000e0000 */
[----:B-1----:R-:W-:-:S06]  /*0d60*/  UIADD3 UR12, -UR12, UR5, URZ ;  /* 0x000000050c0c7290 */ /* 0x002fcc000fffe13f */
.L_x_998:
        /* <DEDUP_REMOVED lines=10> */
.L_x_999:
[----:B------:R-:W-:Y:S05]  /*0e10*/  @!P1 BRA `(.L_x_1000) ;  /* 0x0000005000009947 */ /* 0x000fea0003800000 */
[----:B------:R1:W2:Y:S04]  /*0e20*/  LDG.E R0, [R6.64] ;  /* 0x0000001206007981 */ /* 0x0002a8000c1e1900 */
[----:B-1----:R-:W3:Y:S01]  /*0e30*/  LDG.E R6, [R6.64+0x4] ;  /* 0x0000041206067981 */ /* 0x002ee2000c1e1900 */
[----:B--2---:R-:W1:Y:S08]  /*0e40*/  R2UR UR20, R0 ;  /* 0x00000000001473c2 */ /* 0x004e7000000e0000 */
[----:B---3--:R-:W1:Y:S02]  /*0e50*/  R2UR UR4, R6 ;  /* 0x00000000060473c2 */ /* 0x008e6400000e0000 */
[----:B-1----:R-:W-:-:S06]  /*0e60*/  UIADD3 UR20, -UR20, UR4, URZ ;  /* 0x0000000414147290 */ /* 0x002fcc000fffe13f */
.L_x_1000:
        /* <DEDUP_REMOVED lines=71> */
[----:B------:R-:W-:Y:S01]  /*12e0*/  ULDC UR4, c[0x0][0x250] ;  /* 0x0000940000047ab9 */ /* 0x000fe20000000800 */
[C---:B------:R-:W-:Y:S01]  /*12f0*/  IMAD.SHL.U32 R0, R233.reuse, 0x4, RZ ;  /* 0x00000004e9007824 */ /* 0x040fe200078e00ff */
[----:B------:R-:W-:Y:S01]  /*1300*/  UMOV UR21, UR15 ;  /* 0x0000000f00157c82 */ /* 0x000fe20008000000 */
[----:B------:R-:W-:Y:S01]  /*1310*/  LOP3.LUT R10, R228, 0xfffffff8, RZ, 0xc0, !PT ;  /* 0xfffffff8e40a7812 */ /* 0x000fe200078ec0ff */
[----:B------:R-:W-:Y:S01]  /*1320*/  USHF.L.U32 UR8, UR6, 0x7, URZ ;  /* 0x0000000706087899 */ /* 0x000fe2000800063f */
[----:B------:R-:W-:Y:S01]  /*1330*/  SHF.R.S32.HI R235, RZ, 0x3, R228 ;  /* 0x00000003ffeb7819 */ /* 0x000fe200000114e4 */
[----:B------:R-:W-:Y:S01]  /*1340*/  USHF.R.S32.HI UR16, URZ, 0x1f, UR13 ;  /* 0x0000001f3f107899 */ /* 0x000fe2000801140d */
[----:B------:R-:W-:Y:S01]  /*1350*/  IMAD.U32 R5, RZ, RZ, UR14 ;  /* 0x0000000eff057e24 */ /* 0x000fe2000f8e00ff */
[----:B------:R-:W-:Y:S01]  /*1360*/  @UP0 UMOV UR5, UR9 ;  /* 0x0000000900050c82 */ /* 0x000fe20008000000 */
[C---:B------:R-:W-:Y:S01]  /*1370*/  IMAD.IADD R10, R233.reuse, 0x1, -R10 ;  /* 0x00000001e90a7824 */ /* 0x040fe200078e0a0a */
[----:B------:R-:W-:Y:S01]  /*1380*/  @UP0 USHF.R.U32.HI UR21, URZ, UR4, UR5 ;  /* 0x000000043f150299 */ /* 0x000fe20008011605 */
[----:B------:R-:W-:Y:S01]  /*1390*/  IMAD.U32 R2, RZ, RZ, UR8 ;  /* 0x00000008ff027e24 */ /* 0x000fe2000f8e00ff */
[----:B------:R-:W-:Y:S01]  /*13a0*/  IADD3 R24, P0, R233, UR8, RZ ;  /* 0x00000008e9187c10 */ /* 0x000fe2000ff1e0ff */
[----:B------:R-:W-:Y:S01]  /*13b0*/  ULDC.64 UR4, c[0x0][0x1e0] ;  /* 0x0000780000047ab9 */ /* 0x000fe20000000a00 */
[----:B------:R-:W-:Y:S01]  /*13c0*/  IMAD.SHL.U32 R12, R10, 0x8, RZ ;  /* 0x000000080a0c7824 */ /* 0x000fe200078e00ff */
[----:B------:R-:W-:Y:S01]  /*13d0*/  USHF.R.S32.HI UR17, URZ, 0x1f, UR21 ;  /* 0x0000001f3f117899 */ /* 0x000fe20008011415 */
[----:B------:R-:W-:Y:S01]  /*13e0*/  IMAD.U32 R9, RZ, RZ, UR21 ;  /* 0x00000015ff097e24 */ /* 0x000fe2000f8e00ff */
[----:B------:R-:W-:Y:S01]  /*13f0*/  LEA.HI.X.SX32 R25, R2, R3, 0x1, P0 ;  /* 0x0000000302197211 */ /* 0x000fe200000f0eff */
[----:B------:R-:W-:Y:S01]  /*1400*/  USEL UR9, UR13, URZ, !UP1 ;  /* 0x0000003f0d097287 */ /* 0x000fe2000c800000 */
[--C-:B------:R-:W-:Y:S01]  /*1410*/  SHF.R.S32.HI R13, RZ, 0x1f, R12.reuse ;  /* 0x0000001fff0d7819 */ /* 0x100fe2000001140c */
[----:B------:R-:W-:Y:S01]  /*1420*/  UIMAD UR4, UR17, UR4, URZ ;  /* 0x00000004110472a4 */ /* 0x000fe2000f8e023f */
[----:B------:R-:W-:Y:S01]  /*1430*/  IADD3 R6, P0, R0, UR6, RZ ;  /* 0x0000000600067c10 */ /* 0x000fe2000ff1e0ff */
[----:B------:R-:W-:Y:S01]  /*1440*/  USEL UR8, UR16, URZ, !UP1 ;  /* 0x0000003f10087287 */ /* 0x000fe2000c800000 */
[----:B------:R-:W-:Y:S01]  /*1450*/  IMAD.U32 R18, RZ, RZ, UR15 ;  /* 0x0000000fff127e24 */ /* 0x000fe2000f8e00ff */
[----:B------:R-:W-:Y:S01]  /*1460*/  UIMAD UR7, UR21, UR5, UR4 ;  /* 0x00000005150772a4 */ /* 0x000fe2000f8e0204 */
[----:B------:R-:W-:Y:S01]  /*1470*/  IMAD.WIDE.U32 R2, R9, c[0x0][0x1e0], R12 ;  /* 0x0000780009027a25 */ /* 0x000fe200078e000c */
[----:B------:R-:W-:Y:S01]  /*1480*/  USHF.R.S32.HI UR4, URZ, 0x1f, UR6 ;  /* 0x0000001f3f047899 */ /* 0x000fe20008011406 */
[----:B------:R-:W-:Y:S01]  /*1490*/  ISETP.GE.AND P5, PT, R12, c[0x0][0x1cc], PT ;  /* 0x000073000c007a0c */ /* 0x000fe20003fa6270 */
[----:B------:R-:W-:Y:S01]  /*14a0*/  USEL UR16, UR16, URZ, !UP2 ;  /* 0x0000003f10107287 */ /* 0x000fe2000d000000 */
[----:B------:R-:W-:Y:S01]  /*14b0*/  IMAD.U32 R22, RZ, RZ, UR15 ;  /* 0x0000000fff167e24 */ /* 0x000fe2000f8e00ff */
[----:B------:R-:W-:Y:S01]  /*14c0*/  IADD3 R27, R3, UR7, RZ ;  /* 0x00000007031b7c10 */ /* 0x000fe2000fffe0ff */
[----:B------:R-:W-:Y:S01]  /*14d0*/  IMAD.MOV.U32 R26, RZ, RZ, R2 ;  /* 0x000000ffff1a7224 */ /* 0x000fe200078e0002 */
[----:B------:R-:W-:Y:S01]  /*14e0*/  LEA.HI.X.SX32 R7, R0, UR4, 0x1, P0 ;  /* 0x0000000400077c11 */ /* 0x000fe200080f0eff */
[----:B------:R-:W-:Y:S01]  /*14f0*/  ULDC.64 UR4, c[0x0][0x1e8] ;  /* 0x00007a0000047ab9 */ /* 0x000fe20000000a00 */
[C---:B------:R-:W-:Y:S01]  /*1500*/  IADD3 R0, -R235.reuse, UR20, RZ ;  /* 0x00000014eb007c10 */ /* 0x040fe2000fffe1ff */
[----:B------:R-:W-:Y:S01]  /*1510*/  UIMAD UR4, UR8, UR4, URZ ;  /* 0x00000004080472a4 */ /* 0x000fe2000f8e023f */
[----:B------:R-:W-:Y:S01]  /*1520*/  SHF.R.S32.HI R3, RZ, 0x1f, R235 ;  /* 0x0000001fff037819 */ /* 0x000fe200000114eb */
[----:B------:R-:W-:Y:S01]  /*1530*/  IMAD.U32 R14, RZ, RZ, UR14 ;  /* 0x0000000eff0e7e24 */ /* 0x000fe2000f8e00ff */
[----:B------:R-:W-:Y:S01]  /*1540*/  IADD3 R16, P0, R235, UR22, RZ ;  /* 0x00000016eb107c10 */ /* 0x000fe2000ff1e0ff */
[----:B------:R-:W-:Y:S01]  /*1550*/  IMAD R5, R5, -0x60, R0 ;  /* 0xffffffa005057824 */ /* 0x000fe200078e0200 */
[----:B------:R-:W-:Y:S01]  /*1560*/  UIMAD UR5, UR9, UR5, UR4 ;  /* 0x00000005090572a4 */ /* 0x000fe2000f8e0204 */
[----:B------:R-:W-:Y:S01]  /*1570*/  IMAD.U32 R0, RZ, RZ, UR9 ;  /* 0x00000009ff007e24 */ /* 0x000fe2000f8e00ff */
[----:B------:R-:W-:Y:S01]  /*1580*/  IADD3.X R17, R3, UR23, RZ, P0, !PT ;  /* 0x0000001703117c10 */ /* 0x000fe200087fe4ff */
[--C-:B------:R-:W-:Y:S01]  /*1590*/  IMAD.WIDE.U32 R18, R18, c[0x0][0x270], R6.reuse ;  /* 0x00009c0012127a25 */ /* 0x100fe200078e0006 */
[C---:B------:R-:W-:Y:S01]  /*15a0*/  ISETP.LT.OR P2, PT, R5.reuse, 0x1, P5 ;  /* 0x000000010500780c */ /* 0x040fe20002f41670 */
[----:B------:R-:W-:Y:S01]  /*15b0*/  UMOV UR22, 0x6 ;  /* 0x0000000600167882 */ /* 0x000fe20000000000 */
[----:B------:R-:W-:Y:S01]  /*15c0*/  IADD3 R2, R12, 0x40, RZ ;  /* 0x000000400c027810 */ /* 0x000fe20007ffe0ff */
[----:B------:R-:W-:Y:S01]  /*15d0*/  IMAD.WIDE.U32 R22, R22, c[0x0][0x288], R6 ;  /* 0x0000a20016167a25 */ /* 0x000fe200078e0006 */
[----:B------:R-:W-:Y:S01]  /*15e0*/  LEA.HI R7, R4, R233, RZ, 0x6 ;  /* 0x000000e904077211 */ /* 0x000fe200078f30ff */
[----:B------:R-:W-:Y:S01]  /*15f0*/  CS2R R130, SRZ ;  /* 0x0000000000827805 */ /* 0x000fe2000001ff00 */
[----:B------:R-:W-:Y:S01]  /*1600*/  ISETP.GE.AND P3, PT, R2, c[0x0][0x1cc], PT ;  /* 0x0000730002007a0c */ /* 0x000fe20003f66270 */
[----:B------:R-:W-:Y:S01]  /*1610*/  IMAD.WIDE.U32 R26, R0, c[0x0][0x1e8], R26 ;  /* 0x00007a00001a7a25 */ /* 0x000fe200078e001a */
[----:B------:R-:W-:Y:S01]  /*1620*/  SHF.R.S32.HI R7, RZ, 0x6, R7 ;  /* 0x00000006ff077819 */ /* 0x000fe20000011407 */
[----:B------:R-:W-:Y:S01]  /*1630*/  CS2R R128, SRZ ;  /* 0x0000000000807805 */ /* 0x000fe2000001ff00 */
[----:B------:R-:W-:Y:S01]  /*1640*/  ISETP.LT.OR P1, PT, R5, 0x1, P3 ;  /* 0x000000010500780c */ /* 0x000fe20001f21670 */
[----:B------:R-:W-:Y:S01]  /*1650*/  IMAD.SHL.U32 R234, R235, 0x40, RZ ;  /* 0x00000040ebea7824 */ /* 0x000fe200078e00ff */
[----:B------:R-:W-:Y:S01]  /*1660*/  IADD3 R27, R27, UR5, RZ ;  /* 0x000000051b1b7c10 */ /* 0x000fe2000fffe0ff */
[----:B------:R-:W-:Y:S01]  /*1670*/  IMAD.WIDE R14, R14, 0x60, R16 ;  /* 0x000000600e0e7825 */ /* 0x000fe200078e0210 */
[----:B------:R-:W-:Y:S01]  /*1680*/  ULDC.64 UR4, c[0x0][0x1d8] ;  /* 0x0000760000047ab9 */ /* 0x000fe20000000a00 */
[----:B------:R-:W-:Y:S01]  /*1690*/  ISETP.GE.AND P6, PT, R12, c[0x0][0x19c], PT ;  /* 0x000067000c007a0c */ /* 0x000fe20003fc6270 */
[----:B------:R-:W-:Y:S01]  /*16a0*/  USHF.L.U32 UR7, UR4, 0x6, URZ ;  /* 0x0000000604077899 */ /* 0x000fe2000800063f */
[----:B------:R-:W-:Y:S01]  /*16b0*/  LOP3.LUT R234, R234, 0x1c0, RZ, 0xc0, !PT ;  /* 0x000001c0eaea7812 */ /* 0x000fe200078ec0ff */
[----:B------:R-:W-:Y:S01]  /*16c0*/  IMAD R6, R15, c[0x0][0x1d8], RZ ;  /* 0x000076000f067a24 */ /* 0x000fe200078e02ff */
[----:B------:R-:W-:Y:S01]  /*16d0*/  USHF.L.U64.HI UR6, UR4, UR22, UR5 ;  /* 0x0000001604067299 */ /* 0x000fe20008010205 */
[----:B------:R-:W-:Y:S01]  /*16e0*/  IMAD.SHL.U32 R229, R7, 0x200, RZ ;  /* 0x0000020007e57824 */ /* 0x000fe200078e00ff */
[----:B------:R-:W-:Y:S01]  /*16f0*/  LOP3.LUT R8, R234, 0x38, R12, 0xf8, !PT ;  /* 0x00000038ea087812 */ /* 0x000fe200078ef80c */
[C---:B------:R-:W-:Y:S01]  /*1700*/  IMAD R6, R14.reuse, c[0x0][0x1dc], R6 ;  /* 0x000077000e067a24 */ /* 0x040fe200078e0206 */
[----:B------:R-:W-:Y:S01]  /*1710*/  SHF.R.U32.HI R234, RZ, 0x3, R234 ;  /* 0x00000003ffea7819 */ /* 0x000fe200000116ea */
[----:B------:R-:W-:Y:S01]  /*1720*/  IMAD.WIDE.U32 R26, R14, c[0x0][0x1d8], R26 ;  /* 0x000076000e1a7a25 */ /* 0x000fe200078e001a */
[----:B------:R-:W-:Y:S01]  /*1730*/  ULDC.64 UR4, c[0x0][0x1b0] ;  /* 0x00006c0000047ab9 */ /* 0x000fe20000000a00 */
[----:B------:R-:W-:Y:S01]  /*1740*/  ISETP.GE.AND P4, PT, R12, c[0x0][0x16c], PT ;  /* 0x00005b000c007a0c */ /* 0x000fe20003f86270 */
[----:B------:R-:W-:Y:S01]  /*1750*/  UIMAD UR17, UR17, UR4, URZ ;  /* 0x00000004111172a4 */ /* 0x000fe2000f8e023f */
[----:B------:R-:W-:Y:S01]  /*1760*/  IMAD.IADD R6, R27, 0x1, R6 ;  /* 0x000000011b067824 */ /* 0x000fe200078e0206 */
[----:B------:R-:W-:Y:S01]  /*1770*/  LOP3.LUT R234, R229, R8, R234, 0xf6, !PT ;  /* 0x00000008e5ea7212 */ /* 0x000fe200078ef6ea */
[----:B------:R-:W-:Y:S01]  /*1780*/  IMAD.U32 R20, RZ, RZ, UR15 ;  /* 0x0000000fff147e24 */ /* 0x000fe2000f8e00ff */
[----:B------:R-:W-:Y:S01]  /*1790*/  LEA R16, P0, R26, c[0x0][0x1c0], 0x1 ;  /* 0x000070001a107a11 */ /* 0x000fe200078008ff */
[----:B------:R-:W-:Y:S01]  /*17a0*/  IMAD.U32 R8, RZ, RZ, UR7 ;  /* 0x00000007ff087e24 */ /* 0x000fe2000f8e00ff */
[----:B------:R-:W-:Y:S01]  /*17b0*/  UIMAD UR17, UR21, UR5, UR17 ;  /* 0x00000005151172a4 */ /* 0x000fe2000f8e0211 */
[----:B------:R-:W-:Y:S01]  /*17c0*/  IMAD.SHL.U32 R234, R234, 0x2, RZ ;  /* 0x00000002eaea7824 */ /* 0x000fe200078e00ff */
[----:B------:R-:W-:Y:S01]  /*17d0*/  LEA.HI.X R17, R26, c[0x0][0x1c4], R6, 0x1, P0 ;  /* 0x000071001a117a11 */ /* 0x000fe200000f0c06 */
[----:B------:R-:W-:Y:S01]  /*17e0*/  IMAD.WIDE.U32 R20, R20, c[0x0][0x238], R24 ;  /* 0x00008e0014147a25 */ /* 0x000fe200078e0018 */
[----:B------:R-:W-:Y:S01]  /*17f0*/  IADD3 R6, P0, R235, UR24, RZ ;  /* 0x00000018eb067c10 */ /* 0x000fe2000ff1e0ff */
[----:B------:R-:W-:Y:S01]  /*1800*/  ULDC.64 UR4, c[0x0][0x1b8] ;  /* 0x00006e0000047ab9 */ /* 0x000fe20000000a00 */
[----:B------:R-:W-:Y:S01]  /*1810*/  CS2R R126, SRZ ;  /* 0x00000000007e7805 */ /* 0x000fe2000001ff00 */
[----:B------:R-:W-:Y:S01]  /*1820*/  @!PT LDS RZ, [RZ] ;  /* 0x00000000fffff984 */ /* 0x000fe20000000800 */
[----:B------:R-:W-:Y:S01]  /*1830*/  @!PT LDS RZ, [RZ] ;  /* 0x00000000fffff984 */ /* 0x000fe20000000800 */
[----:B------:R-:W-:Y:S01]  /*1840*/  @!PT LDS RZ, [RZ] ;  /* 0x00000000fffff984 */ /* 0x000fe20000000800 */
[----:B------:R1:W-:Y:S01]  /*1850*/  LDGSTS.E.BYPASS.LTC128B.128 [R234+0x6080], [R16.64], !P2 ;  /* 0x0608000010ea7fae */ /* 0x0003e2000d101d52 */
[----:B------:R-:W-:Y:S01]  /*1860*/  IADD3.X R3, R3, UR25, RZ, P0, !PT ;  /* 0x0000001903037c10 */ /* 0x000fe200087fe4ff */
[----:B------:R-:W-:Y:S01]  /*1870*/  IMAD.SHL.U32 R11, R10, 0x40, RZ ;  /* 0x000000400a0b7824 */ /* 0x000fe200078e00ff */
[----:B------:R-:W-:Y:S01]  /*1880*/  IADD3 R24, P2, P0, R8, 0x80, R16 ;  /* 0x0000008008187810 */ /* 0x000fe2000785e010 */
[----:B------:R1:W-:Y:S01]  /*1890*/  LDGSTS.E.BYPASS.LTC128B.128 [R234+0x9080], [R16.64+0x80], !P1 ;  /* 0x0908008010ea7fae */ /* 0x0003e2000c901d52 */
[----:B------:R-:W-:Y:S01]  /*18a0*/  IMAD.WIDE.U32 R26, R9, c[0x0][0x1b0], R12 ;  /* 0x00006c00091a7a25 */ /* 0x000fe200078e000c */
[----:B------:R-:W-:Y:S01]  /*18b0*/  UIMAD UR4, UR8, UR4, URZ ;  /* 0x00000004080472a4 */ /* 0x000fe2000f8e023f */
[----:B------:R-:W-:Y:S01]  /*18c0*/  IADD3.X R25, RZ, UR6, R17, P2, P0 ;  /* 0x00000006ff197c10 */ /* 0x000fe200097e0411 */
[----:B------:R-:W-:Y:S01]  /*18d0*/  USHF.R.S32.HI UR21, URZ, 0x1f, UR15 ;  /* 0x0000001f3f157899 */ /* 0x000fe2000801140f */
[----:B------:R-:W-:Y:S01]  /*18e0*/  ISETP.LT.OR P2, PT, R5, 0x21, P5 ;  /* 0x000000210500780c */ /* 0x000fe20002f41670 */
[----:B------:R-:W-:Y:S01]  /*18f0*/  UIMAD UR5, UR9, UR5, UR4 ;  /* 0x00000005090572a4 */ /* 0x000fe2000f8e0204 */
[----:B------:R-:W-:Y:S01]  /*1900*/  LOP3.LUT R11, R11, 0x1c0, RZ, 0xc0, !PT ;  /* 0x000001c00b0b7812 */ /* 0x000fe200078ec0ff */
[----:B------:R-:W-:Y:S01]  /*1910*/  ULDC.64 UR24, c[0x0][0x1a8] ;  /* 0x00006a0000187ab9 */ /* 0x000fe20000000a00 */
[----:B------:R-:W-:Y:S01]  /*1920*/  IADD3 R27, R27, UR17, RZ ;  /* 0x000000111b1b7c10 */ /* 0x000fe2000fffe0ff */
[----:B------:R-:W-:Y:S01]  /*1930*/  USHF.L.U64.HI UR23, UR24, UR22, UR25 ;  /* 0x0000001618177299 */ /* 0x000fe20008010219 */
[----:B------:R-:W-:Y:S01]  /*1940*/  LOP3.LUT R8, R11, 0x8, R228, 0xf8, !PT ;  /* 0x000000080b087812 */ /* 0x000fe200078ef8e4 */
[----:B------:R-:W-:Y:S01]  /*1950*/  USEL UR17, UR13, URZ, !UP2 ;  /* 0x0000003f0d117287 */ /* 0x000fe2000d000000 */
[----:B------:R-:W-:Y:S01]  /*1960*/  SHF.R.U32.HI R11, RZ, 0x3, R11 ;  /* 0x00000003ff0b7819 */ /* 0x000fe2000001160b */
[----:B------:R-:W-:Y:S01]  /*1970*/  IMAD.WIDE.U32 R26, R0, c[0x0][0x1b8], R26 ;  /* 0x00006e00001a7a25 */ /* 0x000fe200078e001a */
[----:B------:R-:W-:Y:S01]  /*1980*/  ISETP.LT.OR P5, PT, R5, 0x41, P5 ;  /* 0x000000410500780c */ /* 0x000fe20002fa1670 */
[----:B------:R-:W-:Y:S01]  /*1990*/  USHF.L.U32 UR24, UR24, 0x6, URZ ;  /* 0x0000000618187899 */ /* 0x000fe2000800063f */
[----:B------:R-:W-:Y:S01]  /*19a0*/  LOP3.LUT R229, R229, R8, R11, 0xf6, !PT ;  /* 0x00000008e5e57212 */ /* 0x000fe200078ef60b */
[C---:B------:R-:W-:Y:S01]  /*19b0*/  IMAD R0, R3.reuse, c[0x0][0x178], RZ ;  /* 0x00005e0003007a24 */ /* 0x040fe200078e02ff */
[----:B------:R-:W-:Y:S01]  /*19c0*/  ISETP.GE.AND P1, PT, R12, c[0x0][0x1fc], PT ;  /* 0x00007f000c007a0c */ /* 0x000fe20003f26270 */
[----:B------:R-:W-:Y:S01]  /*19d0*/  IMAD R3, R3, c[0x0][0x208], RZ ;  /* 0x0000820003037a24 */ /* 0x000fe200078e02ff */
[----:B------:R-:W-:Y:S01]  /*19e0*/  IADD3 R27, R27, UR5, RZ ;  /* 0x000000051b1b7c10 */ /* 0x000fe2000fffe0ff */
[C---:B------:R-:W-:Y:S01]  /*19f0*/  IMAD.WIDE.U32 R8, R6.reuse, c[0x0][0x178], R12 ;  /* 0x00005e0006087a25 */ /* 0x040fe200078e000c */
[----:B------:R-:W-:Y:S01]  /*1a00*/  ULDC.64 UR4, c[0x0][0x180] ;  /* 0x0000600000047ab9 */ /* 0x000fe20000000a00 */
[----:B------:R-:W-:Y:S01]  /*1a10*/  CS2R R124, SRZ ;  /* 0x00000000007c7805 */ /* 0x000fe2000001ff00 */
[----:B------:R-:W-:Y:S01]  /*1a20*/  UIMAD UR4, UR21, UR4, URZ ;  /* 0x00000004150472a4 */ /* 0x000fe2000f8e023f */
[----:B------:R-:W-:Y:S01]  /*1a30*/  IMAD R0, R6, c[0x0][0x17c], R0 ;  /* 0x00005f0006007a24 */ /* 0x000fe200078e0200 */
[----:B-1----:R-:W-:Y:S01]  /*1a40*/  IADD3 R16, P0, R16, UR7, RZ ;  /* 0x0000000710107c10 */ /* 0x002fe2000ff1e0ff */
[----:B------:R-:W-:Y:S01]  /*1a50*/  IMAD R3, R6, c[0x0][0x20c], R3 ;  /* 0x0000830006037a24 */ /* 0x000fe200078e0203 */
[----:B------:R-:W-:Y:S01]  /*1a60*/  UIMAD UR25, UR15, UR5, UR4 ;  /* 0x000000050f1972a4 */ /* 0x000fe2000f8e0204 */
[----:B------:R-:W-:Y:S01]  /*1a70*/  IMAD.WIDE.U32 R26, R14, c[0x0][0x1a8], R26 ;  /* 0x00006a000e1a7a25 */ /* 0x000fe200078e001a */
[----:B------:R-:W-:Y:S01]  /*1a80*/  IADD3.X R17, R17, UR6, RZ, P0, !PT ;  /* 0x0000000611117c10 */ /* 0x000fe200087fe4ff */
[----:B------:R-:W-:Y:S01]  /*1a90*/  ULDC.64 UR4, c[0x0][0x218] ;  /* 0x0000860000047ab9 */ /* 0x000fe20000000a00 */
[----:B------:R-:W-:Y:S01]  /*1aa0*/  ISETP.GE.AND P0, PT, R12, c[0x0][0x1fc], PT ;  /* 0x00007f000c007a0c */ /* 0x000fe20003f06270 */
[----:B------:R-:W-:Y:S01]  /*1ab0*/  IMAD.WIDE.U32 R12, R6, c[0x0][0x208], R12 ;  /* 0x00008200060c7a25 */ /* 0x000fe200078e000c */
[----:B------:R-:W-:Y:S01]  /*1ac0*/  UIMAD UR26, UR16, UR4, URZ ;  /* 0x00000004101a72a4 */ /* 0x000fe2000f8e023f */
[----:B------:R1:W-:Y:S01]  /*1ad0*/  LDGSTS.E.BYPASS.LTC128B.128 [R234+0x7080], [R16.64], !P2 ;  /* 0x0708000010ea7fae */ /* 0x0003e2000d101d52 */
[----:B------:R-:W-:Y:S01]  /*1ae0*/  ISETP.LT.OR P2, PT, R5, 0x21, P3 ;  /* 0x000000210500780c */ /* 0x000fe20001f41670 */
[----:B------:R-:W-:Y:S01]  /*1af0*/  IMAD R6, R15, c[0x0][0x1a8], RZ ;  /* 0x00006a000f067a24 */ /* 0x000fe200078e02ff */
[----:B------:R-:W-:Y:S01]  /*1b00*/  ISETP.LT.OR P3, PT, R5, 0x41, P3 ;  /* 0x000000410500780c */ /* 0x000fe20001f61670 */
[----:B------:R-:W-:Y:S01]  /*1b10*/  IMAD.IADD R9, R9, 0x1, R0 ;  /* 0x0000000109097824 */ /* 0x000fe200078e0200 */
[----:B------:R-:W-:Y:S01]  /*1b20*/  ULDC.64 UR8, c[0x0][0x208] ;  /* 0x0000820000087ab9 */ /* 0x000fe20000000a00 */
[----:B------:R-:W-:Y:S01]  /*1b30*/  IMAD R6, R14, c[0x0][0x1ac], R6 ;  /* 0x00006b000e067a24 */ /* 0x000fe200078e0206 */
[----:B------:R-:W-:Y:S01]  /*1b40*/  UIMAD UR26, UR17, UR5, UR26 ;  /* 0x00000005111a72a4 */ /* 0x000fe2000f8e021a */
[----:B------:R-:W-:Y:S01]  /*1b50*/  IMAD.IADD R13, R13, 0x1, R3 ;  /* 0x000000010d0d7824 */ /* 0x000fe200078e0203 */
[----:B------:R-:W-:Y:S01]  /*1b60*/  USHF.L.U64.HI UR27, UR8, UR22, UR9 ;  /* 0x00000016081b7299 */ /* 0x000fe20008010209 */
[----:B------:R-:W-:Y:S01]  /*1b70*/  IMAD.IADD R6, R27, 0x1, R6 ;  /* 0x000000011b067824 */ /* 0x000fe200078e0206 */
[----:B------:R-:W-:Y:S01]  /*1b80*/  USHF.L.U32 UR22, UR8, 0x6, URZ ;  /* 0x0000000608167899 */ /* 0x000fe2000800063f */
[----:B------:R-:W-:Y:S01]  /*1b90*/  IMAD.U32 R0, RZ, RZ, UR15 ;  /* 0x0000000fff007e24 */ /* 0x000fe2000f8e00ff */
[----:B------:R-:W-:Y:S01]  /*1ba0*/  USHF.R.S32.HI UR9, URZ, 0x1f, UR11 ;  /* 0x0000001f3f097899 */ /* 0x000fe2000801140b */
[----:B------:R2:W-:Y:S01]  /*1bb0*/  LDGSTS.E.BYPASS.LTC128B.128 [R234+0xa080], [R24.64], !P2 ;  /* 0x0a08000018ea7fae */ /* 0x0005e2000d101d52 */
[----:B------:R-:W-:Y:S01]  /*1bc0*/  IMAD.U32 R248, RZ, RZ, UR17 ;  /* 0x00000011fff87e24 */ /* 0x000fe2000f8e00ff */
        /* <DEDUP_REMOVED lines=9> */
[----:B------:R-:W-:Y:S01]  /*1c60*/  IMAD.U32 R0, RZ, RZ, UR22 ;  /* 0x00000016ff007e24 */ /* 0x000fe2000f8e00ff */
[----:B------:R-:W-:Y:S01]  /*1c70*/  CS2R R110, SRZ ;  /* 0x00000000006e7805 */ /* 0x000fe2000001ff00 */
[----:B-1----:R-:W-:Y:S01]  /*1c80*/  IADD3 R16, P2, R16, UR7, RZ ;  /* 0x0000000710107c10 */ /* 0x002fe2000ff5e0ff */
[----:B------:R-:W-:Y:S01]  /*1c90*/  IMAD.MOV.U32 R206, RZ, RZ, 0x20 ;  /* 0x00000020ffce7424 */ /* 0x000fe200078e00ff */
[----:B------:R-:W-:Y:S01]  /*1ca0*/  CS2R R108, SRZ ;  /* 0x00000000006c7805 */ /* 0x000fe2000001ff00 */
[----:B------:R-:W-:Y:S01]  /*1cb0*/  IMAD.MOV.U32 R217, RZ, RZ, 0x40 ;  /* 0x00000040ffd97424 */ /* 0x000fe200078e00ff */
[----:B------:R-:W-:Y:S01]  /*1cc0*/  IADD3.X R17, R17, UR6, RZ, P2, !PT ;  /* 0x0000000611117c10 */ /* 0x000fe200097fe4ff */
[----:B------:R-:W-:Y:S01]  /*1cd0*/  ULDC.64 UR6, c[0x0][0x210] ;  /* 0x0000840000067ab9 */ /* 0x000fe20000000a00 */
[----:B------:R-:W-:Y:S01]  /*1ce0*/  LEA R14, P2, R26, c[0x0][0x190], 0x1 ;  /* 0x000064001a0e7a11 */ /* 0x000fe200078408ff */
[----:B------:R-:W-:Y:S01]  /*1cf0*/  UIMAD UR6, UR21, UR6, URZ ;  /* 0x00000006150672a4 */ /* 0x000fe2000f8e023f */
[----:B------:R-:W-:Y:S01]  /*1d00*/  IMAD.SHL.U32 R229, R229, 0x2, RZ ;  /* 0x00000002e5e57824 */ /* 0x000fe200078e00ff */
[----:B------:R1:W-:Y:S01]  /*1d10*/  LDGSTS.E.BYPASS.LTC128B.128 [R234+0x8080], [R16.64], !P5 ;  /* 0x0808000010ea7fae */ /* 0x0003e2000e901d52 */
[----:B------:R-:W-:Y:S01]  /*1d20*/  ISETP.GE.AND P5, PT, R2, c[0x0][0x19c], PT ;  /* 0x0000670002007a0c */ /* 0x000fe20003fa6270 */
[----:B------:R-:W-:Y:S01]  /*1d30*/  UIMAD UR4, UR15, UR7, UR6 ;  /* 0x000000070f0472a4 */ /* 0x000fe2000f8e0206 */
[----:B------:R-:W-:Y:S01]  /*1d40*/  LEA.HI.X R15, R26, c[0x0][0x194], R6, 0x1, P2 ;  /* 0x000065001a0f7a11 */ /* 0x000fe200010f0c06 */
[----:B------:R1:W-:Y:S01]  /*1d50*/  LDGSTS.E.BYPASS.LTC128B.128 [R234+0xb080], [R16.64+0x80], !P3 ;  /* 0x0b08008010ea7fae */ /* 0x0003e2000d901d52 */
[C---:B------:R-:W-:Y:S01]  /*1d60*/  ISETP.LT.OR P3, PT, R5.reuse, 0x1, P6 ;  /* 0x000000010500780c */ /* 0x040fe20003761670 */
[----:B------:R-:W-:Y:S01]  /*1d70*/  ULDC.64 UR6, c[0x0][0x188] ;  /* 0x0000620000067ab9 */ /* 0x000fe20000000a00 */
[----:B------:R-:W-:Y:S01]  /*1d80*/  ISETP.LT.OR P2, PT, R5, 0x1, P5 ;  /* 0x000000010500780c */ /* 0x000fe20002f41670 */
[----:B------:R-:W0:Y:S01]  /*1d90*/  LDGDEPBAR ;  /* 0x00000000000079af */ /* 0x000e220000000000 */
[----:B------:R-:W-:Y:S01]  /*1da0*/  IADD3 R237, R13, UR4, RZ ;  /* 0x000000040ded7c10 */ /* 0x000fe2000fffe0ff */
[----:B------:R-:W-:Y:S01]  /*1db0*/  ULDC.64 UR4, c[0x0][0x178] ;  /* 0x00005e0000047ab9 */ /* 0x000fe20000000a00 */
[----:B------:R-:W-:Y:S01]  /*1dc0*/  IMAD.MOV.U32 R224, RZ, RZ, 0x20 ;  /* 0x00000020ffe07424 */ /* 0x000fe200078e00ff */
[----:B------:R-:W-:Y:S01]  /*1dd0*/  UIMAD.WIDE.U32 UR28, UR11, UR4, URZ ;  /* 0x000000040b1c72a5 */ /* 0x000fe2000f8e003f */
[----:B------:R-:W-:Y:S01]  /*1de0*/  IMAD.MOV.U32 R226, RZ, RZ, 0x10 ;  /* 0x00000010ffe27424 */ /* 0x000fe200078e00ff */
[----:B------:R-:W-:Y:S01]  /*1df0*/  UIMAD UR6, UR16, UR6, URZ ;  /* 0x00000006100672a4 */ /* 0x000fe2000f8e023f */
[----:B------:R-:W-:Y:S01]  /*1e00*/  IMAD.WIDE.U32 R236, R248, c[0x0][0x218], R236 ;  /* 0x00008600f8ec7a25 */ /* 0x000fe200078e00ec */
[----:B------:R-:W-:Y:S01]  /*1e10*/  CS2R R106, SRZ ;  /* 0x00000000006a7805 */ /* 0x000fe2000001ff00 */
[----:B------:R-:W-:Y:S01]  /*1e20*/  CS2R R104, SRZ ;  /* 0x0000000000687805 */ /* 0x000fe2000001ff00 */
[----:B------:R3:W-:Y:S01]  /*1e30*/  LDGSTS.E.BYPASS.LTC128B.128 [R234+0x80], [R14.64], !P3 ;  /* 0x000800000eea7fae */ /* 0x0007e2000d901d52 */
[----:B------:R-:W-:Y:S01]  /*1e40*/  ISETP.LT.OR P3, PT, R5, 0x21, P6 ;  /* 0x000000210500780c */ /* 0x000fe20003761670 */
[----:B------:R-:W-:Y:S01]  /*1e50*/  IMAD.MOV.U32 R242, RZ, RZ, R236 ;  /* 0x000000fffff27224 */ /* 0x000fe200078e00ec */
[----:B------:R-:W-:Y:S01]  /*1e60*/  IADD3 R243, R237, UR26, RZ ;  /* 0x0000001aedf37c10 */ /* 0x000fe2000fffe0ff */
[----:B------:R3:W-:Y:S01]  /*1e70*/  LDGSTS.E.BYPASS.LTC128B.128 [R234+0x3080], [R14.64+0x80], !P2 ;  /* 0x030800800eea7fae */ /* 0x0007e2000d101d52 */
[----:B------:R-:W-:Y:S01]  /*1e80*/  UIMAD UR26, UR27, UR11, URZ ;  /* 0x0000000b1b1a72a4 */ /* 0x000fe2000f8e023f */
[----:B------:R-:W-:Y:S01]  /*1e90*/  ISETP.LT.OR P6, PT, R5, 0x41, P6 ;  /* 0x000000410500780c */ /* 0x000fe200037c1670 */
[----:B------:R-:W-:Y:S01]  /*1ea0*/  UIMAD UR6, UR17, UR7, UR6 ;  /* 0x00000007110672a4 */ /* 0x000fe2000f8e0206 */
[----:B--2---:R-:W-:Y:S01]  /*1eb0*/  IMAD.WIDE.U32 R24, R0, UR11, R242 ;  /* 0x0000000b00187c25 */ /* 0x004fe2000f8e00f2 */
[----:B------:R-:W-:Y:S01]  /*1ec0*/  UIMAD UR26, UR9, UR22, UR26 ;  /* 0x00000016091a72a4 */ /* 0x000fe2000f8e021a */
[----:B------:R-:W-:Y:S01]  /*1ed0*/  CS2R R102, SRZ ;  /* 0x0000000000667805 */ /* 0x000fe2000001ff00 */
[----:B------:R-:W-:Y:S01]  /*1ee0*/  UIMAD UR9, UR9, UR4, URZ ;  /* 0x00000004090972a4 */ /* 0x000fe2000f8e023f */
[----:B------:R-:W-:Y:S01]  /*1ef0*/  IMAD.MOV.U32 R225, RZ, RZ, 0x10 ;  /* 0x00000010ffe17424 */ /* 0x000fe200078e00ff */
[----:B------:R-:W-:Y:S01]  /*1f00*/  ULDC UR22, c[0x0][0x20c] ;  /* 0x0000830000167ab9 */ /* 0x000fe20000000800 */
[----:B-1----:R-:W-:Y:S01]  /*1f10*/  IMAD.U32 R16, RZ, RZ, UR15 ;  /* 0x0000000fff107e24 */ /* 0x002fe2000f8e00ff */
[----:B------:R-:W-:Y:S01]  /*1f20*/  IADD3 R0, R25, UR26, RZ ;  /* 0x0000001a19007c10 */ /* 0x000fe2000fffe0ff */
[----:B------:R-:W-:Y:S01]  /*1f30*/  UIMAD UR9, UR11, UR5, UR9 ;  /* 0x000000050b0972a4 */ /* 0x000fe2000f8e0209 */
[----:B------:R-:W-:Y:S01]  /*1f40*/  CS2R R100, SRZ ;  /* 0x0000000000647805 */ /* 0x000fe2000001ff00 */
[----:B------:R-:W-:Y:S01]  /*1f50*/  IMAD.WIDE.U32 R16, R16, c[0x0][0x180], R8 ;  /* 0x0000600010107a25 */ /* 0x000fe200078e0008 */
[----:B------:R-:W-:Y:S01]  /*1f60*/  IADD3 R8, P2, R14, UR24, RZ ;  /* 0x000000180e087c10 */ /* 0x000fe2000ff5e0ff */
[----:B------:R-:W-:Y:S01]  /*1f70*/  UIADD3 UR9, UR29, UR9, URZ ;  /* 0x000000091d097290 */ /* 0x000fe2000fffe03f */
[----:B------:R-:W-:Y:S01]  /*1f80*/  CS2R R98, SRZ ;  /* 0x0000000000627805 */ /* 0x000fe2000001ff00 */
[----:B------:R-:W-:Y:S01]  /*1f90*/  CS2R R96, SRZ ;  /* 0x0000000000607805 */ /* 0x000fe2000001ff00 */
[----:B------:R-:W-:Y:S01]  /*1fa0*/  IADD3.X R9, R15, UR23, RZ, P2, !PT ;  /* 0x000000170f097c10 */ /* 0x000fe200097fe4ff */
[----:B------:R-:W-:Y:S01]  /*1fb0*/  CS2R R94, SRZ ;  /* 0x00000000005e7805 */ /* 0x000fe2000001ff00 */
[----:B------:R-:W-:Y:S01]  /*1fc0*/  IADD3 R17, R17, UR25, RZ ;  /* 0x0000001911117c10 */ /* 0x000fe2000fffe0ff */
[----:B------:R-:W-:Y:S01]  /*1fd0*/  CS2R R92, SRZ ;  /* 0x00000000005c7805 */ /* 0x000fe2000001ff00 */
[----:B------:R-:W-:Y:S01]  /*1fe0*/  CS2R R90, SRZ ;  /* 0x00000000005a7805 */ /* 0x000fe2000001ff00 */
[----:B------:R1:W-:Y:S01]  /*1ff0*/  LDGSTS.E.BYPASS.LTC128B.128 [R234+0x1080], [R8.64], !P3 ;  /* 0x0108000008ea7fae */ /* 0x0003e2000d901d52 */
[----:B------:R-:W-:Y:S01]  /*2000*/  CS2R R88, SRZ ;  /* 0x0000000000587805 */ /* 0x000fe2000001ff00 */
[----:B------:R-:W-:Y:S01]  /*2010*/  IMAD.WIDE.U32 R238, R248, c[0x0][0x188], R16 ;  /* 0x00006200f8ee7a25 */ /* 0x000fe200078e0010 */
[----:B---3--:R-:W-:Y:S01]  /*2020*/  IADD3 R14, P3, P2, R3, 0x80, R14 ;  /* 0x00000080030e7810 */ /* 0x008fe20007a7e00e */
[----:B------:R-:W-:Y:S01]  /*2030*/  CS2R R86, SRZ ;  /* 0x0000000000567805 */ /* 0x000fe2000001ff00 */
[----:B------:R-:W-:Y:S01]  /*2040*/  CS2R R84, SRZ ;  /* 0x0000000000547805 */ /* 0x000fe2000001ff00 */
[----:B------:R-:W-:Y:S01]  /*2050*/  CS2R R74, SRZ ;  /* 0x00000000004a7805 */ /* 0x000fe2000001ff00 */
[----:B------:R-:W-:Y:S01]  /*2060*/  IADD3.X R15, RZ, UR23, R15, P3, P2 ;  /* 0x00000017ff0f7c10 */ /* 0x000fe20009fe440f */
[----:B------:R-:W-:Y:S01]  /*2070*/  CS2R R72, SRZ ;  /* 0x0000000000487805 */ /* 0x000fe2000001ff00 */
[C---:B------:R-:W-:Y:S01]  /*2080*/  ISETP.LT.OR P3, PT, R5.reuse, 0x21, P5 ;  /* 0x000000210500780c */ /* 0x040fe20002f61670 */
[----:B------:R-:W-:Y:S01]  /*2090*/  CS2R R70, SRZ ;  /* 0x0000000000467805 */ /* 0x000fe2000001ff00 */
[C---:B------:R-:W-:Y:S01]  /*20a0*/  LEA R12, P2, R24.reuse, c[0x0][0x1f0], 0x1 ;  /* 0x00007c00180c7a11 */ /* 0x040fe200078408ff */
[----:B------:R-:W-:Y:S01]  /*20b0*/  CS2R R68, SRZ ;  /* 0x0000000000447805 */ /* 0x000fe2000001ff00 */
[----:B------:R-:W-:Y:S01]  /*20c0*/  ISETP.LT.OR P5, PT, R5, 0x41, P5 ;  /* 0x000000410500780c */ /* 0x000fe20002fa1670 */
[----:B------:R-:W-:Y:S01]  /*20d0*/  CS2R R66, SRZ ;  /* 0x0000000000427805 */ /* 0x000fe2000001ff00 */
[----:B------:R-:W-:Y:S01]  /*20e0*/  LEA.HI.X R13, R24, c[0x0][0x1f4], R0, 0x1, P2 ;  /* 0x00007d00180d7a11 */ /* 0x000fe200010f0c00 */
[----:B------:R-:W-:Y:S01]  /*20f0*/  IMAD.U32 R0, RZ, RZ, UR9 ;  /* 0x00000009ff007e24 */ /* 0x000fe2000f8e00ff */
[----:B------:R-:W-:Y:S01]  /*2100*/  IADD3 R232, R239, UR6, RZ ;  /* 0x00000006efe87c10 */ /* 0x000fe2000fffe0ff */
[----:B------:R-:W-:Y:S01]  /*2110*/  ULDC.64 UR6, c[0x0][0x270] ;  /* 0x00009c0000067ab9 */ /* 0x000fe20000000a00 */
[----:B------:R-:W-:Y:S01]  /*2120*/  SEL R5, RZ, 0x1, P4 ;  /* 0x00000001ff057807 */ /* 0x000fe20002000000 */
[----:B------:R-:W-:Y:S01]  /*2130*/  UIMAD UR6, UR21, UR6, URZ ;  /* 0x00000006150672a4 */ /* 0x000fe2000f8e023f */
[----:B------:R-:W-:Y:S01]  /*2140*/  CS2R R64, SRZ ;  /* 0x0000000000407805 */ /* 0x000fe2000001ff00 */
[----:B------:R2:W-:Y:S01]  /*2150*/  LDGSTS.E.BYPASS.LTC128B.128 [R234+0x4080], [R14.64], !P3 ;  /* 0x040800000eea7fae */ /* 0x0005e2000d901d52 */
        /* <DEDUP_REMOVED lines=10> */
[----:B------:R-:W-:Y:S01]  /*2200*/  CS2R R58, SRZ ;  /* 0x00000000003a7805 */ /* 0x000fe2000001ff00 */
[----:B------:R-:W-:Y:S01]  /*2210*/  IMAD.IADD R5, R6, 0x1, R5 ;  /* 0x0000000106057824 */ /* 0x000fe200078e0205 */
[----:B------:R-:W-:Y:S01]  /*2220*/  UIMAD UR8, UR15, UR7, UR6 ;  /* 0x000000070f0872a4 */ /* 0x000fe2000f8e0206 */
[----:B------:R1:W-:Y:S01]  /*2230*/  LDGSTS.E.BYPASS.LTC128B.128 [R234+0x2080], [R8.64], !P6 ;  /* 0x0208000008ea7fae */ /* 0x0003e2000f101d52 */
[----:B------:R-:W-:Y:S01]  /*2240*/  CS2R R56, SRZ ;  /* 0x0000000000387805 */ /* 0x000fe2000001ff00 */
[----:B------:R-:W-:Y:S01]  /*2250*/  ULDC.64 UR6, c[0x0][0x288] ;  /* 0x0000a20000067ab9 */ /* 0x000fe20000000a00 */
[C---:B------:R-:W-:Y:S01]  /*2260*/  LOP3.LUT P6, RZ, R5.reuse, 0x2, RZ, 0xc0, !PT ;  /* 0x0000000205ff7812 */ /* 0x040fe200078cc0ff */
[----:B------:R1:W-:Y:S01]  /*2270*/  LDGSTS.E.BYPASS.LTC128B.128 [R234+0x5080], [R8.64+0x80], !P5 ;  /* 0x0508008008ea7fae */ /* 0x0003e2000e901d52 */
[----:B------:R-:W-:Y:S01]  /*2280*/  LOP3.LUT P5, RZ, R5, 0x1, RZ, 0xc0, !PT ;  /* 0x0000000105ff7812 */ /* 0x000fe200078ac0ff */
[----:B------:R-:W-:Y:S01]  /*2290*/  UIMAD UR6, UR21, UR6, URZ ;  /* 0x00000006150672a4 */ /* 0x000fe2000f8e023f */
[----:B------:R-:W-:Y:S01]  /*22a0*/  IADD3 R19, R19, UR8, RZ ;  /* 0x0000000813137c10 */ /* 0x000fe2000fffe0ff */
[----:B------:R-:W0:Y:S01]  /*22b0*/  LDGDEPBAR ;  /* 0x00000000000079af */ /* 0x000e220000000000 */
[----:B------:R-:W-:Y:S01]  /*22c0*/  ULDC.64 UR8, c[0x0][0x278] ;  /* 0x00009e0000087ab9 */ /* 0x000fe20000000a00 */
[----:B------:R-:W-:Y:S01]  /*22d0*/  CS2R R54, SRZ ;  /* 0x0000000000367805 */ /* 0x000fe2000001ff00 */
[----:B------:R-:W-:Y:S01]  /*22e0*/  UIMAD UR25, UR16, UR8, URZ ;  /* 0x00000008101972a4 */ /* 0x000fe2000f8e023f */
[----:B------:R-:W-:Y:S01]  /*22f0*/  IMAD.WIDE.U32 R28, R248, c[0x0][0x278], R18 ;  /* 0x00009e00f81c7a25 */ /* 0x000fe200078e0012 */
[----:B------:R-:W-:Y:S01]  /*2300*/  UIMAD UR8, UR15, UR7, UR6 ;  /* 0x000000070f0872a4 */ /* 0x000fe2000f8e0206 */
[----:B------:R-:W-:Y:S01]  /*2310*/  SHF.R.S32.HI R18, RZ, 0x1f, R7 ;  /* 0x0000001fff127819 */ /* 0x000fe20000011407 */
[----:B------:R-:W-:Y:S01]  /*2320*/  UIMAD UR9, UR17, UR9, UR25 ;  /* 0x00000009110972a4 */ /* 0x000fe2000f8e0219 */
[----:B--2---:R-:W-:Y:S01]  /*2330*/  IMAD.U32 R14, RZ, RZ, UR28 ;  /* 0x0000001cff0e7e24 */ /* 0x004fe2000f8e00ff */
[----:B------:R-:W-:Y:S01]  /*2340*/  ULDC.64 UR6, c[0x0][0x238] ;  /* 0x00008e0000067ab9 */ /* 0x000fe20000000a00 */
[----:B------:R-:W-:Y:S01]  /*2350*/  IMAD.U32 R15, RZ, RZ, UR29 ;  /* 0x0000001dff0f7e24 */ /* 0x000fe2000f8e00ff */
[----:B------:R-:W-:Y:S01]  /*2360*/  UIMAD UR6, UR21, UR6, URZ ;  /* 0x00000006150672a4 */ /* 0x000fe2000f8e023f */
[----:B------:R-:W-:Y:S01]  /*2370*/  LEA.HI R18, R18, R7, RZ, 0x2 ;  /* 0x0000000712127211 */ /* 0x000fe200078f10ff */
[----:B------:R-:W-:Y:S01]  /*2380*/  USHF.R.S32.HI UR21, URZ, 0x1f, UR24 ;  /* 0x0000001f3f157899 */ /* 0x000fe20008011418 */
[C---:B------:R-:W-:Y:S01]  /*2390*/  LEA R3, P2, R14.reuse, R238, 0x6 ;  /* 0x000000ee0e037211 */ /* 0x040fe200078430ff */
[----:B------:R-:W-:Y:S01]  /*23a0*/  UIMAD UR7, UR15, UR7, UR6 ;  /* 0x000000070f0772a4 */ /* 0x000fe2000f8e0206 */
[----:B------:R-:W-:Y:S01]  /*23b0*/  IADD3 R241, R29, UR9, RZ ;  /* 0x000000091df17c10 */ /* 0x000fe2000fffe0ff */
[----:B------:R2:W-:Y:S01]  /*23c0*/  STL.64 [R1+0x8], R28 ;  /* 0x0000081c01007387 */ /* 0x0005e20000100a00 */
[----:B------:R-:W-:Y:S01]  /*23d0*/  LEA.HI.X R0, R14, R232, R0, 0x6, P2 ;  /* 0x000000e80e007211 */ /* 0x000fe200010f3400 */
[----:B------:R-:W-:Y:S01]  /*23e0*/  CS2R R52, SRZ ;  /* 0x0000000000347805 */ /* 0x000fe2000001ff00 */
[C---:B------:R-:W-:Y:S01]  /*23f0*/  LEA R16, P2, R3.reuse, c[0x0][0x160], 0x1 ;  /* 0x0000580003107a11 */ /* 0x040fe200078408ff */
[----:B------:R-:W-:Y:S01]  /*2400*/  CS2R R50, SRZ ;  /* 0x0000000000327805 */ /* 0x000fe2000001ff00 */
[----:B------:R-:W-:Y:S01]  /*2410*/  LEA.HI R14, R4, R233, RZ, 0x5 ;  /* 0x000000e9040e7211 */ /* 0x000fe200078f28ff */
[----:B------:R-:W-:Y:S01]  /*2420*/  CS2R R48, SRZ ;  /* 0x0000000000307805 */ /* 0x000fe2000001ff00 */
[----:B------:R-:W-:Y:S01]  /*2430*/  LEA.HI.X R17, R3, c[0x0][0x164], R0, 0x1, P2 ;  /* 0x0000590003117a11 */ /* 0x000fe200010f0c00 */
[----:B------:R-:W-:Y:S01]  /*2440*/  IMAD.U32 R3, RZ, RZ, UR4 ;  /* 0x00000004ff037e24 */ /* 0x000fe2000f8e00ff */
[----:B------:R-:W-:-:S04]  /*2450*/  DEPBAR.LE SB0, 0x1 ;  /* 0x000080400000791a */ /* 0x000fc80000000000 */
[----:B------:R-:W-:Y:S01]  /*2460*/  IMAD.U32 R0, RZ, RZ, UR5 ;  /* 0x00000005ff007e24 */ /* 0x000fe2000f8e00ff */
[C---:B------:R-:W-:Y:S01]  /*2470*/  LEA R24, P2, R3.reuse, R16, 0x6 ;  /* 0x0000001003187211 */ /* 0x040fe200078430ff */
[----:B------:R-:W-:Y:S01]  /*2480*/  BAR.SYNC.DEFER_BLOCKING 0x0 ;  /* 0x0000000000007b1d */ /* 0x000fe20000010000 */
[----:B------:R-:W-:Y:S01]  /*2490*/  SHF.R.S32.HI R5, RZ, 0x5, R14 ;  /* 0x00000005ff057819 */ /* 0x000fe2000001140e */
[----:B------:R-:W-:Y:S01]  /*24a0*/  CS2R R46, SRZ ;  /* 0x00000000002e7805 */ /* 0x000fe2000001ff00 */
[----:B------:R-:W-:Y:S01]  /*24b0*/  LEA.HI.X R25, R3, R17, R0, 0x6, P2 ;  /* 0x0000001103197211 */ /* 0x000fe200010f3400 */
[----:B------:R-:W-:Y:S01]  /*24c0*/  IMAD.U32 R3, RZ, RZ, UR24 ;  /* 0x00000018ff037e24 */ /* 0x000fe2000f8e00ff */
[----:B------:R-:W-:Y:S01]  /*24d0*/  LOP3.LUT P2, RZ, R10, 0x2, RZ, 0xc0, !PT ;  /* 0x000000020aff7812 */ /* 0x000fe2000784c0ff */
[----:B------:R-:W-:Y:S01]  /*24e0*/  CS2R R44, SRZ ;  /* 0x00000000002c7805 */ /* 0x000fe2000001ff00 */
[----:B------:R-:W-:Y:S01]  /*24f0*/  LEA.HI R0, R4, R233, RZ, 0x2 ;  /* 0x000000e904007211 */ /* 0x000fe200078f10ff */
[----:B------:R-:W-:Y:S01]  /*2500*/  CS2R R42, SRZ ;  /* 0x00000000002a7805 */ /* 0x000fe2000001ff00 */
[----:B------:R-:W-:Y:S01]  /*2510*/  SEL R206, R206, 0xffffffe0, !P2 ;  /* 0xffffffe0cece7807 */ /* 0x000fe20005000000 */
[----:B------:R-:W-:Y:S01]  /*2520*/  CS2R R40, SRZ ;  /* 0x0000000000287805 */ /* 0x000fe2000001ff00 */
[C---:B------:R-:W-:Y:S01]  /*2530*/  LOP3.LUT P2, RZ, R10.reuse, 0x4, RZ, 0xc0, !PT ;  /* 0x000000040aff7812 */ /* 0x040fe2000784c0ff */
[----:B------:R-:W-:Y:S01]  /*2540*/  IMAD.SHL.U32 R10, R10, 0x20, RZ ;  /* 0x000000200a0a7824 */ /* 0x000fe200078e00ff */
[----:B------:R-:W-:Y:S01]  /*2550*/  IADD3 R6, -R235, UR12, -R3 ;  /* 0x0000000ceb067c10 */ /* 0x000fe2000fffe903 */
[----:B------:R-:W-:Y:S01]  /*2560*/  IMAD.IADD R219, R229, 0x1, R206 ;  /* 0x00000001e5db7824 */ /* 0x000fe200078e02ce */
[----:B------:R-:W-:Y:S01]  /*2570*/  SEL R217, R217, 0xffffffc0, !P2 ;  /* 0xffffffc0d9d97807 */ /* 0x000fe20005000000 */
[----:B------:R-:W-:Y:S01]  /*2580*/  CS2R R38, SRZ ;  /* 0x0000000000267805 */ /* 0x000fe2000001ff00 */
[----:B------:R-:W-:Y:S01]  /*2590*/  ISETP.LT.OR P2, PT, R6, 0x1, !P5 ;  /* 0x000000010600780c */ /* 0x000fe20006f41670 */
[----:B------:R-:W-:Y:S01]  /*25a0*/  CS2R R36, SRZ ;  /* 0x0000000000247805 */ /* 0x000fe2000001ff00 */
[--C-:B------:R-:W-:Y:S01]  /*25b0*/  SHF.R.S32.HI R11, RZ, 0x2, R0.reuse ;  /* 0x00000002ff0b7819 */ /* 0x100fe20000011400 */
[----:B------:R-:W-:Y:S01]  /*25c0*/  IMAD.IADD R218, R229, 0x1, R217 ;  /* 0x00000001e5da7824 */ /* 0x000fe200078e02d9 */
[----:B-1----:R-:W-:Y:S01]  /*25d0*/  SHF.R.S32.HI R9, RZ, 0x1f, R0 ;  /* 0x0000001fff097819 */ /* 0x002fe20000011400 */
[----:B------:R-:W-:Y:S01]  /*25e0*/  CS2R R34, SRZ ;  /* 0x0000000000227805 */ /* 0x000fe2000001ff00 */
[----:B------:R-:W-:Y:S01]  /*25f0*/  LEA.HI R8, R14, R5, RZ, 0x1 ;  /* 0x000000050e087211 */ /* 0x000fe200078f08ff */
[----:B------:R-:W-:Y:S01]  /*2600*/  IMAD.IADD R206, R206, 0x1, R218 ;  /* 0x00000001cece7824 */ /* 0x000fe200078e02da */
[----:B------:R1:W3:Y:S01]  /*2610*/  LDSM.16.M88.2 R160, [R229+0x6080] ;  /* 0x00608000e5a0783b */ /* 0x0002e20000000100 */
[----:B------:R-:W-:Y:S01]  /*2620*/  ISETP.LT.OR P5, PT, R6, 0x21, !P5 ;  /* 0x000000210600780c */ /* 0x000fe20006fa1670 */
[----:B------:R-:W-:Y:S01]  /*2630*/  CS2R R32, SRZ ;  /* 0x0000000000207805 */ /* 0x000fe2000001ff00 */
[----:B------:R-:W-:Y:S01]  /*2640*/  LEA.HI R9, R9, R11, RZ, 0x3 ;  /* 0x0000000b09097211 */ /* 0x000fe200078f18ff */
[----:B------:R1:W4:Y:S01]  /*2650*/  LDSM.16.M88.2 R178, [R206+0x6080] ;  /* 0x00608000ceb2783b */ /* 0x0003220000000100 */
[----:B------:R-:W-:Y:S01]  /*2660*/  LOP3.LUT R8, R8, 0xfffffffe, RZ, 0xc0, !PT ;  /* 0xfffffffe08087812 */ /* 0x000fe200078ec0ff */
[----:B------:R-:W-:Y:S01]  /*2670*/  CS2R R30, SRZ ;  /* 0x00000000001e7805 */ /* 0x000fe2000001ff00 */
[----:B------:R-:W-:Y:S01]  /*2680*/  LOP3.LUT R9, R9, 0xfffffff8, RZ, 0xc0, !PT ;  /* 0xfffffff809097812 */ /* 0x000fe200078ec0ff */
[----:B------:R1:W1:Y:S01]  /*2690*/  LDSM.16.M88.2 R180, [R206+0x7080] ;  /* 0x00708000ceb4783b */ /* 0x0002620000000100 */
[----:B------:R-:W-:Y:S01]  /*26a0*/  LEA.HI R4, R4, R233, RZ, 0x4 ;  /* 0x000000e904047211 */ /* 0x000fe200078f20ff */
[----:B------:R-:W-:Y:S01]  /*26b0*/  IMAD.IADD R5, R5, 0x1, -R8 ;  /* 0x0000000105057824 */ /* 0x000fe200078e0a08 */
[----:B------:R-:W-:Y:S01]  /*26c0*/  IADD3 R3, -R3, UR12, -R235 ;  /* 0x0000000c03037c10 */ /* 0x000fe2000fffe9eb */
[----:B------:R1:W1:Y:S01]  /*26d0*/  LDSM.16.M88.2 R182, [R206+0x8080] ;  /* 0x00808000ceb6783b */ /* 0x0002620000000100 */
[----:B------:R-:W-:Y:S01]  /*26e0*/  IMAD.U32 R8, RZ, RZ, UR23 ;  /* 0x00000017ff087e24 */ /* 0x000fe2000f8e00ff */
[----:B------:R-:W-:Y:S01]  /*26f0*/  SHF.R.S32.HI R15, RZ, 0x4, R4 ;  /* 0x00000004ff0f7819 */ /* 0x000fe20000011404 */
[----:B------:R-:W-:Y:S01]  /*2700*/  IMAD.IADD R11, R11, 0x1, -R9 ;  /* 0x000000010b0b7824 */ /* 0x000fe200078e0a09 */
[----:B------:R1:W1:Y:S01]  /*2710*/  LDSM.16.M88.2 R202, [R206+0x9080] ;  /* 0x00908000ceca783b */ /* 0x0002620000000100 */
[----:B------:R-:W-:Y:S01]  /*2720*/  IMAD.U32 R9, RZ, RZ, UR23 ;  /* 0x00000017ff097e24 */ /* 0x000fe2000f8e00ff */
[----:B------:R-:W-:Y:S01]  /*2730*/  LOP3.LUT R251, R18, 0x1ffffffc, RZ, 0xc0, !PT ;  /* 0x1ffffffc12fb7812 */ /* 0x000fe200078ec0ff */
[----:B------:R-:W-:Y:S01]  /*2740*/  IMAD.SHL.U32 R246, R11, 0x20, RZ ;  /* 0x000000200bf67824 */ /* 0x000fe200078e00ff */
[----:B------:R1:W1:Y:S01]  /*2750*/  LDSM.16.M88.2 R204, [R206+0xa080] ;  /* 0x00a08000cecc783b */ /* 0x0002620000000100 */
[----:B------:R-:W-:Y:S01]  /*2760*/  LOP3.LUT R14, R14, 0xffffffe0, RZ, 0xc0, !PT ;  /* 0xffffffe00e0e7812 */ /* 0x000fe200078ec0ff */
[----:B------:R-:W-:Y:S01]  /*2770*/  IMAD.IADD R217, R217, 0x1, R219 ;  /* 0x00000001d9d97824 */ /* 0x000fe200078e02db */
[----:B------:R-:W-:Y:S01]  /*2780*/  LOP3.LUT R0, R0, 0x3ffffffc, RZ, 0xc0, !PT ;  /* 0x3ffffffc00007812 */ /* 0x000fe200078ec0ff */
[----:B------:R-:W1:Y:S01]  /*2790*/  LDSM.16.M88.2 R206, [R206+0xb080] ;  /* 0x00b08000cece783b */ /* 0x000e620000000100 */
[----:B------:R-:W-:Y:S01]  /*27a0*/  IMAD.IADD R251, R7, 0x1, -R251 ;  /* 0x0000000107fb7824 */ /* 0x000fe200078e0afb */
[----:B------:R-:W-:Y:S01]  /*27b0*/  IADD3 R21, R21, UR7, RZ ;  /* 0x0000000715157c10 */ /* 0x000fe2000fffe0ff */
[----:B------:R-:W-:Y:S01]  /*27c0*/  IMAD.SHL.U32 R7, R7, 0x8, RZ ;  /* 0x0000000807077824 */ /* 0x000fe200078e00ff */
[----:B------:R1:W1:Y:S01]  /*27d0*/  LDSM.16.M88.2 R162, [R229+0x7080] ;  /* 0x00708000e5a2783b */ /* 0x0002620000000100 */
[C---:B------:R-:W-:Y:S01]  /*27e0*/  IMAD.IADD R14, R233.reuse, 0x1, -R14 ;  /* 0x00000001e90e7824 */ /* 0x040fe200078e0a0e */
[----:B------:R-:W-:Y:S01]  /*27f0*/  ULDC.64 UR6, c[0x0][0x290] ;  /* 0x0000a40000067ab9 */ /* 0x000fe20000000a00 */
[----:B------:R-:W-:Y:S01]  /*2800*/  IMAD.IADD R0, R233, 0x1, -R0 ;  /* 0x00000001e9007824 */ /* 0x000fe200078e0a00 */
[----:B------:R1:W1:Y:S01]  /*2810*/  LDSM.16.M88.2 R164, [R229+0x8080] ;  /* 0x00808000e5a4783b */ /* 0x0002620000000100 */
[----:B------:R-:W-:Y:S01]  /*2820*/  LOP3.LUT R7, R7, 0x18, RZ, 0xc0, !PT ;  /* 0x0000001807077812 */ /* 0x000fe200078ec0ff */
[----:B------:R-:W-:Y:S01]  /*2830*/  UIMAD UR6, UR16, UR6, URZ ;  /* 0x00000006100672a4 */ /* 0x000fe2000f8e023f */
[----:B------:R-:W-:Y:S01]  /*2840*/  SHF.R.S32.HI R245, RZ, 0x1f, R14 ;  /* 0x0000001ffff57819 */ /* 0x000fe2000001140e */
[----:B------:R1:W1:Y:S01]  /*2850*/  LDSM.16.M88.2 R166, [R219+0x6080] ;  /* 0x00608000dba6783b */ /* 0x0002620000000100 */
[----:B------:R-:W-:Y:S01]  /*2860*/  LOP3.LUT R246, R7, 0xe0, R246, 0xf8, !PT ;  /* 0x000000e007f67812 */ /* 0x000fe200078ef8f6 */
[----:B------:R-:W-:Y:S01]  /*2870*/  UIMAD UR6, UR17, UR7, UR6 ;  /* 0x00000007110672a4 */ /* 0x000fe2000f8e0206 */
[----:B------:R-:W-:Y:S01]  /*2880*/  LEA.HI R245, R245, R14, RZ, 0x2 ;  /* 0x0000000ef5f57211 */ /* 0x000fe200078f10ff */
[----:B------:R1:W1:Y:S01]  /*2890*/  LDSM.16.M88.2 R168, [R219+0x7080] ;  /* 0x00708000dba8783b */ /* 0x0002620000000100 */
[----:B------:R-:W-:Y:S01]  /*28a0*/  IADD3 R23, R23, UR8, RZ ;  /* 0x0000000817177c10 */ /* 0x000fe2000fffe0ff */
[----:B------:R-:W-:-:S02]  /*28b0*/  USHF.L.U64.HI UR5, UR4, 0x5, UR5 ;  /* 0x0000000504057899 */ /* 0x000fc40008010205 */
[----:B------:R1:W1:Y:S01]  /*28c0*/  LDSM.16.M88.2 R170, [R219+0x8080] ;  /* 0x00808000dbaa783b */ /* 0x0002620000000100 */
[----:B------:R-:W-:Y:S01]  /*28d0*/  USHF.L.U32 UR8, UR4, 0x5, URZ ;  /* 0x0000000504087899 */ /* 0x000fe2000800063f */
[C---:B------:R-:W-:Y:S01]  /*28e0*/  IMAD.WIDE.U32 R26, R248.reuse, c[0x0][0x290], R22 ;  /* 0x0000a400f81a7a25 */ /* 0x040fe200078e0016 */
[----:B------:R-:W-:Y:S01]  /*28f0*/  UIMAD UR20, UR14, -0x60, UR20 ;  /* 0xffffffa00e1478a4 */ /* 0x000fe2000f8e0214 */
[----:B------:R1:W1:Y:S01]  /*2900*/  LDSM.16.M88.2 R184, [R229+0x9080] ;  /* 0x00908000e5b8783b */ /* 0x0002620000000100 */
[----:B------:R-:W-:Y:S01]  /*2910*/  UMOV UR4, URZ ;  /* 0x0000003f00047c82 */ /* 0x000fe20008000000 */
[----:B------:R-:W-:Y:S01]  /*2920*/  IMAD.WIDE.U32 R248, R248, c[0x0][0x240], R20 ;  /* 0x00009000f8f87a25 */ /* 0x000fe200078e0014 */
[----:B------:R-:W-:Y:S01]  /*2930*/  IADD3 R240, R27, UR6, RZ ;  /* 0x000000061bf07c10 */ /* 0x000fe2000fffe0ff */
[----:B------:R1:W1:Y:S01]  /*2940*/  LDSM.16.M88.2 R186, [R229+0xa080] ;  /* 0x00a08000e5ba783b */ /* 0x0002620000000100 */
[----:B------:R-:W-:Y:S02]  /*2950*/  ULDC.64 UR6, c[0x0][0x240] ;  /* 0x0000900000067ab9 */ /* 0x000fe40000000a00 */
[----:B------:R-:W-:Y:S01]  /*2960*/  UIMAD UR6, UR16, UR6, URZ ;  /* 0x00000006100672a4 */ /* 0x000fe2000f8e023f */
[----:B------:R1:W1:Y:S01]  /*2970*/  LDSM.16.M88.2 R188, [R229+0xb080] ;  /* 0x00b08000e5bc783b */ /* 0x0002620000000100 */
[----:B------:R-:W-:-:S02]  /*2980*/  UMOV UR9, 0x1 ;  /* 0x0000000100097882 */ /* 0x000fc40000000000 */
[----:B------:R-:W-:Y:S01]  /*2990*/  UIMAD UR6, UR17, UR7, UR6 ;  /* 0x00000007110672a4 */ /* 0x000fe2000f8e0206 */
[----:B------:R1:W1:Y:S04]  /*29a0*/  LDSM.16.M88.2 R190, [R219+0x9080] ;  /* 0x00908000dbbe783b */ /* 0x0002680000000100 */
[----:B------:R1:W1:Y:S01]  /*29b0*/  LDSM.16.M88.2 R192, [R219+0xa080] ;  /* 0x00a08000dbc0783b */ /* 0x0002620000000100 */
[----:B------:R-:W-:-:S03]  /*29c0*/  IADD3 R250, R249, UR6, RZ ;  /* 0x00000006f9fa7c10 */ /* 0x000fc6000fffe0ff */
        /* <DEDUP_REMOVED lines=22> */
[----:B------:R-:W-:Y:S02]  /*2b30*/  ISETP.GE.AND P6, PT, R2, c[0x0][0x1fc], PT ;  /* 0x00007f0002007a0c */ /* 0x000fe40003fc6270 */
[----:B-----5:R-:W-:Y:S02]  /*2b40*/  LEA.HI R16, R4, R15, RZ, 0x1 ;  /* 0x0000000f04107211 */ /* 0x020fe400078f08ff */
[----:B------:R-:W-:Y:S02]  /*2b50*/  @!P2 IADD3 R17, P5, R28, UR24, RZ ;  /* 0x000000181c11ac10 */ /* 0x000fe4000ffbe0ff */
[----:B------:R-:W-:Y:S01]  /*2b60*/  LOP3.LUT R6, R16, 0xfffffffe, RZ, 0xc0, !PT ;  /* 0xfffffffe10067812 */ /* 0x000fe200078ec0ff */
[----:B--2---:R-:W-:Y:S01]  /*2b70*/  CS2R R28, SRZ ;  /* 0x00000000001c7805 */ /* 0x004fe2000001ff00 */
[----:B------:R-:W-:-:S03]  /*2b80*/  LOP3.LUT R4, R4, 0xfffffff0, RZ, 0xc0, !PT ;  /* 0xfffffff004047812 */ /* 0x000fc600078ec0ff */
[----:B------:R-:W-:Y:S01]  /*2b90*/  IMAD.IADD R6, R15, 0x1, -R6 ;  /* 0x000000010f067824 */ /* 0x000fe200078e0a06 */
[----:B------:R-:W-:Y:S01]  /*2ba0*/  @!P2 IADD3.X R15, R241, UR21, RZ, P5, !PT ;  /* 0x00000015f10fac10 */ /* 0x000fe2000affe4ff */
[----:B------:R-:W-:Y:S01]  /*2bb0*/  IMAD.IADD R4, R233, 0x1, -R4 ;  /* 0x00000001e9047824 */ /* 0x000fe200078e0a04 */
[C---:B------:R-:W-:Y:S01]  /*2bc0*/  @!P2 LEA R16, P5, R17.reuse, c[0x0][0x258], 0x2 ;  /* 0x000096001110aa11 */ /* 0x040fe200078a10ff */
[C---:B------:R-:W-:Y:S02]  /*2bd0*/  IMAD.SHL.U32 R230, R6.reuse, 0x20, RZ ;  /* 0x0000002006e67824 */ /* 0x040fe400078e00ff */
[----:B------:R-:W-:Y:S01]  /*2be0*/  IMAD.SHL.U32 R231, R6, 0x8, RZ ;  /* 0x0000000806e77824 */ /* 0x000fe200078e00ff */
[----:B------:R-:W-:Y:S01]  /*2bf0*/  @!P2 LEA.HI.X R17, R17, c[0x0][0x25c], R15, 0x2, P5 ;  /* 0x000097001111aa11 */ /* 0x000fe200028f140f */
[----:B------:R-:W-:Y:S01]  /*2c00*/  IMAD.SHL.U32 R227, R4, 0x20, RZ ;  /* 0x0000002004e37824 */ /* 0x000fe200078e00ff */
[----:B------:R-:W-:Y:S01]  /*2c10*/  ISETP.GE.AND P5, PT, R2, c[0x0][0x1fc], PT ;  /* 0x00007f0002007a0c */ /* 0x000fe20003fa6270 */
[----:B------:R-:W-:Y:S01]  /*2c20*/  IMAD.SHL.U32 R6, R6, 0x100, RZ ;  /* 0x0000010006067824 */ /* 0x000fe200078e00ff */
[----:B------:R-:W-:-:S02]  /*2c30*/  SEL R2, RZ, 0x1, P1 ;  /* 0x00000001ff027807 */ /* 0x000fc40000800000 */
[C---:B------:R-:W-:Y:S02]  /*2c40*/  ISETP.LT.OR P1, PT, R3.reuse, 0x1, P0 ;  /* 0x000000010300780c */ /* 0x040fe40000721670 */
[----:B------:R-:W-:Y:S02]  /*2c50*/  SEL R244, RZ, 0xffffffff, P5 ;  /* 0xfffffffffff47807 */ /* 0x000fe40002800000 */
[C---:B------:R-:W-:Y:S02]  /*2c60*/  ISETP.LT.OR P5, PT, R3.reuse, 0x1, P6 ;  /* 0x000000010300780c */ /* 0x040fe400037a1670 */
[C---:B------:R-:W-:Y:S01]  /*2c70*/  ISETP.LT.OR P0, PT, R3.reuse, 0x21, P0 ;  /* 0x000000210300780c */ /* 0x040fe20000701670 */
[----:B------:R-:W-:Y:S01]  /*2c80*/  IMAD.SHL.U32 R244, R244, 0x2, RZ ;  /* 0x00000002f4f47824 */ /* 0x000fe200078e00ff */
[----:B------:R-:W-:Y:S01]  /*2c90*/  ISETP.LT.OR P6, PT, R3, 0x21, P6 ;  /* 0x000000210300780c */ /* 0x000fe200037c1670 */
[----:B------:R-:W-:Y:S01]  /*2ca0*/  @!P2 IMAD.SHL.U32 R3, R233, 0x10, RZ ;  /* 0x00000010e903a824 */ /* 0x000fe200078e00ff */
[----:B------:R-:W-:-:S02]  /*2cb0*/  LOP3.LUT R230, R7, 0x20, R230, 0xf8, !PT ;  /* 0x0000002007e67812 */ /* 0x000fc400078ef8e6 */
[----:B------:R-:W-:Y:S02]  /*2cc0*/  LOP3.LUT R244, R244, 0x2, R2, 0xe2, !PT ;  /* 0x00000002f4f47812 */ /* 0x000fe400078ee202 */
[----:B------:R2:W-:Y:S01]  /*2cd0*/  @!P2 LDGSTS.E.BYPASS.LTC128B.128 [R3+0x12080], [R16.64] ;  /* 0x120800001003afae */ /* 0x0005e2000b901d52 */
[----:B------:R-:W-:Y:S02]  /*2ce0*/  SHF.R.S32.HI R2, RZ, 0x1f, R4 ;  /* 0x0000001fff027819 */ /* 0x000fe40000011404 */
[----:B------:R-:W-:Y:S01]  /*2cf0*/  LOP3.LUT R7, R245, 0x7ffffffc, RZ, 0xc0, !PT ;  /* 0x7ffffffcf5077812 */ /* 0x000fe200078ec0ff */
[----:B------:R-:W0:Y:S01]  /*2d00*/  LDGDEPBAR ;  /* 0x00000000000079af */ /* 0x000e220000000000 */
[----:B------:R-:W-:Y:S02]  /*2d10*/  LEA.HI R2, R2, R4, RZ, 0x3 ;  /* 0x0000000402027211 */ /* 0x000fe400078f18ff */
[----:B------:R-:W-:Y:S01]  /*2d20*/  LOP3.LUT R231, R231, 0x8, RZ, 0xc0, !PT ;  /* 0x00000008e7e77812 */ /* 0x000fe200078ec0ff */
[----:B------:R1:W-:Y:S01]  /*2d30*/  LDGSTS.E.BYPASS.LTC128B.128 [R234+0xe080], [R12.64], !P1 ;  /* 0x0e0800000cea7fae */ /* 0x0003e2000c901d52 */
[C---:B------:R-:W-:Y:S01]  /*2d40*/  LOP3.LUT P1, RZ, R11.reuse, 0x1, RZ, 0xc0, !PT ;  /* 0x000000010bff7812 */ /* 0x040fe2000782c0ff */
[----:B------:R-:W-:Y:S01]  /*2d50*/  IMAD.SHL.U32 R11, R11, 0x4, RZ ;  /* 0x000000040b0b7824 */ /* 0x000fe200078e00ff */
[----:B------:R-:W-:Y:S01]  /*2d60*/  LOP3.LUT R227, R231, 0x1e0, R227, 0xf8, !PT ;  /* 0x000001e0e7e37812 */ /* 0x000fe200078ef8e3 */
[----:B------:R1:W-:Y:S01]  /*2d70*/  LDGSTS.E.BYPASS.LTC128B.128 [R234+0x10080], [R12.64+0x80], !P5 ;  /* 0x100800800cea7fae */ /* 0x0003e2000e901d52 */
[----:B------:R-:W-:Y:S01]  /*2d80*/  LOP3.LUT P5, RZ, R4, 0x4, RZ, 0xc0, !PT ;  /* 0x0000000404ff7812 */ /* 0x000fe200078ac0ff */
[----:B------:R-:W-:Y:S01]  /*2d90*/  IMAD.IADD R7, R14, 0x1, -R7 ;  /* 0x000000010e077824 */ /* 0x000fe200078e0a07 */
[----:B------:R-:W-:Y:S01]  /*2da0*/  LOP3.LUT R246, R246, 0x18, R11, 0x78, !PT ;  /* 0x00000018f6f67812 */ /* 0x000fe200078e780b */
[----:B------:R-:W-:Y:S01]  /*2db0*/  IMAD.SHL.U32 R11, R5, 0x200, RZ ;  /* 0x00000200050b7824 */ /* 0x000fe200078e00ff */
[----:B------:R1:W-:Y:S01]  /*2dc0*/  LDGSTS.E.BYPASS.LTC128B.128 [R234+0xf080], [R8.64], !P0 ;  /* 0x0f08000008ea7fae */ /* 0x0003e2000c101d52 */
[----:B------:R-:W-:Y:S01]  /*2dd0*/  IMAD R251, R251, 0x4, R7 ;  /* 0x00000004fbfb7824 */ /* 0x000fe200078e0207 */
[----:B------:R-:W-:Y:S01]  /*2de0*/  SEL R226, R226, 0xfffffff0, !P5 ;  /* 0xfffffff0e2e27807 */ /* 0x000fe20006800000 */
[----:B------:R-:W-:Y:S01]  /*2df0*/  IMAD R0, R0, 0x2, R11 ;  /* 0x0000000200007824 */ /* 0x000fe200078e020b */
[----:B------:R1:W-:Y:S01]  /*2e00*/  LDGSTS.E.BYPASS.LTC128B.128 [R234+0x11080], [R8.64+0x80], !P6 ;  /* 0x1108008008ea7fae */ /* 0x0003e2000f101d52 */
[----:B------:R-:W-:-:S02]  /*2e10*/  IMAD.SHL.U32 R251, R251, 0x2, RZ ;  /* 0x00000002fbfb7824 */ /* 0x000fc400078e00ff */
[----:B------:R-:W-:Y:S01]  /*2e20*/  IMAD.IADD R246, R0, 0x1, R246 ;  /* 0x0000000100f67824 */ /* 0x000fe200078e02f6 */
[C---:B------:R-:W-:Y:S01]  /*2e30*/  LOP3.LUT R0, R2.reuse, 0xfffffff8, RZ, 0xc0, !PT ;  /* 0xfffffff802007812 */ /* 0x040fe200078ec0ff */
[----:B------:R-:W-:Y:S02]  /*2e40*/  IMAD.SHL.U32 R2, R2, 0x40, RZ ;  /* 0x0000004002027824 */ /* 0x000fe400078e00ff */
[----:B--2---:R-:W-:Y:S02]  /*2e50*/  IMAD.SHL.U32 R3, R5, 0x10, RZ ;  /* 0x0000001005037824 */ /* 0x004fe400078e00ff */
[----:B------:R-:W-:Y:S01]  /*2e60*/  IMAD.IADD R0, R4, 0x1, -R0 ;  /* 0x0000000104007824 */ /* 0x000fe200078e0a00 */
[----:B------:R-:W-:Y:S01]  /*2e70*/  LOP3.LUT R2, R2, 0xfffffe00, RZ, 0xc0, !PT ;  /* 0xfffffe0002027812 */ /* 0x000fe200078ec0ff */
[----:B------:R-:W-:Y:S01]  /*2e80*/  IMAD.SHL.U32 R4, R4, 0x4, RZ ;  /* 0x0000000404047824 */ /* 0x000fe200078e00ff */
[----:B------:R-:W-:Y:S01]  /*2e90*/  LEA.HI.SX32 R245, R245, R3, 0x1e ;  /* 0x00000003f5f57211 */ /* 0x000fe200078ff2ff */
[----:B------:R-:W-:Y:S01]  /*2ea0*/  IMAD.SHL.U32 R246, R246, 0x2, RZ ;  /* 0x00000002f6f67824 */ /* 0x000fe200078e00ff */
[----:B------:R-:W-:-:S02]  /*2eb0*/  LOP3.LUT R3, R3, 0x10, RZ, 0xc0, !PT ;  /* 0x0000001003037812 */ /* 0x000fc400078ec0ff */
[----:B------:R-:W-:Y:S01]  /*2ec0*/  LOP3.LUT R227, R227, 0x38, R4, 0x78, !PT ;  /* 0x00000038e3e37812 */ /* 0x000fe200078e7804 */
[----:B------:R-:W-:Y:S01]  /*2ed0*/  IMAD.SHL.U32 R4, R0, 0x40, RZ ;  /* 0x0000004000047824 */ /* 0x000fe200078e00ff */
[----:B------:R-:W-:Y:S02]  /*2ee0*/  LOP3.LUT R3, R3, 0xe0, R10, 0xf8, !PT ;  /* 0x000000e003037812 */ /* 0x000fe400078ef80a */
[----:B------:R-:W-:Y:S02]  /*2ef0*/  IADD3 R10, P0, R26, UR24, RZ ;  /* 0x000000181a0a7c10 */ /* 0x000fe4000ff1e0ff */
[----:B------:R-:W-:Y:S02]  /*2f00*/  LOP3.LUT R3, R3, 0x100, R6, 0xf8, !PT ;  /* 0x0000010003037812 */ /* 0x000fe400078ef806 */
[----:B------:R-:W-:Y:S02]  /*2f10*/  IADD3.X R7, R240, UR21, RZ, P0, !PT ;  /* 0x00000015f0077c10 */ /* 0x000fe400087fe4ff */
[----:B------:R-:W-:-:S02]  /*2f20*/  LEA R6, P0, R10, c[0x0][0x280], 0x2 ;  /* 0x0000a0000a067a11 */ /* 0x000fc400078010ff */
[----:B------:R-:W-:Y:S02]  /*2f30*/  LOP3.LUT R4, R4, 0x1c0, RZ, 0xc0, !PT ;  /* 0x000001c004047812 */ /* 0x000fe400078ec0ff */
[----:B------:R-:W-:Y:S02]  /*2f40*/  LEA.HI.X R7, R10, c[0x0][0x284], R7, 0x2, P0 ;  /* 0x0000a1000a077a11 */ /* 0x000fe400000f1407 */
[----:B------:R-:W-:Y:S02]  /*2f50*/  ISETP.GE.AND P0, PT, R233, 0x10, PT ;  /* 0x00000010e900780c */ /* 0x000fe40003f06270 */
[--C-:B------:R-:W-:Y:S02]  /*2f60*/  SHF.R.U32.HI R10, RZ, 0x3, R4.reuse ;  /* 0x00000003ff0a7819 */ /* 0x100fe40000011604 */
[----:B------:R-:W-:Y:S02]  /*2f70*/  LOP3.LUT R227, R227, R11, RZ, 0xfc, !PT ;  /* 0x0000000be3e37212 */ /* 0x000fe400078efcff */
[----:B------:R-:W-:-:S02]  /*2f80*/  LOP3.LUT R230, R10, R230, R4, 0x1e, !PT ;  /* 0x000000e60ae67212 */ /* 0x000fc400078e1e04 */
[C---:B------:R-:W-:Y:S02]  /*2f90*/  LOP3.LUT R228, R3.reuse, 0x8, R228, 0xf8, !PT ;  /* 0x0000000803e47812 */ /* 0x040fe400078ef8e4 */
[----:B------:R-:W-:Y:S01]  /*2fa0*/  LOP3.LUT R11, R3, 0x1c0, RZ, 0xc0, !PT ;  /* 0x000001c0030b7812 */ /* 0x000fe200078ec0ff */
[----:B------:R-:W-:Y:S01]  /*2fb0*/  IMAD R3, R5, 0x400, R2 ;  /* 0x0000040005037824 */ /* 0x000fe200078e0202 */
[----:B------:R-:W-:Y:S01]  /*2fc0*/  LOP3.LUT R230, R230, R2, RZ, 0xfc, !PT ;  /* 0x00000002e6e67212 */ /* 0x000fe200078efcff */
[----:B------:R-:W-:Y:S01]  /*2fd0*/  @!P0 IMAD.SHL.U32 R2, R233, 0x10, RZ ;  /* 0x00000010e9028824 */ /* 0x000fe200078e00ff */
[----:B------:R-:W-:Y:S02]  /*2fe0*/  LOP3.LUT R231, R10, R4, R231, 0x1e, !PT ;  /* 0x000000040ae77212 */ /* 0x000fe400078e1ee7 */
[C---:B------:R-:W-:Y:S02]  /*2ff0*/  IADD3 R247, R246.reuse, 0x126c0, RZ ;  /* 0x000126c0f6f77810 */ /* 0x040fe40007ffe0ff */
[----:B------:R2:W-:Y:S01]  /*3000*/  @!P0 LDGSTS.E.BYPASS.LTC128B.128 [R2+0x12280], [R6.64] ;  /* 0x1228000006028fae */ /* 0x0005e2000b901d52 */
[----:B------:R-:W-:Y:S01]  /*3010*/  IMAD.IADD R231, R3, 0x1, R231 ;  /* 0x0000000103e77824 */ /* 0x000fe200078e02e7 */
[----:B------:R-:W-:-:S02]  /*3020*/  IADD3 R3, R246, 0x12480, RZ ;  /* 0x00012480f6037810 */ /* 0x000fc40007ffe0ff */
[----:B------:R-:W0:Y:S01]  /*3030*/  LDGDEPBAR ;  /* 0x00000000000079af */ /* 0x000e220000000000 */
[C---:B------:R-:W-:Y:S02]  /*3040*/  LOP3.LUT P0, RZ, R0.reuse, 0x4, RZ, 0xc0, !PT ;  /* 0x0000000400ff7812 */ /* 0x040fe4000780c0ff */
[----:B------:R-:W-:Y:S01]  /*3050*/  @P1 IADD3 R247, R3, 0x1c0, RZ ;  /* 0x000001c003f71810 */ /* 0x000fe20007ffe0ff */
[----:B------:R-:W0:Y:S01]  /*3060*/  LDGDEPBAR ;  /* 0x00000000000079af */ /* 0x000e220000000000 */
[----:B------:R-:W-:Y:S01]  /*3070*/  LOP3.LUT P1, RZ, R0, 0x2, RZ, 0xc0, !PT ;  /* 0x0000000200ff7812 */ /* 0x000fe2000782c0ff */
[----:B------:R-:W-:Y:S01]  /*3080*/  IMAD.SHL.U32 R0, R231, 0x2, RZ ;  /* 0x00000002e7007824 */ /* 0x000fe200078e00ff */
[----:B------:R-:W-:Y:S02]  /*3090*/  SHF.R.U32.HI R5, RZ, 0x3, R11 ;  /* 0x00000003ff057819 */ /* 0x000fe4000001160b */
[C---:B------:R-:W-:Y:S02]  /*30a0*/  SEL R216, R224.reuse, 0xffffffe0, !P1 ;  /* 0xffffffe0e0d87807 */ /* 0x040fe40004800000 */
[----:B------:R-:W-:-:S02]  /*30b0*/  SEL R224, R224, 0xffffffe0, !P0 ;  /* 0xffffffe0e0e07807 */ /* 0x000fc40004000000 */
[----:B------:R-:W-:Y:S01]  /*30c0*/  LOP3.LUT R228, R5, R228, RZ, 0x3c, !PT ;  /* 0x000000e405e47212 */ /* 0x000fe200078e3cff */
[----:B------:R-:W-:Y:S01]  /*30d0*/  IMAD.IADD R216, R0, 0x1, R216 ;  /* 0x0000000100d87824 */ /* 0x000fe200078e02d8 */
[----:B------:R-:W-:Y:S01]  /*30e0*/  LEA R227, R227, 0x15480, 0x1 ;  /* 0x00015480e3e37811 */ /* 0x000fe200078e08ff */
[--C-:B------:R-:W-:Y:S01]  /*30f0*/  IMAD.IADD R221, R231, 0x1, R224.reuse ;  /* 0x00000001e7dd7824 */ /* 0x100fe200078e02e0 */
[----:B------:R-:W-:Y:S01]  /*3100*/  SEL R225, R225, 0xfffffff0, !P1 ;  /* 0xfffffff0e1e17807 */ /* 0x000fe20004800000 */
[----:B------:R-:W-:Y:S02]  /*3110*/  IMAD.SHL.U32 R228, R228, 0x2, RZ ;  /* 0x00000002e4e47824 */ /* 0x000fe400078e00ff */
[----:B------:R-:W-:Y:S02]  /*3120*/  IMAD R226, R226, 0x2, R227 ;  /* 0x00000002e2e27824 */ /* 0x000fe400078e02e3 */
[----:B------:R-:W-:Y:S02]  /*3130*/  IMAD.IADD R223, R225, 0x1, R224 ;  /* 0x00000001e1df7824 */ /* 0x000fe400078e02e0 */
[----:B------:R-:W-:-:S02]  /*3140*/  IMAD.IADD R222, R231, 0x1, R225 ;  /* 0x00000001e7de7824 */ /* 0x000fc400078e02e1 */
[----:B-1234-:R-:W-:Y:S02]  /*3150*/  IMAD.IADD R220, R225, 0x1, R221 ;  /* 0x00000001e1dc7824 */ /* 0x01efe400078e02dd */
.L_x_1004:
        /* <DEDUP_REMOVED lines=227> */
.L_x_1002:
        /* <DEDUP_REMOVED lines=444> */
.L_x_1003:
        /* <DEDUP_REMOVED lines=232> */
.L_x_1001:
        /* <DEDUP_REMOVED lines=12> */
[----:B------:R-:W-:Y:S01]  /*6a90*/  UISETP.NE.AND UP0, UPT, UR10, 0x1, UPT ;  /* 0x000000010a00788c */ /* 0x000fe2000bf05270 */
[----:B------:R-:W-:Y:S01]  /*6aa0*/  ISETP.NE.AND P2, PT, R233, RZ, PT ;  /* 0x000000ffe900720c */ /* 0x000fe20003f45270 */
[----:B------:R-:W-:Y:S01]  /*6ab0*/  ULDC UR5, c[0x0][0x358] ;  /* 0x0000d60000057ab9 */ /* 0x000fe20000000800 */
[----:B------:R-:W-:Y:S01]  /*6ac0*/  BSSY B0, `(.L_x_1005) ;  /* 0x000002a000007945 */ /* 0x000fe20003800000 */
[----:B------:R-:W-:Y:S02]  /*6ad0*/  UIMAD.WIDE.U32 UR20, UR15, UR11, URZ ;  /* 0x0000000b0f1472a5 */ /* 0x000fe4000f8e003f */
[----:B------:R-:W-:Y:S02]  /*6ae0*/  UIMAD UR5, UR14, UR5, URZ ;  /* 0x000000050e0572a4 */ /* 0x000fe4000f8e023f */
[----:B------:R-:W-:Y:S02]  /*6af0*/  ULDC UR9, c[0x0][0x2f4] ;  /* 0x0000bd0000097ab9 */ /* 0x000fe40000000800 */
[----:B------:R-:W-:-:S02]  /*6b00*/  ULDC UR4, c[0x0][0x340] ;  /* 0x0000d00000047ab9 */ /* 0x000fc40000000800 */
[----:B------:R-:W-:Y:S02]  /*6b10*/  UMOV UR7, UR15 ;  /* 0x0000000f00077c82 */ /* 0x000fe40008000000 */
[----:B------:R-:W-:Y:S02]  /*6b20*/  UIMAD UR8, UR13, UR9, URZ ;  /* 0x000000090d0872a4 */ /* 0x000fe4000f8e023f */
[----:B------:R-:W-:Y:S02]  /*6b30*/  UIMAD UR9, UR5, UR9, URZ ;  /* 0x00000009050972a4 */ /* 0x000fe4000f8e023f */
[----:B------:R-:W-:Y:S02]  /*6b40*/  @UP0 USHF.R.U32.HI UR7, URZ, UR4, UR21 ;  /* 0x000000043f070299 */ /* 0x000fe40008011615 */
[----:B------:R-:W-:Y:S02]  /*6b50*/  USHF.R.S32.HI UR4, URZ, 0x1f, UR8 ;  /* 0x0000001f3f047899 */ /* 0x000fe40008011408 */
[----:B------:R-:W-:-:S02]  /*6b60*/  USHF.R.S32.HI UR11, URZ, 0x1f, UR9 ;  /* 0x0000001f3f0b7899 */ /* 0x000fc40008011409 */
[----:B------:R-:W-:Y:S02]  /*6b70*/  UIADD3 UR5, -UR7, URZ, URZ ;  /* 0x0000003f07057290 */ /* 0x000fe4000fffe13f */
[----:B------:R-:W-:Y:S02]  /*6b80*/  USHF.R.S32.HI UR6, URZ, 0x1f, UR7 ;  /* 0x0000001f3f067899 */ /* 0x000fe40008011407 */
[----:B------:R-:W-:Y:S02]  /*6b90*/  UIADD3 UR9, UP1, UP0, UR9, UR8, UR7 ;  /* 0x0000000809097290 */ /* 0x000fe4000f83e007 */
[----:B------:R-:W-:Y:S02]  /*6ba0*/  UIMAD UR10, UR5, UR10, UR15 ;  /* 0x0000000a050a72a4 */ /* 0x000fe4000f8e020f */
[----:B------:R-:W-:Y:S02]  /*6bb0*/  UIADD3.X UR11, UR11, UR4, UR6, UP1, UP0 ;  /* 0x000000040b0b7290 */ /* 0x000fe40008fe0406 */
[----:B------:R-:W-:-:S02]  /*6bc0*/  USHF.L.U32 UR8, UR9, 0x2, URZ ;  /* 0x0000000209087899 */ /* 0x000fc4000800063f */
[----:B------:R-:W-:Y:S02]  /*6bd0*/  ULDC.64 UR4, c[0x0][0x350] ;  /* 0x0000d40000047ab9 */ /* 0x000fe40000000a00 */
[----:B------:R-:W-:Y:S02]  /*6be0*/  USHF.L.U64.HI UR9, UR9, 0x2, UR11 ;  /* 0x0000000209097899 */ /* 0x000fe4000801020b */
[----:B------:R-:W-:Y:S02]  /*6bf0*/  UIADD3 UR4, UP0, UR8, UR4, URZ ;  /* 0x0000000408047290 */ /* 0x000fe4000ff1e03f */
[----:B------:R-:W-:Y:S02]  /*6c00*/  USHF.R.S32.HI UR11, URZ, 0x1f, UR13 ;  /* 0x0000001f3f0b7899 */ /* 0x000fe4000801140d */
[----:B------:R-:W-:Y:S02]  /*6c10*/  UIADD3.X UR5, UR9, UR5, URZ, UP0, !UPT ;  /* 0x0000000509057290 */ /* 0x000fe400087fe43f */
[----:B------:R-:W-:Y:S01]  /*6c20*/  USEL UR11, UR11, URZ, !UP2 ;  /* 0x0000003f0b0b7287 */ /* 0x000fe2000d000000 */
[----:B------:R-:W-:-:S03]  /*6c30*/  MOV R4, UR4 ;  /* 0x0000000400047c02 */ /* 0x000fc60008000f00 */
[----:B------:R-:W-:Y:S01]  /*6c40*/  IMAD.U32 R5, RZ, RZ, UR5 ;  /* 0x00000005ff057e24 */ /* 0x000fe2000f8e00ff */
[----:B------:R-:W-:Y:S06]  /*6c50*/  BAR.SYNC.DEFER_BLOCKING 0x1, 0x100 ;  /* 0x0044000000007b1d */ /* 0x000fec0000010000 */
[----:B--2---:R-:W1:Y:S02]  /*6c60*/  @P0 R2UR UR16, R0 ;  /* 0x00000000001003c2 */ /* 0x004e6400000e0000 */
[----:B-1----:R-:W-:Y:S02]  /*6c70*/  @UP2 UIMAD UR16, UR13, 0x60, UR16 ;  /* 0x000000600d1028a4 */ /* 0x002fe4000f8e0210 */
[----:B------:R-:W-:-:S02]  /*6c80*/  USEL UR13, UR13, URZ, !UP2 ;  /* 0x0000003f0d0d7287 */ /* 0x000fc4000d000000 */
[----:B------:R-:W-:-:S04]  /*6c90*/  UIMAD.WIDE UR16, UR16, 0x2aaaaaab, URZ ;  /* 0x2aaaaaab101078a5 */ /* 0x000fc8000f8e023f */
[----:B------:R-:W-:-:S04]  /*6ca0*/  @UP2 USHF.R.U32.HI UR16, URZ, 0x1f, UR17 ;  /* 0x0000001f3f102899 */ /* 0x000fc80008011611 */
[----:B------:R-:W-:-:S04]  /*6cb0*/  @UP2 ULEA.HI.SX32 UR16, UR17, UR16, 0x1c ;  /* 0x0000001011102291 */ /* 0x000fc8000f8fe23f */
[----:B------:R-:W-:-:S04]  /*6cc0*/  @UP2 UIMAD UR16, UR16, 0x3000, URZ ;  /* 0x00003000101028a4 */ /* 0x000fc8000f8e023f */
[----:B------:R-:W-:-:S03]  /*6cd0*/  @UP2 USHF.R.S32.HI UR17, URZ, 0x1f, UR16 ;  /* 0x0000001f3f112899 */ /* 0x000fc60008011410 */
[----:B------:R-:W-:-:S04]  /*6ce0*/  @!UP2 UMOV UR16, URZ ;  /* 0x0000003f0010ac82 */ /* 0x000fc80008000000 */
[----:B------:R-:W-:Y:S01]  /*6cf0*/  @!UP2 UMOV UR17, URZ ;  /* 0x0000003f0011ac82 */ /* 0x000fe20008000000 */
[----:B------:R-:W-:Y:S05]  /*6d00*/  @P2 BRA `(.L_x_1006) ;  /* 0x0000005000002947 */ /* 0x000fea0003800000 */
.L_x_1007:
[----:B------:R-:W2:Y:S01]  /*6d10*/  LDG.E.STRONG.GPU R0, [R4.64] ;  /* 0x0000001204007981 */ /* 0x000ea2000c1ef900 */
[----:B------:R-:W-:Y:S01]  /*6d20*/  YIELD ;  /* 0x0000000000007946 */ /* 0x000fe20003800000 */
[----:B--2---:R-:W-:Y:S01]  /*6d30*/  ISETP.NE.AND P0, PT, R0, UR10, PT ;  /* 0x0000000a00007c0c */ /* 0x004fe2000bf05270 */
[----:B------:R-:W-:-:S12]  /*6d40*/  CCTL.IVALL ;  /* 0x00000000ff00798f */ /* 0x000fd80002000000 */
[----:B------:R-:W-:Y:S05]  /*6d50*/  @P0 BRA `(.L_x_1007) ;  /* 0xffffffb000000947 */ /* 0x000fea000383ffff */
.L_x_1006:
[----:B------:R-:W-:Y:S05]  /*6d60*/  BSYNC B0 ;  /* 0x0000000000007941 */ /* 0x000fea0003800000 */
.L_x_1005:
[----:B------:R-:W-:Y:S01]  /*6d70*/  MOV R2, 0xffffffff ;  /* 0xffffffff00027802 */ /* 0x000fe20000000f00 */
[----:B------:R-:W-:Y:S05]  /*6d80*/  BRA.CONV ~URZ, `(.L_x_1008) ;  /* 0x000000237f007947 */ /* 0x000fea000b800000 */
[----:B------:R-:W-:Y:S02]  /*6d90*/  MOV R0, 0x6db0 ;  /* 0x00006db000007802 */ /* 0x000fe40000000f00 */
[----:B------:R-:W-:Y:S05]  /*6da0*/  CALL.REL.NOINC `($__internal_5_$__cuda_sm70_warpsync) ;  /* 0x00000b3000007944 */ /* 0x000fea0003c00000 */
.L_x_1008:
        /* <DEDUP_REMOVED lines=11> */
[----:B------:R-:W-:Y:S01]  /*6e60*/  UIMAD UR12, UR7, UR5, UR4 ;  /* 0x00000005070c72a4 */ /* 0x000fe2000f8e0204 */
[----:B------:R-:W-:Y:S02]  /*6e70*/  IMAD.U32 R3, RZ, RZ, UR13 ;  /* 0x0000000dff037e24 */ /* 0x000fe4000f8e00ff */
[----:B------:R-:W-:Y:S01]  /*6e80*/  IMAD.WIDE.U32 R8, R0, c[0x0][0x328], R6 ;  /* 0x0000ca0000087a25 */ /* 0x000fe200078e0006 */
[----:B------:R-:W-:-:S02]  /*6e90*/  ULDC.64 UR4, c[0x0][0x330] ;  /* 0x0000cc0000047ab9 */ /* 0x000fc40000000a00 */
[----:B------:R-:W-:Y:S02]  /*6ea0*/  UIMAD UR4, UR11, UR4, URZ ;  /* 0x000000040b0472a4 */ /* 0x000fe4000f8e023f */
        /* <DEDUP_REMOVED lines=56> */
[----:B-1----:R-:W-:Y:S05]  /*7230*/  CALL.REL.NOINC `($__internal_5_$__cuda_sm70_warpsync) ;  /* 0x000006a000007944 */ /* 0x002fea0003c00000 */
.L_x_1009:
        /* <DEDUP_REMOVED lines=12> */
.L_x_1011:
[----:B------:R-:W-:Y:S05]  /*7300*/  BSYNC B0 ;  /* 0x0000000000007941 */ /* 0x000fea0003800000 */
.L_x_1010:
[----:B------:R-:W-:Y:S01]  /*7310*/  ULDC.64 UR4, c[0x0][0x348] ;  /* 0x0000d20000047ab9 */ /* 0x000fe20000000a00 */
[----:B------:R-:W-:Y:S01]  /*7320*/  BSSY B0, `(.L_x_1012) ;  /* 0x000000b000007945 */ /* 0x000fe20003800000 */
[----:B------:R-:W-:-:S04]  /*7330*/  UIADD3 UR4, UP0, UR8, UR4, URZ ;  /* 0x0000000408047290 */ /* 0x000fc8000ff1e03f */
[----:B------:R-:W-:Y:S02]  /*7340*/  UIADD3.X UR5, UR9, UR5, URZ, UP0, !UPT ;  /* 0x0000000509057290 */ /* 0x000fe400087fe43f */
[----:B--2---:R-:W-:-:S04]  /*7350*/  MOV R4, UR4 ;  /* 0x0000000400047c02 */ /* 0x004fc80008000f00 */
[----:B------:R-:W-:Y:S01]  /*7360*/  MOV R5, UR5 ;  /* 0x0000000500057c02 */ /* 0x000fe20008000f00 */
[----:B------:R-:W-:Y:S05]  /*7370*/  @P2 BRA `(.L_x_1013) ;  /* 0x0000005000002947 */ /* 0x000fea0003800000 */
.L_x_1014:
[----:B------:R-:W2:Y:S01]  /*7380*/  LDG.E.STRONG.GPU R0, [R4.64] ;  /* 0x0000001204007981 */ /* 0x000ea2000c1ef900 */
[----:B------:R-:W-:Y:S01]  /*7390*/  YIELD ;  /* 0x0000000000007946 */ /* 0x000fe20003800000 */
[----:B--2---:R-:W-:Y:S01]  /*73a0*/  ISETP.NE.AND P0, PT, R0, UR10, PT ;  /* 0x0000000a00007c0c */ /* 0x004fe2000bf05270 */
[----:B------:R-:W-:-:S12]  /*73b0*/  CCTL.IVALL ;  /* 0x00000000ff00798f */ /* 0x000fd80002000000 */
[----:B------:R-:W-:Y:S05]  /*73c0*/  @P0 BRA `(.L_x_1014) ;  /* 0xffffffb000000947 */ /* 0x000fea000383ffff */
.L_x_1013:
[----:B------:R-:W-:Y:S05]  /*73d0*/  BSYNC B0 ;  /* 0x0000000000007941 */ /* 0x000fea0003800000 */
.L_x_1012:
[----:B------:R-:W-:Y:S05]  /*73e0*/  BRA.CONV ~URZ, `(.L_x_1015) ;  /* 0x000000237f007947 */ /* 0x000fea000b800000 */
[----:B------:R-:W-:Y:S02]  /*73f0*/  MOV R0, 0x7410 ;  /* 0x0000741000007802 */ /* 0x000fe40000000f00 */
[----:B-1----:R-:W-:Y:S05]  /*7400*/  CALL.REL.NOINC `($__internal_5_$__cuda_sm70_warpsync) ;  /* 0x000004d000007944 */ /* 0x002fea0003c00000 */
.L_x_1015:
        /* <DEDUP_REMOVED lines=64> */
[----:B-12---:R-:W-:Y:S05]  /*7810*/  CALL.REL.NOINC `($__internal_5_$__cuda_sm70_warpsync) ;  /* 0x000000c000007944 */ /* 0x006fea0003c00000 */
.L_x_1016:
        /* <DEDUP_REMOVED lines=12> */
        .weak           $__internal_5_$__cuda_sm70_warpsync
        .type           $__internal_5_$__cuda_sm70_warpsync,@function
        .size           $__internal_5_$__cuda_sm70_warpsync,(.L_x_2314 - $__internal_5_$__cuda_sm70_warpsync)
$__internal_5_$__cuda_sm70_warpsync:
[----:B------:R-:W-:Y:S01]  /*78e0*/  MOV R8, R0 ;  /* 0x0000000000087202 */ /* 0x000fe20000000f00 */
[----:B------:R-:W-:Y:S04]  /*78f0*/  WARPSYNC R2 ;  /* 0x0000000200007348 */ /* 0x000fe80003800000 */
[----:B------:R-:W-:-:S04]  /*7900*/  MOV R9, 0x0 ;  /* 0x0000000000097802 */ /* 0x000fc80000000f00 */
[----:B------:R-:W-:Y:S05]  /*7910*/  RET.REL.NODEC R8 `(_ZN7cutlass13device_kernelIN5flash19enable_sm80_to_sm89INS1_16FlashAttnBwdSm80INS1_25CollectiveMainloopBwdSm80ILi2ELi1EN4cute5tupleIJNS5_1CILi64EEENS7_ILi96EEENS7_ILi128EEEEEENS_10bfloat16_tEfNS_4arch4Sm80ELb1ELb0ELb1ELb1ELb1ELb0ELb0ELb0ELi2ELi2ELi2ELi2ELb1EEENS1_24CollectiveEpilogueBwdGQAISB_fSE_Li256ELb1ELb1EEENS1_25SingleTileBwdLPTSchedulerILb1ELi96ELb1EEEEEEEEEvNT_6ParamsE) ;  /* 0xffff86e008007950 */ /* 0x000fea0003c3ffff */
.L_x_1017:
        /* <DEDUP_REMOVED lines=14> */
.L_x_2314:


//--------------------- .text._ZN7cutlass13device_kernelIN5flash19enable_sm80_to_sm89INS1_16FlashAttnBwdSm80INS1_25CollectiveMainloopBwdSm80ILi2ELi2EN4cute5tupleIJNS5_1CILi64EEENS7_ILi128EEES9_EEENS_10bfloat16_tEfNS_4arch4Sm80ELb0ELb0ELb1ELb0ELb0ELb0ELb0ELb0ELi2ELi2ELi2ELi2ELb0EEENS1_21CollectiveEpilogueBwdISA_SB_SD_Li256ELb0ELb0ELi4EEENS1_19SingleTileSchedulerILb0ELb0ELb0ELi128EEEEEEEEEvNT_6ParamsE --------------------------
	.section	.text._ZN7cutlass13device_kernelIN5flash19enable_sm80_to_sm89INS1_16FlashAttnBwdSm80INS1_25CollectiveMainloopBwdSm80ILi2ELi2EN4cute5tupleIJNS5_1CILi64EEENS7_ILi128EEES9_EEENS_10bfloat16_tEfNS_4arch4Sm80ELb0ELb0ELb1ELb0ELb0ELb0ELb0ELb0ELi2ELi2ELi2ELi2ELb0EEENS1_21CollectiveEpilogueBwdISA_SB_SD_Li256ELb0ELb0ELi4EEENS1_19SingleTileSchedulerILb0ELb0ELb0ELi128EEEEEEEEEvNT_6ParamsE,"ax",@progbits
	.sectioninfo	@"SHI_REGISTERS=255"
	.align	128
.text._ZN7cutlass13device_kernelIN5flash19enable_sm80_to_sm89INS1_16FlashAttnBwdSm80INS1_25CollectiveMainloopBwdSm80ILi2ELi2EN4cute5tupleIJNS5_1CILi64EEENS7_ILi128EEES9_EEENS_10bfloat16_tEfNS_4arch4Sm80ELb0ELb0ELb1ELb0ELb0ELb0ELb0ELb0ELi2ELi2ELi2ELi2ELb0EEENS1_21CollectiveEpilogueBwdISA_SB_SD_Li256ELb0ELb0ELi4EEENS1_19SingleTileSchedulerILb0ELb0ELb0ELi128EEEEEEEEEvNT_6ParamsE:
        .type           _ZN7cutlass13device_kernelIN5flash19enable_sm80_to_sm89INS1_16FlashAttnBwdSm80INS1_25CollectiveMainloopBwdSm80ILi2ELi2EN4cute5tupleIJNS5_1CILi64EEENS7_ILi128EEES9_EEENS_10bfloat16_tEfNS_4arch4Sm80ELb0ELb0ELb1ELb0ELb0ELb0ELb0ELb0ELi2ELi2ELi2ELi2ELb0EEENS1_21CollectiveEpilogueBwdISA_SB_SD_Li256ELb0ELb0ELi4EEENS1_19SingleTileSchedulerILb0ELb0ELb0ELi128EEEEEEEEEvNT_6ParamsE,@function
        .size           _ZN7cutlass13device_kernelIN5flash19enable_sm80_to_sm89INS1_16FlashAttnBwdSm80INS1_25CollectiveMainloopBwdSm80ILi2ELi2EN4cute5tupleIJNS5_1CILi64EEENS7_ILi128EEES9_EEENS_10bfloat16_tEfNS_4arch4Sm80ELb0ELb0ELb1ELb0ELb0ELb0ELb0ELb0ELi2ELi2ELi2ELi2ELb0EEENS1_21CollectiveEpilogueBwdISA_SB_SD_Li256ELb0ELb0ELi4EEENS1_19SingleTileSchedulerILb0ELb0ELb0ELi128EEEEEEEEEvNT_6ParamsE,(.L_x_2316 - _ZN7cutlass13device_kernelIN5flash19enable_sm80_to_sm89INS1_16FlashAttnBwdSm80INS1_25CollectiveMainloopBwdSm80ILi2ELi2EN4cute5tupleIJNS5_1CILi64EEENS7_ILi128EEES9_EEENS_10bfloat16_tEfNS_4arch4Sm80ELb0ELb0ELb1ELb0ELb0ELb0ELb0ELb0ELi2ELi2ELi2ELi2ELb0EEENS1_21CollectiveEpilogueBwdISA_SB_SD_Li256ELb0ELb0ELi4EEENS1_19SingleTileSchedulerILb0ELb0ELb0ELi128EEEEEEEEEvNT_6ParamsE)
        .other          _ZN7cutlass13device_kernelIN5flash19enable_sm80_to_sm89INS1_16FlashAttnBwdSm80INS1_25CollectiveMainloopBwdSm80ILi2ELi2EN4cute5tupleIJNS5_1CILi64EEENS7_ILi128EEES9_EEENS_10bfloat16_tEfNS_4arch4Sm80ELb0ELb0ELb1ELb0ELb0ELb0ELb0ELb0ELi2ELi2ELi2ELi2ELb0EEENS1_21CollectiveEpilogueBwdISA_SB_SD_Li256ELb0ELb0ELi4EEENS1_19SingleTileSchedulerILb0ELb0ELb0ELi128EEEEEEEEEvNT_6ParamsE,@"STO_CUDA_ENTRY STV_DEFAULT"
_ZN7cutlass13device_kernelIN5flash19enable_sm80_to_sm89INS1_16FlashAttnBwdSm80INS1_25CollectiveMainloopBwdSm80ILi2ELi2EN4cute5tupleIJNS5_1CILi64EEENS7_ILi128EEES9_EEENS_10bfloat16_tEfNS_4arch4Sm80ELb0ELb0ELb1ELb0ELb0ELb0ELb0ELb0ELi2ELi2ELi2ELi2ELb0EEENS1_21CollectiveEpilogueBwdISA_SB_SD_Li256ELb0ELb0ELi4EEENS1_19SingleTileSchedulerILb0ELb0ELb0ELi128EEEEEEEEEvNT_6ParamsE:
[----:B------:R-:W-:-:S03]  /*0000*/  MOV R1, c[0x0][0x28] ;  /* 0x00000a0000017a02 */ /* 0x000fc60000000f00 */
[----:B------:R-:W1:Y:S01]  /*0010*/  S2UR UR18, SR_CTAID.Z ;  /* 0x00000000001279c3 */ /* 0x000e620000002700 */
[----:B------:R-:W-:Y:S02]  /*0020*/  IADD3 R1, R1, -0x10, RZ ;  /* 0xfffffff001017810 */ /* 0x000fe40007ffe0ff */
[----:B-1----:R-:W-:-:S13]  /*0030*/  ISETP.LE.AND P0, PT, RZ, UR18, PT ;  /* 0x00000012ff007c0c */ /* 0x002fda000bf03270 */
[----:B------:R-:W-:Y:S05]  /*0040*/  @!P0 EXIT ;  /* 0x000000000000894d */ /* 0x000fea0003800000 */
[----:B------:R-:W1:Y:S01]  /*0050*/  S2UR UR10, SR_CTAID.Y ;  /* 0x00000000000a79c3 */ /* 0x000e620000002600 */
[----:B------:R-:W2:Y:S01]  /*0060*/  S2R R228, SR_TID.X ;  /* 0x0000000000e47919 */ /* 0x000ea20000002100 */
[----:B------:R-:W-:Y:S01]  /*0070*/  USHF.R.S32.HI UR8, URZ, 0x1f, UR18 ;  /* 0x0000001f3f087899 */ /* 0x000fe20008011412 */
[----:B------:R-:W-:Y:S01]  /*0080*/  IMAD.U32 R26, RZ, RZ, UR18 ;  /* 0x00000012ff1a7e24 */ /* 0x000fe2000f8e00ff */
[----:B------:R-:W-:Y:S01]  /*0090*/  ULDC.64 UR4, c[0x0][0x278] ;  /* 0x00009e0000047ab9 */ /* 0x000fe20000000a00 */
[----:B------:R-:W3:Y:S01]  /*00a0*/  S2R R32, SR_CTAID.X ;  /* 0x0000000000207919 */ /* 0x000ee20000002500 */
[----:B------:R-:W-:Y:S01]  /*00b0*/  UIMAD UR9, UR8, UR4, URZ ;  /* 0x00000004080972a4 */ /* 0x000fe2000f8e023f */
[----:B------:R-:W-:Y:S01]  /*00c0*/  IMAD.MOV.U32 R4, RZ, RZ, -0x80 ;  /* 0xffffff80ff047424 */ /* 0x000fe200078e00ff */
[----:B------:R-:W-:Y:S01]  /*00d0*/  UIMAD.WIDE.U32 UR16, UR18, UR4, URZ ;  /* 0x00000004121072a5 */ /* 0x000fe2000f8e003f */
[----:B------:R-:W-:Y:S01]  /*00e0*/  IMAD.U32 R28, RZ, RZ, UR18 ;  /* 0x00000012ff1c7e24 */ /* 0x000fe2000f8e00ff */
[----:B------:R-:W-:Y:S01]  /*00f0*/  UIMAD UR9, UR18, UR5, UR9 ;  /* 0x00000005120972a4 */ /* 0x000fe2000f8e0209 */
[----:B------:R-:W-:Y:S01]  /*0100*/  IMAD.U32 R24, RZ, RZ, UR18 ;  /* 0x00000012ff187e24 */ /* 0x000fe2000f8e00ff */
[----:B------:R-:W-:Y:S01]  /*0110*/  ULDC.64 UR6, c[0x0][0x270] ;  /* 0x00009c0000067ab9 */ /* 0x000fe20000000a00 */
[----:B------:R-:W-:Y:S01]  /*0120*/  LOP3.LUT R227, R227, 0xffffffef, RZ, 0xc0, !PT ;  /* 0xffffffefe3e37812 */ /* 0x000fe200078ec0ff */
[----:B------:R-:W-:-:S02]  /*0130*/  ULDC.64 UR4, c[0x0][0x288] ;  /* 0x0000a20000047ab9 */ /* 0x000fc40000000a00 */
[----:B------:R-:W-:Y:S02]  /*0140*/  ULDC.64 UR12, c[0x0][0x290] ;  /* 0x0000a400000c7ab9 */ /* 0x000fe40000000a00 */
[----:B------:R-:W-:Y:S02]  /*0150*/  UIMAD UR14, UR8, UR12, URZ ;  /* 0x0000000c080e72a4 */ /* 0x000fe4000f8e023f */
[----:B------:R-:W-:Y:S02]  /*0160*/  UIMAD.WIDE.U32 UR20, UR18, UR12, URZ ;  /* 0x0000000c121472a5 */ /* 0x000fe4000f8e003f */
[----:B------:R-:W-:Y:S02]  /*0170*/  UIMAD UR14, UR18, UR13, UR14 ;  /* 0x0000000d120e72a4 */ /* 0x000fe4000f8e020e */
[----:B-1----:R-:W-:Y:S01]  /*0180*/  USHF.R.S32.HI UR24, URZ, 0x1f, UR10 ;  /* 0x0000001f3f187899 */ /* 0x002fe2000801140a */
[----:B--2---:R-:W-:Y:S01]  /*0190*/  IMAD.SHL.U32 R242, R228, 0x4, RZ ;  /* 0x00000004e4f27824 */ /* 0x004fe200078e00ff */
[----:B------:R-:W-:Y:S01]  /*01a0*/  UIADD3 UR13, UR17, UR9, URZ ;  /* 0x00000009110d7290 */ /* 0x000fe2000fffe03f */
[----:B------:R-:W-:Y:S01]  /*01b0*/  IMAD.U32 R8, RZ, RZ, UR10 ;  /* 0x0000000aff087e24 */ /* 0x000fe2000f8e00ff */
[----:B------:R-:W-:Y:S01]  /*01c0*/  UIMAD UR4, UR24, UR4, URZ ;  /* 0x00000004180472a4 */ /* 0x000fe2000f8e023f */
[----:B------:R-:W-:Y:S01]  /*01d0*/  SHF.R.S32.HI R2, RZ, 0x1f, R228 ;  /* 0x0000001fff027819 */ /* 0x000fe200000114e4 */
[----:B------:R-:W-:Y:S01]  /*01e0*/  UIMAD UR6, UR24, UR6, URZ ;  /* 0x00000006180672a4 */ /* 0x000fe2000f8e023f */
[--C-:B------:R-:W-:Y:S01]  /*01f0*/  SHF.R.S32.HI R243, RZ, 0x1f, R242.reuse ;  /* 0x0000001ffff37819 */ /* 0x100fe200000114f2 */
[----:B------:R-:W-:Y:S01]  /*0200*/  UMOV UR11, UR10 ;  /* 0x0000000a000b7c82 */ /* 0x000fe20008000000 */
[----:B------:R-:W-:Y:S01]  /*0210*/  IMAD.U32 R6, RZ, RZ, UR10 ;  /* 0x0000000aff067e24 */ /* 0x000fe2000f8e00ff */
[----:B------:R-:W-:Y:S01]  /*0220*/  UIMAD UR7, UR10, UR7, UR6 ;  /* 0x000000070a0772a4 */ /* 0x000fe2000f8e0206 */
[----:B------:R-:W-:Y:S01]  /*0230*/  IMAD.U32 R30, RZ, RZ, UR10 ;  /* 0x0000000aff1e7e24 */ /* 0x000fe2000f8e00ff */
[----:B------:R-:W-:Y:S01]  /*0240*/  UIMAD UR6, UR10, UR5, UR4 ;  /* 0x000000050a0672a4 */ /* 0x000fe2000f8e0204 */
[----:B------:R-:W-:Y:S01]  /*0250*/  IMAD.WIDE.U32 R8, R8, c[0x0][0x270], R242 ;  /* 0x00009c0008087a25 */ /* 0x000fe200078e00f2 */
[----:B------:R-:W-:-:S02]  /*0260*/  UIADD3 UR14, UR21, UR14, URZ ;  /* 0x0000000e150e7290 */ /* 0x000fc4000fffe03f */
[----:B------:R-:W-:Y:S01]  /*0270*/  ULDC.64 UR4, c[0x0][0x248] ;  /* 0x0000920000047ab9 */ /* 0x000fe20000000a00 */
[----:B------:R-:W-:Y:S01]  /*0280*/  IMAD.U32 R3, RZ, RZ, UR7 ;  /* 0x00000007ff037e24 */ /* 0x000fe2000f8e00ff */
[----:B------:R-:W-:Y:S01]  /*0290*/  UISETP.NE.AND UP0, UPT, UR4, 0x1, UPT ;  /* 0x000000010400788c */ /* 0x000fe2000bf05270 */
[----:B------:R-:W-:Y:S01]  /*02a0*/  IADD3 R5, P1, R8, UR16, RZ ;  /* 0x0000001008057c10 */ /* 0x000fe2000ff3e0ff */
[----:B------:R-:W-:Y:S01]  /*02b0*/  IMAD.U32 R13, RZ, RZ, UR6 ;  /* 0x00000006ff0d7e24 */ /* 0x000fe2000f8e00ff */
[----:B------:R-:W-:Y:S01]  /*02c0*/  UIMAD.WIDE.U32 UR6, UR10, UR5, URZ ;  /* 0x000000050a0672a5 */ /* 0x000fe2000f8e003f */
[----:B------:R-:W-:Y:S01]  /*02d0*/  IMAD.WIDE.U32 R6, R6, c[0x0][0x288], R242 ;  /* 0x0000a20006067a25 */ /* 0x000fe200078e00f2 */
[----:B------:R-:W-:Y:S01]  /*02e0*/  IADD3.X R3, R9, UR13, R3, P1, !PT ;  /* 0x0000000d09037c10 */ /* 0x000fe20008ffe403 */
[----:B------:R-:W-:Y:S01]  /*02f0*/  ULDC UR4, c[0x0][0x250] ;  /* 0x0000940000047ab9 */ /* 0x000fe20000000800 */
[----:B------:R-:W-:Y:S01]  /*0300*/  LEA.HI R9, R2, R228, RZ, 0x3 ;  /* 0x000000e402097211 */ /* 0x000fe200078f18ff */
[----:B---3--:R-:W-:Y:S01]  /*0310*/  IMAD R4, R32, R4, c[0x0][0x198] ;  /* 0x0000660020047624 */ /* 0x008fe200078e0204 */
[----:B------:R-:W-:Y:S01]  /*0320*/  IADD3 R16, P0, R6, UR20, RZ ;  /* 0x0000001406107c10 */ /* 0x000fe2000ff1e0ff */
[----:B------:R-:W-:Y:S01]  /*0330*/  UMOV UR15, 0x6 ;  /* 0x00000006000f7882 */ /* 0x000fe20000000000 */
[----:B------:R-:W-:Y:S01]  /*0340*/  SHF.R.S32.HI R234, RZ, 0x3, R9 ;  /* 0x00000003ffea7819 */ /* 0x000fe20000011409 */
[----:B------:R-:W-:Y:S01]  /*0350*/  @UP0 USHF.R.U32.HI UR11, URZ, UR4, UR7 ;  /* 0x000000043f0b0299 */ /* 0x000fe20008011607 */
[----:B------:R-:W-:Y:S01]  /*0360*/  LOP3.LUT R9, R9, 0xfffffff8, RZ, 0xc0, !PT ;  /* 0xfffffff809097812 */ /* 0x000fe200078ec0ff */
[----:B------:R-:W-:Y:S01]  /*0370*/  ULDC.64 UR22, c[0x0][0x118] ;  /* 0x0000460000167ab9 */ /* 0x000fe20000000a00 */
[----:B------:R-:W-:Y:S01]  /*0380*/  SHF.R.S32.HI R235, RZ, 0x1f, R234 ;  /* 0x0000001fffeb7819 */ /* 0x000fe200000114ea */
[----:B------:R-:W-:Y:S01]  /*0390*/  USHF.R.S32.HI UR9, URZ, 0x1f, UR11 ;  /* 0x0000001f3f097899 */ /* 0x000fe2000801140b */
[----:B------:R-:W-:Y:S01]  /*03a0*/  IADD3.X R13, R7, UR14, R13, P0, !PT ;  /* 0x0000000e070d7c10 */ /* 0x000fe200087fe40d */
[----:B------:R-:W-:Y:S01]  /*03b0*/  ULDC.64 UR4, c[0x0][0x1e0] ;  /* 0x0000780000047ab9 */ /* 0x000fe20000000a00 */
[----:B------:R-:W-:Y:S01]  /*03c0*/  IMAD.IADD R9, R228, 0x1, -R9 ;  /* 0x00000001e4097824 */ /* 0x000fe200078e0a09 */
[----:B------:R-:W-:Y:S01]  /*03d0*/  UIMAD UR4, UR9, UR4, URZ ;  /* 0x00000004090472a4 */ /* 0x000fe2000f8e023f */
[----:B------:R-:W-:Y:S01]  /*03e0*/  IMAD.U32 R0, RZ, RZ, UR11 ;  /* 0x0000000bff007e24 */ /* 0x000fe2000f8e00ff */
[----:B------:R-:W-:Y:S01]  /*03f0*/  ULDC.64 UR6, c[0x0][0x1e8] ;  /* 0x00007a0000067ab9 */ /* 0x000fe20000000a00 */
[----:B------:R-:W-:Y:S01]  /*0400*/  IMAD.SHL.U32 R18, R9, 0x8, RZ ;  /* 0x0000000809127824 */ /* 0x000fe200078e00ff */
[----:B------:R-:W-:Y:S01]  /*0410*/  UIMAD UR12, UR11, UR5, UR4 ;  /* 0x000000050b0c72a4 */ /* 0x000fe2000f8e0204 */
[C---:B------:R-:W-:Y:S01]  /*0420*/  IMAD R6, R235.reuse, c[0x0][0x208], RZ ;  /* 0x00008200eb067a24 */ /* 0x040fe200078e02ff */
[----:B------:R-:W-:Y:S01]  /*0430*/  UIMAD UR6, UR8, UR6, URZ ;  /* 0x00000006080672a4 */ /* 0x000fe2000f8e023f */
[----:B------:R-:W-:Y:S01]  /*0440*/  IMAD R7, R235, c[0x0][0x178], RZ ;  /* 0x00005e00eb077a24 */ /* 0x000fe200078e02ff */
[----:B------:R-:W-:Y:S01]  /*0450*/  ULDC.64 UR4, c[0x0][0x1b0] ;  /* 0x00006c0000047ab9 */ /* 0x000fe20000000a00 */
[----:B------:R-:W-:Y:S01]  /*0460*/  SHF.R.S32.HI R19, RZ, 0x1f, R18 ;  /* 0x0000001fff137819 */ /* 0x000fe20000011412 */
[----:B------:R-:W-:Y:S01]  /*0470*/  UIMAD UR4, UR9, UR4, URZ ;  /* 0x00000004090472a4 */ /* 0x000fe2000f8e023f */
[C---:B------:R-:W-:Y:S01]  /*0480*/  IMAD R6, R234.reuse, c[0x0][0x20c], R6 ;  /* 0x00008300ea067a24 */ /* 0x040fe200078e0206 */
[----:B------:R-:W-:Y:S01]  /*0490*/  UIMAD UR9, UR18, UR7, UR6 ;  /* 0x00000007120972a4 */ /* 0x000fe2000f8e0206 */
[----:B------:R-:W-:Y:S01]  /*04a0*/  IMAD R7, R234, c[0x0][0x17c], R7 ;  /* 0x00005f00ea077a24 */ /* 0x000fe200078e0207 */
[----:B------:R-:W-:Y:S01]  /*04b0*/  UIMAD UR4, UR11, UR5, UR4 ;  /* 0x000000050b0472a4 */ /* 0x000fe2000f8e0204 */
[--C-:B------:R-:W-:Y:S01]  /*04c0*/  IMAD.WIDE.U32 R20, R0, c[0x0][0x1b0], R18.reuse ;  /* 0x00006c0000147a25 */ /* 0x100fe200078e0012 */
[----:B------:R-:W-:Y:S01]  /*04d0*/  ULDC.64 UR6, c[0x0][0x180] ;  /* 0x0000600000067ab9 */ /* 0x000fe20000000a00 */
[----:B------:R-:W-:Y:S01]  /*04e0*/  LEA.HI R8, R2, R228, RZ, 0x6 ;  /* 0x000000e402087211 */ /* 0x000fe200078f30ff */
[----:B------:R-:W-:Y:S01]  /*04f0*/  UIMAD UR6, UR24, UR6, URZ ;  /* 0x00000006180672a4 */ /* 0x000fe2000f8e023f */
[----:B------:R-:W-:Y:S01]  /*0500*/  IMAD.WIDE.U32 R10, R234, c[0x0][0x208], R18 ;  /* 0x00008200ea0a7a25 */ /* 0x000fe200078e0012 */
[----:B------:R-:W-:Y:S01]  /*0510*/  IADD3 R21, R21, UR4, RZ ;  /* 0x0000000415157c10 */ /* 0x000fe2000fffe0ff */
[----:B------:R-:W-:Y:S01]  /*0520*/  ULDC.64 UR4, c[0x0][0x210] ;  /* 0x0000840000047ab9 */ /* 0x000fe20000000a00 */
[----:B------:R-:W-:Y:S01]  /*0530*/  SHF.R.S32.HI R8, RZ, 0x6, R8 ;  /* 0x00000006ff087819 */ /* 0x000fe20000011408 */
[--C-:B------:R-:W-:Y:S01]  /*0540*/  IMAD.WIDE.U32 R22, R0, c[0x0][0x1e0], R18.reuse ;  /* 0x0000780000167a25 */ /* 0x100fe200078e0012 */
[----:B------:R-:W-:Y:S01]  /*0550*/  UIMAD UR4, UR24, UR4, URZ ;  /* 0x00000004180472a4 */ /* 0x000fe2000f8e023f */
[----:B------:R-:W-:Y:S01]  /*0560*/  ISETP.GE.AND P6, PT, R18, c[0x0][0x1cc], PT ;  /* 0x0000730012007a0c */ /* 0x000fe20003fc6270 */
[----:B------:R-:W-:Y:S01]  /*0570*/  UIMAD UR7, UR10, UR7, UR6 ;  /* 0x000000070a0772a4 */ /* 0x000fe2000f8e0206 */
[----:B------:R-:W-:Y:S01]  /*0580*/  IMAD.WIDE.U32 R14, R234, c[0x0][0x178], R18 ;  /* 0x00005e00ea0e7a25 */ /* 0x000fe200078e0012 */
[----:B------:R-:W-:-:S03]  /*0590*/  UIMAD UR6, UR10, UR5, UR4 ;  /* 0x000000050a0672a4 */ /* 0x000fc6000f8e0204 */
[----:B------:R-:W-:Y:S01]  /*05a0*/  IMAD.IADD R11, R11, 0x1, R6 ;  /* 0x000000010b0b7824 */ /* 0x000fe200078e0206 */
[----:B------:R-:W-:Y:S01]  /*05b0*/  ULDC.64 UR4, c[0x0][0x1b8] ;  /* 0x00006e0000047ab9 */ /* 0x000fe20000000a00 */
[----:B------:R-:W-:Y:S01]  /*05c0*/  IMAD.MOV.U32 R6, RZ, RZ, R22 ;  /* 0x000000ffff067224 */ /* 0x000fe200078e0016 */
[----:B------:R-:W-:Y:S01]  /*05d0*/  UIMAD UR4, UR8, UR4, URZ ;  /* 0x00000004080472a4 */ /* 0x000fe2000f8e023f */
[----:B------:R-:W-:Y:S01]  /*05e0*/  IMAD.IADD R15, R15, 0x1, R7 ;  /* 0x000000010f0f7824 */ /* 0x000fe200078e0207 */
[----:B------:R-:W-:Y:S01]  /*05f0*/  IADD3 R7, R23, UR12, RZ ;  /* 0x0000000c17077c10 */ /* 0x000fe2000fffe0ff */
[----:B------:R-:W-:Y:S01]  /*0600*/  IMAD.U32 R22, RZ, RZ, UR10 ;  /* 0x0000000aff167e24 */ /* 0x000fe2000f8e00ff */
[----:B------:R-:W-:Y:S01]  /*0610*/  UIMAD UR4, UR18, UR5, UR4 ;  /* 0x00000005120472a4 */ /* 0x000fe2000f8e0204 */
[----:B------:R-:W-:-:S04]  /*0620*/  IMAD.WIDE.U32 R30, R30, c[0x0][0x180], R14 ;  /* 0x000060001e1e7a25 */ /* 0x000fc800078e000e */
[----:B------:R-:W-:Y:S01]  /*0630*/  IMAD.WIDE.U32 R22, R22, c[0x0][0x210], R10 ;  /* 0x0000840016167a25 */ /* 0x000fe200078e000a */
[----:B------:R-:W-:Y:S02]  /*0640*/  IADD3 R31, R31, UR7, RZ ;  /* 0x000000071f1f7c10 */ /* 0x000fe4000fffe0ff */
[----:B------:R-:W-:Y:S01]  /*0650*/  IADD3 R11, R18, 0x40, RZ ;  /* 0x00000040120b7810 */ /* 0x000fe20007ffe0ff */
[----:B------:R-:W-:Y:S01]  /*0660*/  IMAD.U32 R0, RZ, RZ, UR18 ;  /* 0x00000012ff007e24 */ /* 0x000fe2000f8e00ff */
[----:B------:R-:W-:Y:S01]  /*0670*/  IADD3 R23, R23, UR6, RZ ;  /* 0x0000000617177c10 */ /* 0x000fe2000fffe0ff */
[----:B------:R-:W-:Y:S01]  /*0680*/  IMAD.SHL.U32 R10, R234, 0x40, RZ ;  /* 0x00000040ea0a7824 */ /* 0x000fe200078e00ff */
[----:B------:R-:W-:Y:S01]  /*0690*/  ULDC.64 UR6, c[0x0][0x188] ;  /* 0x0000620000067ab9 */ /* 0x000fe20000000a00 */
[----:B------:R-:W-:Y:S01]  /*06a0*/  IMAD.WIDE.U32 R20, R0, c[0x0][0x1b8], R20 ;  /* 0x00006e0000147a25 */ /* 0x000fe200078e0014 */
[----:B------:R-:W-:Y:S01]  /*06b0*/  UIMAD UR6, UR8, UR6, URZ ;  /* 0x00000006080672a4 */ /* 0x000fe2000f8e023f */
[----:B------:R-:W-:-:S02]  /*06c0*/  ISETP.GE.AND P4, PT, R11, c[0x0][0x1cc], PT ;  /* 0x000073000b007a0c */ /* 0x000fc40003f86270 */
[----:B------:R-:W-:Y:S01]  /*06d0*/  IMAD.WIDE.U32 R26, R26, c[0x0][0x1e8], R6 ;  /* 0x00007a001a1a7a25 */ /* 0x000fe200078e0006 */
[----:B------:R-:W-:Y:S01]  /*06e0*/  LOP3.LUT R10, R10, 0x1c0, RZ, 0xc0, !PT ;  /* 0x000001c00a0a7812 */ /* 0x000fe200078ec0ff */
[----:B------:R-:W-:Y:S01]  /*06f0*/  UIMAD UR6, UR18, UR7, UR6 ;  /* 0x00000007120672a4 */ /* 0x000fe2000f8e0206 */
[----:B------:R-:W-:Y:S01]  /*0700*/  IADD3 R21, R21, UR4, RZ ;  /* 0x0000000415157c10 */ /* 0x000fe2000fffe0ff */
[----:B------:R-:W-:Y:S01]  /*0710*/  IMAD.WIDE R32, R32, 0x80, R234 ;  /* 0x0000008020207825 */ /* 0x000fe200078e02ea */
[----:B------:R-:W-:Y:S01]  /*0720*/  ULDC.64 UR4, c[0x0][0x218] ;  /* 0x0000860000047ab9 */ /* 0x000fe20000000a00 */
[----:B------:R-:W-:Y:S01]  /*0730*/  LOP3.LUT R0, R10, 0x38, R18, 0xf8, !PT ;  /* 0x000000380a007812 */ /* 0x000fe200078ef812 */
[----:B------:R-:W-:Y:S01]  /*0740*/  UIMAD UR4, UR8, UR4, URZ ;  /* 0x00000004080472a4 */ /* 0x000fe2000f8e023f */
[----:B------:R-:W-:Y:S01]  /*0750*/  IMAD.SHL.U32 R7, R8, 0x200, RZ ;  /* 0x0000020008077824 */ /* 0x000fe200078e00ff */
[----:B------:R-:W-:Y:S01]  /*0760*/  IADD3 R27, R27, UR9, RZ ;  /* 0x000000091b1b7c10 */ /* 0x000fe2000fffe0ff */
[----:B------:R-:W-:Y:S01]  /*0770*/  IMAD R14, R33, c[0x0][0x1d8], RZ ;  /* 0x00007600210e7a24 */ /* 0x000fe200078e02ff */
[----:B------:R-:W-:Y:S01]  /*0780*/  SHF.R.U32.HI R10, RZ, 0x3, R10 ;  /* 0x00000003ff0a7819 */ /* 0x000fe2000001160a */
[----:B------:R-:W-:Y:S01]  /*0790*/  IMAD.WIDE.U32 R28, R28, c[0x0][0x188], R30 ;  /* 0x000062001c1c7a25 */ /* 0x000fe200078e001e */
[----:B------:R-:W-:-:S02]  /*07a0*/  UIMAD UR4, UR18, UR5, UR4 ;  /* 0x00000005120472a4 */ /* 0x000fc4000f8e0204 */
[----:B------:R-:W-:Y:S01]  /*07b0*/  LOP3.LUT R10, R7, R0, R10, 0xf6, !PT ;  /* 0x00000000070a7212 */ /* 0x000fe200078ef60a */
[----:B------:R-:W-:Y:S01]  /*07c0*/  IMAD.IADD R12, R4, 0x1, -R234 ;  /* 0x00000001040c7824 */ /* 0x000fe200078e0aea */
[----:B------:R-:W-:Y:S01]  /*07d0*/  IADD3 R0, R29, UR6, RZ ;  /* 0x000000061d007c10 */ /* 0x000fe2000fffe0ff */
[----:B------:R-:W-:Y:S01]  /*07e0*/  IMAD R14, R32, c[0x0][0x1dc], R14 ;  /* 0x00007700200e7a24 */ /* 0x000fe200078e020e */
[----:B------:R-:W-:Y:S01]  /*07f0*/  LEA R232, P1, R28, c[0x0][0x160], 0x1 ;  /* 0x000058001ce87a11 */ /* 0x000fe200078208ff */
[----:B------:R-:W-:Y:S01]  /*0800*/  IMAD.WIDE.U32 R26, R32, c[0x0][0x1d8], R26 ;  /* 0x00007600201a7a25 */ /* 0x000fe200078e001a */
[----:B------:R-:W-:Y:S02]  /*0810*/  ISETP.LT.OR P3, PT, R12, 0x1, P6 ;  /* 0x000000010c00780c */ /* 0x000fe40003761670 */
[----:B------:R-:W-:Y:S01]  /*0820*/  LEA.HI.X R233, R28, c[0x0][0x164], R0, 0x1, P1 ;  /* 0x000059001ce97a11 */ /* 0x000fe200008f0c00 */
[----:B------:R-:W-:Y:S01]  /*0830*/  IMAD.WIDE.U32 R24, R24, c[0x0][0x218], R22 ;  /* 0x0000860018187a25 */ /* 0x000fe200078e0016 */
[----:B------:R-:W-:-:S02]  /*0840*/  LEA R22, P0, R26, c[0x0][0x1c0], 0x1 ;  /* 0x000070001a167a11 */ /* 0x000fc400078008ff */
[----:B------:R-:W-:Y:S01]  /*0850*/  ISETP.LT.OR P2, PT, R12, 0x1, P4 ;  /* 0x000000010c00780c */ /* 0x000fe20002741670 */
[----:B------:R-:W-:Y:S01]  /*0860*/  IMAD.IADD R14, R27, 0x1, R14 ;  /* 0x000000011b0e7824 */ /* 0x000fe200078e020e */
[----:B------:R-:W-:Y:S01]  /*0870*/  IADD3 R0, R25, UR4, RZ ;  /* 0x0000000419007c10 */ /* 0x000fe2000fffe0ff */
[----:B------:R-:W-:Y:S01]  /*0880*/  ULDC.64 UR4, c[0x0][0x1d8] ;  /* 0x0000760000047ab9 */ /* 0x000fe20000000a00 */
[----:B------:R-:W-:Y:S01]  /*0890*/  IMAD.SHL.U32 R10, R10, 0x2, RZ ;  /* 0x000000020a0a7824 */ /* 0x000fe200078e00ff */
[----:B------:R-:W-:Y:S01]  /*08a0*/  USHF.L.U32 UR7, UR4, 0x6, URZ ;  /* 0x0000000604077899 */ /* 0x000fe2000800063f */
[----:B------:R-:W-:Y:S01]  /*08b0*/  LEA.HI.X R23, R26, c[0x0][0x1c4], R14, 0x1, P0 ;  /* 0x000071001a177a11 */ /* 0x000fe200000f0c0e */
[----:B------:R-:W-:Y:S01]  /*08c0*/  USHF.L.U64.HI UR6, UR4, UR15, UR5 ;  /* 0x0000000f04067299 */ /* 0x000fe20008010205 */
[----:B------:R-:W-:Y:S01]  /*08d0*/  LEA R230, P0, R24, c[0x0][0x1f0], 0x1 ;  /* 0x00007c0018e67a11 */ /* 0x000fe200078008ff */
[----:B------:R-:W-:Y:S01]  /*08e0*/  IMAD R6, R33, c[0x0][0x1a8], RZ ;  /* 0x00006a0021067a24 */ /* 0x000fe200078e02ff */
[----:B------:R-:W-:Y:S01]  /*08f0*/  ISETP.LT.OR P5, PT, R12, 0x21, P6 ;  /* 0x000000210c00780c */ /* 0x000fe200037a1670 */
[----:B------:R1:W-:Y:S01]  /*0900*/  LDGSTS.E.BYPASS.LTC128B.128 [R10+0x8080], [R22.64], !P3 ;  /* 0x08080000160a7fae */ /* 0x0003e2000d901d56 */
[----:B------:R-:W-:Y:S01]  /*0910*/  LEA.HI.X R231, R24, c[0x0][0x1f4], R0, 0x1, P0 ;  /* 0x00007d0018e77a11 */ /* 0x000fe200000f0c00 */
[----:B------:R-:W-:Y:S01]  /*0920*/  IMAD.U32 R0, RZ, RZ, UR7 ;  /* 0x00000007ff007e24 */ /* 0x000fe2000f8e00ff */
[----:B------:R-:W-:Y:S01]  /*0930*/  IADD3 R24, P0, R22, UR7, RZ ;  /* 0x0000000716187c10 */ /* 0x000fe2000ff1e0ff */
[----:B------:R1:W-:Y:S01]  /*0940*/  LDGSTS.E.BYPASS.LTC128B.128 [R10+0xc080], [R22.64+0x80], !P2 ;  /* 0x0c080080160a7fae */ /* 0x0003e2000d101d56 */
[----:B------:R-:W-:Y:S01]  /*0950*/  ISETP.LT.OR P3, PT, R12, 0x21, P4 ;  /* 0x000000210c00780c */ /* 0x000fe20002761670 */
[C---:B------:R-:W-:Y:S01]  /*0960*/  IMAD R6, R32.reuse, c[0x0][0x1ac], R6 ;  /* 0x00006b0020067a24 */ /* 0x040fe200078e0206 */
[----:B------:R-:W-:Y:S01]  /*0970*/  IADD3.X R25, R23, UR6, RZ, P0, !PT ;  /* 0x0000000617197c10 */ /* 0x000fe200087fe4ff */
[----:B------:R-:W-:Y:S01]  /*0980*/  IMAD.WIDE.U32 R20, R32, c[0x0][0x1a8], R20 ;  /* 0x00006a0020147a25 */ /* 0x000fe200078e0014 */
[----:B------:R-:W-:Y:S01]  /*0990*/  UIADD3 UR4, UP0, UR7, 0x80, URZ ;  /* 0x0000008007047890 */ /* 0x000fe2000ff1e03f */
[----:B------:R-:W-:-:S02]  /*09a0*/  IADD3 R240, R10, 0x10080, RZ ;  /* 0x000100800af07810 */ /* 0x000fc40007ffe0ff */
[----:B------:R2:W-:Y:S01]  /*09b0*/  LDGSTS.E.BYPASS.LTC128B.128 [R10+0x9080], [R24.64], !P5 ;  /* 0x09080000180a7fae */ /* 0x0005e2000e901d56 */
[----:B------:R-:W-:Y:S01]  /*09c0*/  IMAD.IADD R6, R21, 0x1, R6 ;  /* 0x0000000115067824 */ /* 0x000fe200078e0206 */
[----:B------:R-:W-:Y:S01]  /*09d0*/  LEA R14, P2, R20, c[0x0][0x190], 0x1 ;  /* 0x00006400140e7a11 */ /* 0x000fe200078408ff */
[----:B------:R-:W-:Y:S01]  /*09e0*/  UIADD3.X UR8, URZ, UR6, URZ, UP0, !UPT ;  /* 0x000000063f087290 */ /* 0x000fe200087fe43f */
[----:B------:R-:W-:Y:S02]  /*09f0*/  ISETP.LT.OR P5, PT, R12, 0x41, P4 ;  /* 0x000000410c00780c */ /* 0x000fe400027a1670 */
[----:B------:R-:W-:Y:S02]  /*0a00*/  LEA.HI.X R15, R20, c[0x0][0x194], R6, 0x1, P2 ;  /* 0x00006500140f7a11 */ /* 0x000fe400010f0c06 */
[----:B------:R-:W-:Y:S02]  /*0a10*/  ISETP.LT.OR P2, PT, R12, 0x61, P4 ;  /* 0x000000610c00780c */ /* 0x000fe40002741670 */
[----:B------:R-:W-:-:S02]  /*0a20*/  IADD3 R239, R10, 0x18080, RZ ;  /* 0x000180800aef7810 */ /* 0x000fc40007ffe0ff */
[----:B-1----:R-:W-:-:S04]  /*0a30*/  IADD3 R22, P1, P0, R0, 0x80, R22 ;  /* 0x0000008000167810 */ /* 0x002fc8000783e016 */
[----:B------:R-:W-:Y:S02]  /*0a40*/  IADD3.X R23, RZ, UR6, R23, P1, P0 ;  /* 0x00000006ff177c10 */ /* 0x000fe40008fe0417 */
[----:B------:R-:W-:Y:S02]  /*0a50*/  ISETP.LT.OR P0, PT, R12, 0x41, P6 ;  /* 0x000000410c00780c */ /* 0x000fe40003701670 */
[----:B------:R-:W-:Y:S01]  /*0a60*/  IADD3 R20, P1, R24, UR7, RZ ;  /* 0x0000000718147c10 */ /* 0x000fe2000ff3e0ff */
[----:B------:R1:W-:Y:S01]  /*0a70*/  LDGSTS.E.BYPASS.LTC128B.128 [R10+0xd080], [R22.64], !P3 ;  /* 0x0d080000160a7fae */ /* 0x0003e2000d901d56 */
[----:B------:R-:W-:Y:S02]  /*0a80*/  P2R R0, PR, RZ, 0x1 ;  /* 0x00000001ff007803 */ /* 0x000fe40000000000 */
[----:B------:R-:W-:Y:S02]  /*0a90*/  ISETP.LT.OR P3, PT, R12, 0x61, P6 ;  /* 0x000000610c00780c */ /* 0x000fe40003761670 */
[----:B------:R-:W-:-:S02]  /*0aa0*/  ISETP.NE.AND P6, PT, R0, RZ, PT ;  /* 0x000000ff0000720c */ /* 0x000fc40003fc5270 */
[----:B------:R-:W-:-:S11]  /*0ab0*/  IADD3.X R21, R25, UR6, RZ, P1, !PT ;  /* 0x0000000619157c10 */ /* 0x000fd60008ffe4ff */
[----:B------:R3:W-:Y:S01]  /*0ac0*/  LDGSTS.E.BYPASS.LTC128B.128 [R10+0xa080], [R20.64], !P6 ;  /* 0x0a080000140a7fae */ /* 0x0007e2000f101d56 */
[----:B-1----:R-:W-:Y:S02]  /*0ad0*/  IADD3 R22, P0, R24, UR4, RZ ;  /* 0x0000000418167c10 */ /* 0x002fe4000ff1e0ff */
[----:B--2---:R-:W-:Y:S02]  /*0ae0*/  IADD3 R24, P1, R20, UR7, RZ ;  /* 0x0000000714187c10 */ /* 0x004fe4000ff3e0ff */
[----:B------:R-:W-:Y:S02]  /*0af0*/  IADD3.X R23, R25, UR8, RZ, P0, !PT ;  /* 0x0000000819177c10 */ /* 0x000fe400087fe4ff */
[----:B------:R-:W-:-:S03]  /*0b00*/  IADD3.X R25, R21, UR6, RZ, P1, !PT ;  /* 0x0000000615197c10 */ /* 0x000fc60008ffe4ff */
[----:B------:R1:W-:Y:S04]  /*0b10*/  LDGSTS.E.BYPASS.LTC128B.128 [R10+0xe080], [R22.64], !P5 ;  /* 0x0e080000160a7fae */ /* 0x0003e8000e901d56 */
[----:B------:R2:W-:Y:S01]  /*0b20*/  LDGSTS.E.BYPASS.LTC128B.128 [R10+0xb080], [R24.64], !P3 ;  /* 0x0b080000180a7fae */ /* 0x0005e2000d901d56 */
[----:B------:R-:W-:Y:S02]  /*0b30*/  ISETP.GE.AND P3, PT, R18, c[0x0][0x19c], PT ;  /* 0x0000670012007a0c */ /* 0x000fe40003f66270 */
[----:B---3--:R-:W-:Y:S01]  /*0b40*/  IADD3 R20, P0, R20, UR4, RZ ;  /* 0x0000000414147c10 */ /* 0x008fe2000ff1e0ff */
[----:B------:R-:W-:Y:S01]  /*0b50*/  ULDC.64 UR4, c[0x0][0x1a8] ;  /* 0x00006a0000047ab9 */ /* 0x000fe20000000a00 */
[C---:B------:R-:W-:Y:S01]  /*0b60*/  ISETP.LT.OR P6, PT, R12.reuse, 0x1, P3 ;  /* 0x000000010c00780c */ /* 0x040fe20001fc1670 */
[----:B------:R-:W-:Y:S01]  /*0b70*/  USHF.L.U32 UR6, UR4, 0x6, URZ ;  /* 0x0000000604067899 */ /* 0x000fe2000800063f */
[----:B------:R-:W-:Y:S01]  /*0b80*/  IADD3.X R21, R21, UR8, RZ, P0, !PT ;  /* 0x0000000815157c10 */ /* 0x000fe200087fe4ff */
[----:B------:R-:W-:Y:S01]  /*0b90*/  USHF.L.U64.HI UR5, UR4, UR15, UR5 ;  /* 0x0000000f04057299 */ /* 0x000fe20008010205 */
[----:B------:R-:W-:Y:S01]  /*0ba0*/  ISETP.LT.OR P4, PT, R12, 0x21, P3 ;  /* 0x000000210c00780c */ /* 0x000fe20001f81670 */
[----:B------:R-:W-:-:S02]  /*0bb0*/  UIADD3 UR4, UP0, UR6, 0x80, URZ ;  /* 0x0000008006047890 */ /* 0x000fc4000ff1e03f */
[----:B------:R-:W-:Y:S01]  /*0bc0*/  IMAD.U32 R0, RZ, RZ, UR6 ;  /* 0x00000006ff007e24 */ /* 0x000fe2000f8e00ff */
[----:B------:R3:W-:Y:S01]  /*0bd0*/  LDGSTS.E.BYPASS.LTC128B.128 [R10+0xf080], [R20.64], !P2 ;  /* 0x0f080000140a7fae */ /* 0x0007e2000d101d56 */
[----:B------:R-:W-:Y:S01]  /*0be0*/  ISETP.GE.AND P2, PT, R11, c[0x0][0x19c], PT ;  /* 0x000067000b007a0c */ /* 0x000fe20003f46270 */
[----:B------:R-:W-:-:S03]  /*0bf0*/  UIADD3.X UR7, URZ, UR5, URZ, UP0, !UPT ;  /* 0x000000053f077290 */ /* 0x000fc600087fe43f */
[C---:B------:R-:W-:Y:S01]  /*0c00*/  ISETP.LT.OR P5, PT, R12.reuse, 0x1, P2 ;  /* 0x000000010c00780c */ /* 0x040fe200017a1670 */
[----:B------:R4:W-:Y:S01]  /*0c10*/  LDGSTS.E.BYPASS.LTC128B.128 [R10+0x80], [R14.64], !P6 ;  /* 0x000800000e0a7fae */ /* 0x0009e2000f101d56 */
[----:B------:R-:W-:Y:S02]  /*0c20*/  ISETP.LT.OR P6, PT, R12, 0x61, P3 ;  /* 0x000000610c00780c */ /* 0x000fe40001fc1670 */
[----:B-1----:R-:W-:-:S04]  /*0c30*/  IADD3 R22, P1, P0, R0, 0x80, R14 ;  /* 0x0000008000167810 */ /* 0x002fc8000783e00e */
[----:B------:R-:W-:Y:S02]  /*0c40*/  IADD3.X R23, RZ, UR5, R15, P1, P0 ;  /* 0x00000005ff177c10 */ /* 0x000fe40008fe040f */
[----:B------:R-:W-:-:S03]  /*0c50*/  ISETP.LT.OR P1, PT, R12, 0x21, P2 ;  /* 0x000000210c00780c */ /* 0x000fc60001721670 */
[----:B------:R4:W-:Y:S01]  /*0c60*/  LDGSTS.E.BYPASS.LTC128B.128 [R10+0x4080], [R14.64+0x80], !P5 ;  /* 0x040800800e0a7fae */ /* 0x0009e2000e901d56 */
[----:B------:R-:W-:Y:S02]  /*0c70*/  ISETP.LT.OR P5, PT, R12, 0x61, P2 ;  /* 0x000000610c00780c */ /* 0x000fe400017a1670 */
[----:B---3--:R-:W-:-:S04]  /*0c80*/  IADD3 R20, P0, R14, UR6, RZ ;  /* 0x000000060e147c10 */ /* 0x008fc8000ff1e0ff */
[----:B------:R-:W-:-:S05]  /*0c90*/  IADD3.X R21, R15, UR5, RZ, P0, !PT ;  /* 0x000000050f157c10 */ /* 0x000fca00087fe4ff */
[----:B------:R1:W-:Y:S01]  /*0ca0*/  LDGSTS.E.BYPASS.LTC128B.128 [R10+0x1080], [R20.64], !P4 ;  /* 0x01080000140a7fae */ /* 0x0003e2000e101d56 */
[----:B------:R-:W-:Y:S02]  /*0cb0*/  ISETP.LT.OR P4, PT, R12, 0x41, P3 ;  /* 0x000000410c00780c */ /* 0x000fe40001f81670 */
[----:B------:R-:W-:Y:S01]  /*0cc0*/  ISETP.GE.AND P3, PT, R11, c[0x0][0x16c], PT ;  /* 0x00005b000b007a0c */ /* 0x000fe20003f66270 */
[----:B------:R3:W-:Y:S01]  /*0cd0*/  LDGSTS.E.BYPASS.LTC128B.128 [R10+0x5080], [R22.64], !P1 ;  /* 0x05080000160a7fae */ /* 0x0007e2000c901d56 */
[----:B------:R-:W-:Y:S02]  /*0ce0*/  ISETP.GE.AND P1, PT, R18, c[0x0][0x16c], PT ;  /* 0x00005b0012007a0c */ /* 0x000fe40003f26270 */
[----:B------:R-:W-:Y:S02]  /*0cf0*/  SEL R6, RZ, 0x2, P3 ;  /* 0x00000002ff067807 */ /* 0x000fe40001800000 */
[----:B----4-:R-:W-:-:S04]  /*0d00*/  IADD3 R14, P0, R20, UR6, RZ ;  /* 0x00000006140e7c10 */ /* 0x010fc8000ff1e0ff */
[----:B------:R-:W-:-:S05]  /*0d10*/  IADD3.X R15, R21, UR5, RZ, P0, !PT ;  /* 0x00000005150f7c10 */ /* 0x000fca00087fe4ff */
[----:B------:R-:W-:Y:S01]  /*0d20*/  @P1 LOP3.LUT R227, R227, 0x10, RZ, 0xfc, !PT ;  /* 0x00000010e3e31812 */ /* 0x000fe200078efcff */
[----:B------:R4:W-:Y:S01]  /*0d30*/  LDGSTS.E.BYPASS.LTC128B.128 [R10+0x2080], [R14.64], !P4 ;  /* 0x020800000e0a7fae */ /* 0x0009e2000e101d56 */
[----:B------:R-:W-:Y:S02]  /*0d40*/  ISETP.LT.OR P1, PT, R12, 0x41, P2 ;  /* 0x000000410c00780c */ /* 0x000fe40001721670 */
[C---:B------:R-:W-:Y:S02]  /*0d50*/  LOP3.LUT P2, RZ, R227.reuse, 0x10, RZ, 0xc0, !PT ;  /* 0x00000010e3ff7812 */ /* 0x040fe4000784c0ff */
[----:B------:R-:W-:Y:S02]  /*0d60*/  LOP3.LUT R227, R227, 0xfffffff7, RZ, 0xc0, !PT ;  /* 0xfffffff7e3e37812 */ /* 0x000fe400078ec0ff */
[----:B------:R-:W-:Y:S02]  /*0d70*/  SEL R0, RZ, 0x1, P2 ;  /* 0x00000001ff007807 */ /* 0x000fe40001000000 */
[----:B------:R-:W-:-:S02]  /*0d80*/  @P3 LOP3.LUT R227, R227, 0x8, RZ, 0xfc, !PT ;  /* 0x00000008e3e33812 */ /* 0x000fc400078efcff */
[----:B---3--:R-:W-:Y:S01]  /*0d90*/  IADD3 R22, P0, R20, UR4, RZ ;  /* 0x0000000414167c10 */ /* 0x008fe2000ff1e0ff */
[----:B------:R-:W-:Y:S01]  /*0da0*/  IMAD.IADD R0, R6, 0x1, R0 ;  /* 0x0000000106007824 */ /* 0x000fe200078e0200 */
[----:B------:R-:W-:Y:S02]  /*0db0*/  LOP3.LUT R227, R227, 0xfffffffb, RZ, 0xc0, !PT ;  /* 0xfffffffbe3e37812 */ /* 0x000fe400078ec0ff */
[----:B------:R-:W-:Y:S02]  /*0dc0*/  IADD3.X R23, R21, UR7, RZ, P0, !PT ;  /* 0x0000000715177c10 */ /* 0x000fe400087fe4ff */
[----:B-1----:R-:W-:Y:S01]  /*0dd0*/  IADD3 R20, P0, R14, UR6, RZ ;  /* 0x000000060e147c10 */ /* 0x002fe2000ff1e0ff */
[----:B------:R-:W-:Y:S01]  /*0de0*/  UMOV UR6, 0x5 ;  /* 0x0000000500067882 */ /* 0x000fe20000000000 */
[----:B------:R-:W-:Y:S01]  /*0df0*/  LOP3.LUT P3, RZ, R0, 0x2, RZ, 0xc0, !PT ;  /* 0x0000000200ff7812 */ /* 0x000fe2000786c0ff */
[----:B------:R1:W-:Y:S01]  /*0e00*/  LDGSTS.E.BYPASS.LTC128B.128 [R10+0x6080], [R22.64], !P1 ;  /* 0x06080000160a7fae */ /* 0x0003e2000c901d56 */
[----:B------:R-:W-:-:S02]  /*0e10*/  IADD3.X R21, R15, UR5, RZ, P0, !PT ;  /* 0x000000050f157c10 */ /* 0x000fc400087fe4ff */
[----:B------:R-:W-:Y:S02]  /*0e20*/  LOP3.LUT P0, RZ, R0, 0x1, RZ, 0xc0, !PT ;  /* 0x0000000100ff7812 */ /* 0x000fe4000780c0ff */
[----:B------:R-:W-:Y:S01]  /*0e30*/  IADD3 R0, -R234, c[0x0][0x168], RZ ;  /* 0x00005a00ea007a10 */ /* 0x000fe20007ffe1ff */
[----:B------:R3:W-:Y:S01]  /*0e40*/  LDGSTS.E.BYPASS.LTC128B.128 [R10+0x3080], [R20.64], !P6 ;  /* 0x03080000140a7fae */ /* 0x0007e2000f101d56 */
[----:B----4-:R-:W-:Y:S01]  /*0e50*/  IADD3 R14, P1, R14, UR4, RZ ;  /* 0x000000040e0e7c10 */ /* 0x010fe2000ff3e0ff */
[----:B------:R-:W-:Y:S01]  /*0e60*/  ULDC.64 UR4, c[0x0][0x178] ;  /* 0x00005e0000047ab9 */ /* 0x000fe20000000a00 */
[C---:B------:R-:W-:Y:S01]  /*0e70*/  ISETP.LT.OR P2, PT, R0.reuse, 0x1, !P0 ;  /* 0x000000010000780c */ /* 0x040fe20004741670 */
[----:B------:R-:W-:Y:S01]  /*0e80*/  USHF.L.U32 UR16, UR4, 0x6, URZ ;  /* 0x0000000604107899 */ /* 0x000fe2000800063f */
[----:B------:R-:W-:Y:S01]  /*0e90*/  IADD3.X R15, R15, UR7, RZ, P1, !PT ;  /* 0x000000070f0f7c10 */ /* 0x000fe20008ffe4ff */
[----:B------:R-:W-:Y:S01]  /*0ea0*/  USHF.L.U64.HI UR15, UR4, UR15, UR5 ;  /* 0x0000000f040f7299 */ /* 0x000fe20008010205 */
[----:B------:R-:W-:-:S02]  /*0eb0*/  ISETP.LT.OR P4, PT, R0, 0x1, !P3 ;  /* 0x000000010000780c */ /* 0x000fc40005f81670 */
[----:B------:R-:W-:Y:S01]  /*0ec0*/  ISETP.GE.AND P6, PT, R11, c[0x0][0x1fc], PT ;  /* 0x00007f000b007a0c */ /* 0x000fe20003fc6270 */
[----:B------:R4:W-:Y:S01]  /*0ed0*/  LDGSTS.E.BYPASS.LTC128B.128 [R10+0x7080], [R14.64], !P5 ;  /* 0x070800000e0a7fae */ /* 0x0009e2000e901d56 */
[----:B------:R-:W-:Y:S01]  /*0ee0*/  ISETP.GE.AND P5, PT, R18, c[0x0][0x1fc], PT ;  /* 0x00007f0012007a0c */ /* 0x000fe20003fa6270 */
[----:B------:R-:W-:Y:S01]  /*0ef0*/  IMAD.U32 R6, RZ, RZ, UR16 ;  /* 0x00000010ff067e24 */ /* 0x000fe2000f8e00ff */
[----:B------:R-:W-:Y:S01]  /*0f00*/  SEL R12, RZ, 0x2, P6 ;  /* 0x00000002ff0c7807 */ /* 0x000fe20003000000 */
[----:B------:R-:W0:Y:S01]  /*0f10*/  LDGDEPBAR ;  /* 0x00000000000079af */ /* 0x000e220000000000 */
[----:B------:R-:W-:Y:S01]  /*0f20*/  ISETP.LT.OR P3, PT, R0, 0x21, !P3 ;  /* 0x000000210000780c */ /* 0x000fe20005f61670 */
[----:B------:R-:W-:Y:S02]  /*0f30*/  ULDC.64 UR4, c[0x0][0x208] ;  /* 0x0000820000047ab9 */ /* 0x000fe40000000a00 */
[----:B------:R2:W-:Y:S01]  /*0f40*/  LDGSTS.E.BYPASS.LTC128B.128 [R10+0x10080], [R232.64], !P2 ;  /* 0x10080000e80a7fae */ /* 0x0005e2000d101d56 */
[----:B------:R-:W-:-:S02]  /*0f50*/  USHF.L.U32 UR7, UR4, 0x5, URZ ;  /* 0x0000000504077899 */ /* 0x000fc4000800063f */
[----:B------:R-:W-:Y:S01]  /*0f60*/  USHF.L.U64.HI UR5, UR4, UR6, UR5 ;  /* 0x0000000604057299 */ /* 0x000fe20008010205 */
[----:B------:R2:W-:Y:S01]  /*0f70*/  LDGSTS.E.BYPASS.LTC128B.128 [R10+0x12080], [R232.64+0x80], !P4 ;  /* 0x12080080e80a7fae */ /* 0x0005e2000e101d56 */
[----:B------:R-:W-:Y:S01]  /*0f80*/  ISETP.LT.OR P4, PT, R0, 0x21, !P0 ;  /* 0x000000210000780c */ /* 0x000fe20004781670 */
[----:B------:R-:W-:Y:S01]  /*0f90*/  USHF.L.U32 UR4, UR7, 0x1, URZ ;  /* 0x0000000107047899 */ /* 0x000fe2000800063f */
[----:B------:R-:W-:Y:S01]  /*0fa0*/  @P5 LOP3.LUT R227, R227, 0x4, RZ, 0xfc, !PT ;  /* 0x00000004e3e35812 */ /* 0x000fe200078efcff */
[----:B------:R-:W-:Y:S01]  /*0fb0*/  USHF.L.U64.HI UR5, UR7, 0x1, UR5 ;  /* 0x0000000107057899 */ /* 0x000fe20008010205 */
[----:B---3--:R-:W-:Y:S02]  /*0fc0*/  IADD3 R20, P0, R232, UR16, RZ ;  /* 0x00000010e8147c10 */ /* 0x008fe4000ff1e0ff */
[----:B------:R-:W-:Y:S01]  /*0fd0*/  LOP3.LUT R227, R227, 0xfffffffd, RZ, 0xc0, !PT ;  /* 0xfffffffde3e37812 */ /* 0x000fe200078ec0ff */
[----:B------:R-:W-:Y:S01]  /*0fe0*/  ULDC UR7, c[0x0][0x168] ;  /* 0x00005a0000077ab9 */ /* 0x000fe20000000800 */
[----:B------:R-:W-:Y:S01]  /*0ff0*/  IADD3.X R21, R233, UR15, RZ, P0, !PT ;  /* 0x0000000fe9157c10 */ /* 0x000fe200087fe4ff */
[----:B------:R-:W-:Y:S01]  /*1000*/  UISETP.GE.AND UP0, UPT, UR7, 0x41, UPT ;  /* 0x000000410700788c */ /* 0x000fe2000bf06270 */
[----:B------:R-:W-:-:S02]  /*1010*/  @P6 LOP3.LUT R227, R227, 0x2, RZ, 0xfc, !PT ;  /* 0x00000002e3e36812 */ /* 0x000fc400078efcff */
[----:B------:R-:W-:Y:S01]  /*1020*/  ISETP.GT.AND P6, PT, R228, 0xf, PT ;  /* 0x0000000fe400780c */ /* 0x000fe20003fc4270 */
[----:B------:R3:W-:Y:S01]  /*1030*/  LDGSTS.E.BYPASS.LTC128B.128 [R10+0x11080], [R20.64], !P4 ;  /* 0x11080000140a7fae */ /* 0x0007e2000e101d56 */
[----:B----4-:R-:W-:Y:S02]  /*1040*/  IADD3 R14, P2, P1, R6, 0x80, R232 ;  /* 0x00000080060e7810 */ /* 0x010fe4000795e0e8 */
[----:B------:R-:W-:Y:S02]  /*1050*/  SEL R6, RZ, 0x1, P5 ;  /* 0x00000001ff067807 */ /* 0x000fe40002800000 */
[----:B------:R-:W-:-:S03]  /*1060*/  IADD3.X R15, RZ, UR15, R233, P2, P1 ;  /* 0x0000000fff0f7c10 */ /* 0x000fc600097e24e9 */
[----:B------:R-:W-:Y:S02]  /*1070*/  IMAD.IADD R6, R12, 0x1, R6 ;  /* 0x000000010c067824 */ /* 0x000fe400078e0206 */
[----:B------:R4:W-:Y:S03]  /*1080*/  LDGSTS.E.BYPASS.LTC128B.128 [R10+0x13080], [R14.64], !P3 ;  /* 0x130800000e0a7fae */ /* 0x0009e6000d901d56 */
[----:B------:R-:W-:Y:S02]  /*1090*/  LOP3.LUT P1, RZ, R6, 0x1, RZ, 0xc0, !PT ;  /* 0x0000000106ff7812 */ /* 0x000fe4000782c0ff */
[----:B---3--:R-:W-:-:S04]  /*10a0*/  LEA R20, P0, R5, c[0x0][0x258], 0x2 ;  /* 0x0000960005147a11 */ /* 0x008fc800078010ff */
[----:B------:R-:W-:Y:S01]  /*10b0*/  LEA.HI.X R21, R5, c[0x0][0x25c], R3, 0x2, P0 ;  /* 0x0000970005157a11 */ /* 0x000fe200000f1403 */
[----:B------:R-:W-:Y:S01]  /*10c0*/  @!P6 IMAD.SHL.U32 R3, R228, 0x10, RZ ;  /* 0x00000010e403e824 */ /* 0x000fe200078e00ff */
[----:B------:R-:W-:Y:S02]  /*10d0*/  ISETP.LT.OR P0, PT, R0, 0x1, !P1 ;  /* 0x000000010000780c */ /* 0x000fe40004f01670 */
[----:B------:R-:W-:Y:S02]  /*10e0*/  LEA.HI R5, R2, R228, RZ, 0x4 ;  /* 0x000000e402057211 */ /* 0x000fe400078f20ff */
[----:B------:R3:W-:Y:S02]  /*10f0*/  @!P6 LDGSTS.E.BYPASS.LTC128B.128 [R3+0x20080], [R20.64] ;  /* 0x200800001403efae */ /* 0x0007e4000b901d56 */
[----:B------:R-:W-:Y:S02]  /*1100*/  LOP3.LUT R17, R5, 0xfffffff0, RZ, 0xc0, !PT ;  /* 0xfffffff005117812 */ /* 0x000fe400078ec0ff */
[----:B------:R-:W0:Y:S01]  /*1110*/  LDGDEPBAR ;  /* 0x00000000000079af */ /* 0x000e220000000000 */
[----:B-1----:R-:W-:-:S02]  /*1120*/  SHF.R.S32.HI R22, RZ, 0x4, R5 ;  /* 0x00000004ff167819 */ /* 0x002fc40000011405 */
[----:B------:R-:W-:Y:S02]  /*1130*/  IMAD.IADD R17, R228, 0x1, -R17 ;  /* 0x00000001e4117824 */ /* 0x000fe400078e0a11 */
[----:B------:R2:W-:Y:S01]  /*1140*/  LDGSTS.E.BYPASS.LTC128B.128 [R10+0x18080], [R230.64], !P0 ;  /* 0x18080000e60a7fae */ /* 0x0005e2000c101d56 */
[----:B----4-:R-:W-:Y:S02]  /*1150*/  IADD3 R14, P0, R230, UR4, RZ ;  /* 0x00000004e60e7c10 */ /* 0x010fe4000ff1e0ff */
[----:B------:R-:W-:Y:S02]  /*1160*/  LEA.HI R5, R5, R22, RZ, 0x1 ;  /* 0x0000001605057211 */ /* 0x000fe400078f08ff */
[----:B------:R-:W-:Y:S02]  /*1170*/  IADD3.X R15, R231, UR5, RZ, P0, !PT ;  /* 0x00000005e70f7c10 */ /* 0x000fe400087fe4ff */
[----:B------:R-:W-:Y:S02]  /*1180*/  LOP3.LUT P0, RZ, R6, 0x2, RZ, 0xc0, !PT ;  /* 0x0000000206ff7812 */ /* 0x000fe4000780c0ff */
[----:B------:R-:W-:-:S02]  /*1190*/  LEA.HI R6, R2, R228, RZ, 0x5 ;  /* 0x000000e402067211 */ /* 0x000fc400078f28ff */
[----:B------:R-:W-:Y:S02]  /*11a0*/  ISETP.LT.OR P2, PT, R0, 0x1, !P0 ;  /* 0x000000010000780c */ /* 0x000fe40004741670 */
[----:B------:R-:W-:Y:S02]  /*11b0*/  LEA.HI R2, R2, R228, RZ, 0x2 ;  /* 0x000000e402027211 */ /* 0x000fe400078f10ff */
[----:B------:R-:W-:Y:S02]  /*11c0*/  LOP3.LUT R5, R5, 0xfffffffe, RZ, 0xc0, !PT ;  /* 0xfffffffe05057812 */ /* 0x000fe400078ec0ff */
[--C-:B------:R-:W-:Y:S02]  /*11d0*/  SHF.R.S32.HI R12, RZ, 0x1f, R2.reuse ;  /* 0x0000001fff0c7819 */ /* 0x100fe40000011402 */
[----:B---3--:R-:W-:Y:S01]  /*11e0*/  SHF.R.S32.HI R21, RZ, 0x2, R2 ;  /* 0x00000002ff157819 */ /* 0x008fe20000011402 */
[----:B------:R-:W-:Y:S01]  /*11f0*/  IMAD.IADD R5, R22, 0x1, -R5 ;  /* 0x0000000116057824 */ /* 0x000fe200078e0a05 */
[----:B------:R-:W-:Y:S01]  /*1200*/  SHF.R.S32.HI R20, RZ, 0x5, R6 ;  /* 0x00000005ff147819 */ /* 0x000fe20000011406 */
[----:B------:R-:W-:Y:S01]  /*1210*/  IMAD.SHL.U32 R22, R8, 0x8, RZ ;  /* 0x0000000808167824 */ /* 0x000fe200078e00ff */
[----:B------:R-:W-:Y:S01]  /*1220*/  LEA.HI R12, R12, R21, RZ, 0x3 ;  /* 0x000000150c0c7211 */ /* 0x000fe200078f18ff */
[----:B------:R2:W-:Y:S01]  /*1230*/  LDGSTS.E.BYPASS.LTC128B.128 [R10+0x1a080], [R230.64+0x80], !P2 ;  /* 0x1a080080e60a7fae */ /* 0x0005e2000d101d56 */
[C---:B------:R-:W-:Y:S01]  /*1240*/  ISETP.LT.OR P2, PT, R0.reuse, 0x21, !P1 ;  /* 0x000000210000780c */ /* 0x040fe20004f41670 */
[C---:B------:R-:W-:Y:S01]  /*1250*/  IMAD.SHL.U32 R218, R5.reuse, 0x8, RZ ;  /* 0x0000000805da7824 */ /* 0x040fe200078e00ff */
[----:B------:R-:W-:Y:S01]  /*1260*/  ISETP.LT.OR P1, PT, R0, 0x21, !P0 ;  /* 0x000000210000780c */ /* 0x000fe20004721670 */
[----:B------:R-:W-:Y:S01]  /*1270*/  IMAD.SHL.U32 R217, R5, 0x20, RZ ;  /* 0x0000002005d97824 */ /* 0x000fe200078e00ff */
[----:B------:R-:W-:-:S02]  /*1280*/  SHF.R.S32.HI R0, RZ, 0x1f, R17 ;  /* 0x0000001fff007819 */ /* 0x000fc40000011411 */
[----:B------:R-:W-:Y:S02]  /*1290*/  LEA.HI R3, R6, R20, RZ, 0x1 ;  /* 0x0000001406037211 */ /* 0x000fe400078f08ff */
[----:B------:R-:W-:Y:S02]  /*12a0*/  LEA.HI R0, R0, R17, RZ, 0x3 ;  /* 0x0000001100007211 */ /* 0x000fe400078f18ff */
[----:B------:R-:W-:Y:S02]  /*12b0*/  LOP3.LUT R12, R12, 0xfffffff8, RZ, 0xc0, !PT ;  /* 0xfffffff80c0c7812 */ /* 0x000fe400078ec0ff */
[----:B------:R-:W-:Y:S01]  /*12c0*/  LOP3.LUT R3, R3, 0xfffffffe, RZ, 0xc0, !PT ;  /* 0xfffffffe03037812 */ /* 0x000fe200078ec0ff */
[----:B------:R2:W-:Y:S01]  /*12d0*/  LDGSTS.E.BYPASS.LTC128B.128 [R10+0x19080], [R14.64], !P2 ;  /* 0x190800000e0a7fae */ /* 0x0005e2000d101d56 */
[----:B------:R-:W-:Y:S01]  /*12e0*/  LOP3.LUT R226, R0, 0xfffffff8, RZ, 0xc0, !PT ;  /* 0xfffffff800e27812 */ /* 0x000fe200078ec0ff */
[----:B------:R-:W-:Y:S01]  /*12f0*/  IMAD.IADD R12, R21, 0x1, -R12 ;  /* 0x00000001150c7824 */ /* 0x000fe200078e0a0c */
[----:B------:R-:W-:Y:S01]  /*1300*/  LOP3.LUT R2, R2, 0x7ffffffc, RZ, 0xc0, !PT ;  /* 0x7ffffffc02027812 */ /* 0x000fe200078ec0ff */
[----:B------:R-:W-:Y:S01]  /*1310*/  IMAD.IADD R3, R20, 0x1, -R3 ;  /* 0x0000000114037824 */ /* 0x000fe200078e0a03 */
[----:B------:R-:W-:Y:S01]  /*1320*/  LEA R20, P0, R16, c[0x0][0x280], 0x2 ;  /* 0x0000a00010147a11 */ /* 0x000fe200078010ff */
[----:B------:R-:W-:Y:S01]  /*1330*/  IMAD.IADD R226, R17, 0x1, -R226 ;  /* 0x0000000111e27824 */ /* 0x000fe200078e0ae2 */
[----:B------:R-:W-:Y:S01]  /*1340*/  LOP3.LUT R22, R22, 0x18, RZ, 0xc0, !PT ;  /* 0x0000001816167812 */ /* 0x000fe200078ec0ff */
[----:B------:R-:W-:Y:S01]  /*1350*/  IMAD.SHL.U32 R23, R12, 0x40, RZ ;  /* 0x000000400c177824 */ /* 0x000fe200078e00ff */
[----:B------:R-:W-:Y:S01]  /*1360*/  LEA.HI.X R21, R16, c[0x0][0x284], R13, 0x2, P0 ;  /* 0x0000a10010157a11 */ /* 0x000fe200000f140d */
[----:B------:R-:W-:Y:S01]  /*1370*/  IMAD.SHL.U32 R17, R226, 0x40, RZ ;  /* 0x00000040e2117824 */ /* 0x000fe200078e00ff */
[----:B------:R-:W-:Y:S01]  /*1380*/  PLOP3.LUT P0, PT, PT, PT, UP0, 0x80, 0x0 ;  /* 0x000000000000781c */ /* 0x000fe20003f0f008 */
[----:B------:R-:W-:Y:S01]  /*1390*/  @!P6 IMAD.SHL.U32 R13, R228, 0x10, RZ ;  /* 0x00000010e40de824 */ /* 0x000fe200078e00ff */
[----:B------:R-:W-:Y:S01]  /*13a0*/  LOP3.LUT R23, R23, 0x1c0, RZ, 0xc0, !PT ;  /* 0x000001c017177812 */ /* 0x000fe200078ec0ff */
[----:B------:R2:W-:Y:S01]  /*13b0*/  LDGSTS.E.BYPASS.LTC128B.128 [R10+0x1b080], [R14.64+0x80], !P1 ;  /* 0x1b0800800e0a7fae */ /* 0x0005e2000c901d56 */
[----:B------:R-:W-:-:S02]  /*13c0*/  LOP3.LUT R17, R17, 0x1c0, RZ, 0xc0, !PT ;  /* 0x000001c011117812 */ /* 0x000fc400078ec0ff */
[----:B------:R-:W-:Y:S01]  /*13d0*/  SHF.R.S32.HI R0, RZ, 0x3, R0 ;  /* 0x00000003ff007819 */ /* 0x000fe20000011400 */
[----:B------:R1:W-:Y:S01]  /*13e0*/  @!P6 LDGSTS.E.BYPASS.LTC128B.128 [R13+0x20280], [R20.64] ;  /* 0x20280000140defae */ /* 0x0003e2000b901d56 */
[----:B------:R-:W-:Y:S02]  /*13f0*/  SHF.R.U32.HI R225, RZ, 0x3, R23 ;  /* 0x00000003ffe17819 */ /* 0x000fe40000011617 */
[----:B------:R-:W-:Y:S01]  /*1400*/  LOP3.LUT R217, R22, 0x20, R217, 0xf8, !PT ;  /* 0x0000002016d97812 */ /* 0x000fe200078ef8d9 */
[----:B------:R-:W-:Y:S01]  /*1410*/  IMAD.SHL.U32 R0, R0, 0x200, RZ ;  /* 0x0000020000007824 */ /* 0x000fe200078e00ff */
[----:B------:R-:W-:Y:S01]  /*1420*/  LOP3.LUT R218, R17, 0x8, R218, 0xf8, !PT ;  /* 0x0000000811da7812 */ /* 0x000fe200078ef8da */
[----:B------:R-:W0:Y:S01]  /*1430*/  LDGDEPBAR ;  /* 0x00000000000079af */ /* 0x000e220000000000 */
[----:B------:R-:W-:Y:S02]  /*1440*/  SHF.R.U32.HI R16, RZ, 0x3, R17 ;  /* 0x00000003ff107819 */ /* 0x000fe40000011611 */
[----:B------:R-:W-:Y:S01]  /*1450*/  LOP3.LUT R225, R225, R23, R22, 0x1e, !PT ;  /* 0x00000017e1e17212 */ /* 0x000fe200078e1e16 */
[----:B------:R-:W0:Y:S01]  /*1460*/  LDGDEPBAR ;  /* 0x00000000000079af */ /* 0x000e220000000000 */
[----:B------:R-:W-:-:S02]  /*1470*/  LOP3.LUT R218, R218, R16, RZ, 0x3c, !PT ;  /* 0x00000010dada7212 */ /* 0x000fc400078e3cff */
[----:B------:R-:W-:Y:S02]  /*1480*/  LOP3.LUT R217, R16, R217, R17, 0x1e, !PT ;  /* 0x000000d910d97212 */ /* 0x000fe400078e1e11 */
[----:B------:R-:W-:Y:S02]  /*1490*/  LOP3.LUT R12, R12, 0x4, RZ, 0xc0, !PT ;  /* 0x000000040c0c7812 */ /* 0x000fe400078ec0ff */
[----:B------:R-:W-:Y:S01]  /*14a0*/  LOP3.LUT R217, R217, R0, RZ, 0xfc, !PT ;  /* 0x00000000d9d97212 */ /* 0x000fe200078efcff */
[----:B-1----:R-:W-:Y:S02]  /*14b0*/  IMAD.IADD R13, R228, 0x1, -R2 ;  /* 0x00000001e40d7824 */ /* 0x002fe400078e0a02 */
[----:B------:R-:W-:-:S04]  /*14c0*/  IMAD.SHL.U32 R2, R3, 0x400, RZ ;  /* 0x0000040003027824 */ /* 0x000fc800078e00ff */
[--C-:B------:R-:W-:Y:S01]  /*14d0*/  IMAD R13, R13, 0x2, R2.reuse ;  /* 0x000000020d0d7824 */ /* 0x100fe200078e0202 */
[----:B------:R-:W-:-:S03]  /*14e0*/  IADD3 R218, R218, R0, R2 ;  /* 0x00000000dada7210 */ /* 0x000fc60007ffe002 */
[----:B------:R-:W-:Y:S01]  /*14f0*/  IMAD.IADD R225, R13, 0x1, R225 ;  /* 0x000000010de17824 */ /* 0x000fe200078e02e1 */
[----:B------:R-:W-:Y:S05]  /*1500*/  @!P0 BRA `(.L_x_1018) ;  /* 0x0000015000008947 */ /* 0x000fea0003800000 */
[----:B--2---:R-:W-:Y:S01]  /*1510*/  IADD3 R14, P0, R14, UR4, RZ ;  /* 0x000000040e0e7c10 */ /* 0x004fe2000ff1e0ff */
[----:B------:R-:W-:Y:S01]  /*1520*/  BSSY B0, `(.L_x_1018) ;  /* 0x0000013000007945 */ /* 0x000fe20003800000 */
[----:B------:R-:W-:Y:S02]  /*1530*/  IADD3 R0, -R234, -0x40, RZ ;  /* 0xffffffc0ea007810 */ /* 0x000fe40007ffe1ff */
[----:B------:R-:W-:Y:S02]  /*1540*/  IADD3.X R15, R15, UR5, RZ, P0, !PT ;  /* 0x000000050f0f7c10 */ /* 0x000fe400087fe4ff */
[----:B------:R-:W-:Y:S02]  /*1550*/  IADD3 R16, P0, R14, UR4, RZ ;  /* 0x000000040e107c10 */ /* 0x000fe4000ff1e0ff */
[----:B------:R-:W-:Y:S02]  /*1560*/  ISETP.GE.AND P1, PT, R18, c[0x0][0x1fc], PT ;  /* 0x00007f0012007a0c */ /* 0x000fe40003f26270 */
[----:B------:R-:W-:-:S02]  /*1570*/  IADD3 R0, R0, c[0x0][0x168], RZ ;  /* 0x00005a0000007a10 */ /* 0x000fc40007ffe0ff */
[----:B------:R-:W-:Y:S02]  /*1580*/  IADD3.X R17, R15, UR5, RZ, P0, !PT ;  /* 0x000000050f117c10 */ /* 0x000fe400087fe4ff */
[C---:B------:R-:W-:Y:S02]  /*1590*/  ISETP.LT.OR P0, PT, R0.reuse, 0x1, P1 ;  /* 0x000000010000780c */ /* 0x040fe40000f01670 */
[----:B------:R-:W-:-:S11]  /*15a0*/  ISETP.LT.OR P1, PT, R0, 0x21, P1 ;  /* 0x000000210000780c */ /* 0x000fd60000f21670 */
[----:B------:R1:W-:Y:S01]  /*15b0*/  LDGSTS.E.BYPASS.LTC128B.128 [R10+0x1c080], [R14.64], !P0 ;  /* 0x1c0800000e0a7fae */ /* 0x0003e2000c101d56 */
[----:B------:R-:W-:-:S04]  /*15c0*/  ISETP.GE.AND P0, PT, R11, c[0x0][0x1fc], PT ;  /* 0x00007f000b007a0c */ /* 0x000fc80003f06270 */
[C---:B------:R-:W-:Y:S02]  /*15d0*/  ISETP.LT.OR P2, PT, R0.reuse, 0x1, P0 ;  /* 0x000000010000780c */ /* 0x040fe40000741670 */
[----:B------:R-:W-:-:S11]  /*15e0*/  ISETP.LT.OR P0, PT, R0, 0x21, P0 ;  /* 0x000000210000780c */ /* 0x000fd60000701670 */
[----:B------:R1:W-:Y:S04]  /*15f0*/  LDGSTS.E.BYPASS.LTC128B.128 [R10+0x1e080], [R14.64+0x80], !P2 ;  /* 0x1e0800800e0a7fae */ /* 0x0003e8000d101d56 */
[----:B------:R1:W-:Y:S04]  /*1600*/  LDGSTS.E.BYPASS.LTC128B.128 [R10+0x1d080], [R16.64], !P1 ;  /* 0x1d080000100a7fae */ /* 0x0003e8000c901d56 */
[----:B------:R1:W-:Y:S01]  /*1610*/  LDGSTS.E.BYPASS.LTC128B.128 [R10+0x1f080], [R16.64+0x80], !P0 ;  /* 0x1f080080100a7fae */ /* 0x0003e2000c101d56 */
[----:B------:R-:W-:Y:S05]  /*1620*/  @P6 BRA `(.L_x_1019) ;  /* 0x0000002000006947 */ /* 0x000fea0003800000 */
[----:B------:R-:W-:-:S05]  /*1630*/  SHF.L.U32 R0, R228, 0x4, RZ ;  /* 0x00000004e4007819 */ /* 0x000fca00000006ff */
[----:B------:R2:W-:Y:S02]  /*1640*/  LDGSTS.E.BYPASS.LTC128B.128 [R0+0x20380], [R20.64+0x100] ;  /* 0x2038010014007fae */ /* 0x0005e4000b901d56 */
.L_x_1019:
[----:B------:R-:W-:Y:S05]  /*1650*/  BSYNC B0 ;  /* 0x0000000000007941 */ /* 0x000fea0003800000 */
.L_x_1018:
[----:B--2---:R-:W-:Y:S01]  /*1660*/  ISETP.LT.AND P0, PT, RZ, c[0x0][0x168], PT ;  /* 0x00005a00ff007a0c */ /* 0x004fe20003f01270 */
[----:B------:R-:W0:-:S12]  /*1670*/  LDGDEPBAR ;  /* 0x00000000000079af */ /* 0x000e180000000000 */
[----:B------:R-:W-:Y:S05]  /*1680*/  @P0 BRA `(.L_x_1020) ;  /* 0x0000041000000947 */ /* 0x000fea0003800000 */
        /* <DEDUP_REMOVED lines=64> */
[----:B------:R-:W-:Y:S05]  /*1a90*/  BRA `(.L_x_1021) ;  /* 0x00004b1000007947 */ /* 0x000fea0003800000 */
.L_x_1020:
[----:B------:R-:W-:Y:S01]  /*1aa0*/  ISETP.NE.AND P0, PT, R12, RZ, PT ;  /* 0x000000ff0c00720c */ /* 0x000fe20003f05270 */
[----:B------:R-:W-:Y:S01]  /*1ab0*/  IMAD.SHL.U32 R237, R225, 0x2, RZ ;  /* 0x00000002e1ed7824 */ /* 0x000fe200078e00ff */
[----:B------:R-:W-:Y:S01]  /*1ac0*/  LOP3.LUT P1, RZ, R9, 0x2, RZ, 0xc0, !PT ;  /* 0x0000000209ff7812 */ /* 0x000fe2000782c0ff */
[----:B------:R-:W-:Y:S01]  /*1ad0*/  IMAD.SHL.U32 R11, R234, 0x8, RZ ;  /* 0x00000008ea0b7824 */ /* 0x000fe200078e00ff */
[----:B------:R-:W-:Y:S01]  /*1ae0*/  LOP3.LUT R2, R6, 0xffffffe0, RZ, 0xc0, !PT ;  /* 0xffffffe006027812 */ /* 0x000fe200078ec0ff */
[----:B------:R-:W-:Y:S01]  /*1af0*/  IMAD.SHL.U32 R236, R3, 0x10, RZ ;  /* 0x0000001003ec7824 */ /* 0x000fe200078e00ff */
[----:B------:R-:W-:Y:S01]  /*1b00*/  IADD3 R0, R237, 0x20480, RZ ;  /* 0x00020480ed007810 */ /* 0x000fe20007ffe0ff */
[----:B------:R-:W-:Y:S01]  /*1b10*/  IMAD R7, R5, 0x800, R7 ;  /* 0x0000080005077824 */ /* 0x000fe200078e0207 */
[----:B------:R-:W-:Y:S01]  /*1b20*/  IADD3 R237, R237, 0x204c0, RZ ;  /* 0x000204c0eded7810 */ /* 0x000fe20007ffe0ff */
[----:B------:R-:W-:Y:S01]  /*1b30*/  IMAD.IADD R2, R228, 0x1, -R2 ;  /* 0x00000001e4027824 */ /* 0x000fe200078e0a02 */
[----:B------:R-:W-:Y:S01]  /*1b40*/  LOP3.LUT R11, R11, 0x8, RZ, 0xc0, !PT ;  /* 0x000000080b0b7812 */ /* 0x000fe200078ec0ff */
[----:B------:R-:W2:Y:S01]  /*1b50*/  S2UR UR10, SR_CTAID.Y ;  /* 0x00000000000a79c3 */ /* 0x000ea20000002600 */
[----:B------:R-:W-:Y:S01]  /*1b60*/  IMAD.MOV.U32 R208, RZ, RZ, 0x20 ;  /* 0x00000020ffd07424 */ /* 0x000fe200078e00ff */
[----:B------:R-:W-:Y:S01]  /*1b70*/  @P0 IADD3 R237, R0, -0x40, RZ ;  /* 0xffffffc000ed0810 */ /* 0x000fe20007ffe0ff */
[----:B------:R-:W-:Y:S01]  /*1b80*/  IMAD.MOV.U32 R213, RZ, RZ, 0x20 ;  /* 0x00000020ffd57424 */ /* 0x000fe200078e00ff */
[C---:B------:R-:W-:Y:S01]  /*1b90*/  LOP3.LUT P0, RZ, R9.reuse, 0x4, RZ, 0xc0, !PT ;  /* 0x0000000409ff7812 */ /* 0x040fe2000780c0ff */
[----:B------:R-:W-:Y:S01]  /*1ba0*/  IMAD.SHL.U32 R9, R9, 0x40, RZ ;  /* 0x0000004009097824 */ /* 0x000fe200078e00ff */
[----:B------:R-:W-:Y:S01]  /*1bb0*/  SHF.R.S32.HI R3, RZ, 0x1f, R2 ;  /* 0x0000001fff037819 */ /* 0x000fe20000011402 */
[----:B------:R-:W-:Y:S01]  /*1bc0*/  IMAD.MOV.U32 R214, RZ, RZ, 0x10 ;  /* 0x00000010ffd67424 */ /* 0x000fe200078e00ff */
[----:B------:R-:W-:Y:S01]  /*1bd0*/  SHF.R.S32.HI R0, RZ, 0x1f, R8 ;  /* 0x0000001fff007819 */ /* 0x000fe20000011408 */
[----:B------:R-:W-:Y:S01]  /*1be0*/  UIADD3 UR7, UR7, 0x3f, URZ ;  /* 0x0000003f07077890 */ /* 0x000fe2000fffe03f */
[----:B------:R-:W-:Y:S01]  /*1bf0*/  LOP3.LUT R9, R9, 0x1c0, RZ, 0xc0, !PT ;  /* 0x000001c009097812 */ /* 0x000fe200078ec0ff */
[----:B------:R-:W-:Y:S01]  /*1c00*/  IMAD.MOV.U32 R209, RZ, RZ, 0x40 ;  /* 0x00000040ffd17424 */ /* 0x000fe200078e00ff */
[----:B------:R-:W-:Y:S01]  /*1c10*/  LEA.HI R0, R0, R8, RZ, 0x2 ;  /* 0x0000000800007211 */ /* 0x000fe200078f10ff */
[----:B------:R-:W-:Y:S01]  /*1c20*/  USHF.R.S32.HI UR6, URZ, 0x1f, UR7 ;  /* 0x0000001f3f067899 */ /* 0x000fe20008011407 */
[--C-:B-1----:R-:W-:Y:S01]  /*1c30*/  SHF.R.U32.HI R10, RZ, 0x3, R9.reuse ;  /* 0x00000003ff0a7819 */ /* 0x102fe20000011609 */
[----:B------:R-:W-:Y:S01]  /*1c40*/  CS2R R162, SRZ ;  /* 0x0000000000a27805 */ /* 0x000fe2000001ff00 */
[----:B------:R-:W-:Y:S01]  /*1c50*/  LOP3.LUT R6, R9, 0x10, R236, 0xf8, !PT ;  /* 0x0000001009067812 */ /* 0x000fe200078ef8ec */
[----:B------:R-:W-:Y:S01]  /*1c60*/  ULEA.HI UR6, UR6, UR7, URZ, 0x6 ;  /* 0x0000000706067291 */ /* 0x000fe2000f8f303f */
[C---:B------:R-:W-:Y:S01]  /*1c70*/  LOP3.LUT R9, R10.reuse, R11, R9, 0x1e, !PT ;  /* 0x0000000b0a097212 */ /* 0x040fe200078e1e09 */
[----:B------:R-:W-:Y:S01]  /*1c80*/  CS2R R160, SRZ ;  /* 0x0000000000a07805 */ /* 0x000fe2000001ff00 */
[----:B------:R-:W-:Y:S01]  /*1c90*/  LOP3.LUT R6, R10, R6, R11, 0x1e, !PT ;  /* 0x000000060a067212 */ /* 0x000fe200078e1e0b */
[----:B------:R-:W-:Y:S01]  /*1ca0*/  CS2R R158, SRZ ;  /* 0x00000000009e7805 */ /* 0x000fe2000001ff00 */
[----:B------:R-:W-:Y:S01]  /*1cb0*/  LEA.HI R10, R3, R2, RZ, 0x2 ;  /* 0x00000002030a7211 */ /* 0x000fe200078f10ff */
[----:B------:R-:W-:Y:S01]  /*1cc0*/  IMAD.IADD R3, R7, 0x1, R9 ;  /* 0x0000000107037824 */ /* 0x000fe200078e0209 */
[----:B------:R-:W-:Y:S01]  /*1cd0*/  LOP3.LUT R0, R0, 0xfffffffc, RZ, 0xc0, !PT ;  /* 0xfffffffc00007812 */ /* 0x000fe200078ec0ff */
[----:B------:R-:W-:Y:S01]  /*1ce0*/  CS2R R156, SRZ ;  /* 0x00000000009c7805 */ /* 0x000fe2000001ff00 */
[----:B------:R-:W-:Y:S01]  /*1cf0*/  LOP3.LUT R7, R10, 0xfffffffc, RZ, 0xc0, !PT ;  /* 0xfffffffc0a077812 */ /* 0x000fe200078ec0ff */
[----:B------:R-:W-:Y:S01]  /*1d00*/  IMAD.SHL.U32 R216, R3, 0x2, RZ ;  /* 0x0000000203d87824 */ /* 0x000fe200078e00ff */
[----:B------:R-:W-:Y:S01]  /*1d10*/  SEL R208, R208, 0xffffffe0, !P1 ;  /* 0xffffffe0d0d07807 */ /* 0x000fe20004800000 */
[----:B------:R-:W-:Y:S01]  /*1d20*/  IMAD.IADD R8, R8, 0x1, -R0 ;  /* 0x0000000108087824 */ /* 0x000fe200078e0a00 */
[----:B------:R-:W-:Y:S01]  /*1d30*/  LOP3.LUT P1, RZ, R226, 0x2, RZ, 0xc0, !PT ;  /* 0x00000002e2ff7812 */ /* 0x000fe2000782c0ff */
[----:B------:R-:W-:Y:S01]  /*1d40*/  IMAD.IADD R7, R2, 0x1, -R7 ;  /* 0x0000000102077824 */ /* 0x000fe200078e0a07 */
[----:B------:R-:W-:Y:S01]  /*1d50*/  LEA.HI.SX32 R236, R10, R236, 0x1e ;  /* 0x000000ec0aec7211 */ /* 0x000fe200078ff2ff */
[----:B------:R-:W-:Y:S01]  /*1d60*/  IMAD.MOV.U32 R2, RZ, RZ, 0x40 ;  /* 0x00000040ff027424 */ /* 0x000fe200078e00ff */
[----:B------:R-:W-:Y:S01]  /*1d70*/  SEL R214, R214, 0xfffffff0, !P1 ;  /* 0xfffffff0d6d67807 */ /* 0x000fe20004800000 */
[----:B------:R-:W-:Y:S01]  /*1d80*/  IMAD R0, R5, 0x200, R6 ;  /* 0x0000020005007824 */ /* 0x000fe200078e0206 */
[----:B------:R-:W-:Y:S01]  /*1d90*/  CS2R R154, SRZ ;  /* 0x00000000009a7805 */ /* 0x000fe2000001ff00 */
[----:B------:R-:W-:Y:S01]  /*1da0*/  IMAD R8, R8, -0x8, R4 ;  /* 0xfffffff808087824 */ /* 0x000fe200078e0204 */
[----:B------:R-:W-:Y:S01]  /*1db0*/  SEL R2, R2, 0xffffffc0, !P0 ;  /* 0xffffffc002027807 */ /* 0x000fe20004000000 */
[C---:B------:R-:W-:Y:S01]  /*1dc0*/  IMAD R208, R3.reuse, 0x2, R208 ;  /* 0x0000000203d07824 */ /* 0x040fe200078e02d0 */
[----:B------:R-:W-:Y:S01]  /*1dd0*/  LOP3.LUT P0, RZ, R226, 0x4, RZ, 0xc0, !PT ;  /* 0x00000004e2ff7812 */ /* 0x000fe2000780c0ff */
[C---:B------:R-:W-:Y:S01]  /*1de0*/  IMAD.SHL.U32 R215, R0.reuse, 0x2, RZ ;  /* 0x0000000200d77824 */ /* 0x040fe200078e00ff */
[----:B------:R-:W-:Y:S01]  /*1df0*/  CS2R R152, SRZ ;  /* 0x0000000000987805 */ /* 0x000fe2000001ff00 */
[--C-:B------:R-:W-:Y:S01]  /*1e00*/  IMAD R3, R3, 0x2, R2.reuse ;  /* 0x0000000203037824 */ /* 0x100fe200078e0202 */
[----:B------:R-:W-:Y:S01]  /*1e10*/  SEL R213, R213, 0xffffffe0, !P0 ;  /* 0xffffffe0d5d57807 */ /* 0x000fe20004000000 */
[----:B------:R-:W-:Y:S01]  /*1e20*/  IMAD R0, R0, 0x2, R2 ;  /* 0x0000000200007824 */ /* 0x000fe200078e0202 */
[----:B------:R-:W-:Y:S01]  /*1e30*/  CS2R R150, SRZ ;  /* 0x0000000000967805 */ /* 0x000fe2000001ff00 */
[----:B------:R-:W-:Y:S01]  /*1e40*/  IMAD R238, R7, -0x2, R8 ;  /* 0xfffffffe07ee7824 */ /* 0x000fe200078e0208 */
[----:B------:R-:W-:Y:S01]  /*1e50*/  CS2R R148, SRZ ;  /* 0x0000000000947805 */ /* 0x000fe2000001ff00 */
[----:B------:R-:W-:Y:S01]  /*1e60*/  IMAD.IADD R212, R218, 0x1, R213 ;  /* 0x00000001dad47824 */ /* 0x000fe200078e02d5 */
        /* <DEDUP_REMOVED lines=56> */
[----:B------:R-:W-:Y:S01]  /*21f0*/  IMAD.IADD R2, R2, 0x1, R208 ;  /* 0x0000000102027824 */ /* 0x000fe200078e02d0 */
[----:B------:R-:W-:Y:S01]  /*2200*/  SHF.R.S32.HI R229, RZ, 0x1f, R228 ;  /* 0x0000001fffe57819 */ /* 0x000fe200000114e4 */
[----:B------:R-:W-:Y:S01]  /*2210*/  IMAD.IADD R210, R218, 0x1, R214 ;  /* 0x00000001dad27824 */ /* 0x000fe200078e02d6 */
[----:B------:R-:W-:Y:S01]  /*2220*/  SEL R209, R209, 0xffffffc0, !P0 ;  /* 0xffffffc0d1d17807 */ /* 0x000fe20004000000 */
[----:B------:R-:W-:Y:S01]  /*2230*/  IMAD.IADD R211, R214, 0x1, R212 ;  /* 0x00000001d6d37824 */ /* 0x000fe200078e02d4 */
[----:B------:R-:W-:-:S02]  /*2240*/  ULDC UR9, c[0x0][0x278] ;  /* 0x00009e0000097ab9 */ /* 0x000fc40000000800 */
[----:B------:R-:W-:Y:S02]  /*2250*/  ULDC UR8, c[0x0][0x290] ;  /* 0x0000a40000087ab9 */ /* 0x000fe40000000800 */
[----:B------:R-:W-:Y:S02]  /*2260*/  UMOV UR4, URZ ;  /* 0x0000003f00047c82 */ /* 0x000fe40008000000 */
[----:B------:R-:W-:Y:S02]  /*2270*/  UMOV UR21, 0x1 ;  /* 0x0000000100157882 */ /* 0x000fe40000000000 */
[----:B------:R-:W-:Y:S02]  /*2280*/  UMOV UR12, URZ ;  /* 0x0000003f000c7c82 */ /* 0x000fe40008000000 */
[----:B------:R-:W-:Y:S02]  /*2290*/  UMOV UR20, URZ ;  /* 0x0000003f00147c82 */ /* 0x000fe40008000000 */
[----:B------:R-:W-:-:S02]  /*22a0*/  USHF.R.S32.HI UR5, URZ, 0x1f, UR18 ;  /* 0x0000001f3f057899 */ /* 0x000fc40008011412 */
[----:B------:R-:W-:Y:S02]  /*22b0*/  UIMAD UR9, UR18, UR9, URZ ;  /* 0x00000009120972a4 */ /* 0x000fe4000f8e023f */
[----:B------:R-:W-:Y:S02]  /*22c0*/  UIMAD UR8, UR18, UR8, URZ ;  /* 0x00000008120872a4 */ /* 0x000fe4000f8e023f */
[----:B------:R-:W-:Y:S02]  /*22d0*/  USHF.R.S32.HI UR17, URZ, 0x6, UR6 ;  /* 0x000000063f117899 */ /* 0x000fe40008011406 */
[----:B--2---:R-:W-:Y:S02]  /*22e0*/  ULDC UR11, c[0x0][0x168] ;  /* 0x00005a00000b7ab9 */ /* 0x004fe40000000800 */
.L_x_1024:
        /* <DEDUP_REMOVED lines=13> */
[----:B------:R-:W-:Y:S02]  /*23c0*/  MOV R219, UR4 ;  /* 0x0000000400db7c02 */ /* 0x000fe40008000f00 */
[----:B------:R-:W-:Y:S02]  /*23d0*/  IADD3 R184, R218, R184, RZ ;  /* 0x000000b8dab87210 */ /* 0x000fe40007ffe0ff */
[----:B------:R-:W-:Y:S01]  /*23e0*/  LEA R219, R219, R212, 0xd ;  /* 0x000000d4dbdb7211 */ /* 0x000fe200078e68ff */
[----:B------:R-:W-:Y:S01]  /*23f0*/  LDSM.16.M88.4 R16, [R216+0x80] ;  /* 0x00008000d810783b */ /* 0x000fe20000000200 */
[----:B------:R-:W-:Y:S02]  /*2400*/  SHF.L.U32 R204, R184, 0x1, RZ ;  /* 0x00000001b8cc7819 */ /* 0x000fe400000006ff */
[----:B------:R-:W-:Y:S02]  /*2410*/  SHF.L.U32 R219, R219, 0x1, RZ ;  /* 0x00000001dbdb7819 */ /* 0x000fe400000006ff */
[----:B------:R-:W-:Y:S02]  /*2420*/  IADD3 R205, R218, R192, R213 ;  /* 0x000000c0dacd7210 */ /* 0x000fe40007ffe0d5 */
[----:B------:R-:W-:Y:S01]  /*2430*/  MOV R221, UR4 ;  /* 0x0000000400dd7c02 */ /* 0x000fe20008000f00 */
[----:B------:R-:W1:Y:S01]  /*2440*/  LDSM.16.M88.4 R32, [R207+0x10080] ;  /* 0x01008000cf20783b */ /* 0x000e620000000200 */
[----:B------:R-:W-:Y:S02]  /*2450*/  SHF.L.U32 R205, R205, 0x1, RZ ;  /* 0x00000001cdcd7819 */ /* 0x000fe400000006ff */
[----:B------:R-:W-:Y:S02]  /*2460*/  LEA R221, R221, R210, 0xd ;  /* 0x000000d2dddd7211 */ /* 0x000fe400078e68ff */
[----:B------:R-:W-:Y:S02]  /*2470*/  PLOP3.LUT P0, PT, PT, PT, UP0, 0x80, 0x0 ;  /* 0x000000000000781c */ /* 0x000fe40003f0f008 */
[----:B------:R-:W-:Y:S01]  /*2480*/  SHF.L.U32 R221, R221, 0x1, RZ ;  /* 0x00000001dddd7819 */ /* 0x000fe200000006ff */
[----:B------:R-:W2:Y:S08]  /*2490*/  LDSM.16.M88.4 R28, [R207+0x11080] ;  /* 0x01108000cf1c783b */ /* 0x000eb00000000200 */
[----:B------:R-:W3:Y:S08]  /*24a0*/  LDSM.16.M88.4 R164, [R216+0x2080] ;  /* 0x00208000d8a4783b */ /* 0x000ef00000000200 */
[----:B------:R-:W-:Y:S08]  /*24b0*/  LDSM.16.M88.4 R172, [R208+0x80] ;  /* 0x00008000d0ac783b */ /* 0x000ff00000000200 */
[----:B------:R-:W4:Y:S01]  /*24c0*/  LDSM.16.M88.4 R168, [R206+0x10080] ;  /* 0x01008000cea8783b */ /* 0x000f220000000200 */
[-C--:B-1----:R-:W-:Y:S07]  /*24d0*/  HMMA.16816.F32.BF16 R4, R32, R16.reuse, RZ ;  /* 0x000000102004723c */ /* 0x082fee00000418ff */
[----:B------:R-:W1:Y:S01]  /*24e0*/  LDSM.16.M88.4 R176, [R206+0x11080] ;  /* 0x01108000ceb0783b */ /* 0x000e620000000200 */
[C---:B--2---:R-:W-:Y:S07]  /*24f0*/  HMMA.16816.F32.BF16 R8, R28.reuse, R16, RZ ;  /* 0x000000101c08723c */ /* 0x044fee00000418ff */
[----:B------:R-:W2:Y:S01]  /*2500*/  LDSM.16.M88.4 R180, [R208+0x2080] ;  /* 0x00208000d0b4783b */ /* 0x000ea20000000200 */
[-C--:B------:R-:W-:Y:S07]  /*2510*/  HMMA.16816.F32.BF16 R12, R28, R18.reuse, RZ ;  /* 0x000000121c0c723c */ /* 0x080fee00000418ff */
[----:B------:R-:W-:Y:S01]  /*2520*/  LDSM.16.M88.4 R188, [R3+0x80] ;  /* 0x0000800003bc783b */ /* 0x000fe20000000200 */
[C---:B------:R-:W-:Y:S07]  /*2530*/  HMMA.16816.F32.BF16 R16, R32.reuse, R18, RZ ;  /* 0x000000122010723c */ /* 0x040fee00000418ff */
[----:B------:R-:W5:Y:S01]  /*2540*/  LDSM.16.M88.4 R184, [R204+0x10080] ;  /* 0x01008000ccb8783b */ /* 0x000f620000000200 */
[-C--:B---3--:R-:W-:Y:S07]  /*2550*/  HMMA.16816.F32.BF16 R20, R32, R164.reuse, RZ ;  /* 0x000000a42014723c */ /* 0x088fee00000418ff */
[----:B------:R-:W-:Y:S01]  /*2560*/  LDSM.16.M88.4 R192, [R2+0x2080] ;  /* 0x0020800002c0783b */ /* 0x000fe20000000200 */
[C---:B------:R-:W-:Y:S07]  /*2570*/  HMMA.16816.F32.BF16 R24, R28.reuse, R164, RZ ;  /* 0x000000a41c18723c */ /* 0x040fee00000418ff */
[----:B------:R-:W-:Y:S01]  /*2580*/  LDSM.16.M88.4 R196, [R216+0x4080] ;  /* 0x00408000d8c4783b */ /* 0x000fe20000000200 */
[-C--:B------:R-:W-:Y:S07]  /*2590*/  HMMA.16816.F32.BF16 R28, R28, R166.reuse, RZ ;  /* 0x000000a61c1c723c */ /* 0x080fee00000418ff */
[----:B------:R-:W-:Y:S01]  /*25a0*/  LDSM.16.M88.4 R200, [R208+0x4080] ;  /* 0x00408000d0c8783b */ /* 0x000fe20000000200 */
[----:B------:R-:W-:Y:S07]  /*25b0*/  HMMA.16816.F32.BF16 R32, R32, R166, RZ ;  /* 0x000000a62020723c */ /* 0x000fee00000418ff */
[----:B------:R-:W3:Y:S01]  /*25c0*/  LDSM.16.M88.4 R164, [R219+0x11080] ;  /* 0x01108000dba4783b */ /* 0x000ee20000000200 */
[-C--:B----4-:R-:W-:Y:S08]  /*25d0*/  HMMA.16816.F32.BF16 R4, R168, R172.reuse, R4 ;  /* 0x000000aca804723c */ /* 0x090ff00000041804 */
[C---:B-1----:R-:W-:Y:S08]  /*25e0*/  HMMA.16816.F32.BF16 R8, R176.reuse, R172, R8 ;  /* 0x000000acb008723c */ /* 0x042ff00000041808 */
[-C--:B------:R-:W-:Y:S08]  /*25f0*/  HMMA.16816.F32.BF16 R12, R176, R174.reuse, R12 ;  /* 0x000000aeb00c723c */ /* 0x080ff0000004180c */
[C---:B------:R-:W-:Y:S01]  /*2600*/  HMMA.16816.F32.BF16 R16, R168.reuse, R174, R16 ;  /* 0x000000aea810723c */ /* 0x040fe20000041810 */
[----:B------:R-:W-:Y:S07]  /*2610*/  LDSM.16.M88.4 R172, [R205+0x10080] ;  /* 0x01008000cdac783b */ /* 0x000fee0000000200 */
[-C--:B--2---:R-:W-:Y:S08]  /*2620*/  HMMA.16816.F32.BF16 R20, R168, R180.reuse, R20 ;  /* 0x000000b4a814723c */ /* 0x084ff00000041814 */
[C---:B------:R-:W-:Y:S07]  /*2630*/  HMMA.16816.F32.BF16 R24, R176.reuse, R180, R24 ;  /* 0x000000b4b018723c */ /* 0x040fee0000041818 */
[----:B------:R-:W-:Y:S01]  /*2640*/  MOV R180, UR4 ;  /* 0x0000000400b47c02 */ /* 0x000fe20008000f00 */
[-C--:B------:R-:W-:Y:S01]  /*2650*/  HMMA.16816.F32.BF16 R28, R176, R182.reuse, R28 ;  /* 0x000000b6b01c723c */ /* 0x080fe2000004181c */
[----:B------:R-:W-:Y:S03]  /*2660*/  LDSM.16.M88.4 R176, [R2+0x80] ;  /* 0x0000800002b0783b */ /* 0x000fe60000000200 */
[----:B------:R-:W-:Y:S04]  /*2670*/  LEA R180, R180, R211, 0xd ;  /* 0x000000d3b4b47211 */ /* 0x000fe800078e68ff */
[----:B------:R-:W-:Y:S01]  /*2680*/  HMMA.16816.F32.BF16 R32, R168, R182, R32 ;  /* 0x000000b6a820723c */ /* 0x000fe20000041820 */
[----:B------:R-:W1:Y:S03]  /*2690*/  LDSM.16.M88.4 R168, [R3+0x2080] ;  /* 0x0020800003a8783b */ /* 0x000e660000000200 */
[----:B------:R-:W-:Y:S04]  /*26a0*/  SHF.L.U32 R220, R180, 0x1, RZ ;  /* 0x00000001b4dc7819 */ /* 0x000fe800000006ff */
[-C--:B-----5:R-:W-:Y:S01]  /*26b0*/  HMMA.16816.F32.BF16 R4, R184, R188.reuse, R4 ;  /* 0x000000bcb804723c */ /* 0x0a0fe20000041804 */
[----:B------:R-:W2:Y:S07]  /*26c0*/  LDSM.16.M88.4 R180, [R220+0x11080] ;  /* 0x01108000dcb4783b */ /* 0x000eae0000000200 */
[C---:B---3--:R-:W-:Y:S08]  /*26d0*/  HMMA.16816.F32.BF16 R8, R164.reuse, R188, R8 ;  /* 0x000000bca408723c */ /* 0x048ff00000041808 */
[-C--:B------:R-:W-:Y:S08]  /*26e0*/  HMMA.16816.F32.BF16 R12, R164, R190.reuse, R12 ;  /* 0x000000bea40c723c */ /* 0x080ff0000004180c */
[C---:B------:R-:W-:Y:S01]  /*26f0*/  HMMA.16816.F32.BF16 R16, R184.reuse, R190, R16 ;  /* 0x000000beb810723c */ /* 0x040fe20000041810 */
[----:B------:R-:W3:Y:S07]  /*2700*/  LDSM.16.M88.4 R188, [R207+0x12080] ;  /* 0x01208000cfbc783b */ /* 0x000eee0000000200 */
[-C--:B-1----:R-:W-:Y:S08]  /*2710*/  HMMA.16816.F32.BF16 R20, R184, R168.reuse, R20 ;  /* 0x000000a8b814723c */ /* 0x082ff00000041814 */
[C---:B------:R-:W-:Y:S08]  /*2720*/  HMMA.16816.F32.BF16 R24, R164.reuse, R168, R24 ;  /* 0x000000a8a418723c */ /* 0x040ff00000041818 */
[-C--:B------:R-:W-:Y:S01]  /*2730*/  HMMA.16816.F32.BF16 R28, R164, R170.reuse, R28 ;  /* 0x000000aaa41c723c */ /* 0x080fe2000004181c */
[----:B------:R-:W1:Y:S07]  /*2740*/  LDSM.16.M88.4 R164, [R207+0x13080] ;  /* 0x01308000cfa4783b */ /* 0x000e6e0000000200 */
[----:B------:R-:W-:Y:S01]  /*2750*/  HMMA.16816.F32.BF16 R32, R184, R170, R32 ;  /* 0x000000aab820723c */ /* 0x000fe20000041820 */
[----:B------:R-:W4:Y:S07]  /*2760*/  LDSM.16.M88.4 R168, [R216+0x6080] ;  /* 0x00608000d8a8783b */ /* 0x000f2e0000000200 */
[-C--:B------:R-:W-:Y:S01]  /*2770*/  HMMA.16816.F32.BF16 R4, R172, R176.reuse, R4 ;  /* 0x000000b0ac04723c */ /* 0x080fe20000041804 */
[----:B------:R-:W5:Y:S07]  /*2780*/  LDSM.16.M88.4 R184, [R221+0x12080] ;  /* 0x01208000ddb8783b */ /* 0x000f6e0000000200 */
[C---:B--2---:R-:W-:Y:S08]  /*2790*/  HMMA.16816.F32.BF16 R8, R180.reuse, R176, R8 ;  /* 0x000000b0b408723c */ /* 0x044ff00000041808 */
[-C--:B------:R-:W-:Y:S08]  /*27a0*/  HMMA.16816.F32.BF16 R12, R180, R178.reuse, R12 ;  /* 0x000000b2b40c723c */ /* 0x080ff0000004180c */
[C---:B------:R-:W-:Y:S01]  /*27b0*/  HMMA.16816.F32.BF16 R16, R172.reuse, R178, R16 ;  /* 0x000000b2ac10723c */ /* 0x040fe20000041810 */
[----:B------:R-:W-:Y:S07]  /*27c0*/  LDSM.16.M88.4 R176, [R208+0x6080] ;  /* 0x00608000d0b0783b */ /* 0x000fee0000000200 */
[-C--:B------:R-:W-:Y:S08]  /*27d0*/  HMMA.16816.F32.BF16 R20, R172, R192.reuse, R20 ;  /* 0x000000c0ac14723c */ /* 0x080ff00000041814 */
[C---:B------:R-:W-:Y:S08]  /*27e0*/  HMMA.16816.F32.BF16 R24, R180.reuse, R192, R24 ;  /* 0x000000c0b418723c */ /* 0x040ff00000041818 */
[-C--:B------:R-:W-:Y:S01]  /*27f0*/  HMMA.16816.F32.BF16 R28, R180, R194.reuse, R28 ;  /* 0x000000c2b41c723c */ /* 0x080fe2000004181c */
[----:B------:R-:W-:Y:S07]  /*2800*/  LDSM.16.M88.4 R180, [R219+0x12080] ;  /* 0x01208000dbb4783b */ /* 0x000fee0000000200 */
[----:B------:R-:W-:Y:S01]  /*2810*/  HMMA.16816.F32.BF16 R32, R172, R194, R32 ;  /* 0x000000c2ac20723c */ /* 0x000fe20000041820 */
[----:B------:R-:W2:Y:S07]  /*2820*/  LDSM.16.M88.4 R172, [R221+0x13080] ;  /* 0x01308000ddac783b */ /* 0x000eae0000000200 */
[-C--:B---3--:R-:W-:Y:S01]  /*2830*/  HMMA.16816.F32.BF16 R4, R188, R196.reuse, R4 ;  /* 0x000000c4bc04723c */ /* 0x088fe20000041804 */
[----:B------:R-:W3:Y:S07]  /*2840*/  LDSM.16.M88.4 R192, [R3+0x4080] ;  /* 0x0040800003c0783b */ /* 0x000eee0000000200 */
[C---:B-1----:R-:W-:Y:S08]  /*2850*/  HMMA.16816.F32.BF16 R8, R164.reuse, R196, R8 ;  /* 0x000000c4a408723c */ /* 0x042ff00000041808 */
[-C--:B------:R-:W-:Y:S08]  /*2860*/  HMMA.16816.F32.BF16 R12, R164, R198.reuse, R12 ;  /* 0x000000c6a40c723c */ /* 0x080ff0000004180c */
[C---:B------:R-:W-:Y:S01]  /*2870*/  HMMA.16816.F32.BF16 R16, R188.reuse, R198, R16 ;  /* 0x000000c6bc10723c */ /* 0x040fe20000041810 */
[----:B------:R-:W-:Y:S07]  /*2880*/  LDSM.16.M88.4 R196, [R2+0x4080] ;  /* 0x0040800002c4783b */ /* 0x000fee0000000200 */
[-C--:B----4-:R-:W-:Y:S08]  /*2890*/  HMMA.16816.F32.BF16 R20, R188, R168.reuse, R20 ;  /* 0x000000a8bc14723c */ /* 0x090ff00000041814 */
[C---:B------:R-:W-:Y:S08]  /*28a0*/  HMMA.16816.F32.BF16 R24, R164.reuse, R168, R24 ;  /* 0x000000a8a418723c */ /* 0x040ff00000041818 */
[-C--:B------:R-:W-:Y:S01]  /*28b0*/  HMMA.16816.F32.BF16 R28, R164, R170.reuse, R28 ;  /* 0x000000aaa41c723c */ /* 0x080fe2000004181c */
[----:B------:R-:W1:Y:S07]  /*28c0*/  LDSM.16.M88.4 R164, [R219+0x13080] ;  /* 0x01308000dba4783b */ /* 0x000e6e0000000200 */
[----:B------:R-:W-:Y:S01]  /*28d0*/  HMMA.16816.F32.BF16 R32, R188, R170, R32 ;  /* 0x000000aabc20723c */ /* 0x000fe20000041820 */
[----:B------:R-:W4:Y:S07]  /*28e0*/  LDSM.16.M88.4 R168, [R3+0x6080] ;  /* 0x0060800003a8783b */ /* 0x000f2e0000000200 */
[-C--:B-----5:R-:W-:Y:S01]  /*28f0*/  HMMA.16816.F32.BF16 R4, R184, R200.reuse, R4 ;  /* 0x000000c8b804723c */ /* 0x0a0fe20000041804 */
[----:B------:R-:W5:Y:S07]  /*2900*/  LDSM.16.M88.4 R188, [R220+0x12080] ;  /* 0x01208000dcbc783b */ /* 0x000f6e0000000200 */
[C---:B--2---:R-:W-:Y:S08]  /*2910*/  HMMA.16816.F32.BF16 R8, R172.reuse, R200, R8 ;  /* 0x000000c8ac08723c */ /* 0x044ff00000041808 */
[-C--:B------:R-:W-:Y:S08]  /*2920*/  HMMA.16816.F32.BF16 R12, R172, R202.reuse, R12 ;  /* 0x000000caac0c723c */ /* 0x080ff0000004180c */
[C---:B------:R-:W-:Y:S08]  /*2930*/  HMMA.16816.F32.BF16 R16, R184.reuse, R202, R16 ;  /* 0x000000cab810723c */ /* 0x040ff00000041810 */
[-C--:B------:R-:W-:Y:S08]  /*2940*/  HMMA.16816.F32.BF16 R20, R184, R176.reuse, R20 ;  /* 0x000000b0b814723c */ /* 0x080ff00000041814 */
[C---:B------:R-:W-:Y:S08]  /*2950*/  HMMA.16816.F32.BF16 R24, R172.reuse, R176, R24 ;  /* 0x000000b0ac18723c */ /* 0x040ff00000041818 */
[-C--:B------:R-:W-:Y:S01]  /*2960*/  HMMA.16816.F32.BF16 R28, R172, R178.reuse, R28 ;  /* 0x000000b2ac1c723c */ /* 0x080fe2000004181c */
[----:B------:R-:W2:Y:S07]  /*2970*/  LDSM.16.M88.4 R172, [R220+0x13080] ;  /* 0x01308000dcac783b */ /* 0x000eae0000000200 */
[----:B------:R-:W-:Y:S08]  /*2980*/  HMMA.16816.F32.BF16 R32, R184, R178, R32 ;  /* 0x000000b2b820723c */ /* 0x000ff00000041820 */
[-C--:B---3--:R-:W-:Y:S08]  /*2990*/  HMMA.16816.F32.BF16 R4, R180, R192.reuse, R4 ;  /* 0x000000c0b404723c */ /* 0x088ff00000041804 */
[C---:B-1----:R-:W-:Y:S08]  /*29a0*/  HMMA.16816.F32.BF16 R8, R164.reuse, R192, R8 ;  /* 0x000000c0a408723c */ /* 0x042ff00000041808 */
[-C--:B------:R-:W-:Y:S08]  /*29b0*/  HMMA.16816.F32.BF16 R12, R164, R194.reuse, R12 ;  /* 0x000000c2a40c723c */ /* 0x080ff0000004180c */
[C---:B------:R-:W-:Y:S08]  /*29c0*/  HMMA.16816.F32.BF16 R16, R180.reuse, R194, R16 ;  /* 0x000000c2b410723c */ /* 0x040ff00000041810 */
[-C--:B----4-:R-:W-:Y:S08]  /*29d0*/  HMMA.16816.F32.BF16 R20, R180, R168.reuse, R20 ;  /* 0x000000a8b414723c */ /* 0x090ff00000041814 */
[C---:B------:R-:W-:Y:S08]  /*29e0*/  HMMA.16816.F32.BF16 R24, R164.reuse, R168, R24 ;  /* 0x000000a8a418723c */ /* 0x040ff00000041818 */
[-C--:B------:R-:W-:Y:S08]  /*29f0*/  HMMA.16816.F32.BF16 R28, R164, R170.reuse, R28 ;  /* 0x000000aaa41c723c */ /* 0x080ff0000004181c */
[----:B------:R-:W-:Y:S08]  /*2a00*/  HMMA.16816.F32.BF16 R32, R180, R170, R32 ;  /* 0x000000aab420723c */ /* 0x000ff00000041820 */
[-C--:B-----5:R-:W-:Y:S08]  /*2a10*/  HMMA.16816.F32.BF16 R4, R188, R196.reuse, R4 ;  /* 0x000000c4bc04723c */ /* 0x0a0ff00000041804 */
[C---:B--2---:R-:W-:Y:S08]  /*2a20*/  HMMA.16816.F32.BF16 R8, R172.reuse, R196, R8 ;  /* 0x000000c4ac08723c */ /* 0x044ff00000041808 */
[-C--:B------:R-:W-:Y:S08]  /*2a30*/  HMMA.16816.F32.BF16 R12, R172, R198.reuse, R12 ;  /* 0x000000c6ac0c723c */ /* 0x080ff0000004180c */
[----:B------:R-:W-:Y:S01]  /*2a40*/  FMUL.FTZ R4, R4, c[0x0][0x2b4] ;  /* 0x0000ad0004047a20 */ /* 0x000fe20000410000 */
[C---:B------:R-:W-:Y:S03]  /*2a50*/  HMMA.16816.F32.BF16 R16, R188.reuse, R198, R16 ;  /* 0x000000c6bc10723c */ /* 0x040fe60000041810 */
[----:B------:R-:W-:Y:S01]  /*2a60*/  MUFU.TANH R192, R4 ;  /* 0x0000000400c07308 */ /* 0x000fe20000002400 */
[----:B------:R-:W-:Y:S02]  /*2a70*/  FMUL.FTZ R5, R5, c[0x0][0x2b4] ;  /* 0x0000ad0005057a20 */ /* 0x000fe40000410000 */
[----:B------:R-:W-:Y:S02]  /*2a80*/  FMUL.FTZ R6, R6, c[0x0][0x2b4] ;  /* 0x0000ad0006067a20 */ /* 0x000fe40000410000 */
[----:B------:R-:W-:Y:S04]  /*2a90*/  FMUL.FTZ R7, R7, c[0x0][0x2b4] ;  /* 0x0000ad0007077a20 */ /* 0x000fe80000410000 */
[----:B------:R-:W-:Y:S01]  /*2aa0*/  FMUL.FTZ R8, R8, c[0x0][0x2b4] ;  /* 0x0000ad0008087a20 */ /* 0x000fe20000410000 */
[----:B------:R-:W-:Y:S01]  /*2ab0*/  MUFU.TANH R193, R5 ;  /* 0x0000000500c17308 */ /* 0x000fe20000002400 */
[----:B------:R-:W-:Y:S02]  /*2ac0*/  FMUL.FTZ R9, R9, c[0x0][0x2b4] ;  /* 0x0000ad0009097a20 */ /* 0x000fe40000410000 */
[----:B------:R-:W-:Y:S02]  /*2ad0*/  FMUL.FTZ R10, R10, c[0x0][0x2b4] ;  /* 0x0000ad000a0a7a20 */ /* 0x000fe40000410000 */
[----:B------:R-:W-:Y:S02]  /*2ae0*/  FMUL.FTZ R11, R11, c[0x0][0x2b4] ;  /* 0x0000ad000b0b7a20 */ /* 0x000fe40000410000 */
[----:B------:R-:W-:Y:S02]  /*2af0*/  FMUL.FTZ R12, R12, c[0x0][0x2b4] ;  /* 0x0000ad000c0c7a20 */ /* 0x000fe40000410000 */
[----:B------:R-:W-:Y:S01]  /*2b00*/  FMUL.FTZ R13, R13, c[0x0][0x2b4] ;  /* 0x0000ad000d0d7a20 */ /* 0x000fe20000410000 */
[----:B------:R-:W-:Y:S01]  /*2b10*/  MUFU.TANH R194, R6 ;  /* 0x0000000600c27308 */ /* 0x000fe20000002400 */
[----:B------:R-:W-:Y:S02]  /*2b20*/  FMUL.FTZ R16, R16, c[0x0][0x2b4] ;  /* 0x0000ad0010107a20 */ /* 0x000fe40000410000 */
[----:B------:R-:W-:Y:S02]  /*2b30*/  FMUL.FTZ R17, R17, c[0x0][0x2b4] ;  /* 0x0000ad0011117a20 */ /* 0x000fe40000410000 */
[----:B------:R-:W-:Y:S02]  /*2b40*/  FMUL.FTZ R18, R18, c[0x0][0x2b4] ;  /* 0x0000ad0012127a20 */ /* 0x000fe40000410000 */
[----:B------:R-:W-:Y:S02]  /*2b50*/  FMUL.FTZ R19, R19, c[0x0][0x2b4] ;  /* 0x0000ad0013137a20 */ /* 0x000fe40000410000 */
[----:B------:R-:W-:Y:S01]  /*2b60*/  FMUL.FTZ R14, R14, c[0x0][0x2b4] ;  /* 0x0000ad000e0e7a20 */ /* 0x000fe20000410000 */
[----:B------:R1:W-:Y:S01]  /*2b70*/  MUFU.TANH R195, R7 ;  /* 0x0000000700c37308 */ /* 0x0003e20000002400 */
[----:B------:R-:W-:Y:S09]  /*2b80*/  FMUL.FTZ R15, R15, c[0x0][0x2b4] ;  /* 0x0000ad000f0f7a20 */ /* 0x000ff20000410000 */
[----:B------:R-:W-:Y:S10]  /*2b90*/  MUFU.TANH R196, R8 ;  /* 0x0000000800c47308 */ /* 0x000ff40000002400 */
[----:B------:R-:W-:Y:S01]  /*2ba0*/  MUFU.TANH R219, R16 ;  /* 0x0000001000db7308 */ /* 0x000fe20000002400 */
[----:B-1----:R-:W1:Y:S09]  /*2bb0*/  LDSM.16.M88.4 R4, [R2+0x6080] ;  /* 0x006080000204783b */ /* 0x002e720000000200 */
[----:B------:R-:W-:Y:S10]  /*2bc0*/  MUFU.TANH R197, R9 ;  /* 0x0000000900c57308 */ /* 0x000ff40000002400 */
[----:B------:R-:W-:Y:S10]  /*2bd0*/  MUFU.TANH R220, R17 ;  /* 0x0000001100dc7308 */ /* 0x000ff40000002400 */
[----:B------:R-:W-:Y:S10]  /*2be0*/  MUFU.TANH R200, R10 ;  /* 0x0000000a00c87308 */ /* 0x000ff40000002400 */
[----:B------:R-:W-:Y:S01]  /*2bf0*/  MUFU.TANH R221, R18 ;  /* 0x0000001200dd7308 */ /* 0x000fe20000002400 */
[-C--:B-1----:R-:W-:Y:S09]  /*2c00*/  HMMA.16816.F32.BF16 R20, R188, R4.reuse, R20 ;  /* 0x00000004bc14723c */ /* 0x082ff20000041814 */
[----:B------:R-:W-:Y:S01]  /*2c10*/  MUFU.TANH R201, R11 ;  /* 0x0000000b00c97308 */ /* 0x000fe20000002400 */
[C---:B------:R-:W-:Y:S07]  /*2c20*/  HMMA.16816.F32.BF16 R24, R172.reuse, R4, R24 ;  /* 0x00000004ac18723c */ /* 0x040fee0000041818 */
[----:B------:R-:W-:Y:S02]  /*2c30*/  MOV R4, UR4 ;  /* 0x0000000400047c02 */ /* 0x000fe40008000f00 */
[----:B------:R1:W-:Y:S01]  /*2c40*/  MUFU.TANH R222, R19 ;  /* 0x0000001300de7308 */ /* 0x0003e20000002400 */
[-C--:B------:R-:W-:Y:S03]  /*2c50*/  HMMA.16816.F32.BF16 R28, R172, R6.reuse, R28 ;  /* 0x00000006ac1c723c */ /* 0x080fe6000004181c */
[----:B------:R-:W-:Y:S01]  /*2c60*/  LEA R4, R4, R236, 0x6 ;  /* 0x000000ec04047211 */ /* 0x000fe200078e30ff */
[----:B------:R-:W-:Y:S04]  /*2c70*/  FMUL.FTZ R20, R20, c[0x0][0x2b4] ;  /* 0x0000ad0014147a20 */ /* 0x000fe80000410000 */
[----:B------:R-:W-:Y:S01]  /*2c80*/  HMMA.16816.F32.BF16 R32, R188, R6, R32 ;  /* 0x00000006bc20723c */ /* 0x000fe20000041820 */
[----:B------:R-:W-:Y:S03]  /*2c90*/  MUFU.TANH R202, R12 ;  /* 0x0000000c00ca7308 */ /* 0x000fe60000002400 */
[----:B------:R-:W-:Y:S02]  /*2ca0*/  FMUL.FTZ R21, R21, c[0x0][0x2b4] ;  /* 0x0000ad0015157a20 */ /* 0x000fe40000410000 */
[----:B------:R-:W-:Y:S01]  /*2cb0*/  FMUL.FTZ R22, R22, c[0x0][0x2b4] ;  /* 0x0000ad0016167a20 */ /* 0x000fe20000410000 */
[----:B------:R-:W-:Y:S01]  /*2cc0*/  SHF.L.U32 R189, R4, 0x2, RZ ;  /* 0x0000000204bd7819 */ /* 0x000fe200000006ff */
[----:B------:R-:W-:Y:S03]  /*2cd0*/  FMUL.FTZ R23, R23, c[0x0][0x2b4] ;  /* 0x0000ad0017177a20 */ /* 0x000fe60000410000 */
[----:B------:R-:W-:Y:S01]  /*2ce0*/  MUFU.TANH R198, R13 ;  /* 0x0000000d00c67308 */ /* 0x000fe20000002400 */
[----:B------:R-:W2:Y:S01]  /*2cf0*/  LDS R4, [R189+0x20080] ;  /* 0x02008000bd047984 */ /* 0x000ea20000000800 */
[----:B------:R-:W-:Y:S02]  /*2d00*/  FMUL.FTZ R24, R24, c[0x0][0x2b4] ;  /* 0x0000ad0018187a20 */ /* 0x000fe40000410000 */
[----:B------:R-:W-:Y:S01]  /*2d10*/  FMUL.FTZ R25, R25, c[0x0][0x2b4] ;  /* 0x0000ad0019197a20 */ /* 0x000fe20000410000 */
[----:B------:R-:W3:Y:S01]  /*2d20*/  LDS R252, [R189+0x200a0] ;  /* 0x0200a000bdfc7984 */ /* 0x000ee20000000800 */
[----:B------:R-:W-:Y:S02]  /*2d30*/  FMUL.FTZ R28, R28, c[0x0][0x2b4] ;  /* 0x0000ad001c1c7a20 */ /* 0x000fe40000410000 */
[----:B------:R-:W-:Y:S01]  /*2d40*/  FMUL.FTZ R29, R29, c[0x0][0x2b4] ;  /* 0x0000ad001d1d7a20 */ /* 0x000fe20000410000 */
[----:B------:R-:W4:Y:S01]  /*2d50*/  LDS R251, [R189+0x20100] ;  /* 0x02010000bdfb7984 */ /* 0x000f220000000800 */
[----:B------:R-:W-:Y:S01]  /*2d60*/  MUFU.TANH R249, R28 ;  /* 0x0000001c00f97308 */ /* 0x000fe20000002400 */
[----:B------:R-:W-:Y:S02]  /*2d70*/  FMUL.FTZ R30, R30, c[0x0][0x2b4] ;  /* 0x0000ad001e1e7a20 */ /* 0x000fe40000410000 */
[----:B------:R-:W1:Y:S01]  /*2d80*/  LDS R191, [R189+0x20120] ;  /* 0x02012000bdbf7984 */ /* 0x000e620000000800 */
[----:B------:R-:W-:Y:S04]  /*2d90*/  DEPBAR.LE SB0, 0x1 ;  /* 0x000080400000791a */ /* 0x000fe80000000000 */
[----:B------:R-:W-:Y:S02]  /*2da0*/  FMUL.FTZ R31, R31, c[0x0][0x2b4] ;  /* 0x0000ad001f1f7a20 */ /* 0x000fe40000410000 */
[----:B------:R-:W-:Y:S01]  /*2db0*/  MUFU.TANH R199, R14 ;  /* 0x0000000e00c77308 */ /* 0x000fe20000002400 */
[----:B------:R-:W-:Y:S01]  /*2dc0*/  BAR.SYNC.DEFER_BLOCKING 0x0 ;  /* 0x0000000000007b1d */ /* 0x000fe20000010000 */
[----:B------:R-:W-:Y:S02]  /*2dd0*/  FMUL.FTZ R33, R33, c[0x0][0x2b4] ;  /* 0x0000ad0021217a20 */ /* 0x000fe40000410000 */
[----:B------:R-:W-:Y:S02]  /*2de0*/  FMUL.FTZ R35, R35, c[0x0][0x2b4] ;  /* 0x0000ad0023237a20 */ /* 0x000fe40000410000 */
[----:B------:R-:W-:Y:S02]  /*2df0*/  FMUL.FTZ R32, R32, c[0x0][0x2b4] ;  /* 0x0000ad0020207a20 */ /* 0x000fe40000410000 */
[----:B------:R-:W-:Y:S02]  /*2e00*/  FMUL.FTZ R26, R26, c[0x0][0x2b4] ;  /* 0x0000ad001a1a7a20 */ /* 0x000fe40000410000 */
[----:B------:R-:W-:Y:S01]  /*2e10*/  MUFU.TANH R250, R29 ;  /* 0x0000001d00fa7308 */ /* 0x000fe20000002400 */
[----:B------:R-:W-:Y:S02]  /*2e20*/  FMUL.FTZ R27, R27, c[0x0][0x2b4] ;  /* 0x0000ad001b1b7a20 */ /* 0x000fe40000410000 */
[----:B------:R-:W-:Y:S07]  /*2e30*/  FMUL.FTZ R34, R34, c[0x0][0x2b4] ;  /* 0x0000ad0022227a20 */ /* 0x000fee0000410000 */
[----:B------:R-:W-:Y:S01]  /*2e40*/  MUFU.TANH R203, R15 ;  /* 0x0000000f00cb7308 */ /* 0x000fe20000002400 */
[----:B--2---:R2:W-:Y:S04]  /*2e50*/  STL [R1+0x8], R4 ;  /* 0x0000080401007387 */ /* 0x0045e80000100800 */
[----:B------:R-:W3:Y:S05]  /*2e60*/  LDSM.16.M88.4 R164, [R207+0x18080] ;  /* 0x01808000cfa4783b */ /* 0x000eea0000000200 */
[----:B------:R-:W-:Y:S03]  /*2e70*/  MUFU.TANH R188, R30 ;  /* 0x0000001e00bc7308 */ /* 0x000fe60000002400 */
[----:B-1----:R-:W1:Y:S07]  /*2e80*/  LDSM.16.M88.4 R16, [R216+0x8080] ;  /* 0x00808000d810783b */ /* 0x002e6e0000000200 */
[----:B------:R-:W-:Y:S01]  /*2e90*/  MUFU.TANH R223, R20 ;  /* 0x0000001400df7308 */ /* 0x000fe20000002400 */
[----:B------:R-:W1:Y:S08]  /*2ea0*/  LDSM.16.M88.4 R168, [R216+0xa080] ;  /* 0x00a08000d8a8783b */ /* 0x000e700000000200 */
[----:B------:R-:W1:Y:S01]  /*2eb0*/  LDSM.16.M88.4 R172, [R206+0x18080] ;  /* 0x01808000ceac783b */ /* 0x000e620000000200 */
[----:B------:R5:W-:Y:S07]  /*2ec0*/  MUFU.TANH R190, R31 ;  /* 0x0000001f00be7308 */ /* 0x000bee0000002400 */
[----:B------:R-:W1:Y:S03]  /*2ed0*/  LDSM.16.M88.4 R180, [R206+0x19080] ;  /* 0x01908000ceb4783b */ /* 0x000e660000000200 */
[----:B--2---:R-:W2:Y:S05]  /*2ee0*/  MUFU.TANH R4, R33 ;  /* 0x0000002100047308 */ /* 0x004eaa0000002400 */
[----:B------:R-:W1:Y:S05]  /*2ef0*/  LDSM.16.M88.4 R176, [R208+0x8080] ;  /* 0x00808000d0b0783b */ /* 0x000e6a0000000200 */
[----:B------:R-:W-:Y:S03]  /*2f00*/  MUFU.TANH R224, R21 ;  /* 0x0000001500e07308 */ /* 0x000fe60000002400 */
[----:B------:R-:W1:Y:S07]  /*2f10*/  LDSM.16.M88.4 R184, [R208+0xa080] ;  /* 0x00a08000d0b8783b */ /* 0x000e6e0000000200 */
[----:B------:R-:W-:Y:S01]  /*2f20*/  MUFU.TANH R241, R22 ;  /* 0x0000001600f17308 */ /* 0x000fe20000002400 */
[----:B-----5:R-:W1:Y:S08]  /*2f30*/  LDSM.16.M88.4 R28, [R207+0x19080] ;  /* 0x01908000cf1c783b */ /* 0x020e700000000200 */
[----:B--2---:R2:W-:Y:S01]  /*2f40*/  STL [R1], R4 ;  /* 0x0000000401007387 */ /* 0x0045e20000100800 */
[----:B------:R-:W-:Y:S10]  /*2f50*/  MUFU.TANH R244, R23 ;  /* 0x0000001700f47308 */ /* 0x000ff40000002400 */
[----:B------:R-:W-:Y:S10]  /*2f60*/  MUFU.TANH R245, R24 ;  /* 0x0000001800f57308 */ /* 0x000ff40000002400 */
[----:B------:R-:W-:Y:S10]  /*2f70*/  MUFU.TANH R246, R25 ;  /* 0x0000001900f67308 */ /* 0x000ff40000002400 */
[----:B--2---:R-:W2:Y:S10]  /*2f80*/  MUFU.TANH R4, R35 ;  /* 0x0000002300047308 */ /* 0x004eb40000002400 */
[----:B------:R1:W1:Y:S10]  /*2f90*/  MUFU.TANH R247, R26 ;  /* 0x0000001a00f77308 */ /* 0x0002740000002400 */
[----:B------:R1:W1:Y:S01]  /*2fa0*/  MUFU.TANH R248, R27 ;  /* 0x0000001b00f87308 */ /* 0x0002620000002400 */
[----:B--2---:R2:W-:Y:S09]  /*2fb0*/  STL [R1+0x4], R4 ;  /* 0x0000040401007387 */ /* 0x0045f20000100800 */
[----:B------:R-:W1:Y:S10]  /*2fc0*/  MUFU.TANH R32, R32 ;  /* 0x0000002000207308 */ /* 0x000e740000002400 */
[----:B------:R2:W1:Y:S01]  /*2fd0*/  MUFU.TANH R33, R34 ;  /* 0x0000002200217308 */ /* 0x0004620000002400 */
[----:B------:R-:W-:-:S05]  /*2fe0*/  @P0 BRA `(.L_x_1022) ;  /* 0x0000031000000947 */ /* 0x000fca0003800000 */
[C---:B---34-:R-:W-:Y:S01]  /*2ff0*/  LOP3.LUT P4, RZ, R227.reuse, 0x10, RZ, 0xc0, !PT ;  /* 0x00000010e3ff7812 */ /* 0x058fe2000788c0ff */
[----:B--2---:R-:W2:Y:S01]  /*3000*/  @!P6 S2R R4, SR_CTAID.Y ;  /* 0x000000000004e919 */ /* 0x004ea20000002600 */
        /* <DEDUP_REMOVED lines=14> */
[----:B------:R-:W-:Y:S01]  /*30f0*/  LEA.HI.X R11, R6, R233, R5, 0x7, P1 ;  /* 0x000000e9060b7211 */ /* 0x000fe200008f3c05 */
[----:B------:R-:W-:Y:S01]  /*3100*/  @!P6 IMAD R7, R7, c[0x0][0x270], RZ ;  /* 0x00009c000707ea24 */ /* 0x000fe200078e02ff */
[----:B------:R-:W-:Y:S01]  /*3110*/  @!P6 IADD3 R8, P0, R8, UR9, RZ ;  /* 0x000000090808ec10 */ /* 0x000fe2000ff1e0ff */
[----:B------:R-:W-:Y:S02]  /*3120*/  IMAD.U32 R6, RZ, RZ, UR21 ;  /* 0x00000015ff067e24 */ /* 0x000fe4000f8e00ff */
[----:B------:R-:W-:Y:S02]  /*3130*/  @!P6 IMAD R7, R4, c[0x0][0x274], R7 ;  /* 0x00009d000407ea24 */ /* 0x000fe400078e0207 */
[----:B------:R-:W-:Y:S02]  /*3140*/  IMAD.U32 R4, RZ, RZ, UR16 ;  /* 0x00000010ff047e24 */ /* 0x000fe4000f8e00ff */
[----:B------:R-:W-:Y:S01]  /*3150*/  IMAD R6, R6, 0x4000, R240 ;  /* 0x0000400006067824 */ /* 0x000fe200078e02f0 */
[----:B------:R-:W-:Y:S01]  /*3160*/  @!P6 IADD3.X R7, R9, UR13, R7, P0, !PT ;  /* 0x0000000d0907ec10 */ /* 0x000fe200087fe407 */
[----:B------:R-:W-:Y:S01]  /*3170*/  IMAD.U32 R5, RZ, RZ, UR12 ;  /* 0x0000000cff057e24 */ /* 0x000fe2000f8e00ff */
[----:B------:R-:W-:Y:S02]  /*3180*/  IADD3 R14, P1, P0, R4, 0x80, R10 ;  /* 0x00000080040e7810 */ /* 0x000fe4000783e00a */
[----:B------:R-:W-:Y:S02]  /*3190*/  IADD3 R4, -R234, UR6, RZ ;  /* 0x00000006ea047c10 */ /* 0x000fe4000fffe1ff */
[----:B------:R-:W-:Y:S02]  /*31a0*/  IADD3.X R15, RZ, UR15, R11, P1, P0 ;  /* 0x0000000fff0f7c10 */ /* 0x000fe40008fe040b */
[C---:B------:R-:W-:Y:S02]  /*31b0*/  ISETP.LT.OR P2, PT, R4.reuse, 0x1, P4 ;  /* 0x000000010400780c */ /* 0x040fe40002741670 */
[----:B------:R-:W-:Y:S02]  /*31c0*/  ISETP.LT.OR P1, PT, R4, 0x1, P3 ;  /* 0x000000010400780c */ /* 0x000fe40001f21670 */
[C---:B------:R-:W-:Y:S02]  /*31d0*/  @!P6 LEA R12, P0, R8.reuse, c[0x0][0x258], 0x2 ;  /* 0x00009600080cea11 */ /* 0x040fe400078010ff */
[----:B------:R-:W-:Y:S02]  /*31e0*/  @!P6 LEA R5, R5, 0x40, 0x6 ;  /* 0x000000400505e811 */ /* 0x000fe400078e30ff */
[----:B------:R-:W-:Y:S02]  /*31f0*/  @!P6 LEA.HI.X R13, R8, c[0x0][0x25c], R7, 0x2, P0 ;  /* 0x00009700080dea11 */ /* 0x000fe400000f1407 */
[----:B------:R-:W-:Y:S03]  /*3200*/  IADD3 R8, P0, R10, UR16, RZ ;  /* 0x000000100a087c10 */ /* 0x000fe6000ff1e0ff */
[----:B------:R-:W-:Y:S01]  /*3210*/  @!PT LDS RZ, [RZ] ;  /* 0x00000000fffff984 */ /* 0x000fe20000000800 */
[----:B------:R-:W-:Y:S01]  /*3220*/  @!PT LDS RZ, [RZ] ;  /* 0x00000000fffff984 */ /* 0x000fe20000000800 */
[----:B------:R-:W-:Y:S01]  /*3230*/  @!PT LDS RZ, [RZ] ;  /* 0x00000000fffff984 */ /* 0x000fe20000000800 */
[----:B------:R2:W-:Y:S01]  /*3240*/  LDGSTS.E.BYPASS.LTC128B.128 [R6], [R10.64], !P2 ;  /* 0x000000000a067fae */ /* 0x0005e2000d101d56 */
[----:B------:R-:W-:Y:S01]  /*3250*/  IADD3.X R9, R11, UR15, RZ, P0, !PT ;  /* 0x0000000f0b097c10 */ /* 0x000fe200087fe4ff */
[----:B------:R-:W-:Y:S01]  /*3260*/  @!P6 IMAD.WIDE R12, R5, 0x4, R12 ;  /* 0x00000004050ce825 */ /* 0x000fe200078e020c */
[C---:B------:R-:W-:Y:S03]  /*3270*/  ISETP.LT.OR P0, PT, R4.reuse, 0x21, P3 ;  /* 0x000000210400780c */ /* 0x040fe60001f01670 */
[----:B------:R2:W-:Y:S01]  /*3280*/  LDGSTS.E.BYPASS.LTC128B.128 [R6+0x2000], [R10.64+0x80], !P1 ;  /* 0x020000800a067fae */ /* 0x0005e2000c901d56 */
[----:B------:R-:W-:Y:S01]  /*3290*/  ISETP.LT.OR P1, PT, R4, 0x21, P4 ;  /* 0x000000210400780c */ /* 0x000fe20002721670 */
[----:B------:R-:W-:Y:S04]  /*32a0*/  IMAD.U32 R4, RZ, RZ, UR21 ;  /* 0x00000015ff047e24 */ /* 0x000fe8000f8e00ff */
[----:B------:R-:W-:Y:S04]  /*32b0*/  @!P6 IMAD R4, R4, 0x40, R242 ;  /* 0x000000400404e824 */ /* 0x000fe800078e02f2 */
[----:B------:R-:W-:Y:S04]  /*32c0*/  @!P6 IMAD.SHL.U32 R4, R4, 0x4, RZ ;  /* 0x000000040404e824 */ /* 0x000fe800078e00ff */
[----:B------:R2:W-:Y:S06]  /*32d0*/  LDGSTS.E.BYPASS.LTC128B.128 [R6+0x1000], [R8.64], !P1 ;  /* 0x0100000008067fae */ /* 0x0005ec000c901d56 */
[----:B------:R2:W-:Y:S06]  /*32e0*/  LDGSTS.E.BYPASS.LTC128B.128 [R6+0x3000], [R14.64], !P0 ;  /* 0x030000000e067fae */ /* 0x0005ec000c101d56 */
[----:B------:R2:W-:Y:S02]  /*32f0*/  @!P6 LDGSTS.E.BYPASS.LTC128B.128 [R4+0x20080], [R12.64] ;  /* 0x200800000c04efae */ /* 0x0005e4000b901d56 */
.L_x_1022:
[-C--:B-1234-:R-:W-:Y:S01]  /*3300*/  HMMA.16816.F32.BF16 R4, R164, R16.reuse, RZ ;  /* 0x00000010a404723c */ /* 0x09efe200000418ff */
[----:B------:R1:W-:Y:S01]  /*3310*/  STL [R1+0xc], R100 ;  /* 0x00000c6401007387 */ /* 0x0003e20000100800 */
[----:B------:R-:W-:Y:S01]  /*3320*/  UIADD3 UR24, UR12, 0x2, URZ ;  /* 0x000000020c187890 */ /* 0x000fe2000fffe03f */
[C---:B------:R-:W-:Y:S02]  /*3330*/  ISETP.GT.AND P4, PT, R238.reuse, 0x21, PT ;  /* 0x00000021ee00780c */ /* 0x040fe40003f84270 */
[----:B------:R-:W0:Y:S01]  /*3340*/  LDGDEPBAR ;  /* 0x00000000000079af */ /* 0x000e220000000000 */
[C---:B------:R-:W-:Y:S01]  /*3350*/  ISETP.GT.AND P1, PT, R238.reuse, 0x60, PT ;  /* 0x00000060ee00780c */ /* 0x040fe20003f24270 */
[----:B------:R-:W-:Y:S01]  /*3360*/  UISETP.GE.AND UP0, UPT, UR24, UR17, UPT ;  /* 0x000000111800728c */ /* 0x000fe2000bf06270 */
[C---:B------:R-:W-:Y:S02]  /*3370*/  HMMA.16816.F32.BF16 R8, R28.reuse, R16, RZ ;  /* 0x000000101c08723c */ /* 0x040fe400000418ff */
[C---:B------:R-:W-:Y:S02]  /*3380*/  ISETP.GT.AND P0, PT, R238.reuse, 0x1, PT ;  /* 0x00000001ee00780c */ /* 0x040fe40003f04270 */
[C---:B------:R-:W-:Y:S02]  /*3390*/  ISETP.GT.AND P5, PT, R238.reuse, 0x20, PT ;  /* 0x00000020ee00780c */ /* 0x040fe40003fa4270 */
[C---:B------:R-:W-:Y:S02]  /*33a0*/  ISETP.GT.AND P3, PT, R238.reuse, 0x40, PT ;  /* 0x00000040ee00780c */ /* 0x040fe40003f64270 */
[-C--:B------:R-:W-:Y:S01]  /*33b0*/  HMMA.16816.F32.BF16 R12, R28, R18.reuse, RZ ;  /* 0x000000121c0c723c */ /* 0x080fe200000418ff */
[C---:B------:R-:W-:Y:S03]  /*33c0*/  ISETP.GT.AND P2, PT, R238.reuse, 0x41, PT ;  /* 0x00000041ee00780c */ /* 0x040fe60003f44270 */
[----:B------:R-:W-:Y:S04]  /*33d0*/  LOP3.LUT R227, R227, 0xffffffdf, RZ, 0xc0, !PT ;  /* 0xffffffdfe3e37812 */ /* 0x000fe800078ec0ff */
[C---:B------:R-:W-:Y:S01]  /*33e0*/  HMMA.16816.F32.BF16 R16, R164.reuse, R18, RZ ;  /* 0x00000012a410723c */ /* 0x040fe200000418ff */
[----:B-1----:R-:W2:Y:S03]  /*33f0*/  LDL.LU R100, [R1+0x4] ;  /* 0x0000040001647983 */ /* 0x002ea60000300800 */
[----:B------:R-:W-:Y:S02]  /*3400*/  @P6 LOP3.LUT R227, R227, 0x20, RZ, 0xfc, !PT ;  /* 0x00000020e3e36812 */ /* 0x000fe400078efcff */
[----:B------:R-:W-:Y:S02]  /*3410*/  ISETP.GT.AND P6, PT, R238, RZ, PT ;  /* 0x000000ffee00720c */ /* 0x000fe40003fc4270 */
[-C--:B------:R-:W-:Y:S08]  /*3420*/  HMMA.16816.F32.BF16 R20, R164, R168.reuse, RZ ;  /* 0x000000a8a414723c */ /* 0x080ff000000418ff */
[C---:B------:R-:W-:Y:S07]  /*3430*/  HMMA.16816.F32.BF16 R24, R28.reuse, R168, RZ ;  /* 0x000000a81c18723c */ /* 0x040fee00000418ff */
[----:B------:R-:W-:Y:S01]  /*3440*/  MOV R168, R33 ;  /* 0x0000002100a87202 */ /* 0x000fe20000000f00 */
[-C--:B------:R-:W-:Y:S01]  /*3450*/  HMMA.16816.F32.BF16 R28, R28, R170.reuse, RZ ;  /* 0x000000aa1c1c723c */ /* 0x080fe200000418ff */
[----:B------:R-:W-:Y:S07]  /*3460*/  MOV R169, R32 ;  /* 0x0000002000a97202 */ /* 0x000fee0000000f00 */
        /* <DEDUP_REMOVED lines=8> */
[C---:B------:R-:W-:Y:S07]  /*34f0*/  HMMA.16816.F32.BF16 R24, R180.reuse, R184, R24 ;  /* 0x000000b8b418723c */ /* 0x040fee0000041818 */
[----:B------:R-:W-:Y:S01]  /*3500*/  MOV R184, R168 ;  /* 0x000000a800b87202 */ /* 0x000fe20000000f00 */
[-C--:B------:R-:W-:Y:S01]  /*3510*/  HMMA.16816.F32.BF16 R28, R180, R186.reuse, R28 ;  /* 0x000000bab41c723c */ /* 0x080fe2000004181c */
[----:B------:R-:W-:Y:S03]  /*3520*/  LDSM.16.M88.4 R180, [R207+0x1b080] ;  /* 0x01b08000cfb4783b */ /* 0x000fe60000000200 */
[----:B------:R-:W-:Y:S04]  /*3530*/  MOV R185, R169 ;  /* 0x000000a900b97202 */ /* 0x000fe80000000f00 */
[----:B------:R-:W-:Y:S01]  /*3540*/  HMMA.16816.F32.BF16 R32, R172, R186, R32 ;  /* 0x000000baac20723c */ /* 0x000fe20000041820 */
[----:B------:R-:W1:Y:S06]  /*3550*/  LDSM.16.M88.4 R168, [R3+0x8080] ;  /* 0x0080800003a8783b */ /* 0x000e6c0000000200 */
[C---:B------:R-:W-:Y:S01]  /*3560*/  FSEL R187, R196.reuse, -INF , P6 ;  /* 0xff800000c4bb7808 */ /* 0x040fe20003000000 */
[----:B------:R-:W-:Y:S01]  /*3570*/  FFMA.FTZ R196, -R196, R196, 1 ;  /* 0x3f800000c4c47423 */ /* 0x000fe200000101c4 */
[----:B------:R-:W3:Y:S03]  /*3580*/  LDSM.16.M88.4 R172, [R204+0x19080] ;  /* 0x01908000ccac783b */ /* 0x000ee60000000200 */
[----:B------:R-:W-:Y:S06]  /*3590*/  FFMA.FTZ R187, R187, c[0x0][0x29c], -R251 ;  /* 0x0000a700bbbb7a23 */ /* 0x000fec00000108fb */
[----:B------:R-:W-:Y:S01]  /*35a0*/  MUFU.EX2 R187, R187 ;  /* 0x000000bb00bb7308 */ /* 0x000fe20000000800 */
[-C--:B-1----:R-:W-:Y:S08]  /*35b0*/  HMMA.16816.F32.BF16 R4, R164, R168.reuse, R4 ;  /* 0x000000a8a404723c */ /* 0x082ff00000041804 */
[C---:B---3--:R-:W-:Y:S08]  /*35c0*/  HMMA.16816.F32.BF16 R8, R172.reuse, R168, R8 ;  /* 0x000000a8ac08723c */ /* 0x048ff00000041808 */
[-C--:B------:R-:W-:Y:S08]  /*35d0*/  HMMA.16816.F32.BF16 R12, R172, R170.reuse, R12 ;  /* 0x000000aaac0c723c */ /* 0x080ff0000004180c */
[C---:B------:R-:W-:Y:S01]  /*35e0*/  HMMA.16816.F32.BF16 R16, R164.reuse, R170, R16 ;  /* 0x000000aaa410723c */ /* 0x040fe20000041810 */
[----:B------:R-:W-:Y:S07]  /*35f0*/  LDSM.16.M88.4 R168, [R205+0x18080] ;  /* 0x01808000cda8783b */ /* 0x000fee0000000200 */
[-C--:B------:R-:W-:Y:S08]  /*3600*/  HMMA.16816.F32.BF16 R20, R164, R176.reuse, R20 ;  /* 0x000000b0a414723c */ /* 0x080ff00000041814 */
[C---:B------:R-:W-:Y:S08]  /*3610*/  HMMA.16816.F32.BF16 R24, R172.reuse, R176, R24 ;  /* 0x000000b0ac18723c */ /* 0x040ff00000041818 */
[-C--:B------:R-:W-:Y:S01]  /*3620*/  HMMA.16816.F32.BF16 R28, R172, R178.reuse, R28 ;  /* 0x000000b2ac1c723c */ /* 0x080fe2000004181c */
[----:B------:R-:W1:Y:S07]  /*3630*/  LDSM.16.M88.4 R172, [R2+0x8080] ;  /* 0x0080800002ac783b */ /* 0x000e6e0000000200 */
[----:B------:R-:W-:Y:S01]  /*3640*/  HMMA.16816.F32.BF16 R32, R164, R178, R32 ;  /* 0x000000b2a420723c */ /* 0x000fe20000041820 */
[----:B------:R-:W3:Y:S08]  /*3650*/  LDSM.16.M88.4 R164, [R205+0x19080] ;  /* 0x01908000cda4783b */ /* 0x000ef00000000200 */
[----:B------:R-:W4:Y:S01]  /*3660*/  LDSM.16.M88.4 R176, [R2+0xa080] ;  /* 0x00a0800002b0783b */ /* 0x000f220000000200 */
[-C--:B-1----:R-:W-:Y:S08]  /*3670*/  HMMA.16816.F32.BF16 R4, R168, R172.reuse, R4 ;  /* 0x000000aca804723c */ /* 0x082ff00000041804 */
[C---:B---3--:R-:W-:Y:S08]  /*3680*/  HMMA.16816.F32.BF16 R8, R164.reuse, R172, R8 ;  /* 0x000000aca408723c */ /* 0x048ff00000041808 */
[-C--:B------:R-:W-:Y:S08]  /*3690*/  HMMA.16816.F32.BF16 R12, R164, R174.reuse, R12 ;  /* 0x000000aea40c723c */ /* 0x080ff0000004180c */
[C---:B------:R-:W-:Y:S01]  /*36a0*/  HMMA.16816.F32.BF16 R16, R168.reuse, R174, R16 ;  /* 0x000000aea810723c */ /* 0x040fe20000041810 */
[----:B------:R-:W-:Y:S07]  /*36b0*/  LDSM.16.M88.4 R172, [R216+0xc080] ;  /* 0x00c08000d8ac783b */ /* 0x000fee0000000200 */
[-C--:B----4-:R-:W-:Y:S08]  /*36c0*/  HMMA.16816.F32.BF16 R20, R168, R176.reuse, R20 ;  /* 0x000000b0a814723c */ /* 0x090ff00000041814 */
[C---:B------:R-:W-:Y:S08]  /*36d0*/  HMMA.16816.F32.BF16 R24, R164.reuse, R176, R24 ;  /* 0x000000b0a418723c */ /* 0x040ff00000041818 */
[-C--:B------:R-:W-:Y:S01]  /*36e0*/  HMMA.16816.F32.BF16 R28, R164, R178.reuse, R28 ;  /* 0x000000b2a41c723c */ /* 0x080fe2000004181c */
[----:B------:R1:W3:Y:S07]  /*36f0*/  LDSM.16.M88.4 R164, [R207+0x1a080] ;  /* 0x01a08000cfa4783b */ /* 0x0002ee0000000200 */
[----:B------:R-:W-:Y:S01]  /*3700*/  HMMA.16816.F32.BF16 R32, R168, R178, R32 ;  /* 0x000000b2a820723c */ /* 0x000fe20000041820 */
[----:B------:R-:W4:Y:S08]  /*3710*/  LDSM.16.M88.4 R168, [R216+0xe080] ;  /* 0x00e08000d8a8783b */ /* 0x000f300000000200 */
[----:B------:R-:W-:Y:S08]  /*3720*/  LDSM.16.M88.4 R176, [R208+0xc080] ;  /* 0x00c08000d0b0783b */ /* 0x000ff00000000200 */
[----:B-1----:R-:W2:Y:S01]  /*3730*/  LDL.LU R207, [R1] ;  /* 0x0000000001cf7983 */ /* 0x002ea20000300800 */
[-C--:B---3--:R-:W-:Y:S08]  /*3740*/  HMMA.16816.F32.BF16 R4, R164, R172.reuse, R4 ;  /* 0x000000aca404723c */ /* 0x088ff00000041804 */
[C---:B------:R-:W-:Y:S08]  /*3750*/  HMMA.16816.F32.BF16 R8, R180.reuse, R172, R8 ;  /* 0x000000acb408723c */ /* 0x040ff00000041808 */
[-C--:B------:R-:W-:Y:S08]  /*3760*/  HMMA.16816.F32.BF16 R12, R180, R174.reuse, R12 ;  /* 0x000000aeb40c723c */ /* 0x080ff0000004180c */
[C---:B------:R-:W-:Y:S01]  /*3770*/  HMMA.16816.F32.BF16 R16, R164.reuse, R174, R16 ;  /* 0x000000aea410723c */ /* 0x040fe20000041810 */
[----:B------:R-:W1:Y:S07]  /*3780*/  LDSM.16.M88.4 R172, [R206+0x1a080] ;  /* 0x01a08000ceac783b */ /* 0x000e6e0000000200 */
[-C--:B----4-:R-:W-:Y:S08]  /*3790*/  HMMA.16816.F32.BF16 R20, R164, R168.reuse, R20 ;  /* 0x000000a8a414723c */ /* 0x090ff00000041814 */
[C---:B------:R-:W-:Y:S08]  /*37a0*/  HMMA.16816.F32.BF16 R24, R180.reuse, R168, R24 ;  /* 0x000000a8b418723c */ /* 0x040ff00000041818 */
[-C--:B------:R-:W-:Y:S01]  /*37b0*/  HMMA.16816.F32.BF16 R28, R180, R170.reuse, R28 ;  /* 0x000000aab41c723c */ /* 0x080fe2000004181c */
[----:B------:R3:W4:Y:S07]  /*37c0*/  LDSM.16.M88.4 R180, [R206+0x1b080] ;  /* 0x01b08000ceb4783b */ /* 0x00072e0000000200 */
[----:B------:R-:W-:Y:S01]  /*37d0*/  HMMA.16816.F32.BF16 R32, R164, R170, R32 ;  /* 0x000000aaa420723c */ /* 0x000fe20000041820 */
[----:B------:R-:W4:Y:S07]  /*37e0*/  LDSM.16.M88.4 R164, [R208+0xe080] ;  /* 0x00e08000d0a4783b */ /* 0x000f2e0000000200 */
[-C--:B-1----:R-:W-:Y:S01]  /*37f0*/  HMMA.16816.F32.BF16 R4, R172, R176.reuse, R4 ;  /* 0x000000b0ac04723c */ /* 0x082fe20000041804 */
[----:B------:R-:W-:Y:S04]  /*3800*/  LDSM.16.M88.4 R168, [R204+0x1a080] ;  /* 0x01a08000cca8783b */ /* 0x000fe80000000200 */
[----:B---3--:R-:W-:Y:S04]  /*3810*/  MOV R206, R185 ;  /* 0x000000b900ce7202 */ /* 0x008fe80000000f00 */
[----:B------:R-:W3:Y:S01]  /*3820*/  LDL.LU R185, [R1+0x8] ;  /* 0x0000080001b97983 */ /* 0x000ee20000300800 */
[C---:B----4-:R-:W-:Y:S08]  /*3830*/  HMMA.16816.F32.BF16 R8, R180.reuse, R176, R8 ;  /* 0x000000b0b408723c */ /* 0x050ff00000041808 */
[-C--:B------:R-:W-:Y:S08]  /*3840*/  HMMA.16816.F32.BF16 R12, R180, R178.reuse, R12 ;  /* 0x000000b2b40c723c */ /* 0x080ff0000004180c */
[C---:B------:R-:W-:Y:S01]  /*3850*/  HMMA.16816.F32.BF16 R16, R172.reuse, R178, R16 ;  /* 0x000000b2ac10723c */ /* 0x040fe20000041810 */
[----:B------:R-:W1:Y:S07]  /*3860*/  LDSM.16.M88.4 R176, [R3+0xc080] ;  /* 0x00c0800003b0783b */ /* 0x000e6e0000000200 */
[-C--:B------:R-:W-:Y:S08]  /*3870*/  HMMA.16816.F32.BF16 R20, R172, R164.reuse, R20 ;  /* 0x000000a4ac14723c */ /* 0x080ff00000041814 */
[C---:B------:R-:W-:Y:S08]  /*3880*/  HMMA.16816.F32.BF16 R24, R180.reuse, R164, R24 ;  /* 0x000000a4b418723c */ /* 0x040ff00000041818 */
[-C--:B------:R-:W-:Y:S01]  /*3890*/  HMMA.16816.F32.BF16 R28, R180, R166.reuse, R28 ;  /* 0x000000a6b41c723c */ /* 0x080fe2000004181c */
[----:B------:R4:W4:Y:S07]  /*38a0*/  LDSM.16.M88.4 R180, [R204+0x1b080] ;  /* 0x01b08000ccb4783b */ /* 0x00092e0000000200 */
[----:B------:R-:W-:Y:S01]  /*38b0*/  HMMA.16816.F32.BF16 R32, R172, R166, R32 ;  /* 0x000000a6ac20723c */ /* 0x000fe20000041820 */
[----:B------:R-:W4:Y:S07]  /*38c0*/  LDSM.16.M88.4 R164, [R3+0xe080] ;  /* 0x00e0800003a4783b */ /* 0x000f2e0000000200 */
[-C--:B-1----:R-:W-:Y:S01]  /*38d0*/  HMMA.16816.F32.BF16 R4, R168, R176.reuse, R4 ;  /* 0x000000b0a804723c */ /* 0x082fe20000041804 */
[----:B------:R-:W-:Y:S04]  /*38e0*/  LDSM.16.M88.4 R172, [R205+0x1a080] ;  /* 0x01a08000cdac783b */ /* 0x000fe80000000200 */
[C---:B----4-:R-:W-:Y:S01]  /*38f0*/  FSEL R204, R249.reuse, -INF , P1 ;  /* 0xff800000f9cc7808 */ /* 0x050fe20000800000 */
[----:B------:R-:W-:Y:S02]  /*3900*/  FFMA.FTZ R249, -R249, R249, 1 ;  /* 0x3f800000f9f97423 */ /* 0x000fe400000101f9 */
[C---:B------:R-:W-:Y:S08]  /*3910*/  HMMA.16816.F32.BF16 R8, R180.reuse, R176, R8 ;  /* 0x000000b0b408723c */ /* 0x040ff00000041808 */
        /* <DEDUP_REMOVED lines=8> */
[----:B------:R-:W-:Y:S06]  /*39a0*/  LDSM.16.M88.4 R164, [R2+0xe080] ;  /* 0x00e0800002a4783b */ /* 0x000fec0000000200 */
[C---:B------:R-:W-:Y:S01]  /*39b0*/  FSEL R168, R195.reuse, -INF , P0 ;  /* 0xff800000c3a87808 */ /* 0x040fe20000000000 */
[----:B------:R-:W-:Y:S01]  /*39c0*/  FFMA.FTZ R195, -R195, R195, 1 ;  /* 0x3f800000c3c37423 */ /* 0x000fe200000101c3 */
[-C--:B-1----:R-:W-:Y:S01]  /*39d0*/  HMMA.16816.F32.BF16 R4, R172, R176.reuse, R4 ;  /* 0x000000b0ac04723c */ /* 0x082fe20000041804 */
[----:B------:R-:W1:Y:S04]  /*39e0*/  LDS R169, [R189+0x20280] ;  /* 0x02028000bda97984 */ /* 0x000e680000000800 */
[--C-:B------:R-:W-:Y:S01]  /*39f0*/  FFMA.FTZ R168, R168, c[0x0][0x29c], -R252.reuse ;  /* 0x0000a700a8a87a23 */ /* 0x100fe200000108fc */
[C---:B------:R-:W-:Y:S01]  /*3a00*/  FSEL R171, R224.reuse, -INF , P2 ;  /* 0xff800000e0ab7808 */ /* 0x040fe20001000000 */
[----:B------:R-:W-:Y:S01]  /*3a10*/  FFMA.FTZ R224, -R224, R224, 1 ;  /* 0x3f800000e0e07423 */ /* 0x000fe200000101e0 */
[----:B----4-:R-:W-:Y:S03]  /*3a20*/  MOV R205, R184 ;  /* 0x000000b800cd7202 */ /* 0x010fe60000000f00 */
[----:B------:R-:W-:Y:S01]  /*3a30*/  MUFU.EX2 R168, R168 ;  /* 0x000000a800a87308 */ /* 0x000fe20000000800 */
[----:B------:R-:W-:Y:S02]  /*3a40*/  FSEL R184, R205, -INF , P1 ;  /* 0xff800000cdb87808 */ /* 0x000fe40000800000 */
[----:B------:R-:W-:Y:S01]  /*3a50*/  FSEL R170, R206, -INF , P1 ;  /* 0xff800000ceaa7808 */ /* 0x000fe20000800000 */
[C---:B------:R-:W-:Y:S07]  /*3a60*/  HMMA.16816.F32.BF16 R8, R180.reuse, R176, R8 ;  /* 0x000000b0b408723c */ /* 0x040fee0000041808 */
[C---:B------:R-:W-:Y:S01]  /*3a70*/  FSEL R176, R223.reuse, -INF , P3 ;  /* 0xff800000dfb07808 */ /* 0x040fe20001800000 */
[-C--:B------:R-:W-:Y:S04]  /*3a80*/  HMMA.16816.F32.BF16 R12, R180, R178.reuse, R12 ;  /* 0x000000b2b40c723c */ /* 0x080fe8000004180c */
[----:B------:R-:W-:Y:S01]  /*3a90*/  FFMA.FTZ R223, -R223, R223, 1 ;  /* 0x3f800000dfdf7423 */ /* 0x000fe200000101df */
[C---:B------:R-:W-:Y:S01]  /*3aa0*/  FSEL R177, R220.reuse, -INF , P4 ;  /* 0xff800000dcb17808 */ /* 0x040fe20002000000 */
[----:B------:R-:W-:Y:S02]  /*3ab0*/  FFMA.FTZ R220, -R220, R220, 1 ;  /* 0x3f800000dcdc7423 */ /* 0x000fe400000101dc */
[C---:B------:R-:W-:Y:S04]  /*3ac0*/  HMMA.16816.F32.BF16 R16, R172.reuse, R178, R16 ;  /* 0x000000b2ac10723c */ /* 0x040fe80000041810 */
[--C-:B-1----:R-:W-:Y:S02]  /*3ad0*/  FADD.FTZ R4, R4, -R169.reuse ;  /* 0x800000a904047221 */ /* 0x102fe40000010000 */
[--C-:B------:R-:W-:Y:S01]  /*3ae0*/  FADD.FTZ R5, R5, -R169.reuse ;  /* 0x800000a905057221 */ /* 0x100fe20000010000 */
[----:B------:R-:W-:Y:S01]  /*3af0*/  FSEL R179, R193, -INF , P0 ;  /* 0xff800000c1b37808 */ /* 0x000fe20000000000 */
[-C--:B------:R-:W-:Y:S04]  /*3b00*/  HMMA.16816.F32.BF16 R20, R172, R164.reuse, R20 ;  /* 0x000000a4ac14723c */ /* 0x080fe80000041814 */
[----:B------:R-:W-:Y:S01]  /*3b10*/  FSEL R178, R219, -INF , P5 ;  /* 0xff800000dbb27808 */ /* 0x000fe20002800000 */
[----:B------:R-:W-:Y:S02]  /*3b20*/  FFMA.FTZ R193, -R193, R193, 1 ;  /* 0x3f800000c1c17423 */ /* 0x000fe400000101c1 */
[----:B------:R-:W-:Y:S01]  /*3b30*/  FFMA.FTZ R219, -R219, R219, 1 ;  /* 0x3f800000dbdb7423 */ /* 0x000fe200000101db */
[C---:B------:R-:W-:Y:S07]  /*3b40*/  HMMA.16816.F32.BF16 R24, R180.reuse, R164, R24 ;  /* 0x000000a4b418723c */ /* 0x040fee0000041818 */
[C---:B------:R-:W-:Y:S01]  /*3b50*/  FSEL R165, R197.reuse, -INF , P0 ;  /* 0xff800000c5a57808 */ /* 0x040fe20000000000 */
[-C--:B------:R-:W-:Y:S04]  /*3b60*/  HMMA.16816.F32.BF16 R28, R180, R166.reuse, R28 ;  /* 0x000000a6b41c723c */ /* 0x080fe8000004181c */
[----:B------:R-:W-:Y:S01]  /*3b70*/  FFMA.FTZ R197, -R197, R197, 1 ;  /* 0x3f800000c5c57423 */ /* 0x000fe200000101c5 */
[C---:B------:R-:W-:Y:S01]  /*3b80*/  FSEL R164, R201.reuse, -INF , P0 ;  /* 0xff800000c9a47808 */ /* 0x040fe20000000000 */
[----:B------:R-:W-:Y:S01]  /*3b90*/  FFMA.FTZ R201, -R201, R201, 1 ;  /* 0x3f800000c9c97423 */ /* 0x000fe200000101c9 */
[----:B------:R-:W-:Y:S01]  /*3ba0*/  ISETP.GT.AND P0, PT, R238, 0x61, PT ;  /* 0x00000061ee00780c */ /* 0x000fe20003f04270 */
[----:B------:R-:W-:Y:S04]  /*3bb0*/  HMMA.16816.F32.BF16 R32, R172, R166, R32 ;  /* 0x000000a6ac20723c */ /* 0x000fe80000041820 */
[--C-:B------:R-:W-:Y:S01]  /*3bc0*/  FADD.FTZ R17, R17, -R169.reuse ;  /* 0x800000a911117221 */ /* 0x100fe20000010000 */
[----:B------:R-:W-:Y:S01]  /*3bd0*/  FSEL R180, R192, -INF , P6 ;  /* 0xff800000c0b47808 */ /* 0x000fe20003000000 */
[--C-:B------:R-:W-:Y:S01]  /*3be0*/  FADD.FTZ R16, R16, -R169.reuse ;  /* 0x800000a910107221 */ /* 0x100fe20000010000 */
[----:B------:R-:W-:Y:S01]  /*3bf0*/  FSEL R166, R194, -INF , P6 ;  /* 0xff800000c2a67808 */ /* 0x000fe20003000000 */
[--C-:B------:R-:W-:Y:S01]  /*3c00*/  FADD.FTZ R20, R20, -R169.reuse ;  /* 0x800000a914147221 */ /* 0x100fe20000010000 */
[----:B--2---:R-:W-:Y:S03]  /*3c10*/  FSEL R181, R207, -INF , P0 ;  /* 0xff800000cfb57808 */ /* 0x004fe60000000000 */
[----:B------:R-:W-:Y:S01]  /*3c20*/  FADD.FTZ R21, R21, -R169 ;  /* 0x800000a915157221 */ /* 0x000fe20000010000 */
[----:B------:R-:W-:Y:S01]  /*3c30*/  FSEL R182, R100, -INF , P0 ;  /* 0xff80000064b67808 */ /* 0x000fe20000000000 */
[--C-:B------:R-:W-:Y:S01]  /*3c40*/  FFMA.FTZ R166, R166, c[0x0][0x29c], -R252.reuse ;  /* 0x0000a700a6a67a23 */ /* 0x100fe200000108fc */
[----:B------:R-:W-:Y:S01]  /*3c50*/  FSEL R173, R222, -INF , P4 ;  /* 0xff800000dead7808 */ /* 0x000fe20002000000 */
[----:B------:R-:W-:Y:S01]  /*3c60*/  FFMA.FTZ R194, -R194, R194, 1 ;  /* 0x3f800000c2c27423 */ /* 0x000fe200000101c2 */
[----:B------:R-:W-:Y:S01]  /*3c70*/  FSEL R167, R244, -INF , P2 ;  /* 0xff800000f4a77808 */ /* 0x000fe20001000000 */
[----:B------:R-:W-:Y:S01]  /*3c80*/  FFMA.FTZ R175, -R192, R192, 1 ;  /* 0x3f800000c0af7423 */ /* 0x000fe200000101c0 */
[----:B------:R-:W-:Y:S01]  /*3c90*/  FSEL R174, R221, -INF , P5 ;  /* 0xff800000ddae7808 */ /* 0x000fe20002800000 */
[----:B------:R-:W-:Y:S01]  /*3ca0*/  MUFU.EX2 R166, R166 ;  /* 0x000000a600a67308 */ /* 0x000fe20000000800 */
[----:B------:R-:W-:Y:S01]  /*3cb0*/  FSEL R172, R241, -INF , P3 ;  /* 0xff800000f1ac7808 */ /* 0x000fe20001800000 */
[----:B------:R-:W-:Y:S01]  /*3cc0*/  FFMA.FTZ R186, R165, c[0x0][0x29c], -R251 ;  /* 0x0000a700a5ba7a23 */ /* 0x000fe200000108fb */
[----:B------:R-:W-:Y:S01]  /*3cd0*/  FSEL R192, R250, -INF , P0 ;  /* 0xff800000fac07808 */ /* 0x000fe20000000000 */
[--C-:B------:R-:W-:Y:S02]  /*3ce0*/  FADD.FTZ R32, R32, -R169.reuse ;  /* 0x800000a920207221 */ /* 0x100fe40000010000 */
[----:B------:R-:W-:Y:S02]  /*3cf0*/  FADD.FTZ R33, R33, -R169 ;  /* 0x800000a921217221 */ /* 0x000fe40000010000 */
[--C-:B------:R-:W-:Y:S02]  /*3d00*/  FFMA.FTZ R173, R173, c[0x0][0x29c], -R252.reuse ;  /* 0x0000a700adad7a23 */ /* 0x100fe400000108fc */
[--C-:B------:R-:W-:Y:S01]  /*3d10*/  FFMA.FTZ R167, R167, c[0x0][0x29c], -R252.reuse ;  /* 0x0000a700a7a77a23 */ /* 0x100fe200000108fc */
[----:B------:R-:W-:Y:S01]  /*3d20*/  MUFU.EX2 R186, R186 ;  /* 0x000000ba00ba7308 */ /* 0x000fe20000000800 */
[--C-:B------:R-:W-:Y:S02]  /*3d30*/  FFMA.FTZ R174, R174, c[0x0][0x29c], -R252.reuse ;  /* 0x0000a700aeae7a23 */ /* 0x100fe400000108fc */
[--C-:B------:R-:W-:Y:S02]  /*3d40*/  FFMA.FTZ R172, R172, c[0x0][0x29c], -R252.reuse ;  /* 0x0000a700acac7a23 */ /* 0x100fe400000108fc */
[----:B------:R-:W-:Y:S01]  /*3d50*/  FFMA.FTZ R165, R204, c[0x0][0x29c], -R251 ;  /* 0x0000a700cca57a23 */ /* 0x000fe200000108fb */
[----:B------:R-:W-:Y:S01]  /*3d60*/  FSEL R204, R200, -INF , P6 ;  /* 0xff800000c8cc7808 */ /* 0x000fe20003000000 */
[--C-:B------:R-:W-:Y:S01]  /*3d70*/  FFMA.FTZ R164, R164, c[0x0][0x29c], -R191.reuse ;  /* 0x0000a700a4a47a23 */ /* 0x100fe200000108bf */
[----:B------:R-:W-:Y:S01]  /*3d80*/  LOP3.LUT P6, RZ, R227, 0x20, RZ, 0xc0, !PT ;  /* 0x00000020e3ff7812 */ /* 0x000fe200078cc0ff */
[----:B------:R-:W-:Y:S01]  /*3d90*/  FFMA.FTZ R207, -R207, R207, 1 ;  /* 0x3f800000cfcf7423 */ /* 0x000fe200000101cf */
[----:B------:R-:W-:Y:S01]  /*3da0*/  MUFU.EX2 R173, R173 ;  /* 0x000000ad00ad7308 */ /* 0x000fe20000000800 */
[----:B------:R-:W-:Y:S02]  /*3db0*/  FFMA.FTZ R204, R204, c[0x0][0x29c], -R191 ;  /* 0x0000a700cccc7a23 */ /* 0x000fe400000108bf */
[----:B------:R-:W-:Y:S02]  /*3dc0*/  FFMA.FTZ R222, -R222, R222, 1 ;  /* 0x3f800000dede7423 */ /* 0x000fe400000101de */
[----:B------:R-:W-:Y:S02]  /*3dd0*/  FFMA.FTZ R221, -R221, R221, 1 ;  /* 0x3f800000dddd7423 */ /* 0x000fe400000101dd */
[----:B------:R-:W-:Y:S02]  /*3de0*/  FFMA.FTZ R200, -R200, R200, 1 ;  /* 0x3f800000c8c87423 */ /* 0x000fe400000101c8 */
[----:B------:R-:W-:Y:S01]  /*3df0*/  FFMA.FTZ R244, -R244, R244, 1 ;  /* 0x3f800000f4f47423 */ /* 0x000fe200000101f4 */
[----:B------:R-:W-:Y:S01]  /*3e00*/  MUFU.EX2 R174, R174 ;  /* 0x000000ae00ae7308 */ /* 0x000fe20000000800 */
[----:B------:R-:W-:Y:S02]  /*3e10*/  FFMA.FTZ R241, -R241, R241, 1 ;  /* 0x3f800000f1f17423 */ /* 0x000fe400000101f1 */
[----:B------:R-:W-:Y:S07]  /*3e20*/  FFMA.FTZ R250, -R250, R250, 1 ;  /* 0x3f800000fafa7423 */ /* 0x000fee00000101fa */
[----:B------:R-:W-:Y:S10]  /*3e30*/  MUFU.EX2 R164, R164 ;  /* 0x000000a400a47308 */ /* 0x000ff40000000800 */
[----:B------:R-:W-:Y:S01]  /*3e40*/  MUFU.EX2 R204, R204 ;  /* 0x000000cc00cc7308 */ /* 0x000fe20000000800 */
[--C-:B---3--:R-:W-:Y:S02]  /*3e50*/  FFMA.FTZ R177, R177, c[0x0][0x29c], -R185.reuse ;  /* 0x0000a700b1b17a23 */ /* 0x108fe400000108b9 */
[--C-:B------:R-:W-:Y:S02]  /*3e60*/  FFMA.FTZ R170, R170, c[0x0][0x29c], -R185.reuse ;  /* 0x0000a700aaaa7a23 */ /* 0x100fe400000108b9 */
[--C-:B------:R-:W-:Y:S05]  /*3e70*/  FFMA.FTZ R180, R180, c[0x0][0x29c], -R185.reuse ;  /* 0x0000a700b4b47a23 */ /* 0x100fea00000108b9 */
[----:B------:R-:W1:Y:S01]  /*3e80*/  MUFU.EX2 R177, R177 ;  /* 0x000000b100b17308 */ /* 0x000e620000000800 */
[--C-:B------:R-:W-:Y:S02]  /*3e90*/  FFMA.FTZ R179, R179, c[0x0][0x29c], -R185.reuse ;  /* 0x0000a700b3b37a23 */ /* 0x100fe400000108b9 */
[--C-:B------:R-:W-:Y:S02]  /*3ea0*/  FFMA.FTZ R178, R178, c[0x0][0x29c], -R185.reuse ;  /* 0x0000a700b2b27a23 */ /* 0x100fe400000108b9 */
[--C-:B------:R-:W-:Y:S02]  /*3eb0*/  FFMA.FTZ R176, R176, c[0x0][0x29c], -R185.reuse ;  /* 0x0000a700b0b07a23 */ /* 0x100fe400000108b9 */
[--C-:B------:R-:W-:Y:S02]  /*3ec0*/  FFMA.FTZ R181, R181, c[0x0][0x29c], -R185.reuse ;  /* 0x0000a700b5b57a23 */ /* 0x100fe400000108b9 */
[----:B------:R-:W-:Y:S01]  /*3ed0*/  FFMA.FTZ R171, R171, c[0x0][0x29c], -R185 ;  /* 0x0000a700abab7a23 */ /* 0x000fe200000108b9 */
[----:B------:R-:W2:Y:S01]  /*3ee0*/  MUFU.EX2 R170, R170 ;  /* 0x000000aa00aa7308 */ /* 0x000ea20000000800 */
[C---:B------:R-:W-:Y:S01]  /*3ef0*/  FSEL R185, R202.reuse, -INF , P5 ;  /* 0xff800000cab97808 */ /* 0x040fe20002800000 */
[----:B------:R-:W-:Y:S04]  /*3f00*/  FFMA.FTZ R202, -R202, R202, 1 ;  /* 0x3f800000caca7423 */ /* 0x000fe800000101ca */
[----:B------:R-:W-:Y:S04]  /*3f10*/  FFMA.FTZ R185, R185, c[0x0][0x29c], -R251 ;  /* 0x0000a700b9b97a23 */ /* 0x000fe800000108fb */
[----:B------:R-:W3:Y:S01]  /*3f20*/  MUFU.EX2 R180, R180 ;  /* 0x000000b400b47308 */ /* 0x000ee20000000800 */
[----:B-1----:R-:W-:Y:S04]  /*3f30*/  FMUL.FTZ R17, R177, R17 ;  /* 0x00000011b1117220 */ /* 0x002fe80000410000 */
[----:B------:R-:W-:Y:S01]  /*3f40*/  FMUL.FTZ R17, R17, R220 ;  /* 0x000000dc11117220 */ /* 0x000fe20000410000 */
[----:B------:R-:W-:Y:S04]  /*3f50*/  MOV R220, R206 ;  /* 0x000000ce00dc7202 */ /* 0x000fe80000000f00 */
[----:B------:R-:W1:Y:S01]  /*3f60*/  MUFU.EX2 R179, R179 ;  /* 0x000000b300b37308 */ /* 0x000e620000000800 */
[C---:B------:R-:W-:Y:S01]  /*3f70*/  FSEL R206, R248.reuse, -INF , P2 ;  /* 0xff800000f8ce7808 */ /* 0x040fe20001000000 */
[----:B------:R-:W-:Y:S02]  /*3f80*/  FFMA.FTZ R248, -R248, R248, 1 ;  /* 0x3f800000f8f87423 */ /* 0x000fe400000101f8 */
[----:B--2---:R-:W-:Y:S02]  /*3f90*/  FMUL.FTZ R32, R170, R32 ;  /* 0x00000020aa207220 */ /* 0x004fe40000410000 */
[----:B------:R-:W-:Y:S01]  /*3fa0*/  FFMA.FTZ R169, -R220, R220, 1 ;  /* 0x3f800000dca97423 */ /* 0x000fe200000101dc */
[----:B------:R-:W-:Y:S01]  /*3fb0*/  SHF.L.U32 R220, R217, 0x1, RZ ;  /* 0x00000001d9dc7819 */ /* 0x000fe200000006ff */
[----:B------:R-:W-:Y:S02]  /*3fc0*/  FFMA.FTZ R206, R206, c[0x0][0x29c], -R191 ;  /* 0x0000a700cece7a23 */ /* 0x000fe400000108bf */
[----:B------:R-:W-:Y:S01]  /*3fd0*/  FMUL.FTZ R169, R32, R169 ;  /* 0x000000a920a97220 */ /* 0x000fe20000410000 */
[----:B------:R-:W-:Y:S01]  /*3fe0*/  MUFU.EX2 R185, R185 ;  /* 0x000000b900b97308 */ /* 0x000fe20000000800 */
[----:B------:R-:W2:Y:S01]  /*3ff0*/  LDS R32, [R189+0x202a0] ;  /* 0x0202a000bd207984 */ /* 0x000ea20000000800 */
[----:B---3--:R-:W-:Y:S02]  /*4000*/  FMUL.FTZ R183, R180, R4 ;  /* 0x00000004b4b77220 */ /* 0x008fe40000410000 */
[--C-:B------:R-:W-:Y:S01]  /*4010*/  FFMA.FTZ R4, R184, c[0x0][0x29c], -R252.reuse ;  /* 0x0000a700b8047a23 */ /* 0x100fe200000108fc */
[----:B------:R-:W-:Y:S01]  /*4020*/  FSEL R184, R198, -INF , P4 ;  /* 0xff800000c6b87808 */ /* 0x000fe20002000000 */
[----:B------:R-:W-:Y:S01]  /*4030*/  FMUL.FTZ R175, R183, R175 ;  /* 0x000000afb7af7220 */ /* 0x000fe20000410000 */
[----:B------:R-:W-:Y:S01]  /*4040*/  FSEL R183, R245, -INF , P3 ;  /* 0xff800000f5b77808 */ /* 0x000fe20001800000 */
[----:B------:R-:W-:Y:S01]  /*4050*/  FFMA.FTZ R252, R182, c[0x0][0x29c], -R252 ;  /* 0x0000a700b6fc7a23 */ /* 0x000fe200000108fc */
[----:B------:R-:W-:Y:S01]  /*4060*/  FSEL R182, R246, -INF , P2 ;  /* 0xff800000f6b67808 */ /* 0x000fe20001000000 */
[--C-:B------:R-:W-:Y:S01]  /*4070*/  FFMA.FTZ R184, R184, c[0x0][0x29c], -R251.reuse ;  /* 0x0000a700b8b87a23 */ /* 0x100fe200000108fb */
[----:B------:R-:W3:Y:S01]  /*4080*/  MUFU.EX2 R178, R178 ;  /* 0x000000b200b27308 */ /* 0x000ee20000000800 */
[C---:B-1----:R-:W-:Y:S01]  /*4090*/  FMUL.FTZ R5, R179.reuse, R5 ;  /* 0x00000005b3057220 */ /* 0x042fe20000410000 */
[----:B------:R-:W-:Y:S01]  /*40a0*/  F2FP.BF16.PACK_AB R179, R179, R180 ;  /* 0x000000b4b3b3723e */ /* 0x000fe200000010ff */
[--C-:B------:R-:W-:Y:S02]  /*40b0*/  FFMA.FTZ R182, R182, c[0x0][0x29c], -R251.reuse ;  /* 0x0000a700b6b67a23 */ /* 0x100fe400000108fb */
[----:B------:R-:W-:Y:S01]  /*40c0*/  FMUL.FTZ R5, R5, R193 ;  /* 0x000000c105057220 */ /* 0x000fe20000410000 */
[----:B------:R-:W-:Y:S01]  /*40d0*/  FSEL R193, R203, -INF , P4 ;  /* 0xff800000cbc17808 */ /* 0x000fe20002000000 */
[--C-:B------:R-:W-:Y:S02]  /*40e0*/  FFMA.FTZ R183, R183, c[0x0][0x29c], -R251.reuse ;  /* 0x0000a700b7b77a23 */ /* 0x100fe400000108fb */
[----:B------:R-:W-:Y:S01]  /*40f0*/  FFMA.FTZ R251, R192, c[0x0][0x29c], -R251 ;  /* 0x0000a700c0fb7a23 */ /* 0x000fe200000108fb */
[----:B------:R-:W-:Y:S01]  /*4100*/  FSEL R192, R199, -INF , P5 ;  /* 0xff800000c7c07808 */ /* 0x000fe20002800000 */
[----:B------:R-:W-:Y:S01]  /*4110*/  MUFU.EX2 R184, R184 ;  /* 0x000000b800b87308 */ /* 0x000fe20000000800 */
[--C-:B------:R-:W-:Y:S01]  /*4120*/  FFMA.FTZ R193, R193, c[0x0][0x29c], -R191.reuse ;  /* 0x0000a700c1c17a23 */ /* 0x100fe200000108bf */
[----:B------:R-:W-:Y:S01]  /*4130*/  F2FP.BF16.PACK_AB R5, R5, R175 ;  /* 0x000000af0505723e */ /* 0x000fe200000010ff */
[----:B------:R-:W-:Y:S02]  /*4140*/  FFMA.FTZ R198, -R198, R198, 1 ;  /* 0x3f800000c6c67423 */ /* 0x000fe400000101c6 */
[--C-:B------:R-:W-:Y:S02]  /*4150*/  FFMA.FTZ R192, R192, c[0x0][0x29c], -R191.reuse ;  /* 0x0000a700c0c07a23 */ /* 0x100fe400000108bf */
[----:B------:R-:W-:Y:S02]  /*4160*/  FFMA.FTZ R199, -R199, R199, 1 ;  /* 0x3f800000c7c77423 */ /* 0x000fe400000101c7 */
[----:B------:R-:W-:Y:S01]  /*4170*/  FFMA.FTZ R203, -R203, R203, 1 ;  /* 0x3f800000cbcb7423 */ /* 0x000fe200000101cb */
[----:B------:R-:W1:Y:S01]  /*4180*/  MUFU.EX2 R181, R181 ;  /* 0x000000b500b57308 */ /* 0x000e620000000800 */
[----:B------:R-:W-:Y:S01]  /*4190*/  FFMA.FTZ R246, -R246, R246, 1 ;  /* 0x3f800000f6f67423 */ /* 0x000fe200000101f6 */
[----:B---3--:R-:W-:Y:S01]  /*41a0*/  F2FP.BF16.PACK_AB R177, R177, R178 ;  /* 0x000000b2b1b1723e */ /* 0x008fe200000010ff */
[----:B------:R-:W-:Y:S02]  /*41b0*/  FMUL.FTZ R16, R178, R16 ;  /* 0x00000010b2107220 */ /* 0x000fe40000410000 */
[----:B------:R-:W-:Y:S02]  /*41c0*/  FFMA.FTZ R245, -R245, R245, 1 ;  /* 0x3f800000f5f57423 */ /* 0x000fe400000101f5 */
[--C-:B--2---:R-:W-:Y:S03]  /*41d0*/  FADD.FTZ R6, R6, -R32.reuse ;  /* 0x8000002006067221 */ /* 0x104fe60000010000 */
[----:B------:R-:W-:Y:S01]  /*41e0*/  MUFU.EX2 R192, R192 ;  /* 0x000000c000c07308 */ /* 0x000fe20000000800 */
[--C-:B------:R-:W-:Y:S02]  /*41f0*/  FADD.FTZ R18, R18, -R32.reuse ;  /* 0x8000002012127221 */ /* 0x100fe40000010000 */
[----:B------:R-:W-:Y:S01]  /*4200*/  FMUL.FTZ R6, R166, R6 ;  /* 0x00000006a6067220 */ /* 0x000fe20000410000 */
[----:B------:R-:W-:Y:S01]  /*4210*/  F2FP.BF16.PACK_AB R166, R168, R166 ;  /* 0x000000a6a8a6723e */ /* 0x000fe200000010ff */
[----:B------:R-:W-:Y:S01]  /*4220*/  FMUL.FTZ R18, R174, R18 ;  /* 0x00000012ae127220 */ /* 0x000fe20000410000 */
[----:B------:R-:W-:Y:S01]  /*4230*/  F2FP.BF16.PACK_AB R174, R173, R174 ;  /* 0x000000aeadae723e */ /* 0x000fe200000010ff */
[----:B------:R-:W-:Y:S02]  /*4240*/  FMUL.FTZ R194, R6, R194 ;  /* 0x000000c206c27220 */ /* 0x000fe40000410000 */
[----:B------:R-:W2:Y:S01]  /*4250*/  LDS R6, [R189+0x20300] ;  /* 0x02030000bd067984 */ /* 0x000ea20000000800 */
[----:B------:R-:W-:Y:S01]  /*4260*/  MUFU.EX2 R193, R193 ;  /* 0x000000c100c17308 */ /* 0x000fe20000000800 */
[--C-:B------:R-:W-:Y:S02]  /*4270*/  FADD.FTZ R7, R7, -R32.reuse ;  /* 0x8000002007077221 */ /* 0x100fe40000010000 */
[----:B------:R-:W3:Y:S01]  /*4280*/  LDS R189, [R189+0x20320] ;  /* 0x02032000bdbd7984 */ /* 0x000ee20000000800 */
[C---:B-1----:R-:W-:Y:S01]  /*4290*/  FMUL.FTZ R33, R181.reuse, R33 ;  /* 0x00000021b5217220 */ /* 0x042fe20000410000 */
[----:B------:R-:W-:Y:S01]  /*42a0*/  F2FP.BF16.PACK_AB R170, R181, R170 ;  /* 0x000000aab5aa723e */ /* 0x000fe200000010ff */
[----:B------:R-:W-:Y:S02]  /*42b0*/  FMUL.FTZ R7, R168, R7 ;  /* 0x00000007a8077220 */ /* 0x000fe40000410000 */
[----:B------:R-:W-:Y:S01]  /*42c0*/  FMUL.FTZ R16, R16, R219 ;  /* 0x000000db10107220 */ /* 0x000fe20000410000 */
[----:B------:R-:W-:Y:S01]  /*42d0*/  MOV R219, R205 ;  /* 0x000000cd00db7202 */ /* 0x000fe20000000f00 */
[----:B------:R-:W1:Y:S01]  /*42e0*/  MUFU.EX2 R176, R176 ;  /* 0x000000b000b07308 */ /* 0x000e620000000800 */
[----:B------:R-:W-:Y:S01]  /*42f0*/  FSEL R205, R247, -INF , P3 ;  /* 0xff800000f7cd7808 */ /* 0x000fe20001800000 */
[--C-:B------:R-:W-:Y:S01]  /*4300*/  FADD.FTZ R22, R22, -R32.reuse ;  /* 0x8000002016167221 */ /* 0x100fe20000010000 */
[----:B------:R-:W-:Y:S01]  /*4310*/  F2FP.BF16.PACK_AB R16, R17, R16 ;  /* 0x000000101110723e */ /* 0x000fe200000010ff */
[----:B------:R-:W-:Y:S01]  /*4320*/  FMUL.FTZ R33, R33, R207 ;  /* 0x000000cf21217220 */ /* 0x000fe20000410000 */
[----:B------:R-:W-:Y:S01]  /*4330*/  FSEL R207, R188, -INF , P1 ;  /* 0xff800000bccf7808 */ /* 0x000fe20000800000 */
[----:B------:R-:W-:Y:S01]  /*4340*/  FMUL.FTZ R7, R7, R195 ;  /* 0x000000c307077220 */ /* 0x000fe20000410000 */
[----:B------:R-:W-:Y:S01]  /*4350*/  FSEL R195, R190, -INF , P0 ;  /* 0xff800000bec37808 */ /* 0x000fe20000000000 */
[--C-:B------:R-:W-:Y:S01]  /*4360*/  FADD.FTZ R34, R34, -R32.reuse ;  /* 0x8000002022227221 */ /* 0x100fe20000010000 */
[----:B------:R-:W-:Y:S01]  /*4370*/  F2FP.BF16.PACK_AB R33, R33, R169 ;  /* 0x000000a92121723e */ /* 0x000fe200000010ff */
[----:B------:R-:W-:Y:S01]  /*4380*/  MUFU.EX2 R167, R167 ;  /* 0x000000a700a77308 */ /* 0x000fe20000000800 */
[--C-:B------:R-:W-:Y:S01]  /*4390*/  FFMA.FTZ R205, R205, c[0x0][0x29c], -R191.reuse ;  /* 0x0000a700cdcd7a23 */ /* 0x100fe200000108bf */
[----:B------:R-:W-:Y:S01]  /*43a0*/  F2FP.BF16.PACK_AB R7, R7, R194 ;  /* 0x000000c20707723e */ /* 0x000fe200000010ff */
[--C-:B------:R-:W-:Y:S01]  /*43b0*/  FFMA.FTZ R207, R207, c[0x0][0x29c], -R191.reuse ;  /* 0x0000a700cfcf7a23 */ /* 0x100fe200000108bf */
[----:B------:R-:W-:Y:S01]  /*43c0*/  PLOP3.LUT P0, PT, PT, PT, UP0, 0x80, 0x0 ;  /* 0x000000000000781c */ /* 0x000fe20003f0f008 */
[----:B------:R-:W-:Y:S02]  /*43d0*/  FFMA.FTZ R191, R195, c[0x0][0x29c], -R191 ;  /* 0x0000a700c3bf7a23 */ /* 0x000fe400000108bf */
[--C-:B------:R-:W-:Y:S02]  /*43e0*/  FADD.FTZ R19, R19, -R32.reuse ;  /* 0x8000002013137221 */ /* 0x100fe40000010000 */
[----:B------:R-:W-:Y:S01]  /*43f0*/  FMUL.FTZ R18, R18, R221 ;  /* 0x000000dd12127220 */ /* 0x000fe20000410000 */
[----:B------:R-:W4:Y:S01]  /*4400*/  MUFU.EX2 R171, R171 ;  /* 0x000000ab00ab7308 */ /* 0x000f220000000800 */
[----:B------:R-:W-:Y:S01]  /*4410*/  FMUL.FTZ R19, R173, R19 ;  /* 0x00000013ad137220 */ /* 0x000fe20000410000 */
[----:B------:R-:W-:Y:S01]  /*4420*/  SHF.L.U32 R221, R214, 0x1, RZ ;  /* 0x00000001d6dd7819 */ /* 0x000fe200000006ff */
[----:B------:R-:W-:Y:S02]  /*4430*/  FADD.FTZ R23, R23, -R32 ;  /* 0x8000002017177221 */ /* 0x000fe40000010000 */
[----:B------:R-:W-:Y:S01]  /*4440*/  FMUL.FTZ R19, R19, R222 ;  /* 0x000000de13137220 */ /* 0x000fe20000410000 */
[----:B------:R-:W-:Y:S01]  /*4450*/  SHF.L.U32 R222, R218, 0x1, RZ ;  /* 0x00000001dade7819 */ /* 0x000fe200000006ff */
[----:B-1----:R-:W-:Y:S02]  /*4460*/  FMUL.FTZ R20, R176, R20 ;  /* 0x00000014b0147220 */ /* 0x002fe40000410000 */
[--C-:B--2---:R-:W-:Y:S01]  /*4470*/  FADD.FTZ R9, R9, -R6.reuse ;  /* 0x8000000609097221 */ /* 0x104fe20000010000 */
[----:B------:R-:W1:Y:S01]  /*4480*/  MUFU.EX2 R172, R172 ;  /* 0x000000ac00ac7308 */ /* 0x000e620000000800 */
[--C-:B------:R-:W-:Y:S01]  /*4490*/  FADD.FTZ R8, R8, -R6.reuse ;  /* 0x8000000608087221 */ /* 0x100fe20000010000 */
[----:B------:R-:W-:Y:S01]  /*44a0*/  F2FP.BF16.PACK_AB R18, R19, R18 ;  /* 0x000000121312723e */ /* 0x000fe200000010ff */
[C---:B------:R-:W-:Y:S01]  /*44b0*/  FMUL.FTZ R9, R186.reuse, R9 ;  /* 0x00000009ba097220 */ /* 0x040fe20000410000 */
[----:B------:R-:W-:Y:S01]  /*44c0*/  F2FP.BF16.PACK_AB R186, R186, R187 ;  /* 0x000000bbbaba723e */ /* 0x000fe200000010ff */
[----:B------:R-:W-:Y:S02]  /*44d0*/  FMUL.FTZ R8, R187, R8 ;  /* 0x00000008bb087220 */ /* 0x000fe40000410000 */
[--C-:B------:R-:W-:Y:S02]  /*44e0*/  FADD.FTZ R12, R12, -R6.reuse ;  /* 0x800000060c0c7221 */ /* 0x100fe40000010000 */
[--C-:B------:R-:W-:Y:S01]  /*44f0*/  FADD.FTZ R13, R13, -R6.reuse ;  /* 0x800000060d0d7221 */ /* 0x100fe20000010000 */
[----:B------:R-:W2:Y:S01]  /*4500*/  MUFU.EX2 R4, R4 ;  /* 0x0000000400047308 */ /* 0x000ea20000000800 */
[--C-:B------:R-:W-:Y:S02]  /*4510*/  FADD.FTZ R24, R24, -R6.reuse ;  /* 0x8000000618187221 */ /* 0x100fe40000010000 */
[--C-:B------:R-:W-:Y:S02]  /*4520*/  FADD.FTZ R25, R25, -R6.reuse ;  /* 0x8000000619197221 */ /* 0x100fe40000010000 */
[--C-:B------:R-:W-:Y:S02]  /*4530*/  FADD.FTZ R28, R28, -R6.reuse ;  /* 0x800000061c1c7221 */ /* 0x100fe40000010000 */
[----:B------:R-:W-:Y:S01]  /*4540*/  FADD.FTZ R29, R29, -R6 ;  /* 0x800000061d1d7221 */ /* 0x000fe20000010000 */
[----:B------:R-:W-:Y:S01]  /*4550*/  SHF.L.U32 R6, R225, 0x1, RZ ;  /* 0x00000001e1067819 */ /* 0x000fe200000006ff */
[----:B------:R-:W-:Y:S01]  /*4560*/  FMUL.FTZ R13, R184, R13 ;  /* 0x0000000db80d7220 */ /* 0x000fe20000410000 */
[----:B------:R-:W3:Y:S01]  /*4570*/  MUFU.EX2 R252, R252 ;  /* 0x000000fc00fc7308 */ /* 0x000ee20000000800 */
[----:B------:R-:W-:Y:S02]  /*4580*/  FMUL.FTZ R9, R9, R197 ;  /* 0x000000c509097220 */ /* 0x000fe40000410000 */
[----:B------:R-:W-:Y:S01]  /*4590*/  FMUL.FTZ R8, R8, R196 ;  /* 0x000000c408087220 */ /* 0x000fe20000410000 */
[----:B------:R-:W-:Y:S01]  /*45a0*/  STS [R6+0x20480], R179 ;  /* 0x020480b306007388 */ /* 0x000fe20000000800 */
[----:B------:R-:W-:Y:S01]  /*45b0*/  FMUL.FTZ R12, R185, R12 ;  /* 0x0000000cb90c7220 */ /* 0x000fe20000410000 */
[----:B------:R-:W-:Y:S01]  /*45c0*/  F2FP.BF16.PACK_AB R185, R184, R185 ;  /* 0x000000b9b8b9723e */ /* 0x000fe200000010ff */
[----:B------:R-:W-:Y:S01]  /*45d0*/  FMUL.FTZ R13, R13, R198 ;  /* 0x000000c60d0d7220 */ /* 0x000fe20000410000 */
[----:B------:R-:W-:Y:S01]  /*45e0*/  STS [R6+0x20880], R166 ;  /* 0x020880a606007388 */ /* 0x000fe20000000800 */
[----:B------:R-:W-:Y:S01]  /*45f0*/  FMUL.FTZ R12, R12, R202 ;  /* 0x000000ca0c0c7220 */ /* 0x000fe20000410000 */
[----:B------:R-:W-:Y:S01]  /*4600*/  F2FP.BF16.PACK_AB R8, R9, R8 ;  /* 0x000000080908723e */ /* 0x000fe200000010ff */
[----:B----4-:R-:W-:Y:S01]  /*4610*/  FMUL.FTZ R21, R171, R21 ;  /* 0x00000015ab157220 */ /* 0x010fe20000410000 */
[----:B------:R-:W-:Y:S01]  /*4620*/  F2FP.BF16.PACK_AB R9, R164, R204 ;  /* 0x000000cca409723e */ /* 0x000fe200000010ff */
[----:B------:R-:W-:Y:S01]  /*4630*/  STS [R237], R177 ;  /* 0x000000b1ed007388 */ /* 0x000fe20000000800 */
[----:B------:R-:W-:Y:S01]  /*4640*/  F2FP.BF16.PACK_AB R12, R13, R12 ;  /* 0x0000000c0d0c723e */ /* 0x000fe200000010ff */
[----:B-1----:R-:W-:Y:S01]  /*4650*/  FMUL.FTZ R22, R172, R22 ;  /* 0x00000016ac167220 */ /* 0x002fe20000410000 */
[----:B------:R-:W-:Y:S01]  /*4660*/  F2FP.BF16.PACK_AB R13, R193, R192 ;  /* 0x000000c0c10d723e */ /* 0x000fe200000010ff */
[----:B------:R-:W-:Y:S01]  /*4670*/  STS [R237+0x400], R174 ;  /* 0x000400aeed007388 */ /* 0x000fe20000000800 */
[----:B------:R-:W-:Y:S01]  /*4680*/  F2FP.BF16.PACK_AB R171, R171, R176 ;  /* 0x000000b0abab723e */ /* 0x000fe200000010ff */
[----:B--2---:R-:W-:Y:S01]  /*4690*/  FMUL.FTZ R34, R4, R34 ;  /* 0x0000002204227220 */ /* 0x004fe20000410000 */
[----:B------:R-:W-:Y:S01]  /*46a0*/  F2FP.BF16.PACK_AB R172, R167, R172 ;  /* 0x000000aca7ac723e */ /* 0x000fe200000010ff */
[----:B------:R-:W-:Y:S01]  /*46b0*/  STS [R6+0x21480], R186 ;  /* 0x021480ba06007388 */ /* 0x000fe20000000800 */
[----:B------:R-:W-:Y:S01]  /*46c0*/  MUFU.EX2 R182, R182 ;  /* 0x000000b600b67308 */ /* 0x000fe20000000800 */
[--C-:B---3--:R-:W-:Y:S01]  /*46d0*/  FADD.FTZ R10, R10, -R189.reuse ;  /* 0x800000bd0a0a7221 */ /* 0x108fe20000010000 */
[----:B------:R-:W-:Y:S01]  /*46e0*/  F2FP.BF16.PACK_AB R4, R252, R4 ;  /* 0x00000004fc04723e */ /* 0x000fe200000010ff */
[----:B------:R1:W-:Y:S01]  /*46f0*/  STS [R6+0x21880], R9 ;  /* 0x0218800906007388 */ /* 0x0003e20000000800 */
[--C-:B------:R-:W-:Y:S02]  /*4700*/  FADD.FTZ R11, R11, -R189.reuse ;  /* 0x800000bd0b0b7221 */ /* 0x100fe40000010000 */
[--C-:B------:R-:W-:Y:S01]  /*4710*/  FADD.FTZ R14, R14, -R189.reuse ;  /* 0x800000bd0e0e7221 */ /* 0x100fe20000010000 */
[----:B------:R-:W-:Y:S01]  /*4720*/  STS [R237+0x1000], R185 ;  /* 0x001000b9ed007388 */ /* 0x000fe20000000800 */
[----:B------:R-:W-:Y:S02]  /*4730*/  FMUL.FTZ R11, R164, R11 ;  /* 0x0000000ba40b7220 */ /* 0x000fe40000410000 */
[----:B------:R-:W2:Y:S01]  /*4740*/  MUFU.EX2 R183, R183 ;  /* 0x000000b700b77308 */ /* 0x000ea20000000800 */
[----:B------:R-:W-:Y:S01]  /*4750*/  STS [R237+0x1400], R13 ;  /* 0x0014000ded007388 */ /* 0x000fe20000000800 */
[--C-:B------:R-:W-:Y:S02]  /*4760*/  FADD.FTZ R15, R15, -R189.reuse ;  /* 0x800000bd0f0f7221 */ /* 0x100fe40000010000 */
[----:B------:R-:W-:Y:S01]  /*4770*/  FMUL.FTZ R10, R204, R10 ;  /* 0x0000000acc0a7220 */ /* 0x000fe20000410000 */
[----:B------:R-:W-:Y:S01]  /*4780*/  STS [R6+0x22480], R171 ;  /* 0x022480ab06007388 */ /* 0x000fe20000000800 */
[----:B------:R-:W-:Y:S02]  /*4790*/  FMUL.FTZ R14, R192, R14 ;  /* 0x0000000ec00e7220 */ /* 0x000fe40000410000 */
[----:B------:R-:W-:Y:S01]  /*47a0*/  FMUL.FTZ R15, R193, R15 ;  /* 0x0000000fc10f7220 */ /* 0x000fe20000410000 */
[----:B------:R-:W-:Y:S01]  /*47b0*/  STS [R6+0x22880], R172 ;  /* 0x022880ac06007388 */ /* 0x000fe20000000800 */
[----:B------:R-:W-:Y:S01]  /*47c0*/  MUFU.EX2 R205, R205 ;  /* 0x000000cd00cd7308 */ /* 0x000fe20000000800 */
[----:B------:R-:W-:Y:S02]  /*47d0*/  FMUL.FTZ R10, R10, R200 ;  /* 0x000000c80a0a7220 */ /* 0x000fe40000410000 */
[----:B------:R3:W-:Y:S01]  /*47e0*/  STS [R237+0x2400], R4 ;  /* 0x00240004ed007388 */ /* 0x0007e20000000800 */
[----:B------:R-:W-:Y:S02]  /*47f0*/  FMUL.FTZ R11, R11, R201 ;  /* 0x000000c90b0b7220 */ /* 0x000fe40000410000 */
[----:B------:R-:W-:Y:S01]  /*4800*/  FMUL.FTZ R23, R167, R23 ;  /* 0x00000017a7177220 */ /* 0x000fe20000410000 */
[----:B------:R-:W-:Y:S01]  /*4810*/  STS [R237+0x2000], R170 ;  /* 0x002000aaed007388 */ /* 0x000fe20000000800 */
[----:B------:R-:W-:Y:S01]  /*4820*/  FADD.FTZ R35, R35, -R32 ;  /* 0x8000002023237221 */ /* 0x000fe20000010000 */
[----:B------:R-:W-:Y:S01]  /*4830*/  F2FP.BF16.PACK_AB R10, R11, R10 ;  /* 0x0000000a0b0a723e */ /* 0x000fe200000010ff */
        /* <DEDUP_REMOVED lines=9> */
[----:B------:R-:W-:Y:S01]  /*48d0*/  STS [R6+0x23480], R183 ;  /* 0x023480b706007388 */ /* 0x000fe20000000800 */
[----:B------:R-:W-:Y:S01]  /*48e0*/  FMUL.FTZ R35, R252, R35 ;  /* 0x00000023fc237220 */ /* 0x000fe20000410000 */
[----:B------:R-:W-:Y:S01]  /*48f0*/  IADD3 R224, R222, R221, RZ ;  /* 0x000000dddee07210 */ /* 0x000fe20007ffe0ff */
[----:B------:R-:W-:Y:S02]  /*4900*/  FFMA.FTZ R19, -R100, R100, 1 ;  /* 0x3f80000064137423 */ /* 0x000fe40000010164 */
[--C-:B------:R-:W-:Y:S01]  /*4910*/  FADD.FTZ R26, R26, -R189.reuse ;  /* 0x800000bd1a1a7221 */ /* 0x100fe20000010000 */
[----:B------:R2:W5:Y:S01]  /*4920*/  LDL.LU R100, [R1+0xc] ;  /* 0x00000c0001647983 */ /* 0x0005620000300800 */
[--C-:B------:R-:W-:Y:S02]  /*4930*/  FADD.FTZ R27, R27, -R189.reuse ;  /* 0x800000bd1b1b7221 */ /* 0x100fe40000010000 */
[----:B------:R-:W4:Y:S01]  /*4940*/  MUFU.EX2 R165, R165 ;  /* 0x000000a500a57308 */ /* 0x000f220000000800 */
[----:B------:R-:W-:Y:S02]  /*4950*/  FMUL.FTZ R20, R20, R223 ;  /* 0x000000df14147220 */ /* 0x000fe40000410000 */
[----:B------:R-:W-:Y:S01]  /*4960*/  FMUL.FTZ R22, R22, R241 ;  /* 0x000000f116167220 */ /* 0x000fe20000410000 */
[----:B-1----:R-:W-:Y:S01]  /*4970*/  F2FP.BF16.PACK_AB R9, R206, R205 ;  /* 0x000000cdce09723e */ /* 0x002fe200000010ff */
[----:B------:R-:W-:Y:S01]  /*4980*/  FFMA.FTZ R17, -R219, R219, 1 ;  /* 0x3f800000db117423 */ /* 0x000fe200000101db */
[----:B------:R-:W-:Y:S01]  /*4990*/  F2FP.BF16.PACK_AB R20, R21, R20 ;  /* 0x000000141514723e */ /* 0x000fe200000010ff */
[----:B------:R-:W-:Y:S01]  /*49a0*/  FMUL.FTZ R19, R35, R19 ;  /* 0x0000001323137220 */ /* 0x000fe20000410000 */
[----:B------:R-:W-:Y:S01]  /*49b0*/  F2FP.BF16.PACK_AB R22, R23, R22 ;  /* 0x000000161716723e */ /* 0x000fe200000010ff */
[----:B------:R-:W-:Y:S01]  /*49c0*/  STS [R6+0x23880], R9 ;  /* 0x0238800906007388 */ /* 0x000fe20000000800 */
[----:B------:R-:W1:Y:S01]  /*49d0*/  MUFU.EX2 R251, R251 ;  /* 0x000000fb00fb7308 */ /* 0x000e620000000800 */
[----:B------:R-:W-:Y:S02]  /*49e0*/  FMUL.FTZ R17, R34, R17 ;  /* 0x0000001122117220 */ /* 0x000fe40000410000 */
[----:B------:R-:W-:Y:S02]  /*49f0*/  FMUL.FTZ R25, R182, R25 ;  /* 0x00000019b6197220 */ /* 0x000fe40000410000 */
[--C-:B------:R-:W-:Y:S01]  /*4a00*/  FADD.FTZ R30, R30, -R189.reuse ;  /* 0x800000bd1e1e7221 */ /* 0x100fe20000010000 */
[----:B------:R-:W-:Y:S01]  /*4a10*/  F2FP.BF16.PACK_AB R17, R19, R17 ;  /* 0x000000111311723e */ /* 0x000fe200000010ff */
[----:B------:R-:W-:Y:S02]  /*4a20*/  FADD.FTZ R31, R31, -R189 ;  /* 0x800000bd1f1f7221 */ /* 0x000fe40000010000 */
[----:B------:R-:W-:Y:S01]  /*4a30*/  FMUL.FTZ R27, R206, R27 ;  /* 0x0000001bce1b7220 */ /* 0x000fe20000410000 */
[----:B------:R-:W3:Y:S01]  /*4a40*/  MUFU.EX2 R207, R207 ;  /* 0x000000cf00cf7308 */ /* 0x000ee20000000800 */
[----:B------:R-:W-:Y:S02]  /*4a50*/  FMUL.FTZ R26, R205, R26 ;  /* 0x0000001acd1a7220 */ /* 0x000fe40000410000 */
[----:B------:R-:W-:Y:S02]  /*4a60*/  FFMA.FTZ R247, -R247, R247, 1 ;  /* 0x3f800000f7f77423 */ /* 0x000fe400000101f7 */
[----:B----4-:R-:W-:Y:S02]  /*4a70*/  FMUL.FTZ R28, R165, R28 ;  /* 0x0000001ca51c7220 */ /* 0x010fe40000410000 */
[----:B------:R-:W-:Y:S02]  /*4a80*/  FMUL.FTZ R25, R25, R246 ;  /* 0x000000f619197220 */ /* 0x000fe40000410000 */
[----:B------:R-:W-:Y:S02]  /*4a90*/  FMUL.FTZ R31, R191, R31 ;  /* 0x0000001fbf1f7220 */ /* 0x000fe40000410000 */
[----:B------:R-:W-:Y:S02]  /*4aa0*/  FFMA.FTZ R188, -R188, R188, 1 ;  /* 0x3f800000bcbc7423 */ /* 0x000fe400000101bc */
[----:B------:R-:W-:Y:S01]  /*4ab0*/  FFMA.FTZ R190, -R190, R190, 1 ;  /* 0x3f800000bebe7423 */ /* 0x000fe200000101be */
[----:B-1----:R-:W-:Y:S01]  /*4ac0*/  F2FP.BF16.PACK_AB R165, R251, R165 ;  /* 0x000000a5fba5723e */ /* 0x002fe200000010ff */
[----:B------:R-:W-:Y:S02]  /*4ad0*/  FMUL.FTZ R27, R27, R248 ;  /* 0x000000f81b1b7220 */ /* 0x000fe40000410000 */
[----:B------:R-:W-:Y:S02]  /*4ae0*/  FMUL.FTZ R29, R251, R29 ;  /* 0x0000001dfb1d7220 */ /* 0x000fe40000410000 */
[----:B------:R-:W-:Y:S01]  /*4af0*/  STS [R237+0x3000], R165 ;  /* 0x003000a5ed007388 */ /* 0x000fe20000000800 */
[----:B------:R-:W-:Y:S02]  /*4b00*/  FMUL.FTZ R24, R24, R245 ;  /* 0x000000f518187220 */ /* 0x000fe40000410000 */
[----:B------:R-:W-:Y:S01]  /*4b10*/  FMUL.FTZ R26, R26, R247 ;  /* 0x000000f71a1a7220 */ /* 0x000fe20000410000 */
[----:B---3--:R-:W-:Y:S01]  /*4b20*/  F2FP.BF16.PACK_AB R4, R191, R207 ;  /* 0x000000cfbf04723e */ /* 0x008fe200000010ff */
[----:B------:R-:W-:Y:S01]  /*4b30*/  FMUL.FTZ R30, R207, R30 ;  /* 0x0000001ecf1e7220 */ /* 0x000fe20000410000 */
[----:B------:R-:W-:Y:S01]  /*4b40*/  F2FP.BF16.PACK_AB R24, R25, R24 ;  /* 0x000000181918723e */ /* 0x000fe200000010ff */
[----:B------:R-:W-:Y:S01]  /*4b50*/  FMUL.FTZ R29, R29, R250 ;  /* 0x000000fa1d1d7220 */ /* 0x000fe20000410000 */
[----:B------:R-:W-:Y:S01]  /*4b60*/  F2FP.BF16.PACK_AB R26, R27, R26 ;  /* 0x0000001a1b1a723e */ /* 0x000fe200000010ff */
[----:B------:R1:W-:Y:S01]  /*4b70*/  STS [R237+0x3400], R4 ;  /* 0x00340004ed007388 */ /* 0x0003e20000000800 */
[----:B------:R-:W-:Y:S02]  /*4b80*/  FMUL.FTZ R30, R30, R188 ;  /* 0x000000bc1e1e7220 */ /* 0x000fe40000410000 */
[----:B------:R-:W-:Y:S01]  /*4b90*/  FMUL.FTZ R31, R31, R190 ;  /* 0x000000be1f1f7220 */ /* 0x000fe20000410000 */
[----:B------:R-:W-:Y:S01]  /*4ba0*/  BAR.SYNC.DEFER_BLOCKING 0x0 ;  /* 0x0000000000007b1d */ /* 0x000fe20000010000 */
[----:B------:R-:W-:Y:S03]  /*4bb0*/  FMUL.FTZ R28, R28, R249 ;  /* 0x000000f91c1c7220 */ /* 0x000fe60000410000 */
[----:B------:R-:W-:Y:S02]  /*4bc0*/  F2FP.BF16.PACK_AB R30, R31, R30 ;  /* 0x0000001e1f1e723e */ /* 0x000fe400000010ff */
[----:B------:R-:W-:Y:S02]  /*4bd0*/  F2FP.BF16.PACK_AB R28, R29, R28 ;  /* 0x0000001c1d1c723e */ /* 0x000fe400000010ff */
[----:B-1----:R-:W-:Y:S01]  /*4be0*/  MOV R4, UR4 ;  /* 0x0000000400047c02 */ /* 0x002fe20008000f00 */
[----:B------:R-:W-:Y:S03]  /*4bf0*/  STS [R6+0x24480], R5 ;  /* 0x0244800506007388 */ /* 0x000fe60000000800 */
[----:B------:R-:W-:Y:S01]  /*4c00*/  LEA R4, R4, R217, 0xd ;  /* 0x000000d904047211 */ /* 0x000fe200078e68ff */
[----:B------:R-:W-:Y:S03]  /*4c10*/  STS [R6+0x24880], R7 ;  /* 0x0248800706007388 */ /* 0x000fe60000000800 */
[----:B------:R-:W-:Y:S01]  /*4c20*/  SHF.L.U32 R219, R4, 0x1, RZ ;  /* 0x0000000104db7819 */ /* 0x000fe200000006ff */
        /* <DEDUP_REMOVED lines=16> */
[----:B------:R-:W3:Y:S08]  /*4d30*/  LDSM.16.MT88.4 R12, [R0+0x20480] ;  /* 0x02048000000c783b */ /* 0x000ef00000004200 */
[----:B------:R-:W4:Y:S08]  /*4d40*/  LDSM.16.MT88.4 R16, [R215+0x22480] ;  /* 0x02248000d710783b */ /* 0x000f300000004200 */
[----:B------:R-:W2:Y:S08]  /*4d50*/  LDSM.16.MT88.4 R20, [R0+0x22480] ;  /* 0x022480000014783b */ /* 0x000eb00000004200 */
[----:B------:R-:W2:Y:S01]  /*4d60*/  LDSM.16.MT88.4 R24, [R219+0x1a080] ;  /* 0x01a08000db18783b */ /* 0x000ea20000004200 */
[-C--:B-1----:R-:W-:Y:S07]  /*4d70*/  HMMA.16816.F32.BF16 R36, R4, R8.reuse, R36 ;  /* 0x000000080424723c */ /* 0x082fee0000041824 */
[----:B------:R-:W-:Y:S01]  /*4d80*/  LDSM.16.MT88.4 R28, [R215+0x20c80] ;  /* 0x020c8000d71c783b */ /* 0x000fe20000004200 */
[-C--:B---3--:R-:W-:Y:S07]  /*4d90*/  HMMA.16816.F32.BF16 R40, R12, R8.reuse, R40 ;  /* 0x000000080c28723c */ /* 0x088fee0000041828 */
[----:B------:R-:W1:Y:S01]  /*4da0*/  LDSM.16.MT88.4 R32, [R219+0x18880] ;  /* 0x01888000db20783b */ /* 0x000e620000004200 */
[-C--:B----4-:R-:W-:Y:S07]  /*4db0*/  HMMA.16816.F32.BF16 R44, R16, R8.reuse, R44 ;  /* 0x00000008102c723c */ /* 0x090fee000004182c */
[----:B------:R-:W3:Y:S01]  /*4dc0*/  LDSM.16.MT88.4 R164, [R0+0x20c80] ;  /* 0x020c800000a4783b */ /* 0x000ee20000004200 */
[C---:B--2---:R-:W-:Y:S07]  /*4dd0*/  HMMA.16816.F32.BF16 R48, R20.reuse, R8, R48 ;  /* 0x000000081430723c */ /* 0x044fee0000041830 */
[----:B------:R-:W2:Y:S01]  /*4de0*/  LDSM.16.MT88.4 R168, [R215+0x22c80] ;  /* 0x022c8000d7a8783b */ /* 0x000ea20000004200 */
[-C--:B------:R-:W-:Y:S07]  /*4df0*/  HMMA.16816.F32.BF16 R52, R20, R10.reuse, R52 ;  /* 0x0000000a1434723c */ /* 0x080fee0000041834 */
[----:B------:R-:W4:Y:S01]  /*4e00*/  LDSM.16.MT88.4 R172, [R0+0x22c80] ;  /* 0x022c800000ac783b */ /* 0x000f220000004200 */
[-C--:B------:R-:W-:Y:S07]  /*4e10*/  HMMA.16816.F32.BF16 R56, R16, R10.reuse, R56 ;  /* 0x0000000a1038723c */ /* 0x080fee0000041838 */
[----:B------:R-:W1:Y:S01]  /*4e20*/  LDSM.16.MT88.4 R176, [R219+0x1a880] ;  /* 0x01a88000dbb0783b */ /* 0x000e620000004200 */
[-C--:B------:R-:W-:Y:S07]  /*4e30*/  HMMA.16816.F32.BF16 R60, R12, R10.reuse, R60 ;  /* 0x0000000a0c3c723c */ /* 0x080fee000004183c */
[----:B------:R-:W-:Y:S01]  /*4e40*/  LDSM.16.MT88.4 R180, [R219+0x19880] ;  /* 0x01988000dbb4783b */ /* 0x000fe20000004200 */
[C---:B------:R-:W-:Y:S07]  /*4e50*/  HMMA.16816.F32.BF16 R64, R4.reuse, R10, R64 ;  /* 0x0000000a0440723c */ /* 0x040fee0000041840 */
[----:B------:R-:W-:Y:S01]  /*4e60*/  LDSM.16.MT88.4 R8, [R219+0x19080] ;  /* 0x01908000db08783b */ /* 0x000fe20000004200 */
[-C--:B------:R-:W-:Y:S07]  /*4e70*/  HMMA.16816.F32.BF16 R68, R4, R24.reuse, R68 ;  /* 0x000000180444723c */ /* 0x080fee0000041844 */
[----:B------:R-:W-:Y:S01]  /*4e80*/  LDSM.16.MT88.4 R184, [R0+0x21c80] ;  /* 0x021c800000b8783b */ /* 0x000fe20000004200 */
[-C--:B------:R-:W-:Y:S07]  /*4e90*/  HMMA.16816.F32.BF16 R72, R12, R24.reuse, R72 ;  /* 0x000000180c48723c */ /* 0x080fee0000041848 */
        /* <DEDUP_REMOVED lines=14> */
[-C--:B---3--:R-:W-:Y:S08]  /*4f80*/  HMMA.16816.F32.BF16 R40, R164, R32.reuse, R40 ;  /* 0x00000020a428723c */ /* 0x088ff00000041828 */
[-C--:B--2---:R-:W-:Y:S08]  /*4f90*/  HMMA.16816.F32.BF16 R44, R168, R32.reuse, R44 ;  /* 0x00000020a82c723c */ /* 0x084ff0000004182c */
[C---:B----4-:R-:W-:Y:S08]  /*4fa0*/  HMMA.16816.F32.BF16 R48, R172.reuse, R32, R48 ;  /* 0x00000020ac30723c */ /* 0x050ff00000041830 */
[-C--:B------:R-:W-:Y:S08]  /*4fb0*/  HMMA.16816.F32.BF16 R52, R172, R34.reuse, R52 ;  /* 0x00000022ac34723c */ /* 0x080ff00000041834 */
[-C--:B------:R-:W-:Y:S08]  /*4fc0*/  HMMA.16816.F32.BF16 R56, R168, R34.reuse, R56 ;  /* 0x00000022a838723c */ /* 0x080ff00000041838 */
[-C--:B------:R-:W-:Y:S08]  /*4fd0*/  HMMA.16816.F32.BF16 R60, R164, R34.reuse, R60 ;  /* 0x00000022a43c723c */ /* 0x080ff0000004183c */
[C---:B------:R-:W-:Y:S01]  /*4fe0*/  HMMA.16816.F32.BF16 R64, R28.reuse, R34, R64 ;  /* 0x000000221c40723c */ /* 0x040fe20000041840 */
[----:B------:R-:W2:Y:S07]  /*4ff0*/  LDSM.16.MT88.4 R32, [R215+0x21c80] ;  /* 0x021c8000d720783b */ /* 0x000eae0000004200 */
[-C--:B------:R-:W-:Y:S08]  /*5000*/  HMMA.16816.F32.BF16 R68, R28, R176.reuse, R68 ;  /* 0x000000b01c44723c */ /* 0x080ff00000041844 */
[-C--:B------:R-:W-:Y:S08]  /*5010*/  HMMA.16816.F32.BF16 R72, R164, R176.reuse, R72 ;  /* 0x000000b0a448723c */ /* 0x080ff00000041848 */
[-C--:B------:R-:W-:Y:S08]  /*5020*/  HMMA.16816.F32.BF16 R76, R168, R176.reuse, R76 ;  /* 0x000000b0a84c723c */ /* 0x080ff0000004184c */
[C---:B------:R-:W-:Y:S08]  /*5030*/  HMMA.16816.F32.BF16 R80, R172.reuse, R176, R80 ;  /* 0x000000b0ac50723c */ /* 0x040ff00000041850 */
[-C--:B------:R-:W-:Y:S08]  /*5040*/  HMMA.16816.F32.BF16 R84, R172, R178.reuse, R84 ;  /* 0x000000b2ac54723c */ /* 0x080ff00000041854 */
[-C--:B------:R-:W-:Y:S08]  /*5050*/  HMMA.16816.F32.BF16 R88, R168, R178.reuse, R88 ;  /* 0x000000b2a858723c */ /* 0x080ff00000041858 */
[-C--:B------:R-:W-:Y:S08]  /*5060*/  HMMA.16816.F32.BF16 R92, R164, R178.reuse, R92 ;  /* 0x000000b2a45c723c */ /* 0x080ff0000004185c */
[----:B------:R-:W-:Y:S08]  /*5070*/  HMMA.16816.F32.BF16 R96, R28, R178, R96 ;  /* 0x000000b21c60723c */ /* 0x000ff00000041860 */
[-C--:B------:R-:W-:Y:S08]  /*5080*/  HMMA.16816.F32.BF16 R36, R4, R8.reuse, R36 ;  /* 0x000000080424723c */ /* 0x080ff00000041824 */
[-C--:B------:R-:W-:Y:S08]  /*5090*/  HMMA.16816.F32.BF16 R40, R12, R8.reuse, R40 ;  /* 0x000000080c28723c */ /* 0x080ff00000041828 */
[-C--:B------:R-:W-:Y:S08]  /*50a0*/  HMMA.16816.F32.BF16 R44, R16, R8.reuse, R44 ;  /* 0x00000008102c723c */ /* 0x080ff0000004182c */
[C---:B------:R-:W-:Y:S08]  /*50b0*/  HMMA.16816.F32.BF16 R48, R20.reuse, R8, R48 ;  /* 0x000000081430723c */ /* 0x040ff00000041830 */
[-C--:B------:R-:W-:Y:S08]  /*50c0*/  HMMA.16816.F32.BF16 R52, R20, R10.reuse, R52 ;  /* 0x0000000a1434723c */ /* 0x080ff00000041834 */
[-C--:B------:R-:W-:Y:S08]  /*50d0*/  HMMA.16816.F32.BF16 R56, R16, R10.reuse, R56 ;  /* 0x0000000a1038723c */ /* 0x080ff00000041838 */
[-C--:B------:R-:W-:Y:S08]  /*50e0*/  HMMA.16816.F32.BF16 R60, R12, R10.reuse, R60 ;  /* 0x0000000a0c3c723c */ /* 0x080ff0000004183c */
[C---:B------:R-:W-:Y:S01]  /*50f0*/  HMMA.16816.F32.BF16 R64, R4.reuse, R10, R64 ;  /* 0x0000000a0440723c */ /* 0x040fe20000041840 */
[----:B------:R-:W3:Y:S07]  /*5100*/  LDSM.16.MT88.4 R8, [R219+0x1b880] ;  /* 0x01b88000db08783b */ /* 0x000eee0000004200 */
[-C--:B-1----:R-:W-:Y:S01]  /*5110*/  HMMA.16816.F32.BF16 R68, R4, R24.reuse, R68 ;  /* 0x000000180444723c */ /* 0x082fe20000041844 */
[----:B------:R-:W-:Y:S07]  /*5120*/  BAR.SYNC.DEFER_BLOCKING 0x0 ;  /* 0x0000000000007b1d */ /* 0x000fee0000010000 */
[-C--:B------:R-:W-:Y:S08]  /*5130*/  HMMA.16816.F32.BF16 R72, R12, R24.reuse, R72 ;  /* 0x000000180c48723c */ /* 0x080ff00000041848 */
[-C--:B------:R-:W-:Y:S08]  /*5140*/  HMMA.16816.F32.BF16 R76, R16, R24.reuse, R76 ;  /* 0x00000018104c723c */ /* 0x080ff0000004184c */
[C---:B------:R-:W-:Y:S08]  /*5150*/  HMMA.16816.F32.BF16 R80, R20.reuse, R24, R80 ;  /* 0x000000181450723c */ /* 0x040ff00000041850 */
[-C--:B------:R-:W-:Y:S08]  /*5160*/  HMMA.16816.F32.BF16 R84, R20, R26.reuse, R84 ;  /* 0x0000001a1454723c */ /* 0x080ff00000041854 */
[-C--:B------:R-:W-:Y:S08]  /*5170*/  HMMA.16816.F32.BF16 R88, R16, R26.reuse, R88 ;  /* 0x0000001a1058723c */ /* 0x080ff00000041858 */
[-C--:B------:R-:W-:Y:S08]  /*5180*/  HMMA.16816.F32.BF16 R92, R12, R26.reuse, R92 ;  /* 0x0000001a0c5c723c */ /* 0x080ff0000004185c */
[----:B------:R-:W-:Y:S01]  /*5190*/  HMMA.16816.F32.BF16 R96, R4, R26, R96 ;  /* 0x0000001a0460723c */ /* 0x000fe20000041860 */
[----:B------:R1:W4:Y:S07]  /*51a0*/  LDSM.16.M88.4 R164, [R222+0x24480] ;  /* 0x02448000dea4783b */ /* 0x00032e0000000200 */
[-C--:B--2---:R-:W-:Y:S01]  /*51b0*/  HMMA.16816.F32.BF16 R36, R32, R180.reuse, R36 ;  /* 0x000000b42024723c */ /* 0x084fe20000041824 */
[----:B------:R1:W2:Y:S07]  /*51c0*/  LDSM.16.M88.4 R28, [R222+0x25480] ;  /* 0x02548000de1c783b */ /* 0x0002ae0000000200 */
[-C--:B------:R-:W-:Y:S01]  /*51d0*/  HMMA.16816.F32.BF16 R40, R184, R180.reuse, R40 ;  /* 0x000000b4b828723c */ /* 0x080fe20000041828 */
[----:B------:R1:W1:Y:S07]  /*51e0*/  LDSM.16.MT88.4 R16, [R220+0x80] ;  /* 0x00008000dc10783b */ /* 0x00026e0000004200 */
[-C--:B------:R-:W-:Y:S01]  /*51f0*/  HMMA.16816.F32.BF16 R44, R188, R180.reuse, R44 ;  /* 0x000000b4bc2c723c */ /* 0x080fe2000004182c */
[----:B------:R1:W1:Y:S07]  /*5200*/  LDSM.16.MT88.4 R168, [R220+0x4080] ;  /* 0x00408000dca8783b */ /* 0x00026e0000004200 */
[C---:B------:R-:W-:Y:S01]  /*5210*/  HMMA.16816.F32.BF16 R48, R192.reuse, R180, R48 ;  /* 0x000000b4c030723c */ /* 0x040fe20000041830 */
[----:B------:R1:W1:Y:S07]  /*5220*/  LDSM.16.M88.4 R172, [R224+0x24480] ;  /* 0x02448000e0ac783b */ /* 0x00026e0000000200 */
[-C--:B------:R-:W-:Y:S01]  /*5230*/  HMMA.16816.F32.BF16 R52, R192, R182.reuse, R52 ;  /* 0x000000b6c034723c */ /* 0x080fe20000041834 */
[----:B------:R1:W1:Y:S07]  /*5240*/  LDSM.16.M88.4 R196, [R224+0x25480] ;  /* 0x02548000e0c4783b */ /* 0x00026e0000000200 */
[-C--:B------:R-:W-:Y:S01]  /*5250*/  HMMA.16816.F32.BF16 R56, R188, R182.reuse, R56 ;  /* 0x000000b6bc38723c */ /* 0x080fe20000041838 */
[----:B------:R1:W1:Y:S07]  /*5260*/  LDSM.16.MT88.4 R176, [R220+0x880] ;  /* 0x00088000dcb0783b */ /* 0x00026e0000004200 */
[-C--:B------:R-:W-:Y:S01]  /*5270*/  HMMA.16816.F32.BF16 R60, R184, R182.reuse, R60 ;  /* 0x000000b6b83c723c */ /* 0x080fe2000004183c */
[----:B------:R1:W1:Y:S07]  /*5280*/  LDSM.16.MT88.4 R200, [R220+0x4880] ;  /* 0x00488000dcc8783b */ /* 0x00026e0000004200 */
[C---:B------:R-:W-:Y:S08]  /*5290*/  HMMA.16816.F32.BF16 R64, R32.reuse, R182, R64 ;  /* 0x000000b62040723c */ /* 0x040ff00000041840 */
[-C--:B---3--:R-:W-:Y:S08]  /*52a0*/  HMMA.16816.F32.BF16 R68, R32, R8.reuse, R68 ;  /* 0x000000082044723c */ /* 0x088ff00000041844 */
[-C--:B------:R-:W-:Y:S08]  /*52b0*/  HMMA.16816.F32.BF16 R72, R184, R8.reuse, R72 ;  /* 0x00000008b848723c */ /* 0x080ff00000041848 */
[-C--:B------:R-:W-:Y:S08]  /*52c0*/  HMMA.16816.F32.BF16 R76, R188, R8.reuse, R76 ;  /* 0x00000008bc4c723c */ /* 0x080ff0000004184c */
[C---:B------:R-:W-:Y:S08]  /*52d0*/  HMMA.16816.F32.BF16 R80, R192.reuse, R8, R80 ;  /* 0x00000008c050723c */ /* 0x040ff00000041850 */
[-C--:B------:R-:W-:Y:S08]  /*52e0*/  HMMA.16816.F32.BF16 R84, R192, R10.reuse, R84 ;  /* 0x0000000ac054723c */ /* 0x080ff00000041854 */
[-C--:B------:R-:W-:Y:S08]  /*52f0*/  HMMA.16816.F32.BF16 R88, R188, R10.reuse, R88 ;  /* 0x0000000abc58723c */ /* 0x080ff00000041858 */
[-C--:B------:R-:W-:Y:S08]  /*5300*/  HMMA.16816.F32.BF16 R92, R184, R10.reuse, R92 ;  /* 0x0000000ab85c723c */ /* 0x080ff0000004185c */
[----:B------:R-:W-:Y:S01]  /*5310*/  HMMA.16816.F32.BF16 R96, R32, R10, R96 ;  /* 0x0000000a2060723c */ /* 0x000fe20000041860 */
[----:B------:R-:W-:-:S07]  /*5320*/  @P0 BRA `(.L_x_1023) ;  /* 0x0000034000000947 */ /* 0x000fce0003800000 */
[C---:B-12-4-:R-:W-:Y:S01]  /*5330*/  LOP3.LUT P4, RZ, R227.reuse, 0x4, RZ, 0xc0, !PT ;  /* 0x00000004e3ff7812 */ /* 0x056fe2000788c0ff */
[----:B------:R-:W1:Y:S01]  /*5340*/  S2R R4, SR_CTAID.Y ;  /* 0x0000000000047919 */ /* 0x000e620000002600 */
[----:B------:R-:W-:Y:S01]  /*5350*/  LOP3.LUT P5, RZ, R227, 0x2, RZ, 0xc0, !PT ;  /* 0x00000002e3ff7812 */ /* 0x000fe200078ac0ff */
[----:B------:R-:W-:Y:S01]  /*5360*/  USHF.R.S32.HI UR25, URZ, 0x1f, UR24 ;  /* 0x0000001f3f197899 */ /* 0x000fe20008011418 */
[----:B------:R-:W-:Y:S01]  /*5370*/  IMAD.MOV.U32 R8, RZ, RZ, c[0x0][0x208] ;  /* 0x00008200ff087624 */ /* 0x000fe200078e00ff */
[----:B------:R-:W-:Y:S02]  /*5380*/  ULDC.64 UR6, c[0x0][0x208] ;  /* 0x0000820000067ab9 */ /* 0x000fe40000000a00 */
[----:B------:R-:W-:Y:S01]  /*5390*/  UIMAD UR25, UR25, UR6, URZ ;  /* 0x00000006191972a4 */ /* 0x000fe2000f8e023f */
[----:B------:R-:W-:Y:S01]  /*53a0*/  IMAD.SHL.U32 R9, R8, 0x40, RZ ;  /* 0x0000004008097824 */ /* 0x000fe200078e00ff */
[----:B------:R-:W-:Y:S02]  /*53b0*/  UIMAD.WIDE.U32 UR26, UR24, UR6, URZ ;  /* 0x00000006181a72a5 */ /* 0x000fe4000f8e003f */
[----:B------:R-:W-:Y:S02]  /*53c0*/  UIMAD UR25, UR24, UR7, UR25 ;  /* 0x00000007181972a4 */ /* 0x000fe4000f8e0219 */
[----:B------:R-:W-:Y:S02]  /*53d0*/  USHF.L.U32 UR24, UR24, 0x6, URZ ;  /* 0x0000000618187899 */ /* 0x000fe4000800063f */
[----:B------:R-:W-:Y:S01]  /*53e0*/  IMAD.U32 R14, RZ, RZ, UR26 ;  /* 0x0000001aff0e7e24 */ /* 0x000fe2000f8e00ff */
[----:B------:R-:W-:Y:S01]  /*53f0*/  UIADD3 UR25, UR27, UR25, URZ ;  /* 0x000000191b197290 */ /* 0x000fe2000fffe03f */
[----:B------:R-:W-:Y:S03]  /*5400*/  IMAD.U32 R15, RZ, RZ, UR27 ;  /* 0x0000001bff0f7e24 */ /* 0x000fe6000f8e00ff */
[----:B------:R-:W-:Y:S02]  /*5410*/  LEA R12, P1, R14, R230, 0x7 ;  /* 0x000000e60e0c7211 */ /* 0x000fe400078238ff */
[----:B-1----:R-:W-:Y:S01]  /*5420*/  SHF.R.S32.HI R5, RZ, 0x1f, R4 ;  /* 0x0000001fff057819 */ /* 0x002fe20000011404 */
[----:B------:R-:W-:Y:S04]  /*5430*/  IMAD.WIDE.U32 R6, R4, c[0x0][0x288], R242 ;  /* 0x0000a20004067a25 */ /* 0x000fe800078e00f2 */
[----:B------:R-:W-:Y:S01]  /*5440*/  IMAD R5, R5, c[0x0][0x288], RZ ;  /* 0x0000a20005057a24 */ /* 0x000fe200078e02ff */
[----:B------:R-:W-:Y:S03]  /*5450*/  IADD3 R6, P0, R6, UR8, RZ ;  /* 0x0000000806067c10 */ /* 0x000fe6000ff1e0ff */
[----:B------:R-:W-:Y:S02]  /*5460*/  IMAD R5, R4, c[0x0][0x28c], R5 ;  /* 0x0000a30004057a24 */ /* 0x000fe400078e0205 */
[----:B------:R-:W-:Y:S03]  /*5470*/  IMAD.U32 R4, RZ, RZ, UR25 ;  /* 0x00000019ff047e24 */ /* 0x000fe6000f8e00ff */
[----:B------:R-:W-:Y:S01]  /*5480*/  IADD3.X R5, R7, UR14, R5, P0, !PT ;  /* 0x0000000e07057c10 */ /* 0x000fe200087fe405 */
[----:B------:R-:W-:Y:S01]  /*5490*/  IMAD.MOV.U32 R7, RZ, RZ, 0x6 ;  /* 0x00000006ff077424 */ /* 0x000fe200078e00ff */
[----:B------:R-:W-:Y:S01]  /*54a0*/  LEA.HI.X R13, R14, R231, R4, 0x7, P1 ;  /* 0x000000e70e0d7211 */ /* 0x000fe200008f3c04 */
[----:B------:R-:W-:Y:S01]  /*54b0*/  IMAD.U32 R4, RZ, RZ, UR24 ;  /* 0x00000018ff047e24 */ /* 0x000fe2000f8e00ff */
[----:B------:R-:W-:Y:S02]  /*54c0*/  LEA R10, P0, R6, c[0x0][0x280], 0x2 ;  /* 0x0000a000060a7a11 */ /* 0x000fe400078010ff */
[----:B------:R-:W-:Y:S02]  /*54d0*/  SHF.L.U64.HI R7, R8, R7, c[0x0][0x20c] ;  /* 0x0000830008077619 */ /* 0x000fe40000010207 */
[----:B------:R-:W-:Y:S02]  /*54e0*/  LEA.HI.X R11, R6, c[0x0][0x284], R5, 0x2, P0 ;  /* 0x0000a100060b7a11 */ /* 0x000fe400000f1405 */
[----:B------:R-:W-:Y:S02]  /*54f0*/  IADD3 R14, P1, P0, R9, 0x80, R12 ;  /* 0x00000080090e7810 */ /* 0x000fe4000783e00c */
[----:B------:R-:W-:Y:S02]  /*5500*/  IADD3 R5, -R234, c[0x0][0x168], -R4 ;  /* 0x00005a00ea057a10 */ /* 0x000fe40007ffe904 */
[--C-:B------:R-:W-:Y:S02]  /*5510*/  IADD3.X R15, R7, RZ, R13.reuse, P1, P0 ;  /* 0x000000ff070f7210 */ /* 0x100fe40000fe040d */
[C---:B------:R-:W-:Y:S02]  /*5520*/  LEA R8, P0, R4.reuse, R10, 0x2 ;  /* 0x0000000a04087211 */ /* 0x040fe400078010ff */
[----:B------:R-:W-:Y:S02]  /*5530*/  ISETP.LT.OR P2, PT, R5, 0x1, P4 ;  /* 0x000000010500780c */ /* 0x000fe40002741670 */
[----:B------:R-:W-:Y:S02]  /*5540*/  IADD3 R6, P1, R9, R12, RZ ;  /* 0x0000000c09067210 */ /* 0x000fe40007f3e0ff */
[----:B------:R-:W-:Y:S01]  /*5550*/  LEA.HI.X.SX32 R9, R4, R11, 0x2, P0 ;  /* 0x0000000b04097211 */ /* 0x000fe200000f16ff */
[----:B------:R-:W-:Y:S01]  /*5560*/  IMAD.U32 R4, RZ, RZ, UR20 ;  /* 0x00000014ff047e24 */ /* 0x000fe2000f8e00ff */
[----:B------:R-:W-:Y:S01]  /*5570*/  ISETP.LT.OR P0, PT, R5, 0x1, P5 ;  /* 0x000000010500780c */ /* 0x000fe20002f01670 */
[----:B------:R-:W-:Y:S01]  /*5580*/  IMAD.X R7, R7, 0x1, R13, P1 ;  /* 0x0000000107077824 */ /* 0x000fe200008e060d */
[C---:B------:R-:W-:Y:S01]  /*5590*/  ISETP.LT.OR P1, PT, R5.reuse, 0x21, P4 ;  /* 0x000000210500780c */ /* 0x040fe20002721670 */
[----:B------:R-:W-:Y:S05]  /*55a0*/  IMAD R4, R4, 0x4000, R239 ;  /* 0x0000400004047824 */ /* 0x000fea00078e02ef */
[----:B------:R-:W-:Y:S01]  /*55b0*/  @!PT LDS RZ, [RZ] ;  /* 0x00000000fffff984 */ /* 0x000fe20000000800 */
[----:B------:R-:W-:Y:S01]  /*55c0*/  @!PT LDS RZ, [RZ] ;  /* 0x00000000fffff984 */ /* 0x000fe20000000800 */
[----:B------:R-:W-:Y:S01]  /*55d0*/  @!PT LDS RZ, [RZ] ;  /* 0x00000000fffff984 */ /* 0x000fe20000000800 */
[----:B------:R1:W-:Y:S06]  /*55e0*/  LDGSTS.E.BYPASS.LTC128B.128 [R4], [R12.64], !P2 ;  /* 0x000000000c047fae */ /* 0x0003ec000d101d56 */
[----:B------:R1:W-:Y:S01]  /*55f0*/  LDGSTS.E.BYPASS.LTC128B.128 [R4+0x2000], [R12.64+0x80], !P0 ;  /* 0x020000800c047fae */ /* 0x0003e2000c101d56 */
[----:B------:R-:W-:Y:S01]  /*5600*/  ISETP.LT.OR P0, PT, R5, 0x21, P5 ;  /* 0x000000210500780c */ /* 0x000fe20002f01670 */
[----:B------:R-:W-:Y:S04]  /*5610*/  IMAD.U32 R5, RZ, RZ, UR20 ;  /* 0x00000014ff057e24 */ /* 0x000fe8000f8e00ff */
[----:B------:R1:W-:Y:S01]  /*5620*/  LDGSTS.E.BYPASS.LTC128B.128 [R4+0x1000], [R6.64], !P1 ;  /* 0x0100000006047fae */ /* 0x0003e2000c901d56 */
[----:B------:R-:W-:Y:S04]  /*5630*/  @!P6 IMAD R5, R5, 0x40, R242 ;  /* 0x000000400505e824 */ /* 0x000fe800078e02f2 */
[----:B------:R-:W-:Y:S03]  /*5640*/  @!P6 IMAD.SHL.U32 R5, R5, 0x4, RZ ;  /* 0x000000040505e824 */ /* 0x000fe600078e00ff */
[----:B------:R1:W-:Y:S06]  /*5650*/  LDGSTS.E.BYPASS.LTC128B.128 [R4+0x3000], [R14.64], !P0 ;  /* 0x030000000e047fae */ /* 0x0003ec000c101d56 */
[----:B------:R1:W-:Y:S02]  /*5660*/  @!P6 LDGSTS.E.BYPASS.LTC128B.128 [R5+0x20280], [R8.64] ;  /* 0x202800000805efae */ /* 0x0003e4000b901d56 */
.L_x_1023:
[-C--:B-12-4-:R-:W-:Y:S01]  /*5670*/  HMMA.16816.F32.BF16 R4, R164, R16.reuse, RZ ;  /* 0x00000010a404723c */ /* 0x096fe200000418ff */
[----:B------:R-:W-:Y:S01]  /*5680*/  LDSM.16.MT88.4 R184, [R220+0x1080] ;  /* 0x00108000dcb8783b */ /* 0x000fe20000004200 */
[----:B------:R-:W-:Y:S02]  /*5690*/  ULDC.64 UR6, c[0x0][0x238] ;  /* 0x00008e0000067ab9 */ /* 0x000fe40000000a00 */
[--C-:B------:R-:W-:Y:S01]  /*56a0*/  IMAD.IADD R223, R222, 0x1, R209.reuse ;  /* 0x00000001dedf7824 */ /* 0x100fe200078e02d1 */
[-C--:B------:R-:W-:Y:S01]  /*56b0*/  IADD3 R204, R221, R222.reuse, R209 ;  /* 0x000000deddcc7210 */ /* 0x080fe20007ffe0d1 */
[----:B------:R-:W-:Y:S01]  /*56c0*/  LDSM.16.MT88.4 R192, [R220+0x1880] ;  /* 0x00188000dcc0783b */ /* 0x000fe20000004200 */
[----:B------:R-:W-:Y:S01]  /*56d0*/  USHF.R.S32.HI UR24, URZ, 0x1f, UR10 ;  /* 0x0000001f3f187899 */ /* 0x000fe2000801140a */
[C---:B------:R-:W-:Y:S01]  /*56e0*/  HMMA.16816.F32.BF16 R8, R28.reuse, R16, RZ ;  /* 0x000000101c08723c */ /* 0x040fe200000418ff */
[----:B------:R-:W-:Y:S02]  /*56f0*/  USHF.L.U32 UR12, UR12, 0xd, URZ ;  /* 0x0000000d0c0c7899 */ /* 0x000fe4000800063f */
[----:B------:R-:W1:Y:S01]  /*5700*/  LDSM.16.M88.4 R180, [R223+0x24480] ;  /* 0x02448000dfb4783b */ /* 0x000e620000000200 */
[----:B------:R-:W-:Y:S02]  /*5710*/  UIMAD UR25, UR24, UR6, URZ ;  /* 0x00000006181972a4 */ /* 0x000fe4000f8e023f */
[----:B------:R-:W-:Y:S02]  /*5720*/  UISETP.GE.AND UP0, UPT, UR19, UR17, UPT ;  /* 0x000000111300728c */ /* 0x000fe4000bf06270 */
[-C--:B------:R-:W-:Y:S01]  /*5730*/  HMMA.16816.F32.BF16 R12, R28, R18.reuse, RZ ;  /* 0x000000121c0c723c */ /* 0x080fe200000418ff */
[----:B------:R-:W2:Y:S01]  /*5740*/  LDSM.16.M88.4 R188, [R223+0x25480] ;  /* 0x02548000dfbc783b */ /* 0x000ea20000000200 */
[----:B------:R-:W-:Y:S02]  /*5750*/  UIMAD UR25, UR10, UR7, UR25 ;  /* 0x000000070a1972a4 */ /* 0x000fe4000f8e0219 */
[----:B------:R-:W-:Y:S02]  /*5760*/  UISETP.GE.AND UP3, UPT, UR4, 0x1, UPT ;  /* 0x000000010400788c */ /* 0x000fe4000bf66270 */
[----:B------:R-:W-:Y:S01]  /*5770*/  ULDC.64 UR6, c[0x0][0x240] ;  /* 0x0000900000067ab9 */ /* 0x000fe20000000a00 */
[----:B------:R-:W0:Y:S01]  /*5780*/  LDGDEPBAR ;  /* 0x00000000000079af */ /* 0x000e220000000000 */
[C---:B------:R-:W-:Y:S01]  /*5790*/  HMMA.16816.F32.BF16 R16, R164.reuse, R18, RZ ;  /* 0x00000012a410723c */ /* 0x040fe200000418ff */
[----:B------:R-:W-:Y:S02]  /*57a0*/  UIMAD UR6, UR5, UR6, URZ ;  /* 0x00000006050672a4 */ /* 0x000fe4000f8e023f */
[----:B------:R-:W-:Y:S02]  /*57b0*/  UISETP.GE.AND UP2, UPT, UR21, 0x1, UPT ;  /* 0x000000011500788c */ /* 0x000fe4000bf46270 */
[----:B------:R-:W-:Y:S02]  /*57c0*/  UIMAD UR6, UR18, UR7, UR6 ;  /* 0x00000007120672a4 */ /* 0x000fe4000f8e0206 */
[----:B------:R-:W-:Y:S01]  /*57d0*/  USHF.R.S32.HI UR7, URZ, 0x1f, UR12 ;  /* 0x0000001f3f077899 */ /* 0x000fe2000801140c */
[-C--:B------:R-:W-:Y:S01]  /*57e0*/  HMMA.16816.F32.BF16 R20, R164, R168.reuse, RZ ;  /* 0x000000a8a414723c */ /* 0x080fe200000418ff */
[----:B------:R-:W-:Y:S07]  /*57f0*/  UISETP.GE.AND UP1, UPT, UR20, 0x1, UPT ;  /* 0x000000011400788c */ /* 0x000fee000bf26270 */
[C---:B------:R-:W-:Y:S08]  /*5800*/  HMMA.16816.F32.BF16 R24, R28.reuse, R168, RZ ;  /* 0x000000a81c18723c */ /* 0x040ff000000418ff */
[-C--:B------:R-:W-:Y:S08]  /*5810*/  HMMA.16816.F32.BF16 R28, R28, R170.reuse, RZ ;  /* 0x000000aa1c1c723c */ /* 0x080ff000000418ff */
[----:B------:R-:W-:Y:S01]  /*5820*/  HMMA.16816.F32.BF16 R32, R164, R170, RZ ;  /* 0x000000aaa420723c */ /* 0x000fe200000418ff */
[----:B------:R-:W3:Y:S05]  /*5830*/  LDSM.16.MT88.4 R164, [R220+0x5080] ;  /* 0x00508000dca4783b */ /* 0x000eea0000004200 */
[----:B------:R-:W4:Y:S02]  /*5840*/  LDSM.16.M88.4 R168, [R204+0x24480] ;  /* 0x02448000cca8783b */ /* 0x000f240000000200 */
[-C--:B------:R-:W-:Y:S03]  /*5850*/  HMMA.16816.F32.BF16 R4, R172, R176.reuse, R4 ;  /* 0x000000b0ac04723c */ /* 0x080fe60000041804 */
[----:B------:R-:W1:Y:S05]  /*5860*/  LDSM.16.M88.4 R204, [R204+0x25480] ;  /* 0x02548000cccc783b */ /* 0x000e6a0000000200 */
        /* <DEDUP_REMOVED lines=9> */
[----:B------:R-:W4:Y:S05]  /*5900*/  LDSM.16.MT88.4 R172, [R220+0x5880] ;  /* 0x00588000dcac783b */ /* 0x000f2a0000004200 */
[----:B------:R-:W4:Y:S02]  /*5910*/  LDSM.16.M88.4 R200, [R222+0x27480] ;  /* 0x02748000dec8783b */ /* 0x000f240000000200 */
[-C--:B-1----:R-:W-:Y:S08]  /*5920*/  HMMA.16816.F32.BF16 R4, R180, R184.reuse, R4 ;  /* 0x000000b8b404723c */ /* 0x082ff00000041804 */
[C---:B--2---:R-:W-:Y:S08]  /*5930*/  HMMA.16816.F32.BF16 R8, R188.reuse, R184, R8 ;  /* 0x000000b8bc08723c */ /* 0x044ff00000041808 */
[-C--:B------:R-:W-:Y:S08]  /*5940*/  HMMA.16816.F32.BF16 R12, R188, R186.reuse, R12 ;  /* 0x000000babc0c723c */ /* 0x080ff0000004180c */
[C---:B------:R-:W-:Y:S01]  /*5950*/  HMMA.16816.F32.BF16 R16, R180.reuse, R186, R16 ;  /* 0x000000bab410723c */ /* 0x040fe20000041810 */
[----:B------:R-:W-:Y:S07]  /*5960*/  LDSM.16.MT88.4 R184, [R220+0x2880] ;  /* 0x00288000dcb8783b */ /* 0x000fee0000004200 */
[-C--:B---3--:R-:W-:Y:S08]  /*5970*/  HMMA.16816.F32.BF16 R20, R180, R164.reuse, R20 ;  /* 0x000000a4b414723c */ /* 0x088ff00000041814 */
[C---:B------:R-:W-:Y:S08]  /*5980*/  HMMA.16816.F32.BF16 R24, R188.reuse, R164, R24 ;  /* 0x000000a4bc18723c */ /* 0x040ff00000041818 */
[-C--:B------:R-:W-:Y:S01]  /*5990*/  HMMA.16816.F32.BF16 R28, R188, R166.reuse, R28 ;  /* 0x000000a6bc1c723c */ /* 0x080fe2000004181c */
[----:B------:R-:W-:Y:S07]  /*59a0*/  LDSM.16.M88.4 R188, [R224+0x27480] ;  /* 0x02748000e0bc783b */ /* 0x000fee0000000200 */
[----:B------:R-:W-:Y:S01]  /*59b0*/  HMMA.16816.F32.BF16 R32, R180, R166, R32 ;  /* 0x000000a6b420723c */ /* 0x000fe20000041820 */
[----:B------:R-:W1:Y:S05]  /*59c0*/  LDSM.16.MT88.4 R164, [R220+0x6080] ;  /* 0x00608000dca4783b */ /* 0x000e6a0000004200 */
[----:B------:R-:W2:Y:S02]  /*59d0*/  LDSM.16.M88.4 R180, [R224+0x26480] ;  /* 0x02648000e0b4783b */ /* 0x000ea40000000200 */
[-C--:B----4-:R-:W-:Y:S08]  /*59e0*/  HMMA.16816.F32.BF16 R4, R168, R192.reuse, R4 ;  /* 0x000000c0a804723c */ /* 0x090ff00000041804 */
[C---:B------:R-:W-:Y:S08]  /*59f0*/  HMMA.16816.F32.BF16 R8, R204.reuse, R192, R8 ;  /* 0x000000c0cc08723c */ /* 0x040ff00000041808 */
[-C--:B------:R-:W-:Y:S08]  /*5a00*/  HMMA.16816.F32.BF16 R12, R204, R194.reuse, R12 ;  /* 0x000000c2cc0c723c */ /* 0x080ff0000004180c */
[C---:B------:R-:W-:Y:S01]  /*5a10*/  HMMA.16816.F32.BF16 R16, R168.reuse, R194, R16 ;  /* 0x000000c2a810723c */ /* 0x040fe20000041810 */
[----:B------:R-:W-:Y:S07]  /*5a20*/  LDSM.16.MT88.4 R192, [R220+0x3880] ;  /* 0x00388000dcc0783b */ /* 0x000fee0000004200 */
[-C--:B------:R-:W-:Y:S08]  /*5a30*/  HMMA.16816.F32.BF16 R20, R168, R172.reuse, R20 ;  /* 0x000000aca814723c */ /* 0x080ff00000041814 */
[C---:B------:R-:W-:Y:S08]  /*5a40*/  HMMA.16816.F32.BF16 R24, R204.reuse, R172, R24 ;  /* 0x000000accc18723c */ /* 0x040ff00000041818 */
[-C--:B------:R-:W-:Y:S08]  /*5a50*/  HMMA.16816.F32.BF16 R28, R204, R174.reuse, R28 ;  /* 0x000000aecc1c723c */ /* 0x080ff0000004181c */
[----:B------:R-:W-:Y:S01]  /*5a60*/  HMMA.16816.F32.BF16 R32, R168, R174, R32 ;  /* 0x000000aea820723c */ /* 0x000fe20000041820 */
[----:B------:R-:W3:Y:S05]  /*5a70*/  LDSM.16.MT88.4 R168, [R220+0x6880] ;  /* 0x00688000dca8783b */ /* 0x000eea0000004200 */
[----:B------:R-:W-:Y:S02]  /*5a80*/  LDSM.16.MT88.4 R172, [R220+0x3080] ;  /* 0x00308000dcac783b */ /* 0x000fe40000004200 */
[-C--:B------:R-:W-:Y:S08]  /*5a90*/  HMMA.16816.F32.BF16 R4, R176, R196.reuse, R4 ;  /* 0x000000c4b004723c */ /* 0x080ff00000041804 */
[C---:B------:R-:W-:Y:S08]  /*5aa0*/  HMMA.16816.F32.BF16 R8, R200.reuse, R196, R8 ;  /* 0x000000c4c808723c */ /* 0x040ff00000041808 */
[-C--:B------:R-:W-:Y:S08]  /*5ab0*/  HMMA.16816.F32.BF16 R12, R200, R198.reuse, R12 ;  /* 0x000000c6c80c723c */ /* 0x080ff0000004180c */
[C---:B------:R-:W-:Y:S08]  /*5ac0*/  HMMA.16816.F32.BF16 R16, R176.reuse, R198, R16 ;  /* 0x000000c6b010723c */ /* 0x040ff00000041810 */
[-C--:B-1----:R-:W-:Y:S08]  /*5ad0*/  HMMA.16816.F32.BF16 R20, R176, R164.reuse, R20 ;  /* 0x000000a4b014723c */ /* 0x082ff00000041814 */
[C---:B------:R-:W-:Y:S08]  /*5ae0*/  HMMA.16816.F32.BF16 R24, R200.reuse, R164, R24 ;  /* 0x000000a4c818723c */ /* 0x040ff00000041818 */
[-C--:B------:R-:W-:Y:S08]  /*5af0*/  HMMA.16816.F32.BF16 R28, R200, R166.reuse, R28 ;  /* 0x000000a6c81c723c */ /* 0x080ff0000004181c */
[----:B------:R-:W-:Y:S01]  /*5b00*/  HMMA.16816.F32.BF16 R32, R176, R166, R32 ;  /* 0x000000a6b020723c */ /* 0x000fe20000041820 */
[----:B------:R-:W1:Y:S05]  /*5b10*/  LDSM.16.M88.4 R164, [R223+0x26480] ;  /* 0x02648000dfa4783b */ /* 0x000e6a0000000200 */
[----:B------:R-:W4:Y:S02]  /*5b20*/  LDSM.16.M88.4 R176, [R223+0x27480] ;  /* 0x02748000dfb0783b */ /* 0x000f240000000200 */
[-C--:B--2---:R-:W-:Y:S08]  /*5b30*/  HMMA.16816.F32.BF16 R4, R180, R184.reuse, R4 ;  /* 0x000000b8b404723c */ /* 0x084ff00000041804 */
[C---:B------:R-:W-:Y:S08]  /*5b40*/  HMMA.16816.F32.BF16 R8, R188.reuse, R184, R8 ;  /* 0x000000b8bc08723c */ /* 0x040ff00000041808 */
[-C--:B------:R-:W-:Y:S08]  /*5b50*/  HMMA.16816.F32.BF16 R12, R188, R186.reuse, R12 ;  /* 0x000000babc0c723c */ /* 0x080ff0000004180c */
[C---:B------:R-:W-:Y:S01]  /*5b60*/  HMMA.16816.F32.BF16 R16, R180.reuse, R186, R16 ;  /* 0x000000bab410723c */ /* 0x040fe20000041810 */
[----:B------:R-:W2:Y:S07]  /*5b70*/  LDSM.16.MT88.4 R184, [R220+0x7080] ;  /* 0x00708000dcb8783b */ /* 0x000eae0000004200 */
[-C--:B---3--:R-:W-:Y:S08]  /*5b80*/  HMMA.16816.F32.BF16 R20, R180, R168.reuse, R20 ;  /* 0x000000a8b414723c */ /* 0x088ff00000041814 */
[C---:B------:R-:W-:Y:S07]  /*5b90*/  HMMA.16816.F32.BF16 R24, R188.reuse, R168, R24 ;  /* 0x000000a8bc18723c */ /* 0x040fee0000041818 */
[----:B------:R-:W-:Y:S01]  /*5ba0*/  IADD3 R168, R209, R222, R221 ;  /* 0x000000ded1a87210 */ /* 0x000fe20007ffe0dd */
[-C--:B------:R-:W-:Y:S04]  /*5bb0*/  HMMA.16816.F32.BF16 R28, R188, R170.reuse, R28 ;  /* 0x000000aabc1c723c */ /* 0x080fe8000004181c */
[----:B------:R-:W3:Y:S04]  /*5bc0*/  LDSM.16.M88.4 R188, [R168+0x26480] ;  /* 0x02648000a8bc783b */ /* 0x000ee80000000200 */
[----:B------:R-:W-:Y:S01]  /*5bd0*/  HMMA.16816.F32.BF16 R32, R180, R170, R32 ;  /* 0x000000aab420723c */ /* 0x000fe20000041820 */
[----:B------:R-:W3:Y:S05]  /*5be0*/  LDSM.16.M88.4 R168, [R168+0x27480] ;  /* 0x02748000a8a8783b */ /* 0x000eea0000000200 */
[----:B------:R-:W-:Y:S02]  /*5bf0*/  LDSM.16.MT88.4 R180, [R0+0x27c80] ;  /* 0x027c800000b4783b */ /* 0x000fe40000004200 */
[-C--:B-1----:R-:W-:Y:S08]  /*5c00*/  HMMA.16816.F32.BF16 R4, R164, R172.reuse, R4 ;  /* 0x000000aca404723c */ /* 0x082ff00000041804 */
[C---:B----4-:R-:W-:Y:S08]  /*5c10*/  HMMA.16816.F32.BF16 R8, R176.reuse, R172, R8 ;  /* 0x000000acb008723c */ /* 0x050ff00000041808 */
[-C--:B------:R-:W-:Y:S08]  /*5c20*/  HMMA.16816.F32.BF16 R12, R176, R174.reuse, R12 ;  /* 0x000000aeb00c723c */ /* 0x080ff0000004180c */
[C---:B------:R-:W-:Y:S01]  /*5c30*/  HMMA.16816.F32.BF16 R16, R164.reuse, R174, R16 ;  /* 0x000000aea410723c */ /* 0x040fe20000041810 */
[----:B------:R-:W1:Y:S07]  /*5c40*/  LDSM.16.MT88.4 R172, [R220+0x7880] ;  /* 0x00788000dcac783b */ /* 0x000e6e0000004200 */
[-C--:B--2---:R-:W-:Y:S08]  /*5c50*/  HMMA.16816.F32.BF16 R20, R164, R184.reuse, R20 ;  /* 0x000000b8a414723c */ /* 0x084ff00000041814 */
[C---:B------:R-:W-:Y:S08]  /*5c60*/  HMMA.16816.F32.BF16 R24, R176.reuse, R184, R24 ;  /* 0x000000b8b018723c */ /* 0x040ff00000041818 */
[-C--:B------:R-:W-:Y:S08]  /*5c70*/  HMMA.16816.F32.BF16 R28, R176, R186.reuse, R28 ;  /* 0x000000bab01c723c */ /* 0x080ff0000004181c */
[----:B------:R-:W-:Y:S07]  /*5c80*/  HMMA.16816.F32.BF16 R32, R164, R186, R32 ;  /* 0x000000baa420723c */ /* 0x000fee0000041820 */
[----:B------:R-:W-:Y:S01]  /*5c90*/  IMAD.U32 R164, RZ, RZ, UR10 ;  /* 0x0000000affa47e24 */ /* 0x000fe2000f8e00ff */
[-C--:B---3--:R-:W-:Y:S01]  /*5ca0*/  HMMA.16816.F32.BF16 R4, R188, R192.reuse, R4 ;  /* 0x000000c0bc04723c */ /* 0x088fe20000041804 */
[----:B------:R-:W-:Y:S01]  /*5cb0*/  IMAD.U32 R165, RZ, RZ, UR6 ;  /* 0x00000006ffa57e24 */ /* 0x000fe2000f8e00ff */
[----:B------:R-:W-:Y:S03]  /*5cc0*/  UIADD3 UR6, UR20, 0x1, URZ ;  /* 0x0000000114067890 */ /* 0x000fe6000fffe03f */
[----:B------:R-:W-:Y:S01]  /*5cd0*/  IMAD.WIDE.U32 R166, R164, c[0x0][0x238], R228 ;  /* 0x00008e00a4a67a25 */ /* 0x000fe200078e00e4 */
[----:B------:R-:W-:Y:S02]  /*5ce0*/  USEL UR20, UR6, URZ, !UP1 ;  /* 0x0000003f06147287 */ /* 0x000fe4000c800000 */
[C---:B------:R-:W-:Y:S01]  /*5cf0*/  HMMA.16816.F32.BF16 R8, R168.reuse, R192, R8 ;  /* 0x000000c0a808723c */ /* 0x040fe20000041808 */
[----:B------:R-:W-:Y:S03]  /*5d00*/  IMAD.U32 R164, RZ, RZ, UR18 ;  /* 0x00000012ffa47e24 */ /* 0x000fe6000f8e00ff */
[----:B------:R-:W-:Y:S04]  /*5d10*/  IADD3 R167, R167, UR25, RZ ;  /* 0x00000019a7a77c10 */ /* 0x000fe8000fffe0ff */
[-C--:B------:R-:W-:Y:S04]  /*5d20*/  HMMA.16816.F32.BF16 R12, R168, R194.reuse, R12 ;  /* 0x000000c2a80c723c */ /* 0x080fe8000004180c */
[----:B------:R-:W-:Y:S04]  /*5d30*/  IMAD.WIDE.U32 R166, R164, c[0x0][0x240], R166 ;  /* 0x00009000a4a67a25 */ /* 0x000fe800078e00a6 */
[C---:B------:R-:W-:Y:S04]  /*5d40*/  HMMA.16816.F32.BF16 R16, R188.reuse, R194, R16 ;  /* 0x000000c2bc10723c */ /* 0x040fe80000041810 */
[----:B------:R-:W-:Y:S01]  /*5d50*/  IADD3 R164, P0, R166, UR12, RZ ;  /* 0x0000000ca6a47c10 */ /* 0x000fe2000ff1e0ff */
[----:B------:R-:W-:Y:S03]  /*5d60*/  UIADD3 UR12, UR4, 0x1, URZ ;  /* 0x00000001040c7890 */ /* 0x000fe6000fffe03f */
[-C--:B-1----:R-:W-:Y:S01]  /*5d70*/  HMMA.16816.F32.BF16 R20, R188, R172.reuse, R20 ;  /* 0x000000acbc14723c */ /* 0x082fe20000041814 */
[----:B------:R-:W-:Y:S03]  /*5d80*/  USEL UR4, UR12, URZ, !UP3 ;  /* 0x0000003f0c047287 */ /* 0x000fe6000d800000 */
[----:B------:R-:W-:Y:S01]  /*5d90*/  IADD3.X R165, R167, UR7, R165, P0, !PT ;  /* 0x00000007a7a57c10 */ /* 0x000fe200087fe4a5 */
[----:B------:R-:W-:Y:S01]  /*5da0*/  UIADD3 UR7, UR21, 0x1, URZ ;  /* 0x0000000115077890 */ /* 0x000fe2000fffe03f */
[C---:B------:R-:W-:Y:S01]  /*5db0*/  LEA R176, P0, R164.reuse, c[0x0][0x220], 0x2 ;  /* 0x00008800a4b07a11 */ /* 0x040fe200078010ff */
[----:B------:R-:W-:Y:S01]  /*5dc0*/  UMOV UR12, UR19 ;  /* 0x00000013000c7c82 */ /* 0x000fe20008000000 */
[C---:B------:R-:W-:Y:S01]  /*5dd0*/  HMMA.16816.F32.BF16 R24, R168.reuse, R172, R24 ;  /* 0x000000aca818723c */ /* 0x040fe20000041818 */
[----:B------:R-:W-:Y:S03]  /*5de0*/  USEL UR21, UR7, URZ, !UP2 ;  /* 0x0000003f07157287 */ /* 0x000fe6000d000000 */
[----:B------:R-:W-:Y:S02]  /*5df0*/  LEA.HI.X R177, R164, c[0x0][0x224], R165, 0x2, P0 ;  /* 0x00008900a4b17a11 */ /* 0x000fe400000f14a5 */
[----:B------:R-:W-:Y:S01]  /*5e00*/  LDSM.16.MT88.4 R164, [R219+0x10880] ;  /* 0x01088000dba4783b */ /* 0x000fe20000004200 */
[----:B------:R-:W-:Y:S01]  /*5e10*/  PLOP3.LUT P0, PT, PT, PT, UP0, 0x80, 0x0 ;  /* 0x000000000000781c */ /* 0x000fe20003f0f008 */
[-C--:B------:R-:W-:Y:S03]  /*5e20*/  HMMA.16816.F32.BF16 R28, R168, R174.reuse, R28 ;  /* 0x000000aea81c723c */ /* 0x080fe6000004181c */
[----:B------:R-:W-:Y:S05]  /*5e30*/  RED.E.ADD.F32.FTZ.RN.STRONG.GPU [R176.64], R4 ;  /* 0x00000004b000798e */ /* 0x000fea000c10e796 */
[----:B------:R-:W-:Y:S01]  /*5e40*/  HMMA.16816.F32.BF16 R32, R188, R174, R32 ;  /* 0x000000aebc20723c */ /* 0x000fe20000041820 */
        /* <DEDUP_REMOVED lines=17> */
[----:B------:R-:W2:Y:S05]  /*5f60*/  LDSM.16.MT88.4 R12, [R0+0x24480] ;  /* 0x02448000000c783b */ /* 0x000eaa0000004200 */
[----:B------:R-:W-:Y:S05]  /*5f70*/  RED.E.ADD.F32.FTZ.RN.STRONG.GPU [R176.64+0x4000], R20 ;  /* 0x00400014b000798e */ /* 0x000fea000c10e796 */
[----:B------:R-:W-:Y:S05]  /*5f80*/  RED.E.ADD.F32.FTZ.RN.STRONG.GPU [R176.64+0x4400], R21 ;  /* 0x00440015b000798e */ /* 0x000fea000c10e796 */
[----:B------:R-:W3:Y:S05]  /*5f90*/  LDSM.16.MT88.4 R16, [R215+0x26480] ;  /* 0x02648000d710783b */ /* 0x000eea0000004200 */
[----:B------:R-:W-:Y:S05]  /*5fa0*/  RED.E.ADD.F32.FTZ.RN.STRONG.GPU [R176.64+0x4800], R22 ;  /* 0x00480016b000798e */ /* 0x000fea000c10e796 */
[----:B------:R-:W-:Y:S01]  /*5fb0*/  RED.E.ADD.F32.FTZ.RN.STRONG.GPU [R176.64+0x4c00], R23 ;  /* 0x004c0017b000798e */ /* 0x000fe2000c10e796 */
[-C--:B-1---5:R-:W-:Y:S04]  /*5fc0*/  HMMA.16816.F32.BF16 R100, R4, R8.reuse, R100 ;  /* 0x000000080464723c */ /* 0x0a2fe80000041864 */
[----:B------:R-:W1:Y:S05]  /*5fd0*/  LDSM.16.MT88.4 R20, [R0+0x26480] ;  /* 0x026480000014783b */ /* 0x000e6a0000004200 */
[----:B------:R-:W-:Y:S01]  /*5fe0*/  LDSM.16.MT88.4 R168, [R0+0x24c80] ;  /* 0x024c800000a8783b */ /* 0x000fe20000004200 */
[-C--:B--2---:R-:W-:Y:S04]  /*5ff0*/  HMMA.16816.F32.BF16 R104, R12, R8.reuse, R104 ;  /* 0x000000080c68723c */ /* 0x084fe80000041868 */
[----:B------:R-:W-:Y:S05]  /*6000*/  RED.E.ADD.F32.FTZ.RN.STRONG.GPU [R176.64+0x5000], R24 ;  /* 0x00500018b000798e */ /* 0x000fea000c10e796 */
[----:B------:R-:W-:Y:S05]  /*6010*/  RED.E.ADD.F32.FTZ.RN.STRONG.GPU [R176.64+0x5400], R25 ;  /* 0x00540019b000798e */ /* 0x000fea000c10e796 */
[----:B------:R-:W-:Y:S01]  /*6020*/  LDSM.16.MT88.4 R172, [R0+0x26c80] ;  /* 0x026c800000ac783b */ /* 0x000fe20000004200 */
[-C--:B---3--:R-:W-:Y:S04]  /*6030*/  HMMA.16816.F32.BF16 R108, R16, R8.reuse, R108 ;  /* 0x00000008106c723c */ /* 0x088fe8000004186c */
[----:B------:R-:W-:Y:S05]  /*6040*/  RED.E.ADD.F32.FTZ.RN.STRONG.GPU [R176.64+0x5800], R26 ;  /* 0x0058001ab000798e */ /* 0x000fea000c10e796 */
[----:B------:R-:W-:Y:S05]  /*6050*/  RED.E.ADD.F32.FTZ.RN.STRONG.GPU [R176.64+0x5c00], R27 ;  /* 0x005c001bb000798e */ /* 0x000fea000c10e796 */
[----:B------:R-:W2:Y:S01]  /*6060*/  LDSM.16.MT88.4 R24, [R219+0x12080] ;  /* 0x01208000db18783b */ /* 0x000ea20000004200 */
[C---:B-1----:R-:W-:Y:S04]  /*6070*/  HMMA.16816.F32.BF16 R112, R20.reuse, R8, R112 ;  /* 0x000000081470723c */ /* 0x042fe80000041870 */
[----:B------:R-:W-:Y:S05]  /*6080*/  RED.E.ADD.F32.FTZ.RN.STRONG.GPU [R176.64+0x6000], R32 ;  /* 0x00600020b000798e */ /* 0x000fea000c10e796 */
[----:B------:R-:W-:Y:S01]  /*6090*/  RED.E.ADD.F32.FTZ.RN.STRONG.GPU [R176.64+0x6400], R33 ;  /* 0x00640021b000798e */ /* 0x000fe2000c10e796 */
[-C--:B------:R-:W-:Y:S04]  /*60a0*/  HMMA.16816.F32.BF16 R116, R20, R10.reuse, R116 ;  /* 0x0000000a1474723c */ /* 0x080fe80000041874 */
[----:B------:R-:W-:Y:S04]  /*60b0*/  RED.E.ADD.F32.FTZ.RN.STRONG.GPU [R176.64+0x6800], R34 ;  /* 0x00680022b000798e */ /* 0x000fe8000c10e796 */
[-C--:B------:R-:W-:Y:S01]  /*60c0*/  HMMA.16816.F32.BF16 R120, R16, R10.reuse, R120 ;  /* 0x0000000a1078723c */ /* 0x080fe20000041878 */
[----:B------:R-:W-:Y:S05]  /*60d0*/  RED.E.ADD.F32.FTZ.RN.STRONG.GPU [R176.64+0x6c00], R35 ;  /* 0x006c0023b000798e */ /* 0x000fea000c10e796 */
[----:B------:R-:W1:Y:S02]  /*60e0*/  LDSM.16.MT88.4 R32, [R215+0x24c80] ;  /* 0x024c8000d720783b */ /* 0x000e640000004200 */
[-C--:B------:R-:W-:Y:S03]  /*60f0*/  HMMA.16816.F32.BF16 R124, R12, R10.reuse, R124 ;  /* 0x0000000a0c7c723c */ /* 0x080fe6000004187c */
[----:B------:R-:W-:Y:S05]  /*6100*/  RED.E.ADD.F32.FTZ.RN.STRONG.GPU [R176.64+0x7000], R28 ;  /* 0x0070001cb000798e */ /* 0x000fea000c10e796 */
[C---:B------:R-:W-:Y:S01]  /*6110*/  HMMA.16816.F32.BF16 R128, R4.reuse, R10, R128 ;  /* 0x0000000a0480723c */ /* 0x040fe20000041880 */
[----:B------:R-:W-:Y:S05]  /*6120*/  LDSM.16.MT88.4 R8, [R219+0x12880] ;  /* 0x01288000db08783b */ /* 0x000fea0000004200 */
[----:B------:R-:W-:Y:S02]  /*6130*/  RED.E.ADD.F32.FTZ.RN.STRONG.GPU [R176.64+0x7400], R29 ;  /* 0x0074001db000798e */ /* 0x000fe4000c10e796 */
[-C--:B--2---:R-:W-:Y:S03]  /*6140*/  HMMA.16816.F32.BF16 R132, R4, R24.reuse, R132 ;  /* 0x000000180484723c */ /* 0x084fe60000041884 */
[----:B------:R-:W-:Y:S05]  /*6150*/  RED.E.ADD.F32.FTZ.RN.STRONG.GPU [R176.64+0x7800], R30 ;  /* 0x0078001eb000798e */ /* 0x000fea000c10e796 */
[-C--:B------:R-:W-:Y:S01]  /*6160*/  HMMA.16816.F32.BF16 R136, R12, R24.reuse, R136 ;  /* 0x000000180c88723c */ /* 0x080fe20000041888 */
[----:B------:R-:W-:Y:S05]  /*6170*/  RED.E.ADD.F32.FTZ.RN.STRONG.GPU [R176.64+0x7c00], R31 ;  /* 0x007c001fb000798e */ /* 0x000fea000c10e796 */
[----:B------:R-:W2:Y:S02]  /*6180*/  LDSM.16.MT88.4 R28, [R215+0x26c80] ;  /* 0x026c8000d71c783b */ /* 0x000ea40000004200 */
[-C--:B------:R-:W-:Y:S03]  /*6190*/  HMMA.16816.F32.BF16 R140, R16, R24.reuse, R140 ;  /* 0x00000018108c723c */ /* 0x080fe6000004188c */
[----:B------:R-:W-:Y:S05]  /*61a0*/  LDSM.16.MT88.4 R176, [R215+0x27c80] ;  /* 0x027c8000d7b0783b */ /* 0x000fea0000004200 */
        /* <DEDUP_REMOVED lines=8> */
[----:B------:R-:W3:Y:S05]  /*6230*/  LDSM.16.MT88.4 R4, [R215+0x25480] ;  /* 0x02548000d704783b */ /* 0x000eea0000004200 */
[----:B------:R-:W4:Y:S02]  /*6240*/  LDSM.16.MT88.4 R24, [R0+0x27480] ;  /* 0x027480000018783b */ /* 0x000f240000004200 */
[-C--:B-1----:R-:W-:Y:S08]  /*6250*/  HMMA.16816.F32.BF16 R100, R32, R164.reuse, R100 ;  /* 0x000000a42064723c */ /* 0x082ff00000041864 */
[-C--:B------:R-:W-:Y:S08]  /*6260*/  HMMA.16816.F32.BF16 R104, R168, R164.reuse, R104 ;  /* 0x000000a4a868723c */ /* 0x080ff00000041868 */
[-C--:B--2---:R-:W-:Y:S08]  /*6270*/  HMMA.16816.F32.BF16 R108, R28, R164.reuse, R108 ;  /* 0x000000a41c6c723c */ /* 0x084ff0000004186c */
[C---:B------:R-:W-:Y:S08]  /*6280*/  HMMA.16816.F32.BF16 R112, R172.reuse, R164, R112 ;  /* 0x000000a4ac70723c */ /* 0x040ff00000041870 */
[-C--:B------:R-:W-:Y:S08]  /*6290*/  HMMA.16816.F32.BF16 R116, R172, R166.reuse, R116 ;  /* 0x000000a6ac74723c */ /* 0x080ff00000041874 */
[-C--:B------:R-:W-:Y:S08]  /*62a0*/  HMMA.16816.F32.BF16 R120, R28, R166.reuse, R120 ;  /* 0x000000a61c78723c */ /* 0x080ff00000041878 */
[-C--:B------:R-:W-:Y:S08]  /*62b0*/  HMMA.16816.F32.BF16 R124, R168, R166.reuse, R124 ;  /* 0x000000a6a87c723c */ /* 0x080ff0000004187c */
[C---:B------:R-:W-:Y:S01]  /*62c0*/  HMMA.16816.F32.BF16 R128, R32.reuse, R166, R128 ;  /* 0x000000a62080723c */ /* 0x040fe20000041880 */
[----:B------:R-:W1:Y:S07]  /*62d0*/  LDSM.16.MT88.4 R164, [R219+0x13080] ;  /* 0x01308000dba4783b */ /* 0x000e6e0000004200 */
[-C--:B------:R-:W-:Y:S08]  /*62e0*/  HMMA.16816.F32.BF16 R132, R32, R8.reuse, R132 ;  /* 0x000000082084723c */ /* 0x080ff00000041884 */
[-C--:B------:R-:W-:Y:S08]  /*62f0*/  HMMA.16816.F32.BF16 R136, R168, R8.reuse, R136 ;  /* 0x00000008a888723c */ /* 0x080ff00000041888 */
[-C--:B------:R-:W-:Y:S08]  /*6300*/  HMMA.16816.F32.BF16 R140, R28, R8.reuse, R140 ;  /* 0x000000081c8c723c */ /* 0x080ff0000004188c */
[C---:B------:R-:W-:Y:S08]  /*6310*/  HMMA.16816.F32.BF16 R144, R172.reuse, R8, R144 ;  /* 0x00000008ac90723c */ /* 0x040ff00000041890 */
[-C--:B------:R-:W-:Y:S01]  /*6320*/  HMMA.16816.F32.BF16 R148, R172, R10.reuse, R148 ;  /* 0x0000000aac94723c */ /* 0x080fe20000041894 */
[----:B------:R-:W-:Y:S07]  /*6330*/  LDSM.16.MT88.4 R172, [R0+0x25c80] ;  /* 0x025c800000ac783b */ /* 0x000fee0000004200 */
[-C--:B------:R-:W-:Y:S01]  /*6340*/  HMMA.16816.F32.BF16 R152, R28, R10.reuse, R152 ;  /* 0x0000000a1c98723c */ /* 0x080fe20000041898 */
[----:B------:R-:W-:Y:S07]  /*6350*/  LDSM.16.MT88.4 R28, [R215+0x25c80] ;  /* 0x025c8000d71c783b */ /* 0x000fee0000004200 */
[-C--:B------:R-:W-:Y:S01]  /*6360*/  HMMA.16816.F32.BF16 R156, R168, R10.reuse, R156 ;  /* 0x0000000aa89c723c */ /* 0x080fe2000004189c */
[----:B------:R-:W2:Y:S07]  /*6370*/  LDSM.16.MT88.4 R168, [R219+0x11880] ;  /* 0x01188000dba8783b */ /* 0x000eae0000004200 */
[----:B------:R-:W-:Y:S01]  /*6380*/  HMMA.16816.F32.BF16 R160, R32, R10, R160 ;  /* 0x0000000a20a0723c */ /* 0x000fe200000418a0 */
[----:B------:R-:W1:Y:S07]  /*6390*/  LDSM.16.MT88.4 R8, [R219+0x13880] ;  /* 0x01388000db08783b */ /* 0x000e6e0000004200 */
[-C--:B---3--:R-:W-:Y:S08]  /*63a0*/  HMMA.16816.F32.BF16 R100, R4, R12.reuse, R100 ;  /* 0x0000000c0464723c */ /* 0x088ff00000041864 */
[-C--:B------:R-:W-:Y:S08]  /*63b0*/  HMMA.16816.F32.BF16 R104, R16, R12.reuse, R104 ;  /* 0x0000000c1068723c */ /* 0x080ff00000041868 */
[-C--:B------:R-:W-:Y:S08]  /*63c0*/  HMMA.16816.F32.BF16 R108, R20, R12.reuse, R108 ;  /* 0x0000000c146c723c */ /* 0x080ff0000004186c */
[C---:B----4-:R-:W-:Y:S08]  /*63d0*/  HMMA.16816.F32.BF16 R112, R24.reuse, R12, R112 ;  /* 0x0000000c1870723c */ /* 0x050ff00000041870 */
[-C--:B------:R-:W-:Y:S08]  /*63e0*/  HMMA.16816.F32.BF16 R116, R24, R14.reuse, R116 ;  /* 0x0000000e1874723c */ /* 0x080ff00000041874 */
[-C--:B------:R-:W-:Y:S08]  /*63f0*/  HMMA.16816.F32.BF16 R120, R20, R14.reuse, R120 ;  /* 0x0000000e1478723c */ /* 0x080ff00000041878 */
[-C--:B------:R-:W-:Y:S08]  /*6400*/  HMMA.16816.F32.BF16 R124, R16, R14.reuse, R124 ;  /* 0x0000000e107c723c */ /* 0x080ff0000004187c */
[C---:B------:R-:W-:Y:S08]  /*6410*/  HMMA.16816.F32.BF16 R128, R4.reuse, R14, R128 ;  /* 0x0000000e0480723c */ /* 0x040ff00000041880 */
[-C--:B-1----:R-:W-:Y:S08]  /*6420*/  HMMA.16816.F32.BF16 R132, R4, R164.reuse, R132 ;  /* 0x000000a40484723c */ /* 0x082ff00000041884 */
[-C--:B------:R-:W-:Y:S08]  /*6430*/  HMMA.16816.F32.BF16 R136, R16, R164.reuse, R136 ;  /* 0x000000a41088723c */ /* 0x080ff00000041888 */
[-C--:B------:R-:W-:Y:S08]  /*6440*/  HMMA.16816.F32.BF16 R140, R20, R164.reuse, R140 ;  /* 0x000000a4148c723c */ /* 0x080ff0000004188c */
[C---:B------:R-:W-:Y:S08]  /*6450*/  HMMA.16816.F32.BF16 R144, R24.reuse, R164, R144 ;  /* 0x000000a41890723c */ /* 0x040ff00000041890 */
[-C--:B------:R-:W-:Y:S08]  /*6460*/  HMMA.16816.F32.BF16 R148, R24, R166.reuse, R148 ;  /* 0x000000a61894723c */ /* 0x080ff00000041894 */
[-C--:B------:R-:W-:Y:S08]  /*6470*/  HMMA.16816.F32.BF16 R152, R20, R166.reuse, R152 ;  /* 0x000000a61498723c */ /* 0x080ff00000041898 */
[-C--:B------:R-:W-:Y:S08]  /*6480*/  HMMA.16816.F32.BF16 R156, R16, R166.reuse, R156 ;  /* 0x000000a6109c723c */ /* 0x080ff0000004189c */
[----:B------:R-:W-:Y:S08]  /*6490*/  HMMA.16816.F32.BF16 R160, R4, R166, R160 ;  /* 0x000000a604a0723c */ /* 0x000ff000000418a0 */
[-C--:B--2---:R-:W-:Y:S08]  /*64a0*/  HMMA.16816.F32.BF16 R100, R28, R168.reuse, R100 ;  /* 0x000000a81c64723c */ /* 0x084ff00000041864 */
[-C--:B------:R-:W-:Y:S08]  /*64b0*/  HMMA.16816.F32.BF16 R104, R172, R168.reuse, R104 ;  /* 0x000000a8ac68723c */ /* 0x080ff00000041868 */
[-C--:B------:R-:W-:Y:S08]  /*64c0*/  HMMA.16816.F32.BF16 R108, R176, R168.reuse, R108 ;  /* 0x000000a8b06c723c */ /* 0x080ff0000004186c */
[C---:B------:R-:W-:Y:S08]  /*64d0*/  HMMA.16816.F32.BF16 R112, R180.reuse, R168, R112 ;  /* 0x000000a8b470723c */ /* 0x040ff00000041870 */
[-C--:B------:R-:W-:Y:S08]  /*64e0*/  HMMA.16816.F32.BF16 R116, R180, R170.reuse, R116 ;  /* 0x000000aab474723c */ /* 0x080ff00000041874 */
        /* <DEDUP_REMOVED lines=10> */
[----:B------:R-:W-:Y:S01]  /*6590*/  HMMA.16816.F32.BF16 R160, R28, R10, R160 ;  /* 0x0000000a1ca0723c */ /* 0x000fe200000418a0 */
[----:B------:R-:W-:-:S07]  /*65a0*/  @!P0 BRA `(.L_x_1024) ;  /* 0xffffbd4000008947 */ /* 0x000fce000383ffff */
.L_x_1021:
[----:B------:R-:W2:Y:S01]  /*65b0*/  S2R R0, SR_TID.X ;  /* 0x0000000000007919 */ /* 0x000ea20000002100 */
[----:B------:R-:W-:Y:S01]  /*65c0*/  IMAD.SHL.U32 R226, R226, 0x8, RZ ;  /* 0x00000008e2e27824 */ /* 0x000fe200078e00ff */
[----:B------:R-:W-:Y:S01]  /*65d0*/  F2FP.BF16.PACK_AB R36, R37, R36 ;  /* 0x000000242524723e */ /* 0x000fe200000010ff */
[----:B------:R-:W-:Y:S01]  /*65e0*/  IMAD.SHL.U32 R225, R225, 0x2, RZ ;  /* 0x00000002e1e17824 */ /* 0x000fe200078e00ff */
[----:B------:R-:W-:Y:S01]  /*65f0*/  BAR.SYNC.DEFER_BLOCKING 0x1, 0x100 ;  /* 0x0044000000007b1d */ /* 0x000fe20000010000 */
[----:B------:R-:W-:Y:S01]  /*6600*/  F2FP.BF16.PACK_AB R38, R39, R38 ;  /* 0x000000262726723e */ /* 0x000fe200000010ff */
[----:B------:R-:W-:Y:S01]  /*6610*/  FMUL.FTZ R100, R100, c[0x0][0x298] ;  /* 0x0000a60064647a20 */ /* 0x000fe20000410000 */
[----:B------:R-:W-:Y:S01]  /*6620*/  F2FP.BF16.PACK_AB R64, R65, R64 ;  /* 0x000000404140723e */ /* 0x000fe200000010ff */
[----:B------:R-:W-:Y:S01]  /*6630*/  FMUL.FTZ R101, R101, c[0x0][0x298] ;  /* 0x0000a60065657a20 */ /* 0x000fe20000410000 */
[----:B------:R-:W-:Y:S01]  /*6640*/  IADD3 R7, R225, 0x440, RZ ;  /* 0x00000440e1077810 */ /* 0x000fe20007ffe0ff */
[----:B------:R-:W-:Y:S01]  /*6650*/  FMUL.FTZ R102, R102, c[0x0][0x298] ;  /* 0x0000a60066667a20 */ /* 0x000fe20000410000 */
[----:B------:R-:W-:Y:S01]  /*6660*/  F2FP.BF16.PACK_AB R66, R67, R66 ;  /* 0x000000424342723e */ /* 0x000fe200000010ff */
        /* <DEDUP_REMOVED lines=13> */
[----:B--2---:R-:W-:Y:S01]  /*6740*/  SHF.R.S32.HI R2, RZ, 0x1f, R0 ;  /* 0x0000001fff027819 */ /* 0x004fe20000011400 */
[----:B------:R-:W-:Y:S01]  /*6750*/  FMUL.FTZ R106, R106, c[0x0][0x298] ;  /* 0x0000a6006a6a7a20 */ /* 0x000fe20000410000 */
[----:B------:R-:W-:Y:S01]  /*6760*/  IADD3 R8, R225, 0x2040, RZ ;  /* 0x00002040e1087810 */ /* 0x000fe20007ffe0ff */
[----:B------:R-:W-:Y:S01]  /*6770*/  STS [R225+0x8080], R36 ;  /* 0x00808024e1007388 */ /* 0x000fe20000000800 */
[C---:B------:R-:W-:Y:S01]  /*6780*/  LEA.HI R3, R2.reuse, R228, RZ, 0x2 ;  /* 0x000000e402037211 */ /* 0x040fe200078f10ff */
[----:B------:R-:W-:Y:S01]  /*6790*/  FMUL.FTZ R107, R107, c[0x0][0x298] ;  /* 0x0000a6006b6b7a20 */ /* 0x000fe20000410000 */
[----:B------:R-:W-:Y:S01]  /*67a0*/  LEA.HI R2, R2, R0, RZ, 0x4 ;  /* 0x0000000002027211 */ /* 0x000fe200078f20ff */
[----:B------:R-:W-:Y:S01]  /*67b0*/  STS [R225+0x8480], R38 ;  /* 0x00848026e1007388 */ /* 0x000fe20000000800 */
[--C-:B------:R-:W-:Y:S01]  /*67c0*/  SHF.R.S32.HI R4, RZ, 0x2, R3.reuse ;  /* 0x00000002ff047819 */ /* 0x100fe20000011403 */
[----:B------:R-:W-:Y:S01]  /*67d0*/  FMUL.FTZ R124, R124, c[0x0][0x298] ;  /* 0x0000a6007c7c7a20 */ /* 0x000fe20000410000 */
[----:B------:R-:W-:Y:S01]  /*67e0*/  SHF.R.S32.HI R3, RZ, 0x1f, R3 ;  /* 0x0000001fff037819 */ /* 0x000fe20000011403 */
[----:B------:R-:W-:Y:S01]  /*67f0*/  FMUL.FTZ R125, R125, c[0x0][0x298] ;  /* 0x0000a6007d7d7a20 */ /* 0x000fe20000410000 */
[----:B------:R-:W-:Y:S01]  /*6800*/  LOP3.LUT R5, R2, 0xfffffff0, RZ, 0xc0, !PT ;  /* 0xfffffff002057812 */ /* 0x000fe200078ec0ff */
[----:B------:R-:W-:Y:S01]  /*6810*/  FMUL.FTZ R126, R126, c[0x0][0x298] ;  /* 0x0000a6007e7e7a20 */ /* 0x000fe20000410000 */
[----:B------:R-:W-:Y:S01]  /*6820*/  LEA.HI R3, R3, R4, RZ, 0x3 ;  /* 0x0000000403037211 */ /* 0x000fe200078f18ff */
[----:B------:R-:W-:Y:S01]  /*6830*/  FMUL.FTZ R127, R127, c[0x0][0x298] ;  /* 0x0000a6007f7f7a20 */ /* 0x000fe20000410000 */
[----:B------:R-:W-:Y:S01]  /*6840*/  SHF.R.S32.HI R6, RZ, 0x4, R2 ;  /* 0x00000004ff067819 */ /* 0x000fe20000011402 */
[----:B------:R-:W-:Y:S01]  /*6850*/  IMAD.IADD R0, R0, 0x1, -R5 ;  /* 0x0000000100007824 */ /* 0x000fe200078e0a05 */
[----:B------:R-:W-:Y:S01]  /*6860*/  LOP3.LUT R3, R3, 0xfffffff8, RZ, 0xc0, !PT ;  /* 0xfffffff803037812 */ /* 0x000fe200078ec0ff */
[----:B------:R-:W-:Y:S01]  /*6870*/  FMUL.FTZ R108, R108, c[0x0][0x298] ;  /* 0x0000a6006c6c7a20 */ /* 0x000fe20000410000 */
[----:B------:R-:W-:Y:S01]  /*6880*/  F2FP.BF16.PACK_AB R56, R57, R56 ;  /* 0x000000383938723e */ /* 0x000fe200000010ff */
[----:B------:R-:W-:Y:S01]  /*6890*/  FMUL.FTZ R109, R109, c[0x0][0x298] ;  /* 0x0000a6006d6d7a20 */ /* 0x000fe20000410000 */
[----:B------:R-:W-:Y:S01]  /*68a0*/  IADD3 R11, R225, 0x2440, RZ ;  /* 0x00002440e10b7810 */ /* 0x000fe20007ffe0ff */
[----:B------:R-:W-:Y:S01]  /*68b0*/  IMAD.IADD R3, R4, 0x1, -R3 ;  /* 0x0000000104037824 */ /* 0x000fe200078e0a03 */
[----:B------:R-:W-:Y:S01]  /*68c0*/  SHF.R.S32.HI R4, RZ, 0x1f, R228 ;  /* 0x0000001fff047819 */ /* 0x000fe200000114e4 */
[----:B------:R-:W-:Y:S01]  /*68d0*/  FMUL.FTZ R110, R110, c[0x0][0x298] ;  /* 0x0000a6006e6e7a20 */ /* 0x000fe20000410000 */
[----:B------:R-:W-:Y:S01]  /*68e0*/  F2FP.BF16.PACK_AB R58, R59, R58 ;  /* 0x0000003a3b3a723e */ /* 0x000fe200000010ff */
[----:B------:R-:W-:Y:S01]  /*68f0*/  FMUL.FTZ R111, R111, c[0x0][0x298] ;  /* 0x0000a6006f6f7a20 */ /* 0x000fe20000410000 */
[----:B------:R-:W-:Y:S01]  /*6900*/  LOP3.LUT R3, R3, 0x4, RZ, 0xc0, !PT ;  /* 0x0000000403037812 */ /* 0x000fe200078ec0ff */
[----:B------:R-:W-:Y:S01]  /*6910*/  FMUL.FTZ R120, R120, c[0x0][0x298] ;  /* 0x0000a60078787a20 */ /* 0x000fe20000410000 */
[-C--:B------:R-:W-:Y:S01]  /*6920*/  LEA.HI R5, R4, R228.reuse, RZ, 0x7 ;  /* 0x000000e404057211 */ /* 0x080fe200078f38ff */
[----:B------:R-:W-:Y:S01]  /*6930*/  FMUL.FTZ R121, R121, c[0x0][0x298] ;  /* 0x0000a60079797a20 */ /* 0x000fe20000410000 */
[----:B------:R-:W-:Y:S01]  /*6940*/  ISETP.NE.AND P0, PT, R3, RZ, PT ;  /* 0x000000ff0300720c */ /* 0x000fe20003f05270 */
[----:B------:R-:W-:Y:S01]  /*6950*/  IMAD.SHL.U32 R3, R6, 0x40, RZ ;  /* 0x0000004006037824 */ /* 0x000fe200078e00ff */
[----:B------:R-:W-:Y:S01]  /*6960*/  LEA.HI R2, R4, R228, RZ, 0x4 ;  /* 0x000000e404027211 */ /* 0x000fe200078f20ff */
[----:B------:R-:W-:Y:S01]  /*6970*/  IMAD.SHL.U32 R5, R5, 0x4, RZ ;  /* 0x0000000405057824 */ /* 0x000fe200078e00ff */
[----:B------:R-:W-:Y:S01]  /*6980*/  SHF.R.S32.HI R4, RZ, 0x1f, R0 ;  /* 0x0000001fff047819 */ /* 0x000fe20000011400 */
[----:B------:R-:W-:Y:S01]  /*6990*/  FMUL.FTZ R122, R122, c[0x0][0x298] ;  /* 0x0000a6007a7a7a20 */ /* 0x000fe20000410000 */
[----:B------:R-:W-:Y:S01]  /*69a0*/  LOP3.LUT R3, R3, 0x1c0, RZ, 0xc0, !PT ;  /* 0x000001c003037812 */ /* 0x000fe200078ec0ff */
[----:B------:R-:W-:Y:S01]  /*69b0*/  FMUL.FTZ R123, R123, c[0x0][0x298] ;  /* 0x0000a6007b7b7a20 */ /* 0x000fe20000410000 */
[----:B------:R-:W-:Y:S01]  /*69c0*/  LEA.HI R4, R4, R0, RZ, 0x3 ;  /* 0x0000000004047211 */ /* 0x000fe200078f18ff */
[----:B------:R-:W-:Y:S01]  /*69d0*/  FMUL.FTZ R112, R112, c[0x0][0x298] ;  /* 0x0000a60070707a20 */ /* 0x000fe20000410000 */
[----:B------:R-:W-:Y:S01]  /*69e0*/  LOP3.LUT R226, R3, 0x38, R226, 0xf8, !PT ;  /* 0x0000003803e27812 */ /* 0x000fe200078ef8e2 */
[----:B------:R-:W-:Y:S01]  /*69f0*/  FMUL.FTZ R113, R113, c[0x0][0x298] ;  /* 0x0000a60071717a20 */ /* 0x000fe20000410000 */
[----:B------:R-:W-:Y:S01]  /*6a00*/  SHF.R.U32.HI R3, RZ, 0x3, R3 ;  /* 0x00000003ff037819 */ /* 0x000fe20000011603 */
[----:B------:R-:W-:Y:S01]  /*6a10*/  FMUL.FTZ R114, R114, c[0x0][0x298] ;  /* 0x0000a60072727a20 */ /* 0x000fe20000410000 */
[----:B------:R-:W-:Y:S01]  /*6a20*/  LOP3.LUT R5, R5, 0x7ffffe00, RZ, 0xc0, !PT ;  /* 0x7ffffe0005057812 */ /* 0x000fe200078ec0ff */
[----:B------:R-:W-:Y:S01]  /*6a30*/  FMUL.FTZ R115, R115, c[0x0][0x298] ;  /* 0x0000a60073737a20 */ /* 0x000fe20000410000 */
[----:B------:R-:W-:Y:S01]  /*6a40*/  SHF.R.S32.HI R4, RZ, 0x3, R4 ;  /* 0x00000003ff047819 */ /* 0x000fe20000011404 */
[----:B------:R-:W-:Y:S01]  /*6a50*/  FMUL.FTZ R116, R116, c[0x0][0x298] ;  /* 0x0000a60074747a20 */ /* 0x000fe20000410000 */
[----:B------:R-:W-:Y:S01]  /*6a60*/  LOP3.LUT R3, R226, R3, RZ, 0x3c, !PT ;  /* 0x00000003e2037212 */ /* 0x000fe200078e3cff */
[----:B------:R-:W-:Y:S01]  /*6a70*/  FMUL.FTZ R117, R117, c[0x0][0x298] ;  /* 0x0000a60075757a20 */ /* 0x000fe20000410000 */
[C---:B------:R-:W-:Y:S01]  /*6a80*/  IADD3 R0, R225.reuse, 0x40, RZ ;  /* 0x00000040e1007810 */ /* 0x040fe20007ffe0ff */
[----:B------:R-:W-:Y:S01]  /*6a90*/  IMAD R4, R4, 0x2000, R5 ;  /* 0x0000200004047824 */ /* 0x000fe200078e0205 */
[C---:B------:R-:W-:Y:S01]  /*6aa0*/  @P0 IADD3 R0, R225.reuse, -0x40, RZ ;  /* 0xffffffc0e1000810 */ /* 0x040fe20007ffe0ff */
[----:B------:R-:W-:Y:S01]  /*6ab0*/  FMUL.FTZ R118, R118, c[0x0][0x298] ;  /* 0x0000a60076767a20 */ /* 0x000fe20000410000 */
[C---:B------:R-:W-:Y:S01]  /*6ac0*/  @P0 IADD3 R7, R225.reuse, 0x3c0, RZ ;  /* 0x000003c0e1070810 */ /* 0x040fe20007ffe0ff */
[----:B------:R-:W-:Y:S01]  /*6ad0*/  IMAD.IADD R3, R4, 0x1, R3 ;  /* 0x0000000104037824 */ /* 0x000fe200078e0203 */
[C---:B------:R-:W-:Y:S01]  /*6ae0*/  IADD3 R5, R225.reuse, 0x1040, RZ ;  /* 0x00001040e1057810 */ /* 0x040fe20007ffe0ff */
[----:B------:R-:W-:Y:S01]  /*6af0*/  STS [R0+0x8080], R64 ;  /* 0x0080804000007388 */ /* 0x000fe20000000800 */
[----:B------:R-:W-:Y:S01]  /*6b00*/  IADD3 R4, R225, 0x1440, RZ ;  /* 0x00001440e1047810 */ /* 0x000fe20007ffe0ff */
[----:B------:R-:W-:Y:S01]  /*6b10*/  FMUL.FTZ R119, R119, c[0x0][0x298] ;  /* 0x0000a60077777a20 */ /* 0x000fe20000410000 */
[C---:B------:R-:W-:Y:S01]  /*6b20*/  @P0 IADD3 R5, R225.reuse, 0xfc0, RZ ;  /* 0x00000fc0e1050810 */ /* 0x040fe20007ffe0ff */
[----:B------:R-:W-:Y:S01]  /*6b30*/  STS [R7+0x8080], R66 ;  /* 0x0080804207007388 */ /* 0x000fe20000000800 */
[C---:B------:R-:W-:Y:S01]  /*6b40*/  @P0 IADD3 R4, R225.reuse, 0x13c0, RZ ;  /* 0x000013c0e1040810 */ /* 0x040fe20007ffe0ff */
[----:B------:R-:W-:Y:S01]  /*6b50*/  FMUL.FTZ R132, R132, c[0x0][0x298] ;  /* 0x0000a60084847a20 */ /* 0x000fe20000410000 */
[C---:B------:R-:W-:Y:S01]  /*6b60*/  @P0 IADD3 R8, R225.reuse, 0x1fc0, RZ ;  /* 0x00001fc0e1080810 */ /* 0x040fe20007ffe0ff */
[----:B------:R-:W-:Y:S01]  /*6b70*/  STS [R225+0x9080], R40 ;  /* 0x00908028e1007388 */ /* 0x000fe20000000800 */
[----:B------:R-:W-:Y:S01]  /*6b80*/  @P0 IADD3 R11, R225, 0x23c0, RZ ;  /* 0x000023c0e10b0810 */ /* 0x000fe20007ffe0ff */
[----:B------:R-:W-:Y:S01]  /*6b90*/  FMUL.FTZ R133, R133, c[0x0][0x298] ;  /* 0x0000a60085857a20 */ /* 0x000fe20000410000 */
[----:B------:R-:W-:Y:S01]  /*6ba0*/  F2FP.BF16.PACK_AB R48, R49, R48 ;  /* 0x000000303130723e */ /* 0x000fe200000010ff */
[----:B------:R-:W-:Y:S01]  /*6bb0*/  STS [R225+0x9480], R42 ;  /* 0x0094802ae1007388 */ /* 0x000fe20000000800 */
[----:B------:R-:W-:Y:S01]  /*6bc0*/  F2FP.BF16.PACK_AB R50, R51, R50 ;  /* 0x000000323332723e */ /* 0x000fe200000010ff */
[----:B------:R-:W-:Y:S01]  /*6bd0*/  FMUL.FTZ R134, R134, c[0x0][0x298] ;  /* 0x0000a60086867a20 */ /* 0x000fe20000410000 */
[----:B-1----:R-:W-:Y:S01]  /*6be0*/  IADD3 R10, R225, 0x3040, RZ ;  /* 0x00003040e10a7810 */ /* 0x002fe20007ffe0ff */
[----:B------:R-:W-:Y:S01]  /*6bf0*/  STS [R5+0x8080], R60 ;  /* 0x0080803c05007388 */ /* 0x000fe20000000800 */
[----:B------:R-:W-:Y:S01]  /*6c00*/  F2FP.BF16.PACK_AB R52, R53, R52 ;  /* 0x000000343534723e */ /* 0x000fe200000010ff */
[----:B------:R-:W-:Y:S01]  /*6c10*/  FMUL.FTZ R135, R135, c[0x0][0x298] ;  /* 0x0000a60087877a20 */ /* 0x000fe20000410000 */
[C---:B------:R-:W-:Y:S01]  /*6c20*/  IADD3 R9, R225.reuse, 0x3440, RZ ;  /* 0x00003440e1097810 */ /* 0x040fe20007ffe0ff */
[----:B------:R-:W-:Y:S01]  /*6c30*/  STS [R4+0x8080], R62 ;  /* 0x0080803e04007388 */ /* 0x000fe20000000800 */
[----:B------:R-:W-:Y:S01]  /*6c40*/  @P0 IADD3 R10, R225, 0x2fc0, RZ ;  /* 0x00002fc0e10a0810 */ /* 0x000fe20007ffe0ff */
[----:B------:R-:W-:Y:S01]  /*6c50*/  FMUL.FTZ R160, R160, c[0x0][0x298] ;  /* 0x0000a600a0a07a20 */ /* 0x000fe20000410000 */
[----:B------:R-:W-:Y:S01]  /*6c60*/  F2FP.BF16.PACK_AB R54, R55, R54 ;  /* 0x000000363736723e */ /* 0x000fe200000010ff */
[----:B------:R-:W-:Y:S01]  /*6c70*/  STS [R225+0xa080], R44 ;  /* 0x00a0802ce1007388 */ /* 0x000fe20000000800 */
[----:B------:R-:W-:Y:S01]  /*6c80*/  @P0 IADD3 R9, R225, 0x33c0, RZ ;  /* 0x000033c0e1090810 */ /* 0x000fe20007ffe0ff */
        /* <DEDUP_REMOVED lines=46> */
[----:B------:R1:W-:Y:S01]  /*6f70*/  STS [R225+0xd080], R72 ;  /* 0x00d08048e1007388 */ /* 0x0003e20000000800 */
        /* <DEDUP_REMOVED lines=45> */
[----:B------:R-:W-:Y:S01]  /*7250*/  ULDC.64 UR4, c[0x0][0x338] ;  /* 0x0000ce0000047ab9 */ /* 0x000fe20000000a00 */
[----:B------:R-:W-:Y:S01]  /*7260*/  F2FP.BF16.PACK_AB R142, R143, R142 ;  /* 0x0000008e8f8e723e */ /* 0x000fe200000010ff */
[----:B------:R-:W-:Y:S01]  /*7270*/  STS [R225+0x80], R100 ;  /* 0x00008064e1007388 */ /* 0x000fe20000000800 */
[----:B------:R-:W-:Y:S01]  /*7280*/  F2FP.BF16.PACK_AB R152, R153, R152 ;  /* 0x000000989998723e */ /* 0x000fe200000010ff */
[----:B------:R-:W-:Y:S01]  /*7290*/  UIMAD UR4, UR24, UR4, URZ ;  /* 0x00000004180472a4 */ /* 0x000fe2000f8e023f */
[----:B------:R-:W-:Y:S01]  /*72a0*/  F2FP.BF16.PACK_AB R154, R155, R154 ;  /* 0x0000009a9b9a723e */ /* 0x000fe200000010ff */
[----:B------:R-:W-:Y:S01]  /*72b0*/  STS [R225+0x480], R102 ;  /* 0x00048066e1007388 */ /* 0x000fe20000000800 */
[----:B------:R-:W-:Y:S01]  /*72c0*/  F2FP.BF16.PACK_AB R144, R145, R144 ;  /* 0x000000909190723e */ /* 0x000fe200000010ff */
[----:B------:R-:W-:Y:S01]  /*72d0*/  UIMAD UR7, UR10, UR5, UR4 ;  /* 0x000000050a0772a4 */ /* 0x000fe2000f8e0204 */
[----:B------:R-:W-:Y:S01]  /*72e0*/  F2FP.BF16.PACK_AB R146, R147, R146 ;  /* 0x000000929392723e */ /* 0x000fe200000010ff */
[----:B------:R-:W-:Y:S01]  /*72f0*/  STS [R0+0x80], R128 ;  /* 0x0000808000007388 */ /* 0x000fe20000000800 */
[----:B------:R-:W-:Y:S01]  /*7300*/  F2FP.BF16.PACK_AB R148, R149, R148 ;  /* 0x000000949594723e */ /* 0x000fe200000010ff */
[----:B------:R-:W-:Y:S01]  /*7310*/  USHF.R.S32.HI UR6, URZ, 0x1f, UR18 ;  /* 0x0000001f3f067899 */ /* 0x000fe20008011412 */
[----:B------:R-:W-:Y:S01]  /*7320*/  F2FP.BF16.PACK_AB R150, R151, R150 ;  /* 0x000000969796723e */ /* 0x000fe200000010ff */
[----:B------:R2:W-:Y:S01]  /*7330*/  STS [R7+0x80], R130 ;  /* 0x0000808207007388 */ /* 0x0005e20000000800 */
[----:B------:R-:W-:Y:S01]  /*7340*/  LOP3.LUT R2, R2, 0xfffffff0, RZ, 0xc0, !PT ;  /* 0xfffffff002027812 */ /* 0x000fe200078ec0ff */
[----:B------:R-:W-:Y:S01]  /*7350*/  ULDC.64 UR4, c[0x0][0x340] ;  /* 0x0000d00000047ab9 */ /* 0x000fe20000000a00 */
[----:B------:R-:W-:Y:S01]  /*7360*/  BSSY B0, `(.L_x_1025) ;  /* 0x000004a000007945 */ /* 0x000fe20003800000 */
[----:B------:R-:W-:Y:S01]  /*7370*/  STS [R225+0x1080], R104 ;  /* 0x00108068e1007388 */ /* 0x000fe20000000800 */
[----:B------:R-:W-:Y:S01]  /*7380*/  UIMAD UR4, UR6, UR4, URZ ;  /* 0x00000004060472a4 */ /* 0x000fe2000f8e023f */
[----:B------:R-:W-:-:S02]  /*7390*/  IMAD.IADD R2, R228, 0x1, -R2 ;  /* 0x00000001e4027824 */ /* 0x000fc400078e0a02 */
[----:B------:R-:W-:Y:S01]  /*73a0*/  STS [R225+0x1480], R106 ;  /* 0x0014806ae1007388 */ /* 0x000fe20000000800 */
[----:B------:R-:W-:Y:S01]  /*73b0*/  UIMAD UR4, UR18, UR5, UR4 ;  /* 0x00000005120472a4 */ /* 0x000fe2000f8e0204 */
[----:B-1----:R-:W-:Y:S02]  /*73c0*/  IMAD.SHL.U32 R72, R2, 0x8, RZ ;  /* 0x0000000802487824 */ /* 0x002fe400078e00ff */
[----:B------:R-:W-:Y:S01]  /*73d0*/  STS [R5+0x80], R124 ;  /* 0x0000807c05007388 */ /* 0x000fe20000000800 */
[----:B------:R-:W-:Y:S02]  /*73e0*/  IMAD.U32 R2, RZ, RZ, UR10 ;  /* 0x0000000aff027e24 */ /* 0x000fe4000f8e00ff */
[--C-:B------:R-:W-:Y:S01]  /*73f0*/  SHF.R.S32.HI R73, RZ, 0x1f, R72.reuse ;  /* 0x0000001fff497819 */ /* 0x100fe20000011448 */
[----:B------:R1:W-:Y:S04]  /*7400*/  STS [R4+0x80], R126 ;  /* 0x0000807e04007388 */ /* 0x0003e80000000800 */
[----:B------:R-:W-:Y:S01]  /*7410*/  STS [R225+0x2080], R108 ;  /* 0x0020806ce1007388 */ /* 0x000fe20000000800 */
[----:B------:R-:W-:-:S03]  /*7420*/  IMAD.WIDE.U32 R68, R2, c[0x0][0x338], R72 ;  /* 0x0000ce0002447a25 */ /* 0x000fc600078e0048 */
[----:B------:R-:W-:Y:S01]  /*7430*/  STS [R225+0x2480], R110 ;  /* 0x0024806ee1007388 */ /* 0x000fe20000000800 */
[----:B--2---:R-:W-:Y:S02]  /*7440*/  SHF.R.S32.HI R7, RZ, 0x1f, R6 ;  /* 0x0000001fff077819 */ /* 0x004fe40000011406 */
[----:B------:R-:W-:Y:S01]  /*7450*/  IADD3 R69, R69, UR7, RZ ;  /* 0x0000000745457c10 */ /* 0x000fe2000fffe0ff */
[----:B------:R-:W-:Y:S04]  /*7460*/  STS [R8+0x80], R120 ;  /* 0x0000807808007388 */ /* 0x000fe80000000800 */
[----:B------:R-:W-:Y:S04]  /*7470*/  STS [R11+0x80], R122 ;  /* 0x0000807a0b007388 */ /* 0x000fe80000000800 */
[----:B------:R-:W-:Y:S04]  /*7480*/  STS [R225+0x3080], R112 ;  /* 0x00308070e1007388 */ /* 0x000fe80000000800 */
[----:B------:R-:W-:Y:S01]  /*7490*/  STS [R225+0x3480], R114 ;  /* 0x00348072e1007388 */ /* 0x000fe20000000800 */
[----:B-1----:R-:W-:-:S03]  /*74a0*/  IMAD.MOV.U32 R4, RZ, RZ, -0x80 ;  /* 0xffffff80ff047424 */ /* 0x002fc600078e00ff */
        /* <DEDUP_REMOVED lines=18> */
[----:B------:R-:W-:Y:S06]  /*75d0*/  BAR.SYNC.DEFER_BLOCKING 0x1, 0x100 ;  /* 0x0044000000007b1d */ /* 0x000fec0000010000 */
[----:B-1----:R-:W1:Y:S04]  /*75e0*/  S2R R0, SR_CTAID.X ;  /* 0x0000000000007919 */ /* 0x002e680000002500 */
[----:B------:R2:W3:Y:S04]  /*75f0*/  LDS.128 R64, [R3+0x8880] ;  /* 0x0088800003407984 */ /* 0x0004e80000000c00 */
[----:B------:R2:W4:Y:S04]  /*7600*/  LDS.128 R60, [R3+0x9080] ;  /* 0x00908000033c7984 */ /* 0x0005280000000c00 */
[----:B------:R2:W2:Y:S04]  /*7610*/  LDS.128 R56, [R3+0x9880] ;  /* 0x0098800003387984 */ /* 0x0004a80000000c00 */
[----:B------:R2:W2:Y:S04]  /*7620*/  LDS.128 R52, [R3+0xa080] ;  /* 0x00a0800003347984 */ /* 0x0004a80000000c00 */
[----:B------:R2:W2:Y:S04]  /*7630*/  LDS.128 R48, [R3+0xa880] ;  /* 0x00a8800003307984 */ /* 0x0004a80000000c00 */
[----:B------:R2:W2:Y:S01]  /*7640*/  LDS.128 R44, [R3+0xb080] ;  /* 0x00b08000032c7984 */ /* 0x0004a20000000c00 */
[----:B-1----:R-:W-:-:S02]  /*7650*/  IMAD R4, R0, R4, c[0x0][0x2f0] ;  /* 0x0000bc0000047624 */ /* 0x002fc400078e0204 */
[----:B------:R-:W-:Y:S01]  /*7660*/  IMAD.WIDE R78, R0, 0x80, R6 ;  /* 0x00000080004e7825 */ /* 0x000fe200078e0206 */
[----:B------:R1:W1:Y:S02]  /*7670*/  LDS.128 R40, [R3+0xb880] ;  /* 0x00b8800003287984 */ /* 0x0002640000000c00 */
[----:B------:R-:W-:Y:S01]  /*7680*/  IMNMX R2, R4, 0x80, PT ;  /* 0x0000008004027817 */ /* 0x000fe20003800200 */
[----:B------:R-:W-:Y:S01]  /*7690*/  IMAD.U32 R4, RZ, RZ, UR18 ;  /* 0x00000012ff047e24 */ /* 0x000fe2000f8e00ff */
[----:B------:R1:W1:Y:S02]  /*76a0*/  LDS.128 R36, [R3+0x80] ;  /* 0x0000800003247984 */ /* 0x0002640000000c00 */
[----:B------:R-:W-:Y:S01]  /*76b0*/  ISETP.GE.AND P2, PT, R6, R2, PT ;  /* 0x000000020600720c */ /* 0x000fe20003f46270 */
[----:B------:R-:W-:Y:S01]  /*76c0*/  IMAD.WIDE.U32 R74, R4, c[0x0][0x340], R68 ;  /* 0x0000d000044a7a25 */ /* 0x000fe200078e0044 */
[----:B------:R1:W1:Y:S02]  /*76d0*/  LDS.128 R32, [R3+0x880] ;  /* 0x0008800003207984 */ /* 0x0002640000000c00 */
[----:B------:R-:W-:-:S02]  /*76e0*/  ISETP.GE.OR P0, PT, R72, c[0x0][0x324], P2 ;  /* 0x0000c90048007a0c */ /* 0x000fc40001706670 */
[----:B------:R1:W1:Y:S01]  /*76f0*/  LDS.128 R28, [R3+0x1080] ;  /* 0x00108000031c7984 */ /* 0x0002620000000c00 */
[----:B------:R-:W-:-:S03]  /*7700*/  IADD3 R77, R75, UR4, RZ ;  /* 0x000000044b4d7c10 */ /* 0x000fc6000fffe0ff */
[----:B------:R1:W1:Y:S04]  /*7710*/  LDS.128 R24, [R3+0x1880] ;  /* 0x0018800003187984 */ /* 0x0002680000000c00 */
[----:B------:R1:W1:Y:S04]  /*7720*/  LDS.128 R20, [R3+0x2080] ;  /* 0x0020800003147984 */ /* 0x0002680000000c00 */
[----:B------:R1:W1:Y:S04]  /*7730*/  LDS.128 R16, [R3+0x2880] ;  /* 0x0028800003107984 */ /* 0x0002680000000c00 */
[----:B------:R1:W1:Y:S04]  /*7740*/  LDS.128 R12, [R3+0x3080] ;  /* 0x00308000030c7984 */ /* 0x0002680000000c00 */
        /* <DEDUP_REMOVED lines=11> */
.L_x_1026:
[----:B---34-:R-:W-:Y:S05]  /*7800*/  BSYNC B0 ;  /* 0x0000000000007941 */ /* 0x018fea0003800000 */
.L_x_1025:
[----:B------:R-:W-:Y:S01]  /*7810*/  IADD3 R0, R6, 0x10, RZ ;  /* 0x0000001006007810 */ /* 0x000fe20007ffe0ff */
[----:B------:R-:W-:Y:S03]  /*7820*/  BSSY B0, `(.L_x_1027) ;  /* 0x0000010000007945 */ /* 0x000fe60003800000 */
[----:B------:R-:W-:-:S04]  /*7830*/  ISETP.GE.AND P0, PT, R0, R2, PT ;  /* 0x000000020000720c */ /* 0x000fc80003f06270 */
[----:B------:R-:W-:Y:S02]  /*7840*/  P2R R4, PR, RZ, 0x1 ;  /* 0x00000001ff047803 */ /* 0x000fe40000000000 */
[----:B------:R-:W-:-:S13]  /*7850*/  ISETP.GE.OR P0, PT, R72, c[0x0][0x324], P0 ;  /* 0x0000c90048007a0c */ /* 0x000fda0000706670 */
[----:B------:R-:W-:Y:S05]  /*7860*/  @P0 BRA `(.L_x_1028) ;  /* 0x000000b000000947 */ /* 0x000fea0003800000 */
[----:B-12---:R-:W-:Y:S01]  /*7870*/  IADD3 R3, P0, R78, 0x10, RZ ;  /* 0x000000104e037810 */ /* 0x006fe20007f1e0ff */
        /* <DEDUP_REMOVED lines=10> */
.L_x_1028:
[----:B------:R-:W-:Y:S05]  /*7920*/  BSYNC B0 ;  /* 0x0000000000007941 */ /* 0x000fea0003800000 */
.L_x_1027:
        /* <DEDUP_REMOVED lines=17> */
.L_x_1030:
[----:B------:R-:W-:Y:S05]  /*7a40*/  BSYNC B0 ;  /* 0x0000000000007941 */ /* 0x000fea0003800000 */
.L_x_1029:
[----:B------:R-:W-:Y:S01]  /*7a50*/  IADD3 R0, R6, 0x30, RZ ;  /* 0x0000003006007810 */ /* 0x000fe20007ffe0ff */
[----:B------:R-:W-:Y:S03]  /*7a60*/  BSSY B0, `(.L_x_1031) ;  /* 0x000000f000007945 */ /* 0x000fe60003800000 */
[----:B------:R-:W-:-:S04]  /*7a70*/  ISETP.GE.AND P6, PT, R0, R2, PT ;  /* 0x000000020000720c */ /* 0x000fc80003fc6270 */
        /* <DEDUP_REMOVED lines=13> */
.L_x_1032:
[----:B------:R-:W-:Y:S05]  /*7b50*/  BSYNC B0 ;  /* 0x0000000000007941 */ /* 0x000fea0003800000 */
.L_x_1031:
        /* <DEDUP_REMOVED lines=16> */
.L_x_1034:
[----:B------:R-:W-:Y:S05]  /*7c60*/  BSYNC B0 ;  /* 0x0000000000007941 */ /* 0x000fea0003800000 */
.L_x_1033:
        /* <DEDUP_REMOVED lines=16> */
.L_x_1036:
[----:B------:R-:W-:Y:S05]  /*7d70*/  BSYNC B0 ;  /* 0x0000000000007941 */ /* 0x000fea0003800000 */
.L_x_1035:
        /* <DEDUP_REMOVED lines=16> */
.L_x_1038:
[----:B------:R-:W-:Y:S05]  /*7e80*/  BSYNC B0 ;  /* 0x0000000000007941 */ /* 0x000fea0003800000 */
.L_x_1037:
        /* <DEDUP_REMOVED lines=14> */
[----:B-12---:R-:W-:-:S05]  /*7f70*/  LEA.HI.X R3, R6, c[0x0][0x31c], R0, 0x1, P0 ;  /* 0x0000c70006037a11 */ /* 0x006fca00000f0c00 */
[----:B------:R1:W-:Y:S02]  /*7f80*/  STG.E.128 [R2.64], R40 ;  /* 0x0000002802007986 */ /* 0x0003e4000c101d16 */
.L_x_1040:
[----:B------:R-:W-:Y:S05]  /*7f90*/  BSYNC B0 ;  /* 0x0000000000007941 */ /* 0x000fea0003800000 */
.L_x_1039:
        /* <DEDUP_REMOVED lines=22> */
[----:B------:R1:W-:Y:S02]  /*8100*/  STG.E.128 [R42.64], R36 ;  /* 0x000000242a007986 */ /* 0x0003e4000c101d16 */
.L_x_1042:
[----:B------:R-:W-:Y:S05]  /*8110*/  BSYNC B0 ;  /* 0x0000000000007941 */ /* 0x000fea0003800000 */
.L_x_1041:
[----:B------:R-:W-:Y:S01]  /*8120*/  ISETP.NE.AND P0, PT, R4, RZ, PT ;  /* 0x000000ff0400720c */ /* 0x000fe20003f05270 */
[----:B------:R-:W-:Y:S03]  /*8130*/  BSSY B0, `(.L_x_1043) ;  /* 0x000000e000007945 */ /* 0x000fe60003800000 */
        /* <DEDUP_REMOVED lines=11> */
[----:B--2---:R-:W-:-:S05]  /*81f0*/  LEA.HI.X R3, R36, c[0x0][0x2ec], R0, 0x1, P0 ;  /* 0x0000bb0024037a11 */ /* 0x004fca00000f0c00 */
[----:B------:R1:W-:Y:S02]  /*8200*/  STG.E.128 [R2.64], R32 ;  /* 0x0000002002007986 */ /* 0x0003e4000c101d16 */
.L_x_1044:
[----:B------:R-:W-:Y:S05]  /*8210*/  BSYNC B0 ;  /* 0x0000000000007941 */ /* 0x000fea0003800000 */
.L_x_1043:
[----:B------:R-:W-:Y:S01]  /*8220*/  ISETP.NE.AND P0, PT, R5, RZ, PT ;  /* 0x000000ff0500720c */ /* 0x000fe20003f05270 */
[----:B------:R-:W-:Y:S03]  /*8230*/  BSSY B0, `(.L_x_1045) ;  /* 0x000000e000007945 */ /* 0x000fe60003800000 */
        /* <DEDUP_REMOVED lines=13> */
.L_x_1046:
[----:B------:R-:W-:Y:S05]  /*8310*/  BSYNC B0 ;  /* 0x0000000000007941 */ /* 0x000fea0003800000 */
.L_x_1045:
        /* <DEDUP_REMOVED lines=14> */
.L_x_1048:
[----:B------:R-:W-:Y:S05]  /*8400*/  BSYNC B0 ;  /* 0x0000000000007941 */ /* 0x000fea0003800000 */
.L_x_1047:
        /* <DEDUP_REMOVED lines=14> */
.L_x_1050:
[----:B------:R-:W-:Y:S05]  /*84f0*/  BSYNC B0 ;  /* 0x0000000000007941 */ /* 0x000fea0003800000 */
.L_x_1049:
        /* <DEDUP_REMOVED lines=14> */
.L_x_1052:
[----:B------:R-:W-:Y:S05]  /*85e0*/  BSYNC B0 ;  /* 0x0000000000007941 */ /* 0x000fea0003800000 */
.L_x_1051:
        /* <DEDUP_REMOVED lines=14> */
.L_x_1054:
[----:B------:R-:W-:Y:S05]  /*86d0*/  BSYNC B0 ;  /* 0x0000000000007941 */ /* 0x000fea0003800000 */
.L_x_1053:
[----:B------:R-:W-:-:S13]  /*86e0*/  ISETP.GE.OR P0, PT, R72, c[0x0][0x2f4], P1 ;  /* 0x0000bd0048007a0c */ /* 0x000fda0000f06670 */
[----:B------:R-:W-:Y:S05]  /*86f0*/  @P0 EXIT ;  /* 0x000000000000094d */ /* 0x000fea0003800000 */
[----:B------:R-:W-:Y:S01]  /*8700*/  IADD3 R0, P0, R78, 0x70, RZ ;  /* 0x000000704e007810 */ /* 0x000fe20007f1e0ff */
[----:B-1----:R-:W-:Y:S01]  /*8710*/  IMAD.MOV.U32 R2, RZ, RZ, R40 ;  /* 0x000000ffff027224 */ /* 0x002fe200078e0028 */
[----:B--2---:R-:W-:-:S03]  /*8720*/  MOV R3, R7 ;  /* 0x0000000700037202 */ /* 0x004fc60000000f00 */
        /* <DEDUP_REMOVED lines=9> */
.L_x_1055:
        /* <DEDUP_REMOVED lines=12> */
.L_x_2316:


//--------------------- .text._ZN7cutlass13device_kernelIN5flash19enable_sm80_to_sm89INS1_16FlashAttnBwdSm80INS1_25CollectiveMainloopBwdSm80ILi2ELi2EN4cute5tupleIJNS5_1CILi64EEENS7_ILi128EEES9_EEENS_10bfloat16_tEfNS_4arch4Sm80ELb0ELb0ELb1ELb0ELb1ELb0ELb0ELb0ELi2ELi2ELi2ELi2ELb0EEENS1_21CollectiveEpilogueBwdISA_SB_SD_Li256ELb0ELb0ELi4EEENS1_19SingleTileSchedulerILb0ELb0ELb0ELi128EEEEEEEEEvNT_6ParamsE --------------------------
	.section	.text._ZN7cutlass13device_kernelIN5flash19enable_sm80_to_sm89INS1_16FlashAttnBwdSm80INS1_25CollectiveMainloopBwdSm80ILi2ELi2EN4cute5tupleIJNS5_1CILi64EEENS7_ILi128EEES9_EEENS_10bfloat16_tEfNS_4arch4Sm80ELb0ELb0ELb1ELb0ELb1ELb0ELb0ELb0ELi2ELi2ELi2ELi2ELb0EEENS1_21CollectiveEpilogueBwdISA_SB_SD_Li256ELb0ELb0ELi4EEENS1_19SingleTileSchedulerILb0ELb0ELb0ELi128EEEEEEEEEvNT_6ParamsE,"ax",@progbits
	.sectioninfo	@"SHI_REGISTERS=255"
	.align	128
.text._ZN7cutlass13device_kernelIN5flash19enable_sm80_to_sm89INS1_16FlashAttnBwdSm80INS1_25CollectiveMainloopBwdSm80ILi2ELi2EN4cute5tupleIJNS5_1CILi64EEENS7_ILi128EEES9_EEENS_10bfloat16_tEfNS_4arch4Sm80ELb0ELb0ELb1ELb0ELb1ELb0ELb0ELb0ELi2ELi2ELi2ELi2ELb0EEENS1_21CollectiveEpilogueBwdISA_SB_SD_Li256ELb0ELb0ELi4EEENS1_19SingleTileSchedulerILb0ELb0ELb0ELi128EEEEEEEEEvNT_6ParamsE:
        .type           _ZN7cutlass13device_kernelIN5flash19enable_sm80_to_sm89INS1_16FlashAttnBwdSm80INS1_25CollectiveMainloopBwdSm80ILi2ELi2EN4cute5tupleIJNS5_1CILi64EEENS7_ILi128EEES9_EEENS_10bfloat16_tEfNS_4arch4Sm80ELb0ELb0ELb1ELb0ELb1ELb0ELb0ELb0ELi2ELi2ELi2ELi2ELb0EEENS1_21CollectiveEpilogueBwdISA_SB_SD_Li256ELb0ELb0ELi4EEENS1_19SingleTileSchedulerILb0ELb0ELb0ELi128EEEEEEEEEvNT_6ParamsE,@function
        .size           _ZN7cutlass13device_kernelIN5flash19enable_sm80_to_sm89INS1_16FlashAttnBwdSm80INS1_25CollectiveMainloopBwdSm80ILi2ELi2EN4cute5tupleIJNS5_1CILi64EEENS7_ILi128EEES9_EEENS_10bfloat16_tEfNS_4arch4Sm80ELb0ELb0ELb1ELb0ELb1ELb0ELb0ELb0ELi2ELi2ELi2ELi2ELb0EEENS1_21CollectiveEpilogueBwdISA_SB_SD_Li256ELb0ELb0ELi4EEENS1_19SingleTileSchedulerILb0ELb0ELb0ELi128EEEEEEEEEvNT_6ParamsE,(.L_x_2317 - _ZN7cutlass13device_kernelIN5flash19enable_sm80_to_sm89INS1_16FlashAttnBwdSm80INS1_25CollectiveMainloopBwdSm80ILi2ELi2EN4cute5tupleIJNS5_1CILi64EEENS7_ILi128EEES9_EEENS_10bfloat16_tEfNS_4arch4Sm80ELb0ELb0ELb1ELb0ELb1ELb0ELb0ELb0ELi2ELi2ELi2ELi2ELb0EEENS1_21CollectiveEpilogueBwdISA_SB_SD_Li256ELb0ELb0ELi4EEENS1_19SingleTileSchedulerILb0ELb0ELb0ELi128EEEEEEEEEvNT_6ParamsE)
        .other          _ZN7cutlass13device_kernelIN5flash19enable_sm80_to_sm89INS1_16FlashAttnBwdSm80INS1_25CollectiveMainloopBwdSm80ILi2ELi2EN4cute5tupleIJNS5_1CILi64EEENS7_ILi128EEES9_EEENS_10bfloat16_tEfNS_4arch4Sm80ELb0ELb0ELb1ELb0ELb1ELb0ELb0ELb0ELi2ELi2ELi2ELi2ELb0EEENS1_21CollectiveEpilogueBwdISA_SB_SD_Li256ELb0ELb0ELi4EEENS1_19SingleTileSchedulerILb0ELb0ELb0ELi128EEEEEEEEEvNT_6ParamsE,@"STO_CUDA_ENTRY STV_DEFAULT"
_ZN7cutlass13device_kernelIN5flash19enable_sm80_to_sm89INS1_16FlashAttnBwdSm80INS1_25CollectiveMainloopBwdSm80ILi2ELi2EN4cute5tupleIJNS5_1CILi64EEENS7_ILi128EEES9_EEENS_10bfloat16_tEfNS_4arch4Sm80ELb0ELb0ELb1ELb0ELb1ELb0ELb0ELb0ELi2ELi2ELi2ELi2ELb0EEENS1_21CollectiveEpilogueBwdISA_SB_SD_Li256ELb0ELb0ELi4EEENS1_19SingleTileSchedulerILb0ELb0ELb0ELi128EEEEEEEEEvNT_6ParamsE:
        /* <DEDUP_REMOVED lines=357> */
.L_x_1057:
[----:B------:R-:W-:Y:S05]  /*1650*/  BSYNC B0 ;  /* 0x0000000000007941 */ /* 0x000fea0003800000 */
.L_x_1056:
        /* <DEDUP_REMOVED lines=68> */
.L_x_1058:
        /* <DEDUP_REMOVED lines=133> */
.L_x_1062:
        /* <DEDUP_REMOVED lines=257> */
.L_x_1060:
        /* <DEDUP_REMOVED lines=567> */
.L_x_1061:
        /* <DEDUP_REMOVED lines=244> */
.L_x_1059:
        /* <DEDUP_REMOVED lines=293> */
.L_x_1064:
[----:B---34-:R-:W-:Y:S05]  /*7800*/  BSYNC B0 ;  /* 0x0000000000007941 */ /* 0x018fea0003800000 */
.L_x_1063:
        /* <DEDUP_REMOVED lines=17> */
.L_x_1066:
[----:B------:R-:W-:Y:S05]  /*7920*/  BSYNC B0 ;  /* 0x0000000000007941 */ /* 0x000fea0003800000 */
.L_x_1065:
        /* <DEDUP_REMOVED lines=17> */
.L_x_1068:
[----:B------:R-:W-:Y:S05]  /*7a40*/  BSYNC B0 ;  /* 0x0000000000007941 */ /* 0x000fea0003800000 */
.L_x_1067:
        /* <DEDUP_REMOVED lines=16> */
.L_x_1070:
[----:B------:R-:W-:Y:S05]  /*7b50*/  BSYNC B0 ;  /* 0x0000000000007941 */ /* 0x000fea0003800000 */
.L_x_1069:
        /* <DEDUP_REMOVED lines=16> */
.L_x_1072:
[----:B------:R-:W-:Y:S05]  /*7c60*/  BSYNC B0 ;  /* 0x0000000000007941 */ /* 0x000fea0003800000 */
.L_x_1071:
        /* <DEDUP_REMOVED lines=16> */
.L_x_1074:
[----:B------:R-:W-:Y:S05]  /*7d70*/  BSYNC B0 ;  /* 0x0000000000007941 */ /* 0x000fea0003800000 */
.L_x_1073:
        /* <DEDUP_REMOVED lines=16> */
.L_x_1076:
[----:B------:R-:W-:Y:S05]  /*7e80*/  BSYNC B0 ;  /* 0x0000000000007941 */ /* 0x000fea0003800000 */
.L_x_1075:
        /* <DEDUP_REMOVED lines=16> */
.L_x_1078:
[----:B------:R-:W-:Y:S05]  /*7f90*/  BSYNC B0 ;  /* 0x0000000000007941 */ /* 0x000fea0003800000 */
.L_x_1077:
        /* <DEDUP_REMOVED lines=23> */
.L_x_1080:
[----:B------:R-:W-:Y:S05]  /*8110*/  BSYNC B0 ;  /* 0x0000000000007941 */ /* 0x000fea0003800000 */
.L_x_1079:
        /* <DEDUP_REMOVED lines=15> */
.L_x_1082:
[----:B------:R-:W-:Y:S05]  /*8210*/  BSYNC B0 ;  /* 0x0000000000007941 */ /* 0x000fea0003800000 */
.L_x_1081:
        /* <DEDUP_REMOVED lines=15> */
.L_x_1084:
[----:B------:R-:W-:Y:S05]  /*8310*/  BSYNC B0 ;  /* 0x0000000000007941 */ /* 0x000fea0003800000 */
.L_x_1083:
        /* <DEDUP_REMOVED lines=14> */
.L_x_1086:
[----:B------:R-:W-:Y:S05]  /*8400*/  BSYNC B0 ;  /* 0x0000000000007941 */ /* 0x000fea0003800000 */
.L_x_1085:
        /* <DEDUP_REMOVED lines=14> */
.L_x_1088:
[----:B------:R-:W-:Y:S05]  /*84f0*/  BSYNC B0 ;  /* 0x0000000000007941 */ /* 0x000fea0003800000 */
.L_x_1087:
        /* <DEDUP_REMOVED lines=14> */
.L_x_1090:
[----:B------:R-:W-:Y:S05]  /*85e0*/  BSYNC B0 ;  /* 0x0000000000007941 */ /* 0x000fea0003800000 */
.L_x_1089:
        /* <DEDUP_REMOVED lines=14> */
.L_x_1092:
[----:B------:R-:W-:Y:S05]  /*86d0*/  BSYNC B0 ;  /* 0x0000000000007941 */ /* 0x000fea0003800000 */
.L_x_1091:
        /* <DEDUP_REMOVED lines=14> */
.L_x_1093:
        /* <DEDUP_REMOVED lines=12> */
.L_x_2317:


//--------------------- .text._ZN7cutlass13device_kernelIN5flash19enable_sm80_to_sm89INS1_16FlashAttnBwdSm80INS1_25CollectiveMainloopBwdSm80ILi2ELi2EN4cute5tupleIJNS5_1CILi64EEENS7_ILi128EEES9_EEENS_10bfloat16_tEfNS_4arch4Sm80ELb0ELb0ELb1ELb0ELb0ELb0ELb0ELb0ELi2ELi2ELi2ELi2ELb0EEENS1_24CollectiveEpilogueBwdGQAISA_fSD_Li256ELb0ELb0EEENS1_19SingleTileSchedulerILb0ELb0ELb0ELi128EEEEEEEEEvNT_6ParamsE --------------------------
	.section	.text._ZN7cutlass13device_kernelIN5flash19enable_sm80_to_sm89INS1_16FlashAttnBwdSm80INS1_25CollectiveMainloopBwdSm80ILi2ELi2EN4cute5tupleIJNS5_1CILi64EEENS7_ILi128EEES9_EEENS_10bfloat16_tEfNS_4arch4Sm80ELb0ELb0ELb1ELb0ELb0ELb0ELb0ELb0ELi2ELi2ELi2ELi2ELb0EEENS1_24CollectiveEpilogueBwdGQAISA_fSD_Li256ELb0ELb0EEENS1_19SingleTileSchedulerILb0ELb0ELb0ELi128EEEEEEEEEvNT_6ParamsE,"ax",@progbits
	.sectioninfo	@"SHI_REGISTERS=255"
	.align	128
.text._ZN7cutlass13device_kernelIN5flash19enable_sm80_to_sm89INS1_16FlashAttnBwdSm80INS1_25CollectiveMainloopBwdSm80ILi2ELi2EN4cute5tupleIJNS5_1CILi64EEENS7_ILi128EEES9_EEENS_10bfloat16_tEfNS_4arch4Sm80ELb0ELb0ELb1ELb0ELb0ELb0ELb0ELb0ELi2ELi2ELi2ELi2ELb0EEENS1_24CollectiveEpilogueBwdGQAISA_fSD_Li256ELb0ELb0EEENS1_19SingleTileSchedulerILb0ELb0ELb0ELi128EEEEEEEEEvNT_6ParamsE:
        .type           _ZN7cutlass13device_kernelIN5flash19enable_sm80_to_sm89INS1_16FlashAttnBwdSm80INS1_25CollectiveMainloopBwdSm80ILi2ELi2EN4cute5tupleIJNS5_1CILi64EEENS7_ILi128EEES9_EEENS_10bfloat16_tEfNS_4arch4Sm80ELb0ELb0ELb1ELb0ELb0ELb0ELb0ELb0ELi2ELi2ELi2ELi2ELb0EEENS1_24CollectiveEpilogueBwdGQAISA_fSD_Li256ELb0ELb0EEENS1_19SingleTileSchedulerILb0ELb0ELb0ELi128EEEEEEEEEvNT_6ParamsE,@function
        .size           _ZN7cutlass13device_kernelIN5flash19enable_sm80_to_sm89INS1_16FlashAttnBwdSm80INS1_25CollectiveMainloopBwdSm80ILi2ELi2EN4cute5tupleIJNS5_1CILi64EEENS7_ILi128EEES9_EEENS_10bfloat16_tEfNS_4arch4Sm80ELb0ELb0ELb1ELb0ELb0ELb0ELb0ELb0ELi2ELi2ELi2ELi2ELb0EEENS1_24CollectiveEpilogueBwdGQAISA_fSD_Li256ELb0ELb0EEENS1_19SingleTileSchedulerILb0ELb0ELb0ELi128EEEEEEEEEvNT_6ParamsE,(.L_x_2318 - _ZN7cutlass13device_kernelIN5flash19enable_sm80_to_sm89INS1_16FlashAttnBwdSm80INS1_25CollectiveMainloopBwdSm80ILi2ELi2EN4cute5tupleIJNS5_1CILi64EEENS7_ILi128EEES9_EEENS_10bfloat16_tEfNS_4arch4Sm80ELb0ELb0ELb1ELb0ELb0ELb0ELb0ELb0ELi2ELi2ELi2ELi2ELb0EEENS1_24CollectiveEpilogueBwdGQAISA_fSD_Li256ELb0ELb0EEENS1_19SingleTileSchedulerILb0ELb0ELb0ELi128EEEEEEEEEvNT_6ParamsE)
        .other          _ZN7cutlass13device_kernelIN5flash19enable_sm80_to_sm89INS1_16FlashAttnBwdSm80INS1_25CollectiveMainloopBwdSm80ILi2ELi2EN4cute5tupleIJNS5_1CILi64EEENS7_ILi128EEES9_EEENS_10bfloat16_tEfNS_4arch4Sm80ELb0ELb0ELb1ELb0ELb0ELb0ELb0ELb0ELi2ELi2ELi2ELi2ELb0EEENS1_24CollectiveEpilogueBwdGQAISA_fSD_Li256ELb0ELb0EEENS1_19SingleTileSchedulerILb0ELb0ELb0ELi128EEEEEEEEEvNT_6ParamsE,@"STO_CUDA_ENTRY STV_DEFAULT"
_ZN7cutlass13device_kernelIN5flash19enable_sm80_to_sm89INS1_16FlashAttnBwdSm80INS1_25CollectiveMainloopBwdSm80ILi2ELi2EN4cute5tupleIJNS5_1CILi64EEENS7_ILi128EEES9_EEENS_10bfloat16_tEfNS_4arch4Sm80ELb0ELb0ELb1ELb0ELb0ELb0ELb0ELb0ELi2ELi2ELi2ELi2ELb0EEENS1_24CollectiveEpilogueBwdGQAISA_fSD_Li256ELb0ELb0EEENS1_19SingleTileSchedulerILb0ELb0ELb0ELi128EEEEEEEEEvNT_6ParamsE:
[----:B------:R-:W-:-:S03]  /*0000*/  MOV R1, c[0x0][0x28] ;  /* 0x00000a0000017a02 */ /* 0x000fc60000000f00 */
[----:B------:R-:W1:Y:S01]  /*0010*/  S2UR UR18, SR_CTAID.Z ;  /* 0x00000000001279c3 */ /* 0x000e620000002700 */
[----:B------:R-:W-:Y:S02]  /*0020*/  IADD3 R1, R1, -0x8, RZ ;  /* 0xfffffff801017810 */ /* 0x000fe40007ffe0ff */
[----:B-1----:R-:W-:-:S13]  /*0030*/  ISETP.LE.AND P0, PT, RZ, UR18, PT ;  /* 0x00000012ff007c0c */ /* 0x002fda000bf03270 */
[----:B------:R-:W-:Y:S05]  /*0040*/  @!P0 EXIT ;  /* 0x000000000000894d */ /* 0x000fea0003800000 */
[----:B------:R-:W1:Y:S01]  /*0050*/  S2UR UR10, SR_CTAID.Y ;  /* 0x00000000000a79c3 */ /* 0x000e620000002600 */
[----:B------:R-:W2:Y:S01]  /*0060*/  S2R R226, SR_TID.X ;  /* 0x0000000000e27919 */ /* 0x000ea20000002100 */
[----:B------:R-:W-:Y:S01]  /*0070*/  ULDC.64 UR4, c[0x0][0x248] ;  /* 0x0000920000047ab9 */ /* 0x000fe20000000a00 */
[----:B------:R-:W-:Y:S01]  /*0080*/  IMAD.MOV.U32 R6, RZ, RZ, -0x80 ;  /* 0xffffff80ff067424 */ /* 0x000fe200078e00ff */
[----:B------:R-:W-:Y:S01]  /*0090*/  UISETP.NE.AND UP0, UPT, UR4, 0x1, UPT ;  /* 0x000000010400788c */ /* 0x000fe2000bf05270 */
[----:B------:R-:W3:Y:S01]  /*00a0*/  S2R R14, SR_CTAID.X ;  /* 0x00000000000e7919 */ /* 0x000ee20000002500 */
[----:B------:R-:W-:Y:S01]  /*00b0*/  USHF.R.S32.HI UR17, URZ, 0x1f, UR18 ;  /* 0x0000001f3f117899 */ /* 0x000fe20008011412 */
[----:B------:R-:W-:Y:S01]  /*00c0*/  LOP3.LUT R225, R225, 0xfffffffb, RZ, 0xc0, !PT ;  /* 0xfffffffbe1e17812 */ /* 0x000fe200078ec0ff */
[----:B------:R-:W-:Y:S02]  /*00d0*/  ULDC UR4, c[0x0][0x250] ;  /* 0x0000940000047ab9 */ /* 0x000fe40000000800 */
[----:B------:R-:W-:-:S02]  /*00e0*/  UMOV UR11, 0x6 ;  /* 0x00000006000b7882 */ /* 0x000fc40000000000 */
[----:B------:R-:W-:Y:S02]  /*00f0*/  ULDC.64 UR20, c[0x0][0x118] ;  /* 0x0000460000147ab9 */ /* 0x000fe40000000a00 */
[----:B------:R-:W-:Y:S02]  /*0100*/  ULDC.64 UR14, c[0x0][0x178] ;  /* 0x00005e00000e7ab9 */ /* 0x000fe40000000a00 */
[----:B------:R-:W-:Y:S02]  /*0110*/  USHF.L.U64.HI UR15, UR14, UR11, UR15 ;  /* 0x0000000b0e0f7299 */ /* 0x000fe4000801020f */
[----:B------:R-:W-:Y:S02]  /*0120*/  USHF.L.U32 UR16, UR14, 0x6, URZ ;  /* 0x000000060e107899 */ /* 0x000fe4000800063f */
[----:B-1----:R-:W-:Y:S01]  /*0130*/  UIMAD.WIDE.U32 UR8, UR10, UR5, URZ ;  /* 0x000000050a0872a5 */ /* 0x002fe2000f8e003f */
[----:B--2---:R-:W-:Y:S01]  /*0140*/  SHF.R.S32.HI R12, RZ, 0x1f, R226 ;  /* 0x0000001fff0c7819 */ /* 0x004fe200000114e2 */
[----:B------:R-:W-:Y:S01]  /*0150*/  UMOV UR6, UR10 ;  /* 0x0000000a00067c82 */ /* 0x000fe20008000000 */
[----:B------:R-:W-:Y:S01]  /*0160*/  IMAD.SHL.U32 R240, R226, 0x4, RZ ;  /* 0x00000004e2f07824 */ /* 0x000fe200078e00ff */
[----:B------:R-:W-:Y:S01]  /*0170*/  @UP0 USHF.R.U32.HI UR6, URZ, UR4, UR9 ;  /* 0x000000043f060299 */ /* 0x000fe20008011609 */
[CC--:B------:R-:W-:Y:S01]  /*0180*/  LEA.HI R11, R12.reuse, R226.reuse, RZ, 0x3 ;  /* 0x000000e20c0b7211 */ /* 0x0c0fe200078f18ff */
[----:B------:R-:W-:Y:S01]  /*0190*/  USHF.R.S32.HI UR19, URZ, 0x1f, UR10 ;  /* 0x0000001f3f137899 */ /* 0x000fe2000801140a */
[----:B------:R-:W-:Y:S01]  /*01a0*/  LEA.HI R10, R12, R226, RZ, 0x6 ;  /* 0x000000e20c0a7211 */ /* 0x000fe200078f30ff */
[----:B------:R-:W-:Y:S01]  /*01b0*/  USHF.R.S32.HI UR7, URZ, 0x1f, UR6 ;  /* 0x0000001f3f077899 */ /* 0x000fe20008011406 */
[----:B------:R-:W-:Y:S01]  /*01c0*/  SHF.R.S32.HI R234, RZ, 0x3, R11 ;  /* 0x00000003ffea7819 */ /* 0x000fe2000001140b */
[----:B------:R-:W-:Y:S01]  /*01d0*/  ULDC.64 UR4, c[0x0][0x1e0] ;  /* 0x0000780000047ab9 */ /* 0x000fe20000000a00 */
[----:B------:R-:W-:Y:S01]  /*01e0*/  LOP3.LUT R11, R11, 0xfffffff8, RZ, 0xc0, !PT ;  /* 0xfffffff80b0b7812 */ /* 0x000fe200078ec0ff */
[----:B------:R-:W-:Y:S01]  /*01f0*/  UIMAD UR4, UR7, UR4, URZ ;  /* 0x00000004070472a4 */ /* 0x000fe2000f8e023f */
[----:B------:R-:W-:Y:S01]  /*0200*/  SHF.R.S32.HI R235, RZ, 0x1f, R234 ;  /* 0x0000001fffeb7819 */ /* 0x000fe200000114ea */
[----:B------:R-:W-:Y:S01]  /*0210*/  IMAD.SHL.U32 R13, R234, 0x40, RZ ;  /* 0x00000040ea0d7824 */ /* 0x000fe200078e00ff */
[----:B------:R-:W-:Y:S01]  /*0220*/  SHF.R.S32.HI R10, RZ, 0x6, R10 ;  /* 0x00000006ff0a7819 */ /* 0x000fe2000001140a */
[----:B------:R-:W-:Y:S01]  /*0230*/  IMAD.IADD R11, R226, 0x1, -R11 ;  /* 0x00000001e20b7824 */ /* 0x000fe200078e0a0b */
[----:B------:R-:W-:Y:S01]  /*0240*/  UIMAD UR8, UR6, UR5, UR4 ;  /* 0x00000005060872a4 */ /* 0x000fe2000f8e0204 */
[----:B------:R-:W-:Y:S01]  /*0250*/  IMAD.U32 R4, RZ, RZ, UR6 ;  /* 0x00000006ff047e24 */ /* 0x000fe2000f8e00ff */
[----:B------:R-:W-:Y:S01]  /*0260*/  LOP3.LUT R13, R13, 0x1c0, RZ, 0xc0, !PT ;  /* 0x000001c00d0d7812 */ /* 0x000fe200078ec0ff */
[----:B------:R-:W-:Y:S01]  /*0270*/  IMAD.SHL.U32 R18, R11, 0x8, RZ ;  /* 0x000000080b127824 */ /* 0x000fe200078e00ff */
[----:B------:R-:W-:Y:S01]  /*0280*/  ULDC.64 UR4, c[0x0][0x1b0] ;  /* 0x00006c0000047ab9 */ /* 0x000fe20000000a00 */
[C---:B------:R-:W-:Y:S01]  /*0290*/  IMAD R24, R235.reuse, c[0x0][0x208], RZ ;  /* 0x00008200eb187a24 */ /* 0x040fe200078e02ff */
[----:B------:R-:W-:Y:S01]  /*02a0*/  UIMAD UR4, UR7, UR4, URZ ;  /* 0x00000004070472a4 */ /* 0x000fe2000f8e023f */
[----:B------:R-:W-:Y:S01]  /*02b0*/  IMAD R20, R235, c[0x0][0x178], RZ ;  /* 0x00005e00eb147a24 */ /* 0x000fe200078e02ff */
[----:B------:R-:W-:Y:S01]  /*02c0*/  SHF.R.S32.HI R19, RZ, 0x1f, R18 ;  /* 0x0000001fff137819 */ /* 0x000fe20000011412 */
[----:B------:R-:W-:Y:S01]  /*02d0*/  IMAD R24, R234, c[0x0][0x20c], R24 ;  /* 0x00008300ea187a24 */ /* 0x000fe200078e0218 */
[----:B------:R-:W-:Y:S01]  /*02e0*/  UIMAD UR9, UR6, UR5, UR4 ;  /* 0x00000005060972a4 */ /* 0x000fe2000f8e0204 */
[----:B------:R-:W-:Y:S01]  /*02f0*/  IMAD.SHL.U32 R9, R10, 0x200, RZ ;  /* 0x000002000a097824 */ /* 0x000fe200078e00ff */
[--C-:B------:R-:W-:Y:S01]  /*0300*/  LOP3.LUT R0, R13, 0x38, R18.reuse, 0xf8, !PT ;  /* 0x000000380d007812 */ /* 0x100fe200078ef812 */
[----:B------:R-:W-:Y:S01]  /*0310*/  ULDC.64 UR4, c[0x0][0x210] ;  /* 0x0000840000047ab9 */ /* 0x000fe20000000a00 */
[----:B------:R-:W-:Y:S01]  /*0320*/  IMAD.WIDE.U32 R16, R4, c[0x0][0x1e0], R18 ;  /* 0x0000780004107a25 */ /* 0x000fe200078e0012 */
[----:B------:R-:W-:Y:S01]  /*0330*/  ULDC.64 UR6, c[0x0][0x180] ;  /* 0x0000600000067ab9 */ /* 0x000fe20000000a00 */
[----:B------:R-:W-:Y:S01]  /*0340*/  SHF.R.U32.HI R13, RZ, 0x3, R13 ;  /* 0x00000003ff0d7819 */ /* 0x000fe2000001160d */
[----:B------:R-:W-:Y:S01]  /*0350*/  UIMAD UR4, UR19, UR4, URZ ;  /* 0x00000004130472a4 */ /* 0x000fe2000f8e023f */
[----:B------:R-:W-:Y:S01]  /*0360*/  IMAD.WIDE.U32 R2, R234, c[0x0][0x208], R18 ;  /* 0x00008200ea027a25 */ /* 0x000fe200078e0012 */
[----:B------:R-:W-:Y:S01]  /*0370*/  UIMAD UR6, UR19, UR6, URZ ;  /* 0x00000006130672a4 */ /* 0x000fe2000f8e023f */
[----:B------:R-:W-:-:S02]  /*0380*/  LOP3.LUT R13, R9, R0, R13, 0xf6, !PT ;  /* 0x00000000090d7212 */ /* 0x000fc400078ef60d */
[----:B------:R-:W-:Y:S01]  /*0390*/  IMAD.WIDE.U32 R4, R4, c[0x0][0x1b0], R18 ;  /* 0x00006c0004047a25 */ /* 0x000fe200078e0012 */
[----:B------:R-:W-:Y:S01]  /*03a0*/  IADD3 R17, R17, UR8, RZ ;  /* 0x0000000811117c10 */ /* 0x000fe2000fffe0ff */
[----:B------:R-:W-:Y:S01]  /*03b0*/  UIMAD UR8, UR10, UR7, UR6 ;  /* 0x000000070a0872a4 */ /* 0x000fe2000f8e0206 */
[----:B------:R-:W-:Y:S01]  /*03c0*/  ISETP.GE.AND P4, PT, R18, c[0x0][0x1cc], PT ;  /* 0x0000730012007a0c */ /* 0x000fe20003f86270 */
[C---:B------:R-:W-:Y:S01]  /*03d0*/  IMAD R20, R234.reuse, c[0x0][0x17c], R20 ;  /* 0x00005f00ea147a24 */ /* 0x040fe200078e0214 */
[----:B------:R-:W-:Y:S01]  /*03e0*/  IADD3 R5, R5, UR9, RZ ;  /* 0x0000000905057c10 */ /* 0x000fe2000fffe0ff */
[C---:B------:R-:W-:Y:S01]  /*03f0*/  IMAD.WIDE.U32 R22, R234.reuse, c[0x0][0x178], R18 ;  /* 0x00005e00ea167a25 */ /* 0x040fe200078e0012 */
[----:B------:R-:W-:Y:S01]  /*0400*/  UIMAD UR9, UR10, UR5, UR4 ;  /* 0x000000050a0972a4 */ /* 0x000fe2000f8e0204 */
[----:B------:R-:W-:Y:S01]  /*0410*/  SHF.R.S32.HI R241, RZ, 0x1f, R240 ;  /* 0x0000001ffff17819 */ /* 0x000fe200000114f0 */
[----:B------:R-:W-:Y:S01]  /*0420*/  ULDC.64 UR6, c[0x0][0x1e8] ;  /* 0x00007a0000067ab9 */ /* 0x000fe20000000a00 */
[----:B------:R-:W-:Y:S01]  /*0430*/  IMAD.IADD R25, R3, 0x1, R24 ;  /* 0x0000000103197824 */ /* 0x000fe200078e0218 */
[----:B------:R-:W-:Y:S01]  /*0440*/  ULDC.64 UR4, c[0x0][0x1b8] ;  /* 0x00006e0000047ab9 */ /* 0x000fe20000000a00 */
[----:B------:R-:W-:Y:S01]  /*0450*/  IMAD.IADD R21, R23, 0x1, R20 ;  /* 0x0000000117157824 */ /* 0x000fe200078e0214 */
[----:B------:R-:W-:Y:S01]  /*0460*/  UIMAD UR4, UR17, UR4, URZ ;  /* 0x00000004110472a4 */ /* 0x000fe2000f8e023f */
[----:B------:R-:W-:Y:S01]  /*0470*/  IMAD.MOV.U32 R24, RZ, RZ, R2 ;  /* 0x000000ffff187224 */ /* 0x000fe200078e0002 */
[----:B------:R-:W-:Y:S01]  /*0480*/  UIMAD UR6, UR17, UR6, URZ ;  /* 0x00000006110672a4 */ /* 0x000fe2000f8e023f */
[----:B------:R-:W-:Y:S01]  /*0490*/  IMAD.MOV.U32 R20, RZ, RZ, R22 ;  /* 0x000000ffff147224 */ /* 0x000fe200078e0016 */
[----:B------:R-:W-:Y:S01]  /*04a0*/  IADD3 R7, -R234, c[0x0][0x168], RZ ;  /* 0x00005a00ea077a10 */ /* 0x000fe20007ffe1ff */
[----:B------:R-:W-:Y:S01]  /*04b0*/  IMAD.U32 R2, RZ, RZ, UR10 ;  /* 0x0000000aff027e24 */ /* 0x000fe2000f8e00ff */
[----:B------:R-:W-:Y:S01]  /*04c0*/  UIMAD UR6, UR18, UR7, UR6 ;  /* 0x00000007120672a4 */ /* 0x000fe2000f8e0206 */
[----:B------:R-:W-:Y:S01]  /*04d0*/  IMAD.U32 R0, RZ, RZ, UR10 ;  /* 0x0000000aff007e24 */ /* 0x000fe2000f8e00ff */
[----:B------:R-:W-:Y:S01]  /*04e0*/  UIMAD UR7, UR18, UR5, UR4 ;  /* 0x00000005120772a4 */ /* 0x000fe2000f8e0204 */
[----:B------:R-:W-:Y:S01]  /*04f0*/  IMAD.WIDE.U32 R20, R2, c[0x0][0x180], R20 ;  /* 0x0000600002147a25 */ /* 0x000fe200078e0014 */
[----:B------:R-:W-:Y:S01]  /*0500*/  LEA.HI R8, R12, R226, RZ, 0x5 ;  /* 0x000000e20c087211 */ /* 0x000fe200078f28ff */
[----:B------:R-:W-:-:S02]  /*0510*/  ULDC.64 UR4, c[0x0][0x188] ;  /* 0x0000620000047ab9 */ /* 0x000fc40000000a00 */
[----:B------:R-:W-:Y:S01]  /*0520*/  IMAD.WIDE.U32 R24, R0, c[0x0][0x210], R24 ;  /* 0x0000840000187a25 */ /* 0x000fe200078e0018 */
[----:B------:R-:W-:Y:S01]  /*0530*/  IADD3 R3, R21, UR8, RZ ;  /* 0x0000000815037c10 */ /* 0x000fe2000fffe0ff */
[----:B------:R-:W-:Y:S02]  /*0540*/  UIMAD UR4, UR17, UR4, URZ ;  /* 0x00000004110472a4 */ /* 0x000fe4000f8e023f */
[----:B------:R-:W-:Y:S01]  /*0550*/  IMAD.U32 R2, RZ, RZ, UR18 ;  /* 0x00000012ff027e24 */ /* 0x000fe2000f8e00ff */
[----:B------:R-:W-:Y:S01]  /*0560*/  IADD3 R25, R25, UR9, RZ ;  /* 0x0000000919197c10 */ /* 0x000fe2000fffe0ff */
[----:B------:R-:W-:Y:S02]  /*0570*/  IMAD.U32 R0, RZ, RZ, UR18 ;  /* 0x00000012ff007e24 */ /* 0x000fe4000f8e00ff */
[----:B------:R-:W-:-:S04]  /*0580*/  IMAD.WIDE.U32 R22, R2, c[0x0][0x1e8], R16 ;  /* 0x00007a0002167a25 */ /* 0x000fc800078e0010 */
[----:B------:R-:W-:Y:S01]  /*0590*/  IMAD.WIDE.U32 R16, R0, c[0x0][0x1b8], R4 ;  /* 0x00006e0000107a25 */ /* 0x000fe200078e0004 */
[----:B------:R-:W-:-:S03]  /*05a0*/  IADD3 R21, R23, UR6, RZ ;  /* 0x0000000617157c10 */ /* 0x000fc6000fffe0ff */
[----:B------:R-:W-:Y:S01]  /*05b0*/  IMAD.MOV.U32 R2, RZ, RZ, R20 ;  /* 0x000000ffff027224 */ /* 0x000fe200078e0014 */
[----:B------:R-:W-:Y:S01]  /*05c0*/  IADD3 R17, R17, UR7, RZ ;  /* 0x0000000711117c10 */ /* 0x000fe2000fffe0ff */
[----:B------:R-:W-:Y:S01]  /*05d0*/  IMAD.U32 R4, RZ, RZ, UR18 ;  /* 0x00000012ff047e24 */ /* 0x000fe2000f8e00ff */
[----:B------:R-:W-:Y:S01]  /*05e0*/  UIMAD UR7, UR18, UR5, UR4 ;  /* 0x00000005120772a4 */ /* 0x000fe2000f8e0204 */
[----:B---3--:R-:W-:Y:S02]  /*05f0*/  IMAD R6, R14, R6, c[0x0][0x198] ;  /* 0x000066000e067624 */ /* 0x008fe400078e0206 */
[----:B------:R-:W-:Y:S01]  /*0600*/  IMAD.WIDE.U32 R4, R4, c[0x0][0x188], R2 ;  /* 0x0000620004047a25 */ /* 0x000fe200078e0002 */
[----:B------:R-:W-:Y:S02]  /*0610*/  ULDC.64 UR4, c[0x0][0x218] ;  /* 0x0000860000047ab9 */ /* 0x000fe40000000a00 */
[----:B------:R-:W-:Y:S01]  /*0620*/  UIMAD UR4, UR17, UR4, URZ ;  /* 0x00000004110472a4 */ /* 0x000fe2000f8e023f */
[----:B------:R-:W-:Y:S01]  /*0630*/  IMAD.WIDE R14, R14, 0x80, R234 ;  /* 0x000000800e0e7825 */ /* 0x000fe200078e02ea */
[----:B------:R-:W-:-:S02]  /*0640*/  IADD3 R2, R5, UR7, RZ ;  /* 0x0000000705027c10 */ /* 0x000fc4000fffe0ff */
[C---:B------:R-:W-:Y:S01]  /*0650*/  LEA R230, P0, R4.reuse, c[0x0][0x160], 0x1 ;  /* 0x0000580004e67a11 */ /* 0x040fe200078008ff */
[----:B------:R-:W-:Y:S01]  /*0660*/  IMAD.MOV.U32 R20, RZ, RZ, R22 ;  /* 0x000000ffff147224 */ /* 0x000fe200078e0016 */
[----:B------:R-:W-:Y:S01]  /*0670*/  UIMAD UR6, UR18, UR5, UR4 ;  /* 0x00000005120672a4 */ /* 0x000fe2000f8e0204 */
[----:B------:R-:W-:Y:S01]  /*0680*/  IMAD.U32 R22, RZ, RZ, UR18 ;  /* 0x00000012ff167e24 */ /* 0x000fe2000f8e00ff */
[----:B------:R-:W-:Y:S01]  /*0690*/  LEA.HI.X R231, R4, c[0x0][0x164], R2, 0x1, P0 ;  /* 0x0000590004e77a11 */ /* 0x000fe200000f0c02 */
[C---:B------:R-:W-:Y:S01]  /*06a0*/  IMAD R3, R15.reuse, c[0x0][0x1d8], RZ ;  /* 0x000076000f037a24 */ /* 0x040fe200078e02ff */
[----:B------:R-:W-:Y:S01]  /*06b0*/  ULDC.64 UR4, c[0x0][0x1d8] ;  /* 0x0000760000047ab9 */ /* 0x000fe20000000a00 */
[----:B------:R-:W-:Y:S01]  /*06c0*/  IMAD R0, R15, c[0x0][0x1a8], RZ ;  /* 0x00006a000f007a24 */ /* 0x000fe200078e02ff */
[----:B------:R-:W-:Y:S01]  /*06d0*/  USHF.L.U64.HI UR7, UR4, UR11, UR5 ;  /* 0x0000000b04077299 */ /* 0x000fe20008010205 */
[----:B------:R-:W-:-:S04]  /*06e0*/  IMAD.WIDE.U32 R22, R22, c[0x0][0x218], R24 ;  /* 0x0000860016167a25 */ /* 0x000fc800078e0018 */
[----:B------:R-:W-:Y:S01]  /*06f0*/  IMAD.IADD R2, R6, 0x1, -R234 ;  /* 0x0000000106027824 */ /* 0x000fe200078e0aea */
[----:B------:R-:W-:Y:S01]  /*0700*/  IADD3 R4, R23, UR6, RZ ;  /* 0x0000000617047c10 */ /* 0x000fe2000fffe0ff */
[----:B------:R-:W-:Y:S01]  /*0710*/  IMAD R3, R14, c[0x0][0x1dc], R3 ;  /* 0x000077000e037a24 */ /* 0x000fe200078e0203 */
[----:B------:R-:W-:Y:S01]  /*0720*/  LEA R228, P0, R22, c[0x0][0x1f0], 0x1 ;  /* 0x00007c0016e47a11 */ /* 0x000fe200078008ff */
[----:B------:R-:W-:Y:S01]  /*0730*/  IMAD R0, R14, c[0x0][0x1ac], R0 ;  /* 0x00006b000e007a24 */ /* 0x000fe200078e0200 */
[----:B------:R-:W-:Y:S01]  /*0740*/  ISETP.LT.OR P1, PT, R2, 0x1, P4 ;  /* 0x000000010200780c */ /* 0x000fe20002721670 */
[----:B------:R-:W-:Y:S01]  /*0750*/  IMAD.WIDE.U32 R20, R14, c[0x0][0x1d8], R20 ;  /* 0x000076000e147a25 */ /* 0x000fe200078e0014 */
[----:B------:R-:W-:Y:S01]  /*0760*/  LEA.HI.X R229, R22, c[0x0][0x1f4], R4, 0x1, P0 ;  /* 0x00007d0016e57a11 */ /* 0x000fe200000f0c04 */
[----:B------:R-:W-:Y:S01]  /*0770*/  USHF.L.U32 UR6, UR4, 0x6, URZ ;  /* 0x0000000604067899 */ /* 0x000fe2000800063f */
[----:B------:R-:W-:Y:S01]  /*0780*/  ISETP.LT.OR P3, PT, R2, 0x21, P4 ;  /* 0x000000210200780c */ /* 0x000fe20002761670 */
[----:B------:R-:W-:Y:S01]  /*0790*/  IMAD.WIDE.U32 R16, R14, c[0x0][0x1a8], R16 ;  /* 0x00006a000e107a25 */ /* 0x000fe200078e0010 */
[----:B------:R-:W-:Y:S01]  /*07a0*/  IADD3 R14, R18, 0x40, RZ ;  /* 0x00000040120e7810 */ /* 0x000fe20007ffe0ff */
[----:B------:R-:W-:Y:S01]  /*07b0*/  UIADD3 UR9, UP0, UR6, 0x80, URZ ;  /* 0x0000008006097890 */ /* 0x000fe2000ff1e03f */
[----:B------:R-:W-:Y:S01]  /*07c0*/  LEA R4, P0, R20, c[0x0][0x1c0], 0x1 ;  /* 0x0000700014047a11 */ /* 0x000fe200078008ff */
[----:B------:R-:W-:Y:S01]  /*07d0*/  IMAD.IADD R3, R21, 0x1, R3 ;  /* 0x0000000115037824 */ /* 0x000fe200078e0203 */
[----:B------:R-:W-:Y:S01]  /*07e0*/  ISETP.GE.AND P2, PT, R14, c[0x0][0x1cc], PT ;  /* 0x000073000e007a0c */ /* 0x000fe20003f46270 */
[----:B------:R-:W-:Y:S01]  /*07f0*/  IMAD.SHL.U32 R13, R13, 0x2, RZ ;  /* 0x000000020d0d7824 */ /* 0x000fe200078e00ff */
[----:B------:R-:W-:Y:S01]  /*0800*/  UIADD3.X UR8, URZ, UR7, URZ, UP0, !UPT ;  /* 0x000000073f087290 */ /* 0x000fe200087fe43f */
[----:B------:R-:W-:Y:S01]  /*0810*/  IMAD.IADD R0, R17, 0x1, R0 ;  /* 0x0000000111007824 */ /* 0x000fe200078e0200 */
[----:B------:R-:W-:Y:S01]  /*0820*/  ISETP.LT.OR P5, PT, R2, 0x1, P2 ;  /* 0x000000010200780c */ /* 0x000fe200017a1670 */
[----:B------:R-:W-:Y:S01]  /*0830*/  ULDC.64 UR4, c[0x0][0x1a8] ;  /* 0x00006a0000047ab9 */ /* 0x000fe20000000a00 */
[----:B------:R-:W-:Y:S01]  /*0840*/  LEA.HI.X R5, R20, c[0x0][0x1c4], R3, 0x1, P0 ;  /* 0x0000710014057a11 */ /* 0x000fe200000f0c03 */
[----:B------:R-:W-:Y:S01]  /*0850*/  IMAD.U32 R3, RZ, RZ, UR6 ;  /* 0x00000006ff037e24 */ /* 0x000fe2000f8e00ff */
[----:B------:R-:W-:-:S02]  /*0860*/  IADD3 R20, P0, R4, UR6, RZ ;  /* 0x0000000604147c10 */ /* 0x000fc4000ff1e0ff */
[C---:B------:R-:W-:Y:S01]  /*0870*/  ISETP.LT.OR P6, PT, R2.reuse, 0x21, P2 ;  /* 0x000000210200780c */ /* 0x040fe200017c1670 */
[----:B------:R1:W-:Y:S01]  /*0880*/  LDGSTS.E.BYPASS.LTC128B.128 [R13+0x8080], [R4.64], !P1 ;  /* 0x08080000040d7fae */ /* 0x0003e2000c901d54 */
[----:B------:R-:W-:Y:S02]  /*0890*/  IADD3.X R21, R5, UR7, RZ, P0, !PT ;  /* 0x0000000705157c10 */ /* 0x000fe400087fe4ff */
[----:B------:R-:W-:Y:S02]  /*08a0*/  IADD3 R24, P1, P0, R3, 0x80, R4 ;  /* 0x0000008003187810 */ /* 0x000fe4000783e004 */
[----:B------:R-:W-:Y:S01]  /*08b0*/  IADD3 R233, R13, 0x10080, RZ ;  /* 0x000100800de97810 */ /* 0x000fe20007ffe0ff */
[----:B------:R1:W-:Y:S01]  /*08c0*/  LDGSTS.E.BYPASS.LTC128B.128 [R13+0xc080], [R4.64+0x80], !P5 ;  /* 0x0c080080040d7fae */ /* 0x0003e2000e901d54 */
[----:B------:R-:W-:Y:S02]  /*08d0*/  IADD3.X R25, RZ, UR7, R5, P1, P0 ;  /* 0x00000007ff197c10 */ /* 0x000fe40008fe0405 */
[C---:B------:R-:W-:Y:S01]  /*08e0*/  ISETP.LT.OR P5, PT, R2.reuse, 0x41, P4 ;  /* 0x000000410200780c */ /* 0x040fe200027a1670 */
[----:B------:R2:W-:Y:S01]  /*08f0*/  LDGSTS.E.BYPASS.LTC128B.128 [R13+0x9080], [R20.64], !P3 ;  /* 0x09080000140d7fae */ /* 0x0005e2000d901d54 */
[----:B------:R-:W-:-:S02]  /*0900*/  ISETP.LT.OR P3, PT, R2, 0x41, P2 ;  /* 0x000000410200780c */ /* 0x000fc40001761670 */
[C---:B------:R-:W-:Y:S01]  /*0910*/  LEA R22, P1, R16.reuse, c[0x0][0x190], 0x1 ;  /* 0x0000640010167a11 */ /* 0x040fe200078208ff */
[----:B------:R3:W-:Y:S01]  /*0920*/  LDGSTS.E.BYPASS.LTC128B.128 [R13+0xd080], [R24.64], !P6 ;  /* 0x0d080000180d7fae */ /* 0x0007e2000f101d54 */
[----:B------:R-:W-:Y:S02]  /*0930*/  IADD3 R232, R13, 0x18080, RZ ;  /* 0x000180800de87810 */ /* 0x000fe40007ffe0ff */
[----:B------:R-:W-:Y:S02]  /*0940*/  LEA.HI.X R23, R16, c[0x0][0x194], R0, 0x1, P1 ;  /* 0x0000650010177a11 */ /* 0x000fe400008f0c00 */
[----:B-1----:R-:W-:-:S04]  /*0950*/  IADD3 R4, P0, R20, UR6, RZ ;  /* 0x0000000614047c10 */ /* 0x002fc8000ff1e0ff */
[C---:B------:R-:W-:Y:S02]  /*0960*/  IADD3.X R5, R21.reuse, UR7, RZ, P0, !PT ;  /* 0x0000000715057c10 */ /* 0x040fe400087fe4ff */
[----:B--2---:R-:W-:Y:S02]  /*0970*/  IADD3 R20, P0, R20, UR9, RZ ;  /* 0x0000000914147c10 */ /* 0x004fe4000ff1e0ff */
[----:B------:R-:W-:Y:S01]  /*0980*/  IADD3 R16, P1, R4, UR6, RZ ;  /* 0x0000000604107c10 */ /* 0x000fe2000ff3e0ff */
[----:B------:R1:W-:Y:S01]  /*0990*/  LDGSTS.E.BYPASS.LTC128B.128 [R13+0xa080], [R4.64], !P5 ;  /* 0x0a080000040d7fae */ /* 0x0003e2000e901d54 */
[----:B------:R-:W-:Y:S01]  /*09a0*/  IADD3.X R21, R21, UR8, RZ, P0, !PT ;  /* 0x0000000815157c10 */ /* 0x000fe200087fe4ff */
[----:B------:R-:W-:Y:S01]  /*09b0*/  USHF.L.U32 UR6, UR4, 0x6, URZ ;  /* 0x0000000604067899 */ /* 0x000fe2000800063f */
[C---:B------:R-:W-:Y:S02]  /*09c0*/  ISETP.LT.OR P5, PT, R2.reuse, 0x61, P4 ;  /* 0x000000610200780c */ /* 0x040fe400027a1670 */
[----:B------:R-:W-:Y:S01]  /*09d0*/  ISETP.LT.OR P4, PT, R2, 0x61, P2 ;  /* 0x000000610200780c */ /* 0x000fe20001781670 */
[----:B------:R2:W-:Y:S01]  /*09e0*/  LDGSTS.E.BYPASS.LTC128B.128 [R13+0xe080], [R20.64], !P3 ;  /* 0x0e080000140d7fae */ /* 0x0005e2000d901d54 */
[----:B------:R-:W-:Y:S01]  /*09f0*/  ISETP.GE.AND P3, PT, R18, c[0x0][0x19c], PT ;  /* 0x0000670012007a0c */ /* 0x000fe20003f66270 */
[----:B------:R-:W-:Y:S01]  /*0a00*/  IMAD.U32 R0, RZ, RZ, UR6 ;  /* 0x00000006ff007e24 */ /* 0x000fe2000f8e00ff */
[----:B------:R-:W-:-:S02]  /*0a10*/  ISETP.GE.AND P2, PT, R14, c[0x0][0x19c], PT ;  /* 0x000067000e007a0c */ /* 0x000fc40003f46270 */
[----:B------:R-:W-:Y:S02]  /*0a20*/  IADD3.X R17, R5, UR7, RZ, P1, !PT ;  /* 0x0000000705117c10 */ /* 0x000fe40008ffe4ff */
[C---:B------:R-:W-:Y:S02]  /*0a30*/  ISETP.LT.OR P1, PT, R2.reuse, 0x1, P3 ;  /* 0x000000010200780c */ /* 0x040fe40001f21670 */
[C---:B------:R-:W-:Y:S01]  /*0a40*/  ISETP.LT.OR P6, PT, R2.reuse, 0x21, P3 ;  /* 0x000000210200780c */ /* 0x040fe20001fc1670 */
[----:B------:R4:W-:Y:S01]  /*0a50*/  LDGSTS.E.BYPASS.LTC128B.128 [R13+0xb080], [R16.64], !P5 ;  /* 0x0b080000100d7fae */ /* 0x0009e2000e901d54 */
[----:B------:R-:W-:Y:S02]  /*0a60*/  ISETP.LT.OR P5, PT, R2, 0x21, P2 ;  /* 0x000000210200780c */ /* 0x000fe400017a1670 */
[----:B-1----:R-:W-:Y:S01]  /*0a70*/  IADD3 R4, P0, R4, UR9, RZ ;  /* 0x0000000904047c10 */ /* 0x002fe2000ff1e0ff */
[----:B------:R-:W-:-:S03]  /*0a80*/  UIADD3 UR9, UP0, UR6, 0x80, URZ ;  /* 0x0000008006097890 */ /* 0x000fc6000ff1e03f */
[----:B------:R-:W-:Y:S01]  /*0a90*/  IADD3.X R5, R5, UR8, RZ, P0, !PT ;  /* 0x0000000805057c10 */ /* 0x000fe200087fe4ff */
[----:B------:R-:W-:Y:S01]  /*0aa0*/  USHF.L.U64.HI UR8, UR4, UR11, UR5 ;  /* 0x0000000b04087299 */ /* 0x000fe20008010205 */
[----:B------:R-:W-:Y:S02]  /*0ab0*/  ISETP.LT.OR P0, PT, R2, 0x1, P2 ;  /* 0x000000010200780c */ /* 0x000fe40001701670 */
[----:B------:R-:W-:Y:S01]  /*0ac0*/  ULDC.64 UR4, c[0x0][0x278] ;  /* 0x00009e0000047ab9 */ /* 0x000fe20000000a00 */
[----:B------:R1:W-:Y:S01]  /*0ad0*/  LDGSTS.E.BYPASS.LTC128B.128 [R13+0xf080], [R4.64], !P4 ;  /* 0x0f080000040d7fae */ /* 0x0003e2000e101d54 */
[----:B------:R-:W-:Y:S01]  /*0ae0*/  UIADD3.X UR7, URZ, UR8, URZ, UP0, !UPT ;  /* 0x000000083f077290 */ /* 0x000fe200087fe43f */
[----:B--2---:R-:W-:Y:S01]  /*0af0*/  LEA.HI R20, R12, R226, RZ, 0x4 ;  /* 0x000000e20c147211 */ /* 0x004fe200078f20ff */
[----:B------:R-:W-:Y:S01]  /*0b00*/  UIMAD UR11, UR17, UR4, URZ ;  /* 0x00000004110b72a4 */ /* 0x000fe2000f8e023f */
[----:B------:R3:W-:Y:S01]  /*0b10*/  LDGSTS.E.BYPASS.LTC128B.128 [R13+0x80], [R22.64], !P1 ;  /* 0x00080000160d7fae */ /* 0x0007e2000c901d54 */
[----:B------:R-:W-:Y:S01]  /*0b20*/  UIMAD.WIDE.U32 UR12, UR18, UR4, URZ ;  /* 0x00000004120c72a5 */ /* 0x000fe2000f8e003f */
[----:B------:R-:W-:Y:S01]  /*0b30*/  LOP3.LUT R15, R20, 0xfffffff0, RZ, 0xc0, !PT ;  /* 0xfffffff0140f7812 */ /* 0x000fe200078ec0ff */
[----:B------:R-:W-:Y:S01]  /*0b40*/  UIMAD UR11, UR18, UR5, UR11 ;  /* 0x00000005120b72a4 */ /* 0x000fe2000f8e020b */
[----:B------:R-:W-:-:S02]  /*0b50*/  SHF.R.S32.HI R21, RZ, 0x5, R8 ;  /* 0x00000005ff157819 */ /* 0x000fc40000011408 */
[----:B------:R3:W-:Y:S01]  /*0b60*/  LDGSTS.E.BYPASS.LTC128B.128 [R13+0x4080], [R22.64+0x80], !P0 ;  /* 0x04080080160d7fae */ /* 0x0007e2000c101d54 */
[----:B----4-:R-:W-:Y:S01]  /*0b70*/  IADD3 R16, P1, P0, R0, 0x80, R22 ;  /* 0x0000008000107810 */ /* 0x010fe2000783e016 */
[----:B------:R-:W-:Y:S01]  /*0b80*/  ULDC.64 UR4, c[0x0][0x270] ;  /* 0x00009c0000047ab9 */ /* 0x000fe20000000a00 */
[----:B------:R-:W-:Y:S01]  /*0b90*/  IMAD.IADD R15, R226, 0x1, -R15 ;  /* 0x00000001e20f7824 */ /* 0x000fe200078e0a0f */
[----:B------:R-:W-:Y:S01]  /*0ba0*/  UIMAD UR4, UR19, UR4, URZ ;  /* 0x00000004130472a4 */ /* 0x000fe2000f8e023f */
[----:B------:R-:W-:Y:S01]  /*0bb0*/  IADD3.X R17, RZ, UR8, R23, P1, P0 ;  /* 0x00000008ff117c10 */ /* 0x000fe20008fe0417 */
[----:B------:R-:W-:Y:S01]  /*0bc0*/  UIADD3 UR13, UR13, UR11, URZ ;  /* 0x0000000b0d0d7290 */ /* 0x000fe2000fffe03f */
[----:B------:R-:W-:Y:S01]  /*0bd0*/  ISETP.LT.OR P1, PT, R2, 0x41, P2 ;  /* 0x000000410200780c */ /* 0x000fe20001721670 */
[----:B------:R-:W-:Y:S01]  /*0be0*/  UIMAD UR5, UR10, UR5, UR4 ;  /* 0x000000050a0572a4 */ /* 0x000fe2000f8e0204 */
[----:B-1----:R-:W-:-:S04]  /*0bf0*/  IADD3 R4, P4, R22, UR6, RZ ;  /* 0x0000000616047c10 */ /* 0x002fc8000ff9e0ff */
[----:B------:R-:W-:Y:S02]  /*0c00*/  IADD3.X R5, R23, UR8, RZ, P4, !PT ;  /* 0x0000000817057c10 */ /* 0x000fe4000a7fe4ff */
[----:B------:R-:W-:-:S03]  /*0c10*/  ISETP.LT.OR P4, PT, R2, 0x41, P3 ;  /* 0x000000410200780c */ /* 0x000fc60001f81670 */
[----:B------:R1:W-:Y:S01]  /*0c20*/  LDGSTS.E.BYPASS.LTC128B.128 [R13+0x1080], [R4.64], !P6 ;  /* 0x01080000040d7fae */ /* 0x0003e2000f101d54 */
[----:B------:R-:W-:Y:S02]  /*0c30*/  P2R R0, PR, RZ, 0x10 ;  /* 0x00000010ff007803 */ /* 0x000fe40000000000 */
[----:B------:R-:W-:Y:S01]  /*0c40*/  ISETP.LT.OR P4, PT, R2, 0x61, P3 ;  /* 0x000000610200780c */ /* 0x000fe20001f81670 */
[----:B------:R2:W-:Y:S01]  /*0c50*/  LDGSTS.E.BYPASS.LTC128B.128 [R13+0x5080], [R16.64], !P5 ;  /* 0x05080000100d7fae */ /* 0x0005e2000e901d54 */
[----:B------:R-:W-:Y:S02]  /*0c60*/  ISETP.GE.AND P5, PT, R18, c[0x0][0x16c], PT ;  /* 0x00005b0012007a0c */ /* 0x000fe40003fa6270 */
[----:B------:R-:W-:Y:S02]  /*0c70*/  ISETP.NE.AND P3, PT, R0, RZ, PT ;  /* 0x000000ff0000720c */ /* 0x000fe40003f65270 */
[----:B------:R-:W-:Y:S02]  /*0c80*/  P2R R0, PR, RZ, 0x10 ;  /* 0x00000010ff007803 */ /* 0x000fe40000000000 */
[----:B------:R-:W-:-:S02]  /*0c90*/  ISETP.LT.OR P4, PT, R2, 0x61, P2 ;  /* 0x000000610200780c */ /* 0x000fc40001781670 */
[----:B------:R-:W-:Y:S02]  /*0ca0*/  ISETP.GE.AND P2, PT, R14, c[0x0][0x16c], PT ;  /* 0x00005b000e007a0c */ /* 0x000fe40003f46270 */
[----:B------:R-:W-:Y:S02]  /*0cb0*/  ISETP.NE.AND P6, PT, R0, RZ, PT ;  /* 0x000000ff0000720c */ /* 0x000fe40003fc5270 */
[----:B------:R-:W-:Y:S02]  /*0cc0*/  SEL R0, RZ, 0x1, P5 ;  /* 0x00000001ff007807 */ /* 0x000fe40002800000 */
[----:B------:R-:W-:Y:S02]  /*0cd0*/  SEL R2, RZ, 0x2, P2 ;  /* 0x00000002ff027807 */ /* 0x000fe40001000000 */
[----:B------:R-:W-:-:S03]  /*0ce0*/  @P5 LOP3.LUT R225, R225, 0x4, RZ, 0xfc, !PT ;  /* 0x00000004e1e15812 */ /* 0x000fc600078efcff */
[----:B------:R-:W-:Y:S01]  /*0cf0*/  IMAD.IADD R0, R2, 0x1, R0 ;  /* 0x0000000102007824 */ /* 0x000fe200078e0200 */
[----:B------:R-:W-:-:S04]  /*0d00*/  LOP3.LUT R225, R225, 0xffffffef, RZ, 0xc0, !PT ;  /* 0xffffffefe1e17812 */ /* 0x000fc800078ec0ff */
[----:B------:R-:W-:Y:S02]  /*0d10*/  @P2 LOP3.LUT R225, R225, 0x10, RZ, 0xfc, !PT ;  /* 0x00000010e1e12812 */ /* 0x000fe400078efcff */
[----:B--2---:R-:W-:Y:S02]  /*0d20*/  IADD3 R16, P0, R4, UR6, RZ ;  /* 0x0000000604107c10 */ /* 0x004fe4000ff1e0ff */
[----:B------:R-:W-:Y:S02]  /*0d30*/  LOP3.LUT P2, RZ, R0, 0x1, RZ, 0xc0, !PT ;  /* 0x0000000100ff7812 */ /* 0x000fe4000784c0ff */
[----:B------:R-:W-:Y:S02]  /*0d40*/  IADD3.X R17, R5, UR8, RZ, P0, !PT ;  /* 0x0000000805117c10 */ /* 0x000fe400087fe4ff */
[----:B-1----:R-:W-:Y:S02]  /*0d50*/  IADD3 R4, P0, R4, UR9, RZ ;  /* 0x0000000904047c10 */ /* 0x002fe4000ff1e0ff */
[----:B------:R-:W-:Y:S01]  /*0d60*/  ISETP.LT.OR P5, PT, R7, 0x1, !P2 ;  /* 0x000000010700780c */ /* 0x000fe200057a1670 */
[----:B------:R1:W-:Y:S01]  /*0d70*/  LDGSTS.E.BYPASS.LTC128B.128 [R13+0x2080], [R16.64], !P3 ;  /* 0x02080000100d7fae */ /* 0x0003e2000d901d54 */
[----:B------:R-:W-:-:S02]  /*0d80*/  IADD3.X R5, R5, UR7, RZ, P0, !PT ;  /* 0x0000000705057c10 */ /* 0x000fc400087fe4ff */
[----:B------:R-:W-:Y:S02]  /*0d90*/  IADD3 R2, P0, R16, UR9, RZ ;  /* 0x0000000910027c10 */ /* 0x000fe4000ff1e0ff */
[----:B------:R-:W-:Y:S01]  /*0da0*/  LOP3.LUT P3, RZ, R0, 0x2, RZ, 0xc0, !PT ;  /* 0x0000000200ff7812 */ /* 0x000fe2000786c0ff */
[----:B------:R2:W-:Y:S01]  /*0db0*/  LDGSTS.E.BYPASS.LTC128B.128 [R13+0x6080], [R4.64], !P1 ;  /* 0x06080000040d7fae */ /* 0x0005e2000c901d54 */
[----:B------:R-:W-:Y:S01]  /*0dc0*/  IADD3.X R3, R17, UR7, RZ, P0, !PT ;  /* 0x0000000711037c10 */ /* 0x000fe200087fe4ff */
[----:B------:R-:W-:Y:S01]  /*0dd0*/  IMAD.U32 R0, RZ, RZ, UR10 ;  /* 0x0000000aff007e24 */ /* 0x000fe2000f8e00ff */
[----:B------:R-:W-:Y:S02]  /*0de0*/  LOP3.LUT R225, R225, 0xfffffffd, RZ, 0xc0, !PT ;  /* 0xfffffffde1e17812 */ /* 0x000fe400078ec0ff */
[----:B--2---:R-:W-:Y:S01]  /*0df0*/  IADD3 R4, P1, R16, UR6, RZ ;  /* 0x0000000610047c10 */ /* 0x004fe2000ff3e0ff */
[----:B------:R-:W-:Y:S01]  /*0e00*/  ULDC.64 UR6, c[0x0][0x290] ;  /* 0x0000a40000067ab9 */ /* 0x000fe20000000a00 */
[----:B-1----:R-:W-:Y:S01]  /*0e10*/  IADD3 R16, P0, R230, UR16, RZ ;  /* 0x00000010e6107c10 */ /* 0x002fe2000ff1e0ff */
[----:B------:R-:W-:Y:S01]  /*0e20*/  UIMAD UR11, UR17, UR6, URZ ;  /* 0x00000006110b72a4 */ /* 0x000fe2000f8e023f */
[----:B------:R-:W-:Y:S01]  /*0e30*/  IADD3.X R5, R17, UR8, RZ, P1, !PT ;  /* 0x0000000811057c10 */ /* 0x000fe20008ffe4ff */
[----:B------:R-:W-:Y:S01]  /*0e40*/  UMOV UR8, 0x5 ;  /* 0x0000000500087882 */ /* 0x000fe20000000000 */
[----:B------:R-:W-:Y:S01]  /*0e50*/  IADD3.X R17, R231, UR15, RZ, P0, !PT ;  /* 0x0000000fe7117c10 */ /* 0x000fe200087fe4ff */
[----:B------:R-:W-:-:S02]  /*0e60*/  UIMAD.WIDE.U32 UR22, UR18, UR6, URZ ;  /* 0x00000006121672a5 */ /* 0x000fc4000f8e003f */
[----:B------:R1:W-:Y:S01]  /*0e70*/  LDGSTS.E.BYPASS.LTC128B.128 [R13+0x3080], [R4.64], !P6 ;  /* 0x03080000040d7fae */ /* 0x0003e2000f101d54 */
[----:B------:R-:W-:Y:S01]  /*0e80*/  ISETP.GE.AND P6, PT, R14, c[0x0][0x1fc], PT ;  /* 0x00007f000e007a0c */ /* 0x000fe20003fc6270 */
[----:B------:R-:W-:Y:S02]  /*0e90*/  UIMAD UR7, UR18, UR7, UR11 ;  /* 0x00000007120772a4 */ /* 0x000fe4000f8e020b */
[----:B------:R2:W-:Y:S01]  /*0ea0*/  LDGSTS.E.BYPASS.LTC128B.128 [R13+0x7080], [R2.64], !P4 ;  /* 0x07080000020d7fae */ /* 0x0005e2000e101d54 */
[C---:B------:R-:W-:Y:S01]  /*0eb0*/  ISETP.LT.OR P4, PT, R7.reuse, 0x1, !P3 ;  /* 0x000000010700780c */ /* 0x040fe20005f81670 */
[----:B------:R-:W-:Y:S01]  /*0ec0*/  UIADD3 UR14, UR23, UR7, URZ ;  /* 0x00000007170e7290 */ /* 0x000fe2000fffe03f */
[----:B------:R-:W-:Y:S01]  /*0ed0*/  ISETP.LT.OR P3, PT, R7, 0x21, !P3 ;  /* 0x000000210700780c */ /* 0x000fe20005f61670 */
[----:B------:R-:W0:Y:S04]  /*0ee0*/  LDGDEPBAR ;  /* 0x00000000000079af */ /* 0x000e280000000000 */
[----:B------:R3:W-:Y:S06]  /*0ef0*/  LDGSTS.E.BYPASS.LTC128B.128 [R13+0x10080], [R230.64], !P5 ;  /* 0x10080000e60d7fae */ /* 0x0007ec000e901d54 */
[----:B------:R3:W-:Y:S01]  /*0f00*/  LDGSTS.E.BYPASS.LTC128B.128 [R13+0x12080], [R230.64+0x80], !P4 ;  /* 0x12080080e60d7fae */ /* 0x0007e2000e101d54 */
[----:B--2---:R-:W-:-:S04]  /*0f10*/  IMAD.WIDE.U32 R2, R0, c[0x0][0x270], R240 ;  /* 0x00009c0000027a25 */ /* 0x004fc800078e00f0 */
[----:B------:R-:W-:Y:S01]  /*0f20*/  IMAD.U32 R0, RZ, RZ, UR5 ;  /* 0x00000005ff007e24 */ /* 0x000fe2000f8e00ff */
[----:B------:R-:W-:Y:S01]  /*0f30*/  IADD3 R2, P1, R2, UR12, RZ ;  /* 0x0000000c02027c10 */ /* 0x000fe2000ff3e0ff */
[----:B------:R-:W-:Y:S02]  /*0f40*/  ULDC.64 UR4, c[0x0][0x208] ;  /* 0x0000820000047ab9 */ /* 0x000fe40000000a00 */
[----:B------:R-:W-:Y:S01]  /*0f50*/  USHF.L.U64.HI UR8, UR4, UR8, UR5 ;  /* 0x0000000804087299 */ /* 0x000fe20008010205 */
[----:B------:R-:W-:Y:S01]  /*0f60*/  IADD3.X R0, R3, UR13, R0, P1, !PT ;  /* 0x0000000d03007c10 */ /* 0x000fe20008ffe400 */
[----:B------:R-:W-:Y:S01]  /*0f70*/  USHF.L.U32 UR9, UR4, 0x5, URZ ;  /* 0x0000000504097899 */ /* 0x000fe2000800063f */
[----:B------:R-:W-:Y:S01]  /*0f80*/  ISETP.LT.OR P1, PT, R7, 0x21, !P2 ;  /* 0x000000210700780c */ /* 0x000fe20005721670 */
[----:B------:R-:W-:Y:S01]  /*0f90*/  ULDC UR12, c[0x0][0x168] ;  /* 0x00005a00000c7ab9 */ /* 0x000fe20000000800 */
[----:B------:R-:W-:Y:S01]  /*0fa0*/  ISETP.GE.AND P2, PT, R18, c[0x0][0x1fc], PT ;  /* 0x00007f0012007a0c */ /* 0x000fe20003f46270 */
[----:B------:R-:W-:Y:S01]  /*0fb0*/  ULDC.64 UR4, c[0x0][0x288] ;  /* 0x0000a20000047ab9 */ /* 0x000fe20000000a00 */
[----:B-1----:R-:W-:Y:S01]  /*0fc0*/  LEA R4, P0, R2, c[0x0][0x258], 0x2 ;  /* 0x0000960002047a11 */ /* 0x002fe200078010ff */
[----:B------:R-:W-:-:S02]  /*0fd0*/  UIMAD UR4, UR19, UR4, URZ ;  /* 0x00000004130472a4 */ /* 0x000fc4000f8e023f */
[----:B------:R-:W-:Y:S01]  /*0fe0*/  USHF.L.U64.HI UR8, UR9, 0x1, UR8 ;  /* 0x0000000109087899 */ /* 0x000fe20008010208 */
[----:B------:R-:W-:Y:S01]  /*0ff0*/  LEA.HI.X R5, R2, c[0x0][0x25c], R0, 0x2, P0 ;  /* 0x0000970002057a11 */ /* 0x000fe200000f1400 */
[----:B------:R-:W-:Y:S01]  /*1000*/  IMAD.U32 R0, RZ, RZ, UR16 ;  /* 0x00000010ff007e24 */ /* 0x000fe2000f8e00ff */
[----:B------:R-:W-:Y:S01]  /*1010*/  SEL R2, RZ, 0x1, P2 ;  /* 0x00000001ff027807 */ /* 0x000fe20001000000 */
[----:B------:R-:W-:Y:S02]  /*1020*/  UIMAD UR5, UR10, UR5, UR4 ;  /* 0x000000050a0572a4 */ /* 0x000fe4000f8e0204 */
[----:B------:R1:W-:Y:S01]  /*1030*/  LDGSTS.E.BYPASS.LTC128B.128 [R13+0x11080], [R16.64], !P1 ;  /* 0x11080000100d7fae */ /* 0x0003e2000c901d54 */
[----:B------:R-:W-:Y:S01]  /*1040*/  USHF.L.U32 UR4, UR9, 0x1, URZ ;  /* 0x0000000109047899 */ /* 0x000fe2000800063f */
[----:B------:R-:W-:Y:S01]  /*1050*/  @P2 LOP3.LUT R225, R225, 0x2, RZ, 0xfc, !PT ;  /* 0x00000002e1e12812 */ /* 0x000fe200078efcff */
[----:B------:R-:W-:-:S03]  /*1060*/  UISETP.GE.AND UP0, UPT, UR12, 0x41, UPT ;  /* 0x000000410c00788c */ /* 0x000fc6000bf06270 */
[----:B------:R-:W-:-:S04]  /*1070*/  LOP3.LUT R225, R225, 0xfffffff7, RZ, 0xc0, !PT ;  /* 0xfffffff7e1e17812 */ /* 0x000fc800078ec0ff */
[----:B------:R-:W-:Y:S02]  /*1080*/  @P6 LOP3.LUT R225, R225, 0x8, RZ, 0xfc, !PT ;  /* 0x00000008e1e16812 */ /* 0x000fe400078efcff */
[----:B-1----:R-:W-:Y:S02]  /*1090*/  IADD3 R16, P1, P0, R0, 0x80, R230 ;  /* 0x0000008000107810 */ /* 0x002fe4000783e0e6 */
[----:B------:R-:W-:Y:S02]  /*10a0*/  SEL R0, RZ, 0x2, P6 ;  /* 0x00000002ff007807 */ /* 0x000fe40003000000 */
[----:B------:R-:W-:Y:S02]  /*10b0*/  ISETP.GT.AND P6, PT, R226, 0xf, PT ;  /* 0x0000000fe200780c */ /* 0x000fe40003fc4270 */
[----:B------:R-:W-:Y:S01]  /*10c0*/  IADD3.X R17, RZ, UR15, R231, P1, P0 ;  /* 0x0000000fff117c10 */ /* 0x000fe20008fe04e7 */
[----:B------:R-:W-:Y:S02]  /*10d0*/  IMAD.IADD R2, R0, 0x1, R2 ;  /* 0x0000000100027824 */ /* 0x000fe400078e0202 */
[----:B------:R-:W-:-:S02]  /*10e0*/  IMAD.U32 R0, RZ, RZ, UR10 ;  /* 0x0000000aff007e24 */ /* 0x000fc4000f8e00ff */
[----:B------:R1:W-:Y:S01]  /*10f0*/  LDGSTS.E.BYPASS.LTC128B.128 [R13+0x13080], [R16.64], !P3 ;  /* 0x13080000100d7fae */ /* 0x0003e2000d901d54 */
[----:B------:R-:W-:-:S04]  /*1100*/  LOP3.LUT P1, RZ, R2, 0x1, RZ, 0xc0, !PT ;  /* 0x0000000102ff7812 */ /* 0x000fc8000782c0ff */
[----:B------:R-:W-:Y:S01]  /*1110*/  ISETP.LT.OR P0, PT, R7, 0x1, !P1 ;  /* 0x000000010700780c */ /* 0x000fe20004f01670 */
[----:B------:R-:W-:-:S05]  /*1120*/  @!P6 IMAD.SHL.U32 R3, R226, 0x10, RZ ;  /* 0x00000010e203e824 */ /* 0x000fca00078e00ff */
[----:B------:R2:W-:Y:S04]  /*1130*/  @!P6 LDGSTS.E.BYPASS.LTC128B.128 [R3+0x20080], [R4.64] ;  /* 0x200800000403efae */ /* 0x0005e8000b901d54 */
[----:B------:R-:W0:Y:S04]  /*1140*/  LDGDEPBAR ;  /* 0x00000000000079af */ /* 0x000e280000000000 */
[----:B------:R3:W-:Y:S01]  /*1150*/  LDGSTS.E.BYPASS.LTC128B.128 [R13+0x18080], [R228.64], !P0 ;  /* 0x18080000e40d7fae */ /* 0x0007e2000c101d54 */
[----:B-1----:R-:W-:-:S04]  /*1160*/  IMAD.WIDE.U32 R16, R0, c[0x0][0x288], R240 ;  /* 0x0000a20000107a25 */ /* 0x002fc800078e00f0 */
[----:B------:R-:W-:Y:S01]  /*1170*/  IMAD.U32 R0, RZ, RZ, UR5 ;  /* 0x00000005ff007e24 */ /* 0x000fe2000f8e00ff */
[----:B--2---:R-:W-:Y:S02]  /*1180*/  IADD3 R4, P0, R16, UR22, RZ ;  /* 0x0000001610047c10 */ /* 0x004fe4000ff1e0ff */
[----:B------:R-:W-:Y:S02]  /*1190*/  SHF.R.S32.HI R5, RZ, 0x4, R20 ;  /* 0x00000004ff057819 */ /* 0x000fe40000011414 */
[----:B------:R-:W-:Y:S02]  /*11a0*/  IADD3.X R0, R17, UR14, R0, P0, !PT ;  /* 0x0000000e11007c10 */ /* 0x000fe400087fe400 */
[----:B------:R-:W-:Y:S02]  /*11b0*/  IADD3 R16, P0, R228, UR4, RZ ;  /* 0x00000004e4107c10 */ /* 0x000fe4000ff1e0ff */
[----:B------:R-:W-:Y:S02]  /*11c0*/  LEA.HI R20, R20, R5, RZ, 0x1 ;  /* 0x0000000514147211 */ /* 0x000fe400078f08ff */
[----:B------:R-:W-:-:S02]  /*11d0*/  IADD3.X R17, R229, UR8, RZ, P0, !PT ;  /* 0x00000008e5117c10 */ /* 0x000fc400087fe4ff */
[----:B------:R-:W-:Y:S02]  /*11e0*/  LOP3.LUT P0, RZ, R2, 0x2, RZ, 0xc0, !PT ;  /* 0x0000000202ff7812 */ /* 0x000fe4000780c0ff */
[----:B------:R-:W-:Y:S02]  /*11f0*/  SHF.R.S32.HI R2, RZ, 0x1f, R15 ;  /* 0x0000001fff027819 */ /* 0x000fe4000001140f */
[----:B------:R-:W-:Y:S02]  /*1200*/  ISETP.LT.OR P2, PT, R7, 0x1, !P0 ;  /* 0x000000010700780c */ /* 0x000fe40004741670 */
[----:B------:R-:W-:Y:S02]  /*1210*/  LEA.HI R3, R8, R21, RZ, 0x1 ;  /* 0x0000001508037211 */ /* 0x000fe400078f08ff */
[----:B------:R-:W-:Y:S02]  /*1220*/  LEA.HI R2, R2, R15, RZ, 0x3 ;  /* 0x0000000f02027211 */ /* 0x000fe400078f18ff */
[----:B------:R-:W-:-:S05]  /*1230*/  LOP3.LUT R3, R3, 0xfffffffe, RZ, 0xc0, !PT ;  /* 0xfffffffe03037812 */ /* 0x000fca00078ec0ff */
[----:B------:R-:W-:Y:S02]  /*1240*/  IMAD.IADD R3, R21, 0x1, -R3 ;  /* 0x0000000115037824 */ /* 0x000fe400078e0a03 */
[----:B------:R3:W-:Y:S01]  /*1250*/  LDGSTS.E.BYPASS.LTC128B.128 [R13+0x1a080], [R228.64+0x80], !P2 ;  /* 0x1a080080e40d7fae */ /* 0x0007e2000d101d54 */
[C---:B------:R-:W-:Y:S02]  /*1260*/  ISETP.LT.OR P2, PT, R7.reuse, 0x21, !P1 ;  /* 0x000000210700780c */ /* 0x040fe40004f41670 */
[----:B------:R-:W-:Y:S02]  /*1270*/  ISETP.LT.OR P1, PT, R7, 0x21, !P0 ;  /* 0x000000210700780c */ /* 0x000fe40004721670 */
[----:B------:R-:W-:Y:S02]  /*1280*/  LOP3.LUT R7, R20, 0xfffffffe, RZ, 0xc0, !PT ;  /* 0xfffffffe14077812 */ /* 0x000fe400078ec0ff */
[----:B------:R-:W-:-:S03]  /*1290*/  LEA R20, P0, R4, c[0x0][0x280], 0x2 ;  /* 0x0000a00004147a11 */ /* 0x000fc600078010ff */
[----:B------:R-:W-:Y:S01]  /*12a0*/  IMAD.IADD R7, R5, 0x1, -R7 ;  /* 0x0000000105077824 */ /* 0x000fe200078e0a07 */
[C---:B------:R-:W-:Y:S01]  /*12b0*/  LOP3.LUT R5, R2.reuse, 0xfffffff8, RZ, 0xc0, !PT ;  /* 0xfffffff802057812 */ /* 0x040fe200078ec0ff */
[----:B------:R-:W-:Y:S01]  /*12c0*/  IMAD.SHL.U32 R2, R2, 0x40, RZ ;  /* 0x0000004002027824 */ /* 0x000fe200078e00ff */
[----:B------:R-:W-:Y:S01]  /*12d0*/  LEA.HI.X R21, R4, c[0x0][0x284], R0, 0x2, P0 ;  /* 0x0000a10004157a11 */ /* 0x000fe200000f1400 */
[----:B------:R-:W-:Y:S01]  /*12e0*/  @!P6 IMAD.SHL.U32 R0, R226, 0x10, RZ ;  /* 0x00000010e200e824 */ /* 0x000fe200078e00ff */
[----:B------:R3:W-:Y:S01]  /*12f0*/  LDGSTS.E.BYPASS.LTC128B.128 [R13+0x19080], [R16.64], !P2 ;  /* 0x19080000100d7fae */ /* 0x0007e2000d101d54 */
[----:B------:R-:W-:Y:S01]  /*1300*/  IMAD.IADD R4, R15, 0x1, -R5 ;  /* 0x000000010f047824 */ /* 0x000fe200078e0a05 */
[----:B------:R-:W-:Y:S01]  /*1310*/  PLOP3.LUT P0, PT, PT, PT, UP0, 0x80, 0x0 ;  /* 0x000000000000781c */ /* 0x000fe20003f0f008 */
[----:B------:R-:W-:Y:S01]  /*1320*/  IMAD.SHL.U32 R5, R10, 0x8, RZ ;  /* 0x000000080a057824 */ /* 0x000fe200078e00ff */
[----:B------:R3:W-:Y:S01]  /*1330*/  LDGSTS.E.BYPASS.LTC128B.128 [R13+0x1b080], [R16.64+0x80], !P1 ;  /* 0x1b080080100d7fae */ /* 0x0007e2000c901d54 */
[----:B------:R-:W-:Y:S01]  /*1340*/  IMAD.SHL.U32 R15, R4, 0x40, RZ ;  /* 0x00000040040f7824 */ /* 0x000fe200078e00ff */
[----:B------:R-:W-:Y:S01]  /*1350*/  LOP3.LUT R2, R2, 0xfffffe00, RZ, 0xc0, !PT ;  /* 0xfffffe0002027812 */ /* 0x000fe200078ec0ff */
[----:B------:R-:W-:Y:S01]  /*1360*/  IMAD.SHL.U32 R217, R7, 0x20, RZ ;  /* 0x0000002007d97824 */ /* 0x000fe200078e00ff */
[----:B------:R1:W-:Y:S01]  /*1370*/  @!P6 LDGSTS.E.BYPASS.LTC128B.128 [R0+0x20280], [R20.64] ;  /* 0x202800001400efae */ /* 0x0003e2000b901d54 */
[----:B------:R-:W-:-:S02]  /*1380*/  LOP3.LUT R5, R5, 0x18, RZ, 0xc0, !PT ;  /* 0x0000001805057812 */ /* 0x000fc400078ec0ff */
[----:B------:R-:W-:Y:S01]  /*1390*/  LOP3.LUT R15, R15, 0x1c0, RZ, 0xc0, !PT ;  /* 0x000001c00f0f7812 */ /* 0x000fe200078ec0ff */
[----:B------:R-:W0:Y:S01]  /*13a0*/  LDGDEPBAR ;  /* 0x00000000000079af */ /* 0x000e220000000000 */
[----:B------:R-:W-:Y:S02]  /*13b0*/  LOP3.LUT R217, R5, 0x20, R217, 0xf8, !PT ;  /* 0x0000002005d97812 */ /* 0x000fe400078ef8d9 */
[--C-:B------:R-:W-:Y:S01]  /*13c0*/  SHF.R.U32.HI R218, RZ, 0x3, R15.reuse ;  /* 0x00000003ffda7819 */ /* 0x100fe2000001160f */
[----:B------:R-:W0:Y:S03]  /*13d0*/  LDGDEPBAR ;  /* 0x00000000000079af */ /* 0x000e260000000000 */
[----:B------:R-:W-:-:S04]  /*13e0*/  LOP3.LUT R217, R218, R217, R15, 0x1e, !PT ;  /* 0x000000d9dad97212 */ /* 0x000fc800078e1e0f */
[----:B------:R-:W-:Y:S01]  /*13f0*/  LOP3.LUT R217, R217, R2, RZ, 0xfc, !PT ;  /* 0x00000002d9d97212 */ /* 0x000fe200078efcff */
[----:B-1----:R-:W-:-:S05]  /*1400*/  IMAD.SHL.U32 R0, R7, 0x8, RZ ;  /* 0x0000000807007824 */ /* 0x002fca00078e00ff */
[----:B------:R-:W-:-:S04]  /*1410*/  LOP3.LUT R0, R15, 0x8, R0, 0xf8, !PT ;  /* 0x000000080f007812 */ /* 0x000fc800078ef800 */
[----:B------:R-:W-:Y:S01]  /*1420*/  LOP3.LUT R218, R0, R218, RZ, 0x3c, !PT ;  /* 0x000000da00da7212 */ /* 0x000fe200078e3cff */
[----:B------:R-:W-:-:S05]  /*1430*/  IMAD.SHL.U32 R0, R3, 0x400, RZ ;  /* 0x0000040003007824 */ /* 0x000fca00078e00ff */
[----:B------:R-:W-:Y:S01]  /*1440*/  IADD3 R218, R218, R2, R0 ;  /* 0x00000002dada7210 */ /* 0x000fe20007ffe000 */
[----:B------:R-:W-:Y:S05]  /*1450*/  @!P0 BRA `(.L_x_1094) ;  /* 0x0000015000008947 */ /* 0x000fea0003800000 */
[----:B---3--:R-:W-:Y:S01]  /*1460*/  IADD3 R16, P0, R16, UR4, RZ ;  /* 0x0000000410107c10 */ /* 0x008fe2000ff1e0ff */
[----:B------:R-:W-:Y:S01]  /*1470*/  BSSY B0, `(.L_x_1094) ;  /* 0x0000013000007945 */ /* 0x000fe20003800000 */
[----:B------:R-:W-:Y:S02]  /*1480*/  IADD3 R2, -R234, -0x40, RZ ;  /* 0xffffffc0ea027810 */ /* 0x000fe40007ffe1ff */
[----:B------:R-:W-:Y:S02]  /*1490*/  ISETP.GE.AND P1, PT, R18, c[0x0][0x1fc], PT ;  /* 0x00007f0012007a0c */ /* 0x000fe40003f26270 */
[----:B------:R-:W-:Y:S02]  /*14a0*/  IADD3.X R17, R17, UR8, RZ, P0, !PT ;  /* 0x0000000811117c10 */ /* 0x000fe400087fe4ff */
[----:B------:R-:W-:Y:S02]  /*14b0*/  IADD3 R18, P0, R16, UR4, RZ ;  /* 0x0000000410127c10 */ /* 0x000fe4000ff1e0ff */
        /* <DEDUP_REMOVED lines=14> */
.L_x_1095:
[----:B------:R-:W-:Y:S05]  /*15a0*/  BSYNC B0 ;  /* 0x0000000000007941 */ /* 0x000fea0003800000 */
.L_x_1094:
[----:B---3--:R-:W-:Y:S01]  /*15b0*/  UISETP.GE.AND UP0, UPT, UR12, 0x1, UPT ;  /* 0x000000010c00788c */ /* 0x008fe2000bf06270 */
[----:B------:R-:W0:Y:S01]  /*15c0*/  LDGDEPBAR ;  /* 0x00000000000079af */ /* 0x000e220000000000 */
        /* <DEDUP_REMOVED lines=66> */
[C---:B--2---:R-:W-:Y:S01]  /*19f0*/  IMAD.SHL.U32 R2, R11.reuse, 0x40, RZ ;  /* 0x000000400b027824 */ /* 0x044fe200078e00ff */
[----:B------:R-:W-:Y:S01]  /*1a00*/  LEA.HI R12, R12, R226, RZ, 0x2 ;  /* 0x000000e20c0c7211 */ /* 0x000fe200078f10ff */
[----:B------:R-:W-:Y:S01]  /*1a10*/  IMAD.SHL.U32 R14, R234, 0x8, RZ ;  /* 0x00000008ea0e7824 */ /* 0x000fe200078e00ff */
[----:B------:R-:W-:Y:S01]  /*1a20*/  LOP3.LUT P0, RZ, R11, 0x2, RZ, 0xc0, !PT ;  /* 0x000000020bff7812 */ /* 0x000fe2000780c0ff */
[----:B------:R-:W-:Y:S01]  /*1a30*/  IMAD.SHL.U32 R236, R3, 0x10, RZ ;  /* 0x0000001003ec7824 */ /* 0x000fe200078e00ff */
[----:B------:R-:W-:Y:S01]  /*1a40*/  LOP3.LUT R2, R2, 0x1c0, RZ, 0xc0, !PT ;  /* 0x000001c002027812 */ /* 0x000fe200078ec0ff */
[----:B------:R-:W-:Y:S01]  /*1a50*/  IMAD.MOV.U32 R208, RZ, RZ, 0x20 ;  /* 0x00000020ffd07424 */ /* 0x000fe200078e00ff */
[----:B------:R-:W-:Y:S01]  /*1a60*/  LOP3.LUT R14, R14, 0x8, RZ, 0xc0, !PT ;  /* 0x000000080e0e7812 */ /* 0x000fe200078ec0ff */
[----:B------:R-:W2:Y:S01]  /*1a70*/  S2UR UR10, SR_CTAID.Y ;  /* 0x00000000000a79c3 */ /* 0x000ea20000002600 */
[----:B-1----:R-:W-:Y:S01]  /*1a80*/  SHF.R.U32.HI R13, RZ, 0x3, R2 ;  /* 0x00000003ff0d7819 */ /* 0x002fe20000011602 */
[----:B------:R-:W-:Y:S01]  /*1a90*/  IMAD.MOV.U32 R213, RZ, RZ, 0x20 ;  /* 0x00000020ffd57424 */ /* 0x000fe200078e00ff */
[----:B------:R-:W-:Y:S01]  /*1aa0*/  LOP3.LUT R3, R2, 0x10, R236, 0xf8, !PT ;  /* 0x0000001002037812 */ /* 0x000fe200078ef8ec */
[----:B------:R-:W-:Y:S01]  /*1ab0*/  IMAD.MOV.U32 R214, RZ, RZ, 0x10 ;  /* 0x00000010ffd67424 */ /* 0x000fe200078e00ff */
[C---:B------:R-:W-:Y:S01]  /*1ac0*/  LOP3.LUT R2, R13.reuse, R14, R2, 0x1e, !PT ;  /* 0x0000000e0d027212 */ /* 0x040fe200078e1e02 */
[----:B------:R-:W-:Y:S01]  /*1ad0*/  UIADD3 UR6, UR12, 0x3f, URZ ;  /* 0x0000003f0c067890 */ /* 0x000fe2000fffe03f */
[----:B------:R-:W-:Y:S01]  /*1ae0*/  LOP3.LUT R13, R13, R3, R14, 0x1e, !PT ;  /* 0x000000030d0d7212 */ /* 0x000fe200078e1e0e */
[----:B------:R-:W-:Y:S01]  /*1af0*/  IMAD.MOV.U32 R209, RZ, RZ, 0x40 ;  /* 0x00000040ffd17424 */ /* 0x000fe200078e00ff */
[----:B------:R-:W-:Y:S01]  /*1b00*/  LOP3.LUT R238, R12, 0x3ffffffc, RZ, 0xc0, !PT ;  /* 0x3ffffffc0cee7812 */ /* 0x000fe200078ec0ff */
[----:B------:R-:W-:Y:S01]  /*1b10*/  USHF.R.S32.HI UR4, URZ, 0x1f, UR6 ;  /* 0x0000001f3f047899 */ /* 0x000fe20008011406 */
[--C-:B------:R-:W-:Y:S01]  /*1b20*/  SHF.R.S32.HI R3, RZ, 0x2, R12.reuse ;  /* 0x00000002ff037819 */ /* 0x100fe2000001140c */
[----:B------:R-:W-:Y:S01]  /*1b30*/  CS2R R162, SRZ ;  /* 0x0000000000a27805 */ /* 0x000fe2000001ff00 */
[----:B------:R-:W-:Y:S01]  /*1b40*/  SHF.R.S32.HI R12, RZ, 0x1f, R12 ;  /* 0x0000001fff0c7819 */ /* 0x000fe2000001140c */
[----:B------:R-:W-:Y:S01]  /*1b50*/  IMAD.IADD R238, R226, 0x1, -R238 ;  /* 0x00000001e2ee7824 */ /* 0x000fe200078e0aee */
[----:B------:R-:W-:Y:S01]  /*1b60*/  LOP3.LUT P1, RZ, R11, 0x4, RZ, 0xc0, !PT ;  /* 0x000000040bff7812 */ /* 0x000fe2000782c0ff */
[----:B------:R-:W-:Y:S01]  /*1b70*/  ULEA.HI UR4, UR4, UR6, URZ, 0x6 ;  /* 0x0000000604047291 */ /* 0x000fe2000f8f303f */
[----:B------:R-:W-:Y:S01]  /*1b80*/  LEA.HI R12, R12, R3, RZ, 0x3 ;  /* 0x000000030c0c7211 */ /* 0x000fe200078f18ff */
[----:B------:R-:W-:Y:S01]  /*1b90*/  IMAD R238, R238, 0x2, R0 ;  /* 0x00000002eeee7824 */ /* 0x000fe200078e0200 */
[----:B------:R-:W-:Y:S01]  /*1ba0*/  SHF.R.S32.HI R11, RZ, 0x1f, R10 ;  /* 0x0000001fff0b7819 */ /* 0x000fe2000001140a */
[----:B------:R-:W-:Y:S01]  /*1bb0*/  CS2R R160, SRZ ;  /* 0x0000000000a07805 */ /* 0x000fe2000001ff00 */
[----:B------:R-:W-:Y:S01]  /*1bc0*/  LOP3.LUT R0, R12, 0xfffffff8, RZ, 0xc0, !PT ;  /* 0xfffffff80c007812 */ /* 0x000fe200078ec0ff */
[----:B------:R-:W-:Y:S01]  /*1bd0*/  IMAD R12, R7, 0x800, R9 ;  /* 0x00000800070c7824 */ /* 0x000fe200078e0209 */
[----:B------:R-:W-:Y:S01]  /*1be0*/  LEA.HI R11, R11, R10, RZ, 0x2 ;  /* 0x0000000a0b0b7211 */ /* 0x000fe200078f10ff */
[----:B------:R-:W-:Y:S01]  /*1bf0*/  CS2R R158, SRZ ;  /* 0x00000000009e7805 */ /* 0x000fe2000001ff00 */
[----:B------:R-:W-:Y:S01]  /*1c00*/  LOP3.LUT R8, R8, 0xffffffe0, RZ, 0xc0, !PT ;  /* 0xffffffe008087812 */ /* 0x000fe200078ec0ff */
[----:B------:R-:W-:Y:S01]  /*1c10*/  IMAD.IADD R9, R3, 0x1, -R0 ;  /* 0x0000000103097824 */ /* 0x000fe200078e0a00 */
[----:B------:R-:W-:Y:S01]  /*1c20*/  LOP3.LUT R11, R11, 0xfffffffc, RZ, 0xc0, !PT ;  /* 0xfffffffc0b0b7812 */ /* 0x000fe200078ec0ff */
[----:B------:R-:W-:Y:S01]  /*1c30*/  IMAD.IADD R3, R12, 0x1, R2 ;  /* 0x000000010c037824 */ /* 0x000fe200078e0202 */
[----:B------:R-:W-:Y:S01]  /*1c40*/  SEL R208, R208, 0xffffffe0, !P0 ;  /* 0xffffffe0d0d07807 */ /* 0x000fe20004000000 */
[C---:B------:R-:W-:Y:S01]  /*1c50*/  IMAD.SHL.U32 R2, R9.reuse, 0x40, RZ ;  /* 0x0000004009027824 */ /* 0x040fe200078e00ff */
[----:B------:R-:W-:Y:S01]  /*1c60*/  LOP3.LUT P0, RZ, R9, 0x4, RZ, 0xc0, !PT ;  /* 0x0000000409ff7812 */ /* 0x000fe2000780c0ff */
[----:B------:R-:W-:Y:S01]  /*1c70*/  IMAD.IADD R10, R10, 0x1, -R11 ;  /* 0x000000010a0a7824 */ /* 0x000fe200078e0a0b */
[----:B------:R-:W-:Y:S01]  /*1c80*/  CS2R R156, SRZ ;  /* 0x00000000009c7805 */ /* 0x000fe2000001ff00 */
[----:B------:R-:W-:Y:S01]  /*1c90*/  IMAD.IADD R8, R226, 0x1, -R8 ;  /* 0x00000001e2087824 */ /* 0x000fe200078e0a08 */
[----:B------:R-:W-:Y:S01]  /*1ca0*/  LOP3.LUT R2, R2, 0x1c0, RZ, 0xc0, !PT ;  /* 0x000001c002027812 */ /* 0x000fe200078ec0ff */
[----:B------:R-:W-:Y:S01]  /*1cb0*/  IMAD R10, R10, -0x8, R6 ;  /* 0xfffffff80a0a7824 */ /* 0x000fe200078e0206 */
[----:B------:R-:W-:Y:S01]  /*1cc0*/  CS2R R154, SRZ ;  /* 0x00000000009a7805 */ /* 0x000fe2000001ff00 */
[----:B------:R-:W-:Y:S01]  /*1cd0*/  IMAD R0, R7, 0x200, R13 ;  /* 0x0000020007007824 */ /* 0x000fe200078e020d */
[----:B------:R-:W-:Y:S01]  /*1ce0*/  SHF.R.U32.HI R6, RZ, 0x3, R2 ;  /* 0x00000003ff067819 */ /* 0x000fe20000011602 */
[C---:B------:R-:W-:Y:S01]  /*1cf0*/  IMAD R208, R3.reuse, 0x2, R208 ;  /* 0x0000000203d07824 */ /* 0x040fe200078e02d0 */
[----:B------:R-:W-:Y:S01]  /*1d00*/  SHF.R.S32.HI R11, RZ, 0x1f, R8 ;  /* 0x0000001fff0b7819 */ /* 0x000fe20000011408 */
[----:B------:R-:W-:Y:S01]  /*1d10*/  IMAD.SHL.U32 R216, R3, 0x2, RZ ;  /* 0x0000000203d87824 */ /* 0x000fe200078e00ff */
[----:B------:R-:W-:Y:S01]  /*1d20*/  LOP3.LUT R6, R6, R2, R5, 0x1e, !PT ;  /* 0x0000000206067212 */ /* 0x000fe200078e1e05 */
[----:B------:R-:W-:Y:S01]  /*1d30*/  IMAD.MOV.U32 R2, RZ, RZ, 0x40 ;  /* 0x00000040ff027424 */ /* 0x000fe200078e00ff */
[----:B------:R-:W-:Y:S01]  /*1d40*/  LEA.HI R11, R11, R8, RZ, 0x2 ;  /* 0x000000080b0b7211 */ /* 0x000fe200078f10ff */
[----:B------:R-:W-:Y:S01]  /*1d50*/  IMAD.SHL.U32 R215, R0, 0x2, RZ ;  /* 0x0000000200d77824 */ /* 0x000fe200078e00ff */
[----:B------:R-:W-:Y:S01]  /*1d60*/  CS2R R152, SRZ ;  /* 0x0000000000987805 */ /* 0x000fe2000001ff00 */
[----:B------:R-:W-:Y:S01]  /*1d70*/  IMAD.IADD R238, R238, 0x1, R6 ;  /* 0x00000001eeee7824 */ /* 0x000fe200078e0206 */
[----:B------:R-:W-:Y:S01]  /*1d80*/  SEL R2, R2, 0xffffffc0, !P1 ;  /* 0xffffffc002027807 */ /* 0x000fe20004800000 */
[----:B------:R-:W-:Y:S01]  /*1d90*/  CS2R R150, SRZ ;  /* 0x0000000000967805 */ /* 0x000fe2000001ff00 */
[----:B------:R-:W-:Y:S01]  /*1da0*/  LOP3.LUT P1, RZ, R4, 0x4, RZ, 0xc0, !PT ;  /* 0x0000000404ff7812 */ /* 0x000fe2000782c0ff */
[----:B------:R-:W-:Y:S01]  /*1db0*/  CS2R R148, SRZ ;  /* 0x0000000000947805 */ /* 0x000fe2000001ff00 */
[----:B------:R-:W-:Y:S01]  /*1dc0*/  LEA R238, R238, 0x20480, 0x1 ;  /* 0x00020480eeee7811 */ /* 0x000fe200078e08ff */
[--C-:B------:R-:W-:Y:S01]  /*1dd0*/  IMAD R3, R3, 0x2, R2.reuse ;  /* 0x0000000203037824 */ /* 0x100fe200078e0202 */
[----:B------:R-:W-:Y:S01]  /*1de0*/  LOP3.LUT R237, R11, 0xfffffffc, RZ, 0xc0, !PT ;  /* 0xfffffffc0bed7812 */ /* 0x000fe200078ec0ff */
[----:B------:R-:W-:Y:S01]  /*1df0*/  IMAD R0, R0, 0x2, R2 ;  /* 0x0000000200007824 */ /* 0x000fe200078e0202 */
[C---:B------:R-:W-:Y:S01]  /*1e00*/  IADD3 R239, R238.reuse, 0x40, RZ ;  /* 0x00000040eeef7810 */ /* 0x040fe20007ffe0ff */
[----:B------:R-:W-:Y:S01]  /*1e10*/  CS2R R146, SRZ ;  /* 0x0000000000927805 */ /* 0x000fe2000001ff00 */
[----:B------:R-:W-:Y:S01]  /*1e20*/  @P0 IADD3 R239, R238, -0x40, RZ ;  /* 0xffffffc0eeef0810 */ /* 0x000fe20007ffe0ff */
[----:B------:R-:W-:Y:S01]  /*1e30*/  IMAD.IADD R237, R8, 0x1, -R237 ;  /* 0x0000000108ed7824 */ /* 0x000fe200078e0aed */
[----:B------:R-:W-:Y:S01]  /*1e40*/  LOP3.LUT P0, RZ, R4, 0x2, RZ, 0xc0, !PT ;  /* 0x0000000204ff7812 */ /* 0x000fe2000780c0ff */
[----:B------:R-:W-:Y:S01]  /*1e50*/  CS2R R144, SRZ ;  /* 0x0000000000907805 */ /* 0x000fe2000001ff00 */
[----:B------:R-:W-:Y:S01]  /*1e60*/  SEL R213, R213, 0xffffffe0, !P1 ;  /* 0xffffffe0d5d57807 */ /* 0x000fe20004800000 */
[----:B------:R-:W-:Y:S01]  /*1e70*/  IMAD R237, R237, -0x2, R10 ;  /* 0xfffffffeeded7824 */ /* 0x000fe200078e020a */
[----:B------:R-:W-:Y:S01]  /*1e80*/  SEL R214, R214, 0xfffffff0, !P0 ;  /* 0xfffffff0d6d67807 */ /* 0x000fe20004000000 */
[----:B------:R-:W-:Y:S01]  /*1e90*/  CS2R R142, SRZ ;  /* 0x00000000008e7805 */ /* 0x000fe2000001ff00 */
[----:B------:R-:W-:Y:S01]  /*1ea0*/  LEA.HI.SX32 R236, R11, R236, 0x1e ;  /* 0x000000ec0bec7211 */ /* 0x000fe200078ff2ff */
        /* <DEDUP_REMOVED lines=65> */
[----:B------:R-:W-:-:S02]  /*22c0*/  UIMAD UR9, UR18, UR9, URZ ;  /* 0x00000009120972a4 */ /* 0x000fc4000f8e023f */
[----:B------:R-:W-:Y:S02]  /*22d0*/  UIMAD UR8, UR18, UR8, URZ ;  /* 0x00000008120872a4 */ /* 0x000fe4000f8e023f */
[----:B------:R-:W-:Y:S02]  /*22e0*/  USHF.R.S32.HI UR23, URZ, 0x6, UR4 ;  /* 0x000000063f177899 */ /* 0x000fe40008011404 */
[----:B--2---:R-:W-:Y:S02]  /*22f0*/  ULDC UR11, c[0x0][0x168] ;  /* 0x00005a00000b7ab9 */ /* 0x004fe40000000800 */
.L_x_1099:
        /* <DEDUP_REMOVED lines=149> */
[----:B------:R-:W-:Y:S01]  /*2c50*/  MUFU.TANH R222, R19 ;  /* 0x0000001300de7308 */ /* 0x000fe20000002400 */
        /* <DEDUP_REMOVED lines=10> */
[----:B------:R-:W1:Y:S01]  /*2d00*/  LDS R252, [R189+0x20080] ;  /* 0x02008000bdfc7984 */ /* 0x000e620000000800 */
[----:B------:R-:W-:Y:S02]  /*2d10*/  FMUL.FTZ R24, R24, c[0x0][0x2b4] ;  /* 0x0000ad0018187a20 */ /* 0x000fe40000410000 */
[----:B------:R-:W-:Y:S01]  /*2d20*/  FMUL.FTZ R25, R25, c[0x0][0x2b4] ;  /* 0x0000ad0019197a20 */ /* 0x000fe20000410000 */
[----:B------:R-:W2:Y:S01]  /*2d30*/  LDS R251, [R189+0x200a0] ;  /* 0x0200a000bdfb7984 */ /* 0x000ea20000000800 */
[----:B------:R-:W-:Y:S02]  /*2d40*/  FMUL.FTZ R28, R28, c[0x0][0x2b4] ;  /* 0x0000ad001c1c7a20 */ /* 0x000fe40000410000 */
[----:B------:R-:W-:Y:S01]  /*2d50*/  FMUL.FTZ R29, R29, c[0x0][0x2b4] ;  /* 0x0000ad001d1d7a20 */ /* 0x000fe20000410000 */
[----:B------:R-:W3:Y:S01]  /*2d60*/  LDS R250, [R189+0x20100] ;  /* 0x02010000bdfa7984 */ /* 0x000ee20000000800 */
[----:B------:R-:W-:Y:S01]  /*2d70*/  MUFU.TANH R248, R28 ;  /* 0x0000001c00f87308 */ /* 0x000fe20000002400 */
[----:B------:R-:W-:Y:S02]  /*2d80*/  FMUL.FTZ R30, R30, c[0x0][0x2b4] ;  /* 0x0000ad001e1e7a20 */ /* 0x000fe40000410000 */
[----:B------:R-:W4:Y:S01]  /*2d90*/  LDS R191, [R189+0x20120] ;  /* 0x02012000bdbf7984 */ /* 0x000f220000000800 */
        /* <DEDUP_REMOVED lines=11> */
[----:B------:R-:W5:Y:S01]  /*2e50*/  MUFU.TANH R4, R35 ;  /* 0x0000002300047308 */ /* 0x000f620000002400 */
[----:B------:R-:W1:Y:S09]  /*2e60*/  LDSM.16.M88.4 R164, [R207+0x18080] ;  /* 0x01808000cfa4783b */ /* 0x000e720000000200 */
[----:B------:R-:W1:Y:S01]  /*2e70*/  MUFU.TANH R188, R30 ;  /* 0x0000001e00bc7308 */ /* 0x000e620000002400 */
[----:B------:R-:W1:Y:S09]  /*2e80*/  LDSM.16.M88.4 R172, [R206+0x18080] ;  /* 0x01808000ceac783b */ /* 0x000e720000000200 */
[----:B------:R-:W1:Y:S01]  /*2e90*/  MUFU.TANH R203, R15 ;  /* 0x0000000f00cb7308 */ /* 0x000e620000002400 */
[----:B------:R1:W1:Y:S08]  /*2ea0*/  LDSM.16.M88.4 R180, [R206+0x19080] ;  /* 0x01908000ceb4783b */ /* 0x0002700000000200 */
[----:B-----5:R-:W-:Y:S01]  /*2eb0*/  STL [R1], R4 ;  /* 0x0000000401007387 */ /* 0x020fe20000100800 */
[----:B------:R5:W1:Y:S03]  /*2ec0*/  MUFU.TANH R190, R31 ;  /* 0x0000001f00be7308 */ /* 0x000a660000002400 */
[----:B------:R-:W1:Y:S07]  /*2ed0*/  LDSM.16.M88.4 R16, [R216+0x8080] ;  /* 0x00808000d810783b */ /* 0x000e6e0000000200 */
[----:B------:R1:W1:Y:S01]  /*2ee0*/  MUFU.TANH R223, R20 ;  /* 0x0000001400df7308 */ /* 0x0002620000002400 */
[----:B------:R-:W1:Y:S08]  /*2ef0*/  LDSM.16.M88.4 R168, [R216+0xa080] ;  /* 0x00a08000d8a8783b */ /* 0x000e700000000200 */
[----:B------:R-:W1:Y:S01]  /*2f00*/  LDSM.16.M88.4 R176, [R208+0x8080] ;  /* 0x00808000d0b0783b */ /* 0x000e620000000200 */
[----:B------:R1:W1:Y:S07]  /*2f10*/  MUFU.TANH R224, R21 ;  /* 0x0000001500e07308 */ /* 0x00026e0000002400 */
[----:B-----5:R5:W1:Y:S03]  /*2f20*/  LDSM.16.M88.4 R28, [R207+0x19080] ;  /* 0x01908000cf1c783b */ /* 0x020a660000000200 */
[----:B------:R1:W1:Y:S05]  /*2f30*/  MUFU.TANH R242, R22 ;  /* 0x0000001600f27308 */ /* 0x00026a0000002400 */
[----:B------:R1:W1:Y:S05]  /*2f40*/  LDSM.16.M88.4 R184, [R208+0xa080] ;  /* 0x00a08000d0b8783b */ /* 0x00026a0000000200 */
[----:B------:R1:W1:Y:S10]  /*2f50*/  MUFU.TANH R243, R23 ;  /* 0x0000001700f37308 */ /* 0x0002740000002400 */
[----:B------:R1:W1:Y:S10]  /*2f60*/  MUFU.TANH R244, R24 ;  /* 0x0000001800f47308 */ /* 0x0002740000002400 */
[----:B------:R1:W1:Y:S10]  /*2f70*/  MUFU.TANH R245, R25 ;  /* 0x0000001900f57308 */ /* 0x0002740000002400 */
[----:B------:R2:W2:Y:S10]  /*2f80*/  MUFU.TANH R246, R26 ;  /* 0x0000001a00f67308 */ /* 0x0004b40000002400 */
[----:B------:R2:W2:Y:S10]  /*2f90*/  MUFU.TANH R247, R27 ;  /* 0x0000001b00f77308 */ /* 0x0004b40000002400 */
[----:B-1----:R1:W1:Y:S10]  /*2fa0*/  MUFU.TANH R206, R32 ;  /* 0x0000002000ce7308 */ /* 0x0022740000002400 */
[----:B-----5:R1:W1:Y:S10]  /*2fb0*/  MUFU.TANH R207, R33 ;  /* 0x0000002100cf7308 */ /* 0x0202740000002400 */
[----:B------:R1:W1:Y:S01]  /*2fc0*/  MUFU.TANH R32, R34 ;  /* 0x0000002200207308 */ /* 0x0002620000002400 */
[----:B------:R-:W-:-:S05]  /*2fd0*/  @P1 BRA `(.L_x_1097) ;  /* 0x0000033000001947 */ /* 0x000fca0003800000 */
[C---:B--234-:R-:W-:Y:S01]  /*2fe0*/  LOP3.LUT P4, RZ, R225.reuse, 0x4, RZ, 0xc0, !PT ;  /* 0x00000004e1ff7812 */ /* 0x05cfe2000788c0ff */
[----:B------:R-:W-:Y:S01]  /*2ff0*/  USHF.R.S32.HI UR4, URZ, 0x1f, UR19 ;  /* 0x0000001f3f047899 */ /* 0x000fe20008011413 */
[----:B------:R-:W-:Y:S01]  /*3000*/  IMAD.U32 R10, RZ, RZ, UR16 ;  /* 0x00000010ff0a7e24 */ /* 0x000fe2000f8e00ff */
[----:B------:R-:W-:Y:S01]  /*3010*/  ULDC.64 UR6, c[0x0][0x178] ;  /* 0x00005e0000067ab9 */ /* 0x000fe20000000a00 */
[----:B------:R-:W-:Y:S01]  /*3020*/  LOP3.LUT P3, RZ, R225, 0x10, RZ, 0xc0, !PT ;  /* 0x00000010e1ff7812 */ /* 0x000fe2000786c0ff */
[----:B------:R-:W-:Y:S02]  /*3030*/  UIMAD UR4, UR4, UR6, URZ ;  /* 0x00000006040472a4 */ /* 0x000fe4000f8e023f */
[----:B------:R-:W-:Y:S02]  /*3040*/  UIMAD.WIDE.U32 UR26, UR19, UR6, URZ ;  /* 0x00000006131a72a5 */ /* 0x000fe4000f8e003f */
[----:B------:R-:W-:Y:S02]  /*3050*/  UIMAD UR4, UR19, UR7, UR4 ;  /* 0x00000007130472a4 */ /* 0x000fe4000f8e0204 */
[----:B------:R-:W-:Y:S02]  /*3060*/  UIMAD UR19, UR19, -0x40, UR11 ;  /* 0xffffffc0131378a4 */ /* 0x000fe4000f8e020b */
[----:B------:R-:W-:Y:S01]  /*3070*/  UIADD3 UR4, UR27, UR4, URZ ;  /* 0x000000041b047290 */ /* 0x000fe2000fffe03f */
[----:B------:R-:W-:Y:S02]  /*3080*/  IMAD.U32 R12, RZ, RZ, UR26 ;  /* 0x0000001aff0c7e24 */ /* 0x000fe4000f8e00ff */
[----:B------:R-:W-:Y:S03]  /*3090*/  IMAD.U32 R5, RZ, RZ, UR26 ;  /* 0x0000001aff057e24 */ /* 0x000fe6000f8e00ff */
[----:B------:R-:W-:Y:S01]  /*30a0*/  IMAD.U32 R4, RZ, RZ, UR4 ;  /* 0x00000004ff047e24 */ /* 0x000fe2000f8e00ff */
[----:B------:R-:W-:Y:S04]  /*30b0*/  LEA R12, P1, R12, R230, 0x7 ;  /* 0x000000e60c0c7211 */ /* 0x000fe800078238ff */
[----:B------:R-:W-:Y:S02]  /*30c0*/  LEA.HI.X R13, R5, R231, R4, 0x7, P1 ;  /* 0x000000e7050d7211 */ /* 0x000fe400008f3c04 */
[----:B------:R-:W2:Y:S01]  /*30d0*/  @!P6 S2R R4, SR_CTAID.Y ;  /* 0x000000000004e919 */ /* 0x000ea20000002600 */
[----:B------:R-:W-:Y:S04]  /*30e0*/  IADD3 R10, P2, P1, R10, 0x80, R12 ;  /* 0x000000800a0a7810 */ /* 0x000fe8000795e00c */
[----:B------:R-:W-:Y:S02]  /*30f0*/  IADD3.X R11, RZ, UR15, R13, P2, P1 ;  /* 0x0000000fff0b7c10 */ /* 0x000fe400097e240d */
[----:B--2---:R-:W-:Y:S01]  /*3100*/  @!P6 SHF.R.S32.HI R5, RZ, 0x1f, R4 ;  /* 0x0000001fff05e819 */ /* 0x004fe20000011404 */
[----:B------:R-:W-:Y:S04]  /*3110*/  @!P6 IMAD.WIDE.U32 R6, R4, c[0x0][0x270], R240 ;  /* 0x00009c000406ea25 */ /* 0x000fe800078e00f0 */
[----:B------:R-:W-:Y:S01]  /*3120*/  @!P6 IMAD R5, R5, c[0x0][0x270], RZ ;  /* 0x00009c000505ea24 */ /* 0x000fe200078e02ff */
[----:B------:R-:W-:Y:S03]  /*3130*/  @!P6 IADD3 R6, P1, R6, UR9, RZ ;  /* 0x000000090606ec10 */ /* 0x000fe6000ff3e0ff */
[----:B------:R-:W-:Y:S01]  /*3140*/  @!P6 IMAD R5, R4, c[0x0][0x274], R5 ;  /* 0x00009d000405ea24 */ /* 0x000fe200078e0205 */
[----:B------:R-:W-:Y:S04]  /*3150*/  IADD3 R4, -R234, UR19, RZ ;  /* 0x00000013ea047c10 */ /* 0x000fe8000fffe1ff */
[----:B------:R-:W-:Y:S02]  /*3160*/  @!P6 IADD3.X R5, R7, UR13, R5, P1, !PT ;  /* 0x0000000d0705ec10 */ /* 0x000fe40008ffe405 */
[C---:B------:R-:W-:Y:S04]  /*3170*/  @!P6 LEA R8, P1, R6.reuse, c[0x0][0x258], 0x2 ;  /* 0x000096000608ea11 */ /* 0x040fe800078210ff */
[----:B------:R-:W-:Y:S01]  /*3180*/  @!P6 LEA.HI.X R9, R6, c[0x0][0x25c], R5, 0x2, P1 ;  /* 0x000097000609ea11 */ /* 0x000fe200008f1405 */
[----:B------:R-:W-:Y:S01]  /*3190*/  IMAD.U32 R6, RZ, RZ, UR25 ;  /* 0x00000019ff067e24 */ /* 0x000fe2000f8e00ff */
[----:B------:R-:W-:Y:S01]  /*31a0*/  ISETP.LT.OR P1, PT, R4, 0x1, P4 ;  /* 0x000000010400780c */ /* 0x000fe20002721670 */
[----:B------:R-:W-:Y:S02]  /*31b0*/  IMAD.U32 R5, RZ, RZ, UR22 ;  /* 0x00000016ff057e24 */ /* 0x000fe4000f8e00ff */
[----:B------:R-:W-:Y:S03]  /*31c0*/  IMAD R6, R6, 0x4000, R233 ;  /* 0x0000400006067824 */ /* 0x000fe600078e02e9 */
[----:B------:R-:W-:Y:S05]  /*31d0*/  @!P6 LEA R5, R5, 0x40, 0x6 ;  /* 0x000000400505e811 */ /* 0x000fea00078e30ff */
[----:B------:R-:W-:Y:S02]  /*31e0*/  @!P6 IMAD.WIDE R8, R5, 0x4, R8 ;  /* 0x000000040508e825 */ /* 0x000fe400078e0208 */
[----:B------:R-:W-:Y:S01]  /*31f0*/  @!PT LDS RZ, [RZ] ;  /* 0x00000000fffff984 */ /* 0x000fe20000000800 */
[----:B------:R-:W-:Y:S01]  /*3200*/  @!PT LDS RZ, [RZ] ;  /* 0x00000000fffff984 */ /* 0x000fe20000000800 */
[----:B------:R-:W-:Y:S01]  /*3210*/  @!PT LDS RZ, [RZ] ;  /* 0x00000000fffff984 */ /* 0x000fe20000000800 */
[----:B------:R2:W-:Y:S01]  /*3220*/  LDGSTS.E.BYPASS.LTC128B.128 [R6], [R12.64], !P1 ;  /* 0x000000000c067fae */ /* 0x0005e2000c901d54 */
[----:B------:R-:W-:Y:S11]  /*3230*/  ISETP.LT.OR P1, PT, R4, 0x1, P3 ;  /* 0x000000010400780c */ /* 0x000ff60001f21670 */
[----:B------:R-:W-:Y:S02]  /*3240*/  @!UPT UIADD3 URZ, URZ, URZ, URZ ;  /* 0x0000003f3f3ff290 */ /* 0x000fe4000fffe03f */
[----:B------:R2:W-:Y:S02]  /*3250*/  LDGSTS.E.BYPASS.LTC128B.128 [R6+0x2000], [R12.64+0x80], !P1 ;  /* 0x020000800c067fae */ /* 0x0005e4000c901d54 */
[----:B--2---:R-:W-:Y:S04]  /*3260*/  IADD3 R12, P1, R12, UR16, RZ ;  /* 0x000000100c0c7c10 */ /* 0x004fe8000ff3e0ff */
[----:B------:R-:W-:Y:S02]  /*3270*/  IADD3.X R13, R13, UR15, RZ, P1, !PT ;  /* 0x0000000f0d0d7c10 */ /* 0x000fe40008ffe4ff */
[C---:B------:R-:W-:Y:S11]  /*3280*/  ISETP.LT.OR P1, PT, R4.reuse, 0x21, P4 ;  /* 0x000000210400780c */ /* 0x040ff60002721670 */
[----:B------:R-:W-:Y:S02]  /*3290*/  @!UPT UIADD3 URZ, URZ, URZ, URZ ;  /* 0x0000003f3f3ff290 */ /* 0x000fe4000fffe03f */
[----:B------:R2:W-:Y:S01]  /*32a0*/  LDGSTS.E.BYPASS.LTC128B.128 [R6+0x1000], [R12.64], !P1 ;  /* 0x010000000c067fae */ /* 0x0005e2000c901d54 */
[----:B------:R-:W-:Y:S01]  /*32b0*/  ISETP.LT.OR P1, PT, R4, 0x21, P3 ;  /* 0x000000210400780c */ /* 0x000fe20001f21670 */
[----:B------:R-:W-:Y:S04]  /*32c0*/  IMAD.U32 R4, RZ, RZ, UR25 ;  /* 0x00000019ff047e24 */ /* 0x000fe8000f8e00ff */
[----:B------:R-:W-:Y:S04]  /*32d0*/  @!P6 IMAD R4, R4, 0x40, R240 ;  /* 0x000000400404e824 */ /* 0x000fe800078e02f0 */
[----:B------:R-:W-:Y:S04]  /*32e0*/  @!P6 IMAD.SHL.U32 R4, R4, 0x4, RZ ;  /* 0x000000040404e824 */ /* 0x000fe800078e00ff */
[----:B------:R2:W-:Y:S06]  /*32f0*/  LDGSTS.E.BYPASS.LTC128B.128 [R6+0x3000], [R10.64], !P1 ;  /* 0x030000000a067fae */ /* 0x0005ec000c901d54 */
[----:B------:R2:W-:Y:S02]  /*3300*/  @!P6 LDGSTS.E.BYPASS.LTC128B.128 [R4+0x20080], [R8.64] ;  /* 0x200800000804efae */ /* 0x0005e4000b901d54 */
.L_x_1097:
[-C--:B--234-:R-:W-:Y:S01]  /*3310*/  HMMA.16816.F32.BF16 R4, R164, R16.reuse, RZ ;  /* 0x00000010a404723c */ /* 0x09cfe200000418ff */
[----:B------:R2:W-:Y:S01]  /*3320*/  STL [R1+0x4], R100 ;  /* 0x0000046401007387 */ /* 0x0005e20000100800 */
[----:B------:R-:W-:Y:S01]  /*3330*/  USHF.L.U32 UR4, UR5, 0xd, URZ ;  /* 0x0000000d05047899 */ /* 0x000fe2000800063f */
[C---:B------:R-:W-:Y:S01]  /*3340*/  ISETP.GT.AND P1, PT, R237.reuse, RZ, PT ;  /* 0x000000ffed00720c */ /* 0x040fe20003f24270 */
[----:B------:R-:W-:Y:S01]  /*3350*/  UIADD3 UR19, UR22, 0x2, URZ ;  /* 0x0000000216137890 */ /* 0x000fe2000fffe03f */
[----:B------:R-:W0:Y:S01]  /*3360*/  LDGDEPBAR ;  /* 0x00000000000079af */ /* 0x000e220000000000 */
[----:B------:R-:W-:Y:S01]  /*3370*/  UIADD3 UR6, UR4, 0x10, URZ ;  /* 0x0000001004067890 */ /* 0x000fe2000fffe03f */
[C---:B------:R-:W-:Y:S01]  /*3380*/  ISETP.GT.AND P5, PT, R237.reuse, 0x21, PT ;  /* 0x00000021ed00780c */ /* 0x040fe20003fa4270 */
[C---:B------:R-:W-:Y:S01]  /*3390*/  HMMA.16816.F32.BF16 R8, R28.reuse, R16, RZ ;  /* 0x000000101c08723c */ /* 0x040fe200000418ff */
[----:B------:R-:W-:Y:S01]  /*33a0*/  UISETP.GE.AND UP0, UPT, UR19, UR23, UPT ;  /* 0x000000171300728c */ /* 0x000fe2000bf06270 */
[C---:B------:R-:W-:Y:S02]  /*33b0*/  ISETP.GT.AND P2, PT, R237.reuse, 0x60, PT ;  /* 0x00000060ed00780c */ /* 0x040fe40003f44270 */
[C---:B------:R-:W-:Y:S02]  /*33c0*/  ISETP.GT.AND P4, PT, R237.reuse, 0x40, PT ;  /* 0x00000040ed00780c */ /* 0x040fe40003f84270 */
[----:B------:R-:W-:Y:S02]  /*33d0*/  ISETP.GT.AND P3, PT, R237, 0x41, PT ;  /* 0x00000041ed00780c */ /* 0x000fe40003f64270 */
[-C--:B------:R-:W-:Y:S01]  /*33e0*/  HMMA.16816.F32.BF16 R12, R28, R18.reuse, RZ ;  /* 0x000000121c0c723c */ /* 0x080fe200000418ff */
[----:B------:R-:W-:Y:S04]  /*33f0*/  LOP3.LUT R225, R225, 0xffffffdf, RZ, 0xc0, !PT ;  /* 0xffffffdfe1e17812 */ /* 0x000fe800078ec0ff */
[----:B------:R-:W-:Y:S02]  /*3400*/  @P6 LOP3.LUT R225, R225, 0x20, RZ, 0xfc, !PT ;  /* 0x00000020e1e16812 */ /* 0x000fe400078efcff */
[----:B------:R-:W-:Y:S01]  /*3410*/  ISETP.GT.AND P6, PT, R237, 0x20, PT ;  /* 0x00000020ed00780c */ /* 0x000fe20003fc4270 */
[C---:B------:R-:W-:Y:S01]  /*3420*/  HMMA.16816.F32.BF16 R16, R164.reuse, R18, RZ ;  /* 0x00000012a410723c */ /* 0x040fe200000418ff */
[----:B--2---:R-:W2:Y:S07]  /*3430*/  LDL.LU R100, [R1] ;  /* 0x0000000001647983 */ /* 0x004eae0000300800 */
[-C--:B------:R-:W-:Y:S08]  /*3440*/  HMMA.16816.F32.BF16 R20, R164, R168.reuse, RZ ;  /* 0x000000a8a414723c */ /* 0x080ff000000418ff */
[C---:B------:R-:W-:Y:S07]  /*3450*/  HMMA.16816.F32.BF16 R24, R28.reuse, R168, RZ ;  /* 0x000000a81c18723c */ /* 0x040fee00000418ff */
[----:B-1----:R-:W-:Y:S01]  /*3460*/  MOV R169, R32 ;  /* 0x0000002000a97202 */ /* 0x002fe20000000f00 */
[-C--:B------:R-:W-:Y:S08]  /*3470*/  HMMA.16816.F32.BF16 R28, R28, R170.reuse, RZ ;  /* 0x000000aa1c1c723c */ /* 0x080ff000000418ff */
        /* <DEDUP_REMOVED lines=11> */
[----:B------:R-:W1:Y:S07]  /*3530*/  LDSM.16.M88.4 R168, [R3+0x8080] ;  /* 0x0080800003a8783b */ /* 0x000e6e0000000200 */
[----:B------:R-:W-:Y:S01]  /*3540*/  HMMA.16816.F32.BF16 R32, R172, R186, R32 ;  /* 0x000000baac20723c */ /* 0x000fe20000041820 */
[----:B------:R-:W3:Y:S08]  /*3550*/  LDSM.16.M88.4 R172, [R3+0xa080] ;  /* 0x00a0800003ac783b */ /* 0x000ef00000000200 */
[----:B------:R-:W-:Y:S01]  /*3560*/  LDSM.16.M88.4 R180, [R2+0x8080] ;  /* 0x0080800002b4783b */ /* 0x000fe20000000200 */
[-C--:B-1----:R-:W-:Y:S08]  /*3570*/  HMMA.16816.F32.BF16 R4, R164, R168.reuse, R4 ;  /* 0x000000a8a404723c */ /* 0x082ff00000041804 */
[C---:B------:R-:W-:Y:S08]  /*3580*/  HMMA.16816.F32.BF16 R8, R176.reuse, R168, R8 ;  /* 0x000000a8b008723c */ /* 0x040ff00000041808 */
[-C--:B------:R-:W-:Y:S08]  /*3590*/  HMMA.16816.F32.BF16 R12, R176, R170.reuse, R12 ;  /* 0x000000aab00c723c */ /* 0x080ff0000004180c */
[C---:B------:R-:W-:Y:S01]  /*35a0*/  HMMA.16816.F32.BF16 R16, R164.reuse, R170, R16 ;  /* 0x000000aaa410723c */ /* 0x040fe20000041810 */
[----:B------:R-:W1:Y:S07]  /*35b0*/  LDSM.16.M88.4 R168, [R205+0x18080] ;  /* 0x01808000cda8783b */ /* 0x000e6e0000000200 */
[-C--:B---3--:R-:W-:Y:S08]  /*35c0*/  HMMA.16816.F32.BF16 R20, R164, R172.reuse, R20 ;  /* 0x000000aca414723c */ /* 0x088ff00000041814 */
[C---:B------:R-:W-:Y:S07]  /*35d0*/  HMMA.16816.F32.BF16 R24, R176.reuse, R172, R24 ;  /* 0x000000acb018723c */ /* 0x040fee0000041818 */
[----:B------:R-:W-:Y:S01]  /*35e0*/  IADD3 R172, R218, UR4, RZ ;  /* 0x00000004daac7c10 */ /* 0x000fe2000fffe0ff */
[-C--:B------:R-:W-:Y:S01]  /*35f0*/  HMMA.16816.F32.BF16 R28, R176, R174.reuse, R28 ;  /* 0x000000aeb01c723c */ /* 0x080fe2000004181c */
[----:B------:R-:W3:Y:S07]  /*3600*/  LDSM.16.M88.4 R176, [R205+0x19080] ;  /* 0x01908000cdb0783b */ /* 0x000eee0000000200 */
[----:B------:R-:W-:Y:S01]  /*3610*/  HMMA.16816.F32.BF16 R32, R164, R174, R32 ;  /* 0x000000aea420723c */ /* 0x000fe20000041820 */
[----:B------:R-:W4:Y:S07]  /*3620*/  LDSM.16.M88.4 R164, [R2+0xa080] ;  /* 0x00a0800002a4783b */ /* 0x000f2e0000000200 */
[-C--:B-1----:R-:W-:Y:S08]  /*3630*/  HMMA.16816.F32.BF16 R4, R168, R180.reuse, R4 ;  /* 0x000000b4a804723c */ /* 0x082ff00000041804 */
[C---:B---3--:R-:W-:Y:S08]  /*3640*/  HMMA.16816.F32.BF16 R8, R176.reuse, R180, R8 ;  /* 0x000000b4b008723c */ /* 0x048ff00000041808 */
[-C--:B------:R-:W-:Y:S08]  /*3650*/  HMMA.16816.F32.BF16 R12, R176, R182.reuse, R12 ;  /* 0x000000b6b00c723c */ /* 0x080ff0000004180c */
[C---:B------:R-:W-:Y:S01]  /*3660*/  HMMA.16816.F32.BF16 R16, R168.reuse, R182, R16 ;  /* 0x000000b6a810723c */ /* 0x040fe20000041810 */
[----:B------:R-:W-:Y:S07]  /*3670*/  LDSM.16.M88.4 R180, [R216+0xc080] ;  /* 0x00c08000d8b4783b */ /* 0x000fee0000000200 */
[-C--:B----4-:R-:W-:Y:S08]  /*3680*/  HMMA.16816.F32.BF16 R20, R168, R164.reuse, R20 ;  /* 0x000000a4a814723c */ /* 0x090ff00000041814 */
[C---:B------:R-:W-:Y:S07]  /*3690*/  HMMA.16816.F32.BF16 R24, R176.reuse, R164, R24 ;  /* 0x000000a4b018723c */ /* 0x040fee0000041818 */
[----:B------:R-:W-:Y:S01]  /*36a0*/  SHF.L.U32 R164, R172, 0x1, RZ ;  /* 0x00000001aca47819 */ /* 0x000fe200000006ff */
[-C--:B------:R-:W-:Y:S04]  /*36b0*/  HMMA.16816.F32.BF16 R28, R176, R166.reuse, R28 ;  /* 0x000000a6b01c723c */ /* 0x080fe8000004181c */
[----:B------:R-:W1:Y:S04]  /*36c0*/  LDSM.16.M88.4 R172, [R164+0x1a080] ;  /* 0x01a08000a4ac783b */ /* 0x000e680000000200 */
[----:B------:R-:W-:Y:S04]  /*36d0*/  HMMA.16816.F32.BF16 R32, R168, R166, R32 ;  /* 0x000000a6a820723c */ /* 0x000fe80000041820 */
[----:B------:R-:W3:Y:S03]  /*36e0*/  LDSM.16.M88.4 R176, [R164+0x1b080] ;  /* 0x01b08000a4b0783b */ /* 0x000ee60000000200 */
[----:B------:R-:W-:Y:S02]  /*36f0*/  MOV R169, UR4 ;  /* 0x0000000400a97c02 */ /* 0x000fe40008000f00 */
[----:B------:R-:W-:Y:S03]  /*3700*/  MOV R168, UR6 ;  /* 0x0000000600a87c02 */ /* 0x000fe60008000f00 */
[----:B------:R-:W4:Y:S01]  /*3710*/  LDSM.16.M88.4 R164, [R216+0xe080] ;  /* 0x00e08000d8a4783b */ /* 0x000f220000000200 */
[----:B------:R-:W-:Y:S04]  /*3720*/  @P0 IADD3 R168, R169, -0x10, RZ ;  /* 0xfffffff0a9a80810 */ /* 0x000fe80007ffe0ff */
[----:B------:R-:W-:Y:S01]  /*3730*/  IADD3 R168, R218, R168, RZ ;  /* 0x000000a8daa87210 */ /* 0x000fe20007ffe0ff */
[-C--:B-1----:R-:W-:Y:S08]  /*3740*/  HMMA.16816.F32.BF16 R4, R172, R180.reuse, R4 ;  /* 0x000000b4ac04723c */ /* 0x082ff00000041804 */
[C---:B---3--:R-:W-:Y:S07]  /*3750*/  HMMA.16816.F32.BF16 R8, R176.reuse, R180, R8 ;  /* 0x000000b4b008723c */ /* 0x048fee0000041808 */
[----:B------:R-:W-:Y:S01]  /*3760*/  SHF.L.U32 R180, R168, 0x1, RZ ;  /* 0x00000001a8b47819 */ /* 0x000fe200000006ff */
[-C--:B------:R-:W-:Y:S04]  /*3770*/  HMMA.16816.F32.BF16 R12, R176, R182.reuse, R12 ;  /* 0x000000b6b00c723c */ /* 0x080fe8000004180c */
[----:B------:R-:W-:Y:S04]  /*3780*/  LDSM.16.M88.4 R168, [R180+0x1a080] ;  /* 0x01a08000b4a8783b */ /* 0x000fe80000000200 */
[C---:B------:R-:W-:Y:S04]  /*3790*/  HMMA.16816.F32.BF16 R16, R172.reuse, R182, R16 ;  /* 0x000000b6ac10723c */ /* 0x040fe80000041810 */
[----:B------:R-:W-:Y:S04]  /*37a0*/  LDSM.16.M88.4 R180, [R180+0x1b080] ;  /* 0x01b08000b4b4783b */ /* 0x000fe80000000200 */
[-C--:B----4-:R-:W-:Y:S08]  /*37b0*/  HMMA.16816.F32.BF16 R20, R172, R164.reuse, R20 ;  /* 0x000000a4ac14723c */ /* 0x090ff00000041814 */
[C---:B------:R-:W-:Y:S08]  /*37c0*/  HMMA.16816.F32.BF16 R24, R176.reuse, R164, R24 ;  /* 0x000000a4b018723c */ /* 0x040ff00000041818 */
        /* <DEDUP_REMOVED lines=13> */
[----:B------:R3:W4:Y:S07]  /*38a0*/  LDSM.16.M88.4 R180, [R204+0x1b080] ;  /* 0x01b08000ccb4783b */ /* 0x00072e0000000200 */
[----:B------:R-:W-:Y:S01]  /*38b0*/  HMMA.16816.F32.BF16 R32, R168, R166, R32 ;  /* 0x000000a6a820723c */ /* 0x000fe20000041820 */
[----:B------:R-:W2:Y:S07]  /*38c0*/  LDSM.16.M88.4 R164, [R3+0xe080] ;  /* 0x00e0800003a4783b */ /* 0x000eae0000000200 */
[-C--:B-1----:R-:W-:Y:S01]  /*38d0*/  HMMA.16816.F32.BF16 R4, R172, R176.reuse, R4 ;  /* 0x000000b0ac04723c */ /* 0x082fe20000041804 */
[----:B------:R-:W-:Y:S04]  /*38e0*/  LDSM.16.M88.4 R168, [R205+0x1a080] ;  /* 0x01a08000cda8783b */ /* 0x000fe80000000200 */
[----:B---3--:R-:W-:Y:S04]  /*38f0*/  MOV R204, R185 ;  /* 0x000000b900cc7202 */ /* 0x008fe80000000f00 */
[----:B------:R1:W-:Y:S01]  /*3900*/  LDSM.16.M88.4 R184, [R205+0x1b080] ;  /* 0x01b08000cdb8783b */ /* 0x0003e20000000200 */
[C---:B----4-:R-:W-:Y:S08]  /*3910*/  HMMA.16816.F32.BF16 R8, R180.reuse, R176, R8 ;  /* 0x000000b0b408723c */ /* 0x050ff00000041808 */
[-C--:B------:R-:W-:Y:S04]  /*3920*/  HMMA.16816.F32.BF16 R12, R180, R178.reuse, R12 ;  /* 0x000000b2b40c723c */ /* 0x080fe8000004180c */
[----:B-1----:R-:W-:Y:S02]  /*3930*/  MOV R205, R204 ;  /* 0x000000cc00cd7202 */ /* 0x002fe40000000f00 */
[C---:B------:R-:W-:Y:S01]  /*3940*/  FSEL R204, R198.reuse, -INF , P5 ;  /* 0xff800000c6cc7808 */ /* 0x040fe20002800000 */
[----:B------:R-:W-:Y:S01]  /*3950*/  FFMA.FTZ R198, -R198, R198, 1 ;  /* 0x3f800000c6c67423 */ /* 0x000fe200000101c6 */
[C---:B------:R-:W-:Y:S01]  /*3960*/  HMMA.16816.F32.BF16 R16, R172.reuse, R178, R16 ;  /* 0x000000b2ac10723c */ /* 0x040fe20000041810 */
[----:B------:R-:W1:Y:S03]  /*3970*/  LDSM.16.M88.4 R176, [R2+0xc080] ;  /* 0x00c0800002b0783b */ /* 0x000e660000000200 */
[--C-:B------:R-:W-:Y:S04]  /*3980*/  FFMA.FTZ R204, R204, c[0x0][0x29c], -R250.reuse ;  /* 0x0000a700cccc7a23 */ /* 0x100fe800000108fa */
[-C--:B--2---:R-:W-:Y:S02]  /*3990*/  HMMA.16816.F32.BF16 R20, R172, R164.reuse, R20 ;  /* 0x000000a4ac14723c */ /* 0x084fe40000041814 */
[----:B------:R-:W-:Y:S06]  /*39a0*/  MUFU.EX2 R204, R204 ;  /* 0x000000cc00cc7308 */ /* 0x000fec0000000800 */
[C---:B------:R-:W-:Y:S07]  /*39b0*/  HMMA.16816.F32.BF16 R24, R180.reuse, R164, R24 ;  /* 0x000000a4b418723c */ /* 0x040fee0000041818 */
[C---:B------:R-:W-:Y:S01]  /*39c0*/  FSEL R165, R196.reuse, -INF , P1 ;  /* 0xff800000c4a57808 */ /* 0x040fe20000800000 */
[-C--:B------:R-:W-:Y:S01]  /*39d0*/  HMMA.16816.F32.BF16 R28, R180, R166.reuse, R28 ;  /* 0x000000a6b41c723c */ /* 0x080fe2000004181c */
[----:B------:R-:W2:Y:S03]  /*39e0*/  LDSM.16.M88.4 R180, [R2+0xe080] ;  /* 0x00e0800002b4783b */ /* 0x000ea60000000200 */
[----:B------:R-:W-:Y:S01]  /*39f0*/  FFMA.FTZ R196, -R196, R196, 1 ;  /* 0x3f800000c4c47423 */ /* 0x000fe200000101c4 */
[C---:B------:R-:W-:Y:S01]  /*3a00*/  FSEL R164, R200.reuse, -INF , P1 ;  /* 0xff800000c8a47808 */ /* 0x040fe20000800000 */
[----:B------:R-:W-:Y:S02]  /*3a10*/  FFMA.FTZ R200, -R200, R200, 1 ;  /* 0x3f800000c8c87423 */ /* 0x000fe400000101c8 */
[----:B------:R-:W-:Y:S04]  /*3a20*/  HMMA.16816.F32.BF16 R32, R172, R166, R32 ;  /* 0x000000a6ac20723c */ /* 0x000fe80000041820 */
[----:B------:R-:W-:Y:S02]  /*3a30*/  FFMA.FTZ R164, R164, c[0x0][0x29c], -R191 ;  /* 0x0000a700a4a47a23 */ /* 0x000fe400000108bf */
[----:B------:R-:W-:Y:S01]  /*3a40*/  FFMA.FTZ R165, R165, c[0x0][0x29c], -R250 ;  /* 0x0000a700a5a57a23 */ /* 0x000fe200000108fa */
[C---:B------:R-:W-:Y:S01]  /*3a50*/  FSEL R166, R194.reuse, -INF , P1 ;  /* 0xff800000c2a67808 */ /* 0x040fe20000800000 */
[----:B------:R-:W-:Y:S01]  /*3a60*/  FFMA.FTZ R194, -R194, R194, 1 ;  /* 0x3f800000c2c27423 */ /* 0x000fe200000101c2 */
[-C--:B-1----:R-:W-:Y:S01]  /*3a70*/  HMMA.16816.F32.BF16 R4, R168, R176.reuse, R4 ;  /* 0x000000b0a804723c */ /* 0x082fe20000041804 */
[----:B------:R-:W-:Y:S04]  /*3a80*/  MUFU.EX2 R164, R164 ;  /* 0x000000a400a47308 */ /* 0x000fe80000000800 */
[--C-:B------:R-:W-:Y:S01]  /*3a90*/  FFMA.FTZ R166, R166, c[0x0][0x29c], -R251.reuse ;  /* 0x0000a700a6a67a23 */ /* 0x100fe200000108fb */
[C---:B------:R-:W-:Y:S01]  /*3aa0*/  FSEL R167, R192.reuse, -INF , P1 ;  /* 0xff800000c0a77808 */ /* 0x040fe20000800000 */
[----:B------:R-:W-:Y:S01]  /*3ab0*/  FFMA.FTZ R192, -R192, R192, 1 ;  /* 0x3f800000c0c07423 */ /* 0x000fe200000101c0 */
[C---:B------:R-:W-:Y:S03]  /*3ac0*/  HMMA.16816.F32.BF16 R8, R184.reuse, R176, R8 ;  /* 0x000000b0b808723c */ /* 0x040fe60000041808 */
[----:B------:R-:W-:Y:S01]  /*3ad0*/  MUFU.EX2 R166, R166 ;  /* 0x000000a600a67308 */ /* 0x000fe20000000800 */
[----:B------:R-:W-:Y:S02]  /*3ae0*/  ISETP.GT.AND P1, PT, R237, 0x1, PT ;  /* 0x00000001ed00780c */ /* 0x000fe40003f24270 */
[C---:B------:R-:W-:Y:S01]  /*3af0*/  FSEL R175, R224.reuse, -INF , P3 ;  /* 0xff800000e0af7808 */ /* 0x040fe20001800000 */
[----:B------:R-:W-:Y:S01]  /*3b00*/  FFMA.FTZ R224, -R224, R224, 1 ;  /* 0x3f800000e0e07423 */ /* 0x000fe200000101e0 */
[-C--:B------:R-:W-:Y:S04]  /*3b10*/  HMMA.16816.F32.BF16 R12, R184, R178.reuse, R12 ;  /* 0x000000b2b80c723c */ /* 0x080fe8000004180c */
[C---:B------:R-:W-:Y:S01]  /*3b20*/  FSEL R174, R195.reuse, -INF , P1 ;  /* 0xff800000c3ae7808 */ /* 0x040fe20000800000 */
[----:B------:R-:W-:Y:S01]  /*3b30*/  FFMA.FTZ R195, -R195, R195, 1 ;  /* 0x3f800000c3c37423 */ /* 0x000fe200000101c3 */
[C---:B------:R-:W-:Y:S01]  /*3b40*/  FSEL R173, R197.reuse, -INF , P1 ;  /* 0xff800000c5ad7808 */ /* 0x040fe20000800000 */
[----:B------:R-:W-:Y:S01]  /*3b50*/  FFMA.FTZ R197, -R197, R197, 1 ;  /* 0x3f800000c5c57423 */ /* 0x000fe200000101c5 */
[C---:B------:R-:W-:Y:S01]  /*3b60*/  HMMA.16816.F32.BF16 R16, R168.reuse, R178, R16 ;  /* 0x000000b2a810723c */ /* 0x040fe20000041810 */
[----:B------:R-:W-:Y:S03]  /*3b70*/  MUFU.EX2 R165, R165 ;  /* 0x000000a500a57308 */ /* 0x000fe60000000800 */
[C---:B------:R-:W-:Y:S01]  /*3b80*/  FSEL R172, R201.reuse, -INF , P1 ;  /* 0xff800000c9ac7808 */ /* 0x040fe20000800000 */
[----:B------:R-:W-:Y:S01]  /*3b90*/  FFMA.FTZ R201, -R201, R201, 1 ;  /* 0x3f800000c9c97423 */ /* 0x000fe200000101c9 */
[----:B------:R-:W-:Y:S01]  /*3ba0*/  FSEL R176, R223, -INF , P4 ;  /* 0xff800000dfb07808 */ /* 0x000fe20002000000 */
[--C-:B------:R-:W-:Y:S01]  /*3bb0*/  FFMA.FTZ R174, R174, c[0x0][0x29c], -R251.reuse ;  /* 0x0000a700aeae7a23 */ /* 0x100fe200000108fb */
[-C--:B--2---:R-:W-:Y:S04]  /*3bc0*/  HMMA.16816.F32.BF16 R20, R168, R180.reuse, R20 ;  /* 0x000000b4a814723c */ /* 0x084fe80000041814 */
[----:B------:R-:W-:Y:S01]  /*3bd0*/  FFMA.FTZ R176, R176, c[0x0][0x29c], -R252 ;  /* 0x0000a700b0b07a23 */ /* 0x000fe200000108fc */
[----:B------:R-:W-:Y:S01]  /*3be0*/  MUFU.EX2 R174, R174 ;  /* 0x000000ae00ae7308 */ /* 0x000fe20000000800 */
[----:B------:R-:W-:Y:S01]  /*3bf0*/  FFMA.FTZ R173, R173, c[0x0][0x29c], -R250 ;  /* 0x0000a700adad7a23 */ /* 0x000fe200000108fa */
[----:B------:R-:W-:Y:S01]  /*3c00*/  FSEL R179, R193, -INF , P1 ;  /* 0xff800000c1b37808 */ /* 0x000fe20000800000 */
[C---:B------:R-:W-:Y:S04]  /*3c10*/  HMMA.16816.F32.BF16 R24, R184.reuse, R180, R24 ;  /* 0x000000b4b818723c */ /* 0x040fe80000041818 */
[----:B------:R-:W-:Y:S01]  /*3c20*/  ISETP.GT.AND P1, PT, R237, 0x61, PT ;  /* 0x00000061ed00780c */ /* 0x000fe20003f24270 */
[----:B------:R-:W-:Y:S01]  /*3c30*/  FFMA.FTZ R193, -R193, R193, 1 ;  /* 0x3f800000c1c17423 */ /* 0x000fe200000101c1 */
[----:B------:R-:W-:Y:S01]  /*3c40*/  FSEL R178, R219, -INF , P6 ;  /* 0xff800000dbb27808 */ /* 0x000fe20003000000 */
[----:B------:R-:W-:Y:S01]  /*3c50*/  MUFU.EX2 R173, R173 ;  /* 0x000000ad00ad7308 */ /* 0x000fe20000000800 */
[-C--:B------:R-:W-:Y:S04]  /*3c60*/  HMMA.16816.F32.BF16 R28, R184, R182.reuse, R28 ;  /* 0x000000b6b81c723c */ /* 0x080fe8000004181c */
[--C-:B------:R-:W-:Y:S01]  /*3c70*/  FFMA.FTZ R178, R178, c[0x0][0x29c], -R252.reuse ;  /* 0x0000a700b2b27a23 */ /* 0x100fe200000108fc */
[----:B------:R-:W-:Y:S01]  /*3c80*/  FSEL R181, R207, -INF , P1 ;  /* 0xff800000cfb57808 */ /* 0x000fe20000800000 */
[--C-:B------:R-:W-:Y:S01]  /*3c90*/  FFMA.FTZ R180, R167, c[0x0][0x29c], -R252.reuse ;  /* 0x0000a700a7b47a23 */ /* 0x100fe200000108fc */
[----:B------:R-:W-:Y:S01]  /*3ca0*/  FSEL R186, R203, -INF , P5 ;  /* 0xff800000cbba7808 */ /* 0x000fe20002800000 */
[----:B------:R-:W-:Y:S01]  /*3cb0*/  HMMA.16816.F32.BF16 R32, R168, R182, R32 ;  /* 0x000000b6a820723c */ /* 0x000fe20000041820 */
[----:B------:R-:W-:Y:S03]  /*3cc0*/  MUFU.EX2 R176, R176 ;  /* 0x000000b000b07308 */ /* 0x000fe60000000800 */
[----:B------:R-:W-:Y:S01]  /*3cd0*/  FSEL R185, R221, -INF , P6 ;  /* 0xff800000ddb97808 */ /* 0x000fe20003000000 */
[--C-:B------:R-:W-:Y:S01]  /*3ce0*/  FFMA.FTZ R179, R179, c[0x0][0x29c], -R252.reuse ;  /* 0x0000a700b3b37a23 */ /* 0x100fe200000108fc */
[----:B------:R-:W-:Y:S01]  /*3cf0*/  FSEL R177, R220, -INF , P5 ;  /* 0xff800000dcb17808 */ /* 0x000fe20002800000 */
[----:B------:R-:W-:Y:S01]  /*3d00*/  FFMA.FTZ R219, -R219, R219, 1 ;  /* 0x3f800000dbdb7423 */ /* 0x000fe200000101db */
[----:B------:R-:W-:Y:S01]  /*3d10*/  FSEL R182, R100, -INF , P1 ;  /* 0xff80000064b67808 */ /* 0x000fe20000800000 */
[--C-:B------:R-:W-:Y:S02]  /*3d20*/  FFMA.FTZ R185, R185, c[0x0][0x29c], -R251.reuse ;  /* 0x0000a700b9b97a23 */ /* 0x100fe400000108fb */
[----:B------:R-:W1:Y:S01]  /*3d30*/  MUFU.EX2 R178, R178 ;  /* 0x000000b200b27308 */ /* 0x000e620000000800 */
[----:B------:R-:W-:Y:S01]  /*3d40*/  FSEL R171, R222, -INF , P5 ;  /* 0xff800000deab7808 */ /* 0x000fe20002800000 */
[--C-:B------:R-:W-:Y:S01]  /*3d50*/  FFMA.FTZ R177, R177, c[0x0][0x29c], -R252.reuse ;  /* 0x0000a700b1b17a23 */ /* 0x100fe200000108fc */
[----:B------:R-:W-:Y:S01]  /*3d60*/  FSEL R170, R242, -INF , P4 ;  /* 0xff800000f2aa7808 */ /* 0x000fe20002000000 */
[----:B------:R-:W-:Y:S01]  /*3d70*/  FFMA.FTZ R220, -R220, R220, 1 ;  /* 0x3f800000dcdc7423 */ /* 0x000fe200000101dc */
[----:B------:R-:W-:Y:S01]  /*3d80*/  FSEL R169, R243, -INF , P3 ;  /* 0xff800000f3a97808 */ /* 0x000fe20001800000 */
[--C-:B------:R-:W-:Y:S01]  /*3d90*/  FFMA.FTZ R171, R171, c[0x0][0x29c], -R251.reuse ;  /* 0x0000a700abab7a23 */ /* 0x100fe200000108fb */
[----:B------:R-:W-:Y:S01]  /*3da0*/  FSEL R168, R205, -INF , P2 ;  /* 0xff800000cda87808 */ /* 0x000fe20001000000 */
[--C-:B------:R-:W-:Y:S01]  /*3db0*/  FFMA.FTZ R170, R170, c[0x0][0x29c], -R251.reuse ;  /* 0x0000a700aaaa7a23 */ /* 0x100fe200000108fb */
[----:B------:R-:W-:Y:S01]  /*3dc0*/  FSEL R184, R206, -INF , P2 ;  /* 0xff800000ceb87808 */ /* 0x000fe20001000000 */
[--C-:B------:R-:W-:Y:S01]  /*3dd0*/  FFMA.FTZ R169, R169, c[0x0][0x29c], -R251.reuse ;  /* 0x0000a700a9a97a23 */ /* 0x100fe200000108fb */
[----:B------:R-:W2:Y:S01]  /*3de0*/  MUFU.EX2 R179, R179 ;  /* 0x000000b300b37308 */ /* 0x000ea20000000800 */
[--C-:B------:R-:W-:Y:S01]  /*3df0*/  FFMA.FTZ R168, R168, c[0x0][0x29c], -R251.reuse ;  /* 0x0000a700a8a87a23 */ /* 0x100fe200000108fb */
[----:B------:R-:W-:Y:S01]  /*3e00*/  FSEL R187, R244, -INF , P4 ;  /* 0xff800000f4bb7808 */ /* 0x000fe20002000000 */
[----:B------:R-:W-:Y:S01]  /*3e10*/  FFMA.FTZ R251, R182, c[0x0][0x29c], -R251 ;  /* 0x0000a700b6fb7a23 */ /* 0x000fe200000108fb */
[----:B------:R-:W-:Y:S01]  /*3e20*/  FSEL R183, R246, -INF , P4 ;  /* 0xff800000f6b77808 */ /* 0x000fe20002000000 */
[----:B------:R-:W3:Y:S01]  /*3e30*/  LDS R182, [R189+0x20280] ;  /* 0x02028000bdb67984 */ /* 0x000ee20000000800 */
[--C-:B------:R-:W-:Y:S01]  /*3e40*/  FFMA.FTZ R167, R184, c[0x0][0x29c], -R252.reuse ;  /* 0x0000a700b8a77a23 */ /* 0x100fe200000108fc */
[----:B------:R-:W-:Y:S01]  /*3e50*/  FSEL R184, R202, -INF , P6 ;  /* 0xff800000cab87808 */ /* 0x000fe20003000000 */
[--C-:B------:R-:W-:Y:S02]  /*3e60*/  FFMA.FTZ R175, R175, c[0x0][0x29c], -R252.reuse ;  /* 0x0000a700afaf7a23 */ /* 0x100fe400000108fc */
[----:B------:R-:W4:Y:S01]  /*3e70*/  MUFU.EX2 R180, R180 ;  /* 0x000000b400b47308 */ /* 0x000f220000000800 */
[----:B------:R-:W-:Y:S01]  /*3e80*/  FFMA.FTZ R252, R181, c[0x0][0x29c], -R252 ;  /* 0x0000a700b5fc7a23 */ /* 0x000fe200000108fc */
[----:B------:R-:W-:Y:S01]  /*3e90*/  FSEL R181, R199, -INF , P6 ;  /* 0xff800000c7b57808 */ /* 0x000fe20003000000 */
[--C-:B------:R-:W-:Y:S01]  /*3ea0*/  FFMA.FTZ R184, R184, c[0x0][0x29c], -R250.reuse ;  /* 0x0000a700b8b87a23 */ /* 0x100fe200000108fa */
[----:B------:R-:W-:Y:S01]  /*3eb0*/  LOP3.LUT P6, RZ, R225, 0x20, RZ, 0xc0, !PT ;  /* 0x00000020e1ff7812 */ /* 0x000fe200078cc0ff */
[----:B------:R-:W-:Y:S02]  /*3ec0*/  FFMA.FTZ R187, R187, c[0x0][0x29c], -R250 ;  /* 0x0000a700bbbb7a23 */ /* 0x000fe400000108fa */
[--C-:B------:R-:W-:Y:S02]  /*3ed0*/  FFMA.FTZ R172, R172, c[0x0][0x29c], -R191.reuse ;  /* 0x0000a700acac7a23 */ /* 0x100fe400000108bf */
[--C-:B------:R-:W-:Y:S01]  /*3ee0*/  FFMA.FTZ R181, R181, c[0x0][0x29c], -R191.reuse ;  /* 0x0000a700b5b57a23 */ /* 0x100fe200000108bf */
[----:B------:R-:W1:Y:S01]  /*3ef0*/  MUFU.EX2 R177, R177 ;  /* 0x000000b100b17308 */ /* 0x000e620000000800 */
[--C-:B------:R-:W-:Y:S02]  /*3f00*/  FFMA.FTZ R186, R186, c[0x0][0x29c], -R191.reuse ;  /* 0x0000a700baba7a23 */ /* 0x100fe400000108bf */
[--C-:B------:R-:W-:Y:S02]  /*3f10*/  FFMA.FTZ R183, R183, c[0x0][0x29c], -R191.reuse ;  /* 0x0000a700b7b77a23 */ /* 0x100fe400000108bf */
        /* <DEDUP_REMOVED lines=9> */
[----:B------:R-:W4:Y:S01]  /*3fb0*/  MUFU.EX2 R185, R185 ;  /* 0x000000b900b97308 */ /* 0x000f220000000800 */
[----:B------:R-:W-:Y:S02]  /*3fc0*/  FFMA.FTZ R207, -R207, R207, 1 ;  /* 0x3f800000cfcf7423 */ /* 0x000fe400000101cf */
[----:B------:R-:W-:Y:S02]  /*3fd0*/  FFMA.FTZ R206, -R206, R206, 1 ;  /* 0x3f800000cece7423 */ /* 0x000fe400000101ce */
[--C-:B---3--:R-:W-:Y:S02]  /*3fe0*/  FADD.FTZ R16, R16, -R182.reuse ;  /* 0x800000b610107221 */ /* 0x108fe40000010000 */
[--C-:B------:R-:W-:Y:S02]  /*3ff0*/  FADD.FTZ R5, R5, -R182.reuse ;  /* 0x800000b605057221 */ /* 0x100fe40000010000 */
[----:B-1----:R-:W-:Y:S01]  /*4000*/  FMUL.FTZ R16, R178, R16 ;  /* 0x00000010b2107220 */ /* 0x002fe20000410000 */
[----:B------:R-:W1:Y:S01]  /*4010*/  MUFU.EX2 R172, R172 ;  /* 0x000000ac00ac7308 */ /* 0x000e620000000800 */
[C---:B--2---:R-:W-:Y:S01]  /*4020*/  FMUL.FTZ R5, R179.reuse, R5 ;  /* 0x00000005b3057220 */ /* 0x044fe20000410000 */
[----:B----4-:R-:W-:Y:S01]  /*4030*/  F2FP.BF16.PACK_AB R179, R179, R180 ;  /* 0x000000b4b3b3723e */ /* 0x010fe200000010ff */
[--C-:B------:R-:W-:Y:S02]  /*4040*/  FADD.FTZ R4, R4, -R182.reuse ;  /* 0x800000b604047221 */ /* 0x100fe40000010000 */
[--C-:B------:R-:W-:Y:S02]  /*4050*/  FADD.FTZ R17, R17, -R182.reuse ;  /* 0x800000b611117221 */ /* 0x100fe40000010000 */
[----:B------:R-:W-:Y:S01]  /*4060*/  FMUL.FTZ R5, R5, R193 ;  /* 0x000000c105057220 */ /* 0x000fe20000410000 */
[----:B------:R-:W-:Y:S01]  /*4070*/  FSEL R193, R245, -INF , P3 ;  /* 0xff800000f5c17808 */ /* 0x000fe20001800000 */
[----:B------:R-:W-:Y:S01]  /*4080*/  FMUL.FTZ R16, R16, R219 ;  /* 0x000000db10107220 */ /* 0x000fe20000410000 */
[----:B------:R-:W-:Y:S01]  /*4090*/  FSEL R219, R248, -INF , P2 ;  /* 0xff800000f8db7808 */ /* 0x000fe20001000000 */
[--C-:B------:R-:W-:Y:S01]  /*40a0*/  FADD.FTZ R20, R20, -R182.reuse ;  /* 0x800000b614147221 */ /* 0x100fe20000010000 */
[----:B------:R-:W-:Y:S01]  /*40b0*/  MUFU.EX2 R181, R181 ;  /* 0x000000b500b57308 */ /* 0x000fe20000000800 */
[--C-:B------:R-:W-:Y:S02]  /*40c0*/  FADD.FTZ R21, R21, -R182.reuse ;  /* 0x800000b615157221 */ /* 0x100fe40000010000 */
[--C-:B------:R-:W-:Y:S02]  /*40d0*/  FADD.FTZ R32, R32, -R182.reuse ;  /* 0x800000b620207221 */ /* 0x100fe40000010000 */
[----:B------:R-:W-:Y:S01]  /*40e0*/  FADD.FTZ R33, R33, -R182 ;  /* 0x800000b621217221 */ /* 0x000fe20000010000 */
[----:B------:R-:W-:Y:S01]  /*40f0*/  FSEL R182, R249, -INF , P1 ;  /* 0xff800000f9b67808 */ /* 0x000fe20000800000 */
[----:B------:R-:W-:Y:S02]  /*4100*/  FMUL.FTZ R4, R180, R4 ;  /* 0x00000004b4047220 */ /* 0x000fe40000410000 */
[----:B------:R-:W-:Y:S01]  /*4110*/  FMUL.FTZ R17, R177, R17 ;  /* 0x00000011b1117220 */ /* 0x000fe20000410000 */
[----:B------:R-:W-:Y:S01]  /*4120*/  MUFU.EX2 R186, R186 ;  /* 0x000000ba00ba7308 */ /* 0x000fe20000000800 */
[----:B------:R-:W-:Y:S01]  /*4130*/  FMUL.FTZ R4, R4, R192 ;  /* 0x000000c004047220 */ /* 0x000fe20000410000 */
[----:B------:R-:W-:Y:S01]  /*4140*/  FSEL R192, R247, -INF , P3 ;  /* 0xff800000f7c07808 */ /* 0x000fe20001800000 */
[----:B------:R-:W-:Y:S01]  /*4150*/  FMUL.FTZ R17, R17, R220 ;  /* 0x000000dc11117220 */ /* 0x000fe20000410000 */
[----:B------:R-:W-:Y:S01]  /*4160*/  MOV R220, R205 ;  /* 0x000000cd00dc7202 */ /* 0x000fe20000000f00 */
[--C-:B------:R-:W-:Y:S01]  /*4170*/  FFMA.FTZ R193, R193, c[0x0][0x29c], -R250.reuse ;  /* 0x0000a700c1c17a23 */ /* 0x100fe200000108fa */
[----:B------:R-:W-:Y:S01]  /*4180*/  FSEL R205, R188, -INF , P2 ;  /* 0xff800000bccd7808 */ /* 0x000fe20001000000 */
[--C-:B------:R-:W-:Y:S01]  /*4190*/  FFMA.FTZ R219, R219, c[0x0][0x29c], -R250.reuse ;  /* 0x0000a700dbdb7a23 */ /* 0x100fe200000108fa */
[----:B------:R-:W-:Y:S01]  /*41a0*/  F2FP.BF16.PACK_AB R4, R5, R4 ;  /* 0x000000040504723e */ /* 0x000fe200000010ff */
[----:B------:R-:W-:Y:S01]  /*41b0*/  FFMA.FTZ R250, R182, c[0x0][0x29c], -R250 ;  /* 0x0000a700b6fa7a23 */ /* 0x000fe200000108fa */
[----:B------:R-:W-:Y:S01]  /*41c0*/  FSEL R182, R190, -INF , P1 ;  /* 0xff800000beb67808 */ /* 0x000fe20000800000 */
[--C-:B------:R-:W-:Y:S01]  /*41d0*/  FFMA.FTZ R192, R192, c[0x0][0x29c], -R191.reuse ;  /* 0x0000a700c0c07a23 */ /* 0x100fe200000108bf */
[----:B------:R-:W2:Y:S01]  /*41e0*/  LDS R5, [R189+0x20300] ;  /* 0x02030000bd057984 */ /* 0x000ea20000000800 */
[--C-:B------:R-:W-:Y:S01]  /*41f0*/  FFMA.FTZ R205, R205, c[0x0][0x29c], -R191.reuse ;  /* 0x0000a700cdcd7a23 */ /* 0x100fe200000108bf */
[----:B------:R-:W3:Y:S01]  /*4200*/  MUFU.EX2 R184, R184 ;  /* 0x000000b800b87308 */ /* 0x000ee20000000800 */
[----:B------:R-:W-:Y:S01]  /*4210*/  FFMA.FTZ R191, R182, c[0x0][0x29c], -R191 ;  /* 0x0000a700b6bf7a23 */ /* 0x000fe200000108bf */
[----:B------:R-:W-:Y:S01]  /*4220*/  F2FP.BF16.PACK_AB R177, R177, R178 ;  /* 0x000000b2b1b1723e */ /* 0x000fe200000010ff */
[----:B------:R-:W4:Y:S01]  /*4230*/  LDS R182, [R189+0x202a0] ;  /* 0x0202a000bdb67984 */ /* 0x000f220000000800 */
[----:B------:R-:W-:Y:S01]  /*4240*/  F2FP.BF16.PACK_AB R16, R17, R16 ;  /* 0x000000101110723e */ /* 0x000fe200000010ff */
[----:B------:R-:W-:Y:S01]  /*4250*/  FMUL.FTZ R20, R176, R20 ;  /* 0x00000014b0147220 */ /* 0x000fe20000410000 */
[----:B------:R-:W-:Y:S01]  /*4260*/  PLOP3.LUT P1, PT, PT, PT, UP0, 0x80, 0x0 ;  /* 0x000000000000781c */ /* 0x000fe20003f2f008 */
[----:B------:R-:W1:Y:S01]  /*4270*/  LDS R189, [R189+0x20320] ;  /* 0x02032000bdbd7984 */ /* 0x000e620000000800 */
[----:B------:R-:W-:Y:S02]  /*4280*/  FFMA.FTZ R17, -R100, R100, 1 ;  /* 0x3f80000064117423 */ /* 0x000fe40000010164 */
[----:B------:R-:W-:Y:S01]  /*4290*/  MUFU.EX2 R169, R169 ;  /* 0x000000a900a97308 */ /* 0x000fe20000000800 */
[----:B------:R-:W-:Y:S01]  /*42a0*/  STS [R238], R179 ;  /* 0x000000b3ee007388 */ /* 0x000fe20000000800 */
[----:B------:R-:W-:Y:S02]  /*42b0*/  FMUL.FTZ R20, R20, R223 ;  /* 0x000000df14147220 */ /* 0x000fe40000410000 */
[----:B------:R-:W-:Y:S01]  /*42c0*/  FFMA.FTZ R245, -R245, R245, 1 ;  /* 0x3f800000f5f57423 */ /* 0x000fe200000101f5 */
[----:B------:R1:W5:Y:S01]  /*42d0*/  LDL.LU R100, [R1+0x4] ;  /* 0x0000040001647983 */ /* 0x0003620000300800 */
[----:B------:R-:W-:Y:S02]  /*42e0*/  FFMA.FTZ R247, -R247, R247, 1 ;  /* 0x3f800000f7f77423 */ /* 0x000fe400000101f7 */
[----:B------:R-:W-:Y:S02]  /*42f0*/  FFMA.FTZ R244, -R244, R244, 1 ;  /* 0x3f800000f4f47423 */ /* 0x000fe400000101f4 */
[----:B------:R-:W1:Y:S01]  /*4300*/  MUFU.EX2 R175, R175 ;  /* 0x000000af00af7308 */ /* 0x000e620000000800 */
[----:B------:R-:W-:Y:S02]  /*4310*/  FFMA.FTZ R246, -R246, R246, 1 ;  /* 0x3f800000f6f67423 */ /* 0x000fe400000101f6 */
[----:B------:R-:W-:Y:S02]  /*4320*/  FFMA.FTZ R188, -R188, R188, 1 ;  /* 0x3f800000bcbc7423 */ /* 0x000fe400000101bc */
[----:B------:R-:W-:Y:S02]  /*4330*/  FFMA.FTZ R190, -R190, R190, 1 ;  /* 0x3f800000bebe7423 */ /* 0x000fe400000101be */
[----:B------:R-:W-:Y:S02]  /*4340*/  FFMA.FTZ R249, -R249, R249, 1 ;  /* 0x3f800000f9f97423 */ /* 0x000fe400000101f9 */
[----:B------:R-:W-:Y:S01]  /*4350*/  FFMA.FTZ R248, -R248, R248, 1 ;  /* 0x3f800000f8f87423 */ /* 0x000fe200000101f8 */
[----:B------:R-:W1:Y:S01]  /*4360*/  MUFU.EX2 R170, R170 ;  /* 0x000000aa00aa7308 */ /* 0x000e620000000800 */
[--C-:B--2---:R-:W-:Y:S02]  /*4370*/  FADD.FTZ R8, R8, -R5.reuse ;  /* 0x8000000508087221 */ /* 0x104fe40000010000 */
[--C-:B------:R-:W-:Y:S07]  /*4380*/  FADD.FTZ R9, R9, -R5.reuse ;  /* 0x8000000509097221 */ /* 0x100fee0000010000 */
[----:B------:R-:W-:Y:S01]  /*4390*/  MUFU.EX2 R167, R167 ;  /* 0x000000a700a77308 */ /* 0x000fe20000000800 */
[--C-:B------:R-:W-:Y:S02]  /*43a0*/  FADD.FTZ R12, R12, -R5.reuse ;  /* 0x800000050c0c7221 */ /* 0x100fe40000010000 */
[--C-:B----4-:R-:W-:Y:S02]  /*43b0*/  FADD.FTZ R6, R6, -R182.reuse ;  /* 0x800000b606067221 */ /* 0x110fe40000010000 */
[--C-:B------:R-:W-:Y:S02]  /*43c0*/  FADD.FTZ R18, R18, -R182.reuse ;  /* 0x800000b612127221 */ /* 0x100fe40000010000 */
[----:B------:R-:W-:Y:S01]  /*43d0*/  FMUL.FTZ R6, R166, R6 ;  /* 0x00000006a6067220 */ /* 0x000fe20000410000 */
[----:B------:R-:W-:Y:S01]  /*43e0*/  F2FP.BF16.PACK_AB R166, R174, R166 ;  /* 0x000000a6aea6723e */ /* 0x000fe200000010ff */
[----:B------:R-:W-:Y:S01]  /*43f0*/  FMUL.FTZ R18, R185, R18 ;  /* 0x00000012b9127220 */ /* 0x000fe20000410000 */
[----:B------:R-:W-:Y:S01]  /*4400*/  F2FP.BF16.PACK_AB R185, R171, R185 ;  /* 0x000000b9abb9723e */ /* 0x000fe200000010ff */
[--C-:B------:R-:W-:Y:S01]  /*4410*/  FADD.FTZ R13, R13, -R5.reuse ;  /* 0x800000050d0d7221 */ /* 0x100fe20000010000 */
[----:B------:R-:W-:Y:S01]  /*4420*/  MUFU.EX2 R252, R252 ;  /* 0x000000fc00fc7308 */ /* 0x000fe20000000800 */
[----:B------:R-:W-:Y:S01]  /*4430*/  STS [R238+0x400], R166 ;  /* 0x000400a6ee007388 */ /* 0x000fe20000000800 */
[--C-:B------:R-:W-:Y:S02]  /*4440*/  FADD.FTZ R24, R24, -R5.reuse ;  /* 0x8000000518187221 */ /* 0x100fe40000010000 */
[--C-:B------:R-:W-:Y:S01]  /*4450*/  FADD.FTZ R25, R25, -R5.reuse ;  /* 0x8000000519197221 */ /* 0x100fe20000010000 */
[----:B------:R-:W-:Y:S01]  /*4460*/  STS [R239], R177 ;  /* 0x000000b1ef007388 */ /* 0x000fe20000000800 */
[--C-:B------:R-:W-:Y:S02]  /*4470*/  FADD.FTZ R28, R28, -R5.reuse ;  /* 0x800000051c1c7221 */ /* 0x100fe40000010000 */
[----:B------:R-:W-:Y:S01]  /*4480*/  FADD.FTZ R29, R29, -R5 ;  /* 0x800000051d1d7221 */ /* 0x000fe20000010000 */
[----:B-1----:R-:W-:Y:S01]  /*4490*/  F2FP.BF16.PACK_AB R5, R172, R164 ;  /* 0x000000a4ac05723e */ /* 0x002fe200000010ff */
[----:B------:R-:W-:Y:S01]  /*44a0*/  STS [R239+0x400], R185 ;  /* 0x000400b9ef007388 */ /* 0x000fe20000000800 */
[----:B------:R-:W1:Y:S01]  /*44b0*/  MUFU.EX2 R168, R168 ;  /* 0x000000a800a87308 */ /* 0x000e620000000800 */
[----:B------:R-:W-:Y:S02]  /*44c0*/  FMUL.FTZ R9, R173, R9 ;  /* 0x00000009ad097220 */ /* 0x000fe40000410000 */
[----:B------:R2:W-:Y:S01]  /*44d0*/  STS [R238+0x1400], R5 ;  /* 0x00140005ee007388 */ /* 0x0005e20000000800 */
[----:B------:R-:W-:Y:S01]  /*44e0*/  FMUL.FTZ R8, R165, R8 ;  /* 0x00000008a5087220 */ /* 0x000fe20000410000 */
[----:B------:R-:W-:Y:S01]  /*44f0*/  F2FP.BF16.PACK_AB R165, R173, R165 ;  /* 0x000000a5ada5723e */ /* 0x000fe200000010ff */
[----:B------:R-:W-:Y:S02]  /*4500*/  FMUL.FTZ R9, R9, R197 ;  /* 0x000000c509097220 */ /* 0x000fe40000410000 */
[----:B------:R-:W-:Y:S02]  /*4510*/  FMUL.FTZ R8, R8, R196 ;  /* 0x000000c408087220 */ /* 0x000fe40000410000 */
[----:B------:R-:W4:Y:S01]  /*4520*/  MUFU.EX2 R251, R251 ;  /* 0x000000fb00fb7308 */ /* 0x000f220000000800 */
[--C-:B------:R-:W-:Y:S01]  /*4530*/  FADD.FTZ R22, R22, -R182.reuse ;  /* 0x800000b616167221 */ /* 0x100fe20000010000 */
[----:B------:R-:W-:Y:S01]  /*4540*/  STS [R238+0x1000], R165 ;  /* 0x001000a5ee007388 */ /* 0x000fe20000000800 */
[----:B------:R-:W-:Y:S01]  /*4550*/  F2FP.BF16.PACK_AB R8, R9, R8 ;  /* 0x000000080908723e */ /* 0x000fe200000010ff */
[----:B---3--:R-:W-:Y:S01]  /*4560*/  FMUL.FTZ R12, R184, R12 ;  /* 0x0000000cb80c7220 */ /* 0x008fe20000410000 */
[----:B------:R-:W-:Y:S01]  /*4570*/  F2FP.BF16.PACK_AB R184, R204, R184 ;  /* 0x000000b8ccb8723e */ /* 0x000fe200000010ff */
[--C-:B------:R-:W-:Y:S01]  /*4580*/  FADD.FTZ R34, R34, -R182.reuse ;  /* 0x800000b622227221 */ /* 0x100fe20000010000 */
[----:B------:R-:W-:Y:S01]  /*4590*/  F2FP.BF16.PACK_AB R9, R186, R181 ;  /* 0x000000b5ba09723e */ /* 0x000fe200000010ff */
[C---:B------:R-:W-:Y:S01]  /*45a0*/  FMUL.FTZ R21, R175.reuse, R21 ;  /* 0x00000015af157220 */ /* 0x040fe20000410000 */
[----:B------:R-:W-:Y:S01]  /*45b0*/  F2FP.BF16.PACK_AB R175, R175, R176 ;  /* 0x000000b0afaf723e */ /* 0x000fe200000010ff */
[----:B------:R-:W-:Y:S01]  /*45c0*/  MUFU.EX2 R183, R183 ;  /* 0x000000b700b77308 */ /* 0x000fe20000000800 */
[----:B------:R-:W-:Y:S01]  /*45d0*/  FMUL.FTZ R22, R170, R22 ;  /* 0x00000016aa167220 */ /* 0x000fe20000410000 */
[----:B------:R-:W-:Y:S01]  /*45e0*/  F2FP.BF16.PACK_AB R170, R169, R170 ;  /* 0x000000aaa9aa723e */ /* 0x000fe200000010ff */
[----:B------:R-:W-:Y:S01]  /*45f0*/  STS [R239+0x1000], R184 ;  /* 0x001000b8ef007388 */ /* 0x000fe20000000800 */
[----:B-1----:R-:W-:Y:S02]  /*4600*/  FMUL.FTZ R34, R168, R34 ;  /* 0x00000022a8227220 */ /* 0x002fe40000410000 */
[----:B------:R-:W-:Y:S01]  /*4610*/  FMUL.FTZ R32, R167, R32 ;  /* 0x00000020a7207220 */ /* 0x000fe20000410000 */
[----:B------:R-:W-:Y:S01]  /*4620*/  STS [R239+0x1400], R9 ;  /* 0x00140009ef007388 */ /* 0x000fe20000000800 */
[----:B------:R-:W-:Y:S01]  /*4630*/  F2FP.BF16.PACK_AB R167, R252, R167 ;  /* 0x000000a7fca7723e */ /* 0x000fe200000010ff */
[--C-:B------:R-:W-:Y:S01]  /*4640*/  FADD.FTZ R7, R7, -R182.reuse ;  /* 0x800000b607077221 */ /* 0x100fe20000010000 */
[----:B------:R-:W2:Y:S01]  /*4650*/  MUFU.EX2 R192, R192 ;  /* 0x000000c000c07308 */ /* 0x000ea20000000800 */
[----:B------:R-:W-:Y:S01]  /*4660*/  STS [R238+0x2000], R175 ;  /* 0x002000afee007388 */ /* 0x000fe20000000800 */
[--C-:B------:R-:W-:Y:S01]  /*4670*/  FADD.FTZ R19, R19, -R182.reuse ;  /* 0x800000b613137221 */ /* 0x100fe20000010000 */
[----:B----4-:R-:W-:Y:S02]  /*4680*/  F2FP.BF16.PACK_AB R168, R251, R168 ;  /* 0x000000a8fba8723e */ /* 0x010fe400000010ff */
[----:B------:R-:W-:Y:S01]  /*4690*/  STS [R238+0x2400], R170 ;  /* 0x002400aaee007388 */ /* 0x000fe20000000800 */
[----:B------:R-:W-:Y:S02]  /*46a0*/  FMUL.FTZ R7, R174, R7 ;  /* 0x00000007ae077220 */ /* 0x000fe40000410000 */
[----:B------:R-:W-:Y:S01]  /*46b0*/  FMUL.FTZ R6, R6, R194 ;  /* 0x000000c206067220 */ /* 0x000fe20000410000 */
[----:B------:R-:W-:Y:S01]  /*46c0*/  STS [R239+0x2000], R167 ;  /* 0x002000a7ef007388 */ /* 0x000fe20000000800 */
[----:B------:R-:W-:Y:S01]  /*46d0*/  MUFU.EX2 R193, R193 ;  /* 0x000000c100c17308 */ /* 0x000fe20000000800 */
[----:B------:R-:W-:Y:S02]  /*46e0*/  FMUL.FTZ R7, R7, R195 ;  /* 0x000000c307077220 */ /* 0x000fe40000410000 */
[----:B------:R-:W-:Y:S01]  /*46f0*/  STS [R239+0x2400], R168 ;  /* 0x002400a8ef007388 */ /* 0x000fe20000000800 */
[----:B------:R-:W-:Y:S02]  /*4700*/  FMUL.FTZ R19, R171, R19 ;  /* 0x00000013ab137220 */ /* 0x000fe40000410000 */
[--C-:B------:R-:W-:Y:S01]  /*4710*/  FADD.FTZ R10, R10, -R189.reuse ;  /* 0x800000bd0a0a7221 */ /* 0x100fe20000010000 */
[----:B------:R-:W-:Y:S01]  /*4720*/  F2FP.BF16.PACK_AB R6, R7, R6 ;  /* 0x000000060706723e */ /* 0x000fe200000010ff */
[--C-:B------:R-:W-:Y:S02]  /*4730*/  FADD.FTZ R11, R11, -R189.reuse ;  /* 0x800000bd0b0b7221 */ /* 0x100fe40000010000 */
[----:B------:R-:W1:Y:S01]  /*4740*/  MUFU.EX2 R187, R187 ;  /* 0x000000bb00bb7308 */ /* 0x000e620000000800 */
[----:B------:R-:W-:Y:S01]  /*4750*/  FMUL.FTZ R19, R19, R222 ;  /* 0x000000de13137220 */ /* 0x000fe20000410000 */
[----:B------:R-:W-:Y:S01]  /*4760*/  SHF.L.U32 R222, R218, 0x1, RZ ;  /* 0x00000001dade7819 */ /* 0x000fe200000006ff */
[----:B------:R-:W-:Y:S01]  /*4770*/  FMUL.FTZ R10, R164, R10 ;  /* 0x0000000aa40a7220 */ /* 0x000fe20000410000 */
[----:B--2---:R-:W-:Y:S01]  /*4780*/  F2FP.BF16.PACK_AB R5, R192, R183 ;  /* 0x000000b7c005723e */ /* 0x004fe200000010ff */
[--C-:B------:R-:W-:Y:S02]  /*4790*/  FADD.FTZ R14, R14, -R189.reuse ;  /* 0x800000bd0e0e7221 */ /* 0x100fe40000010000 */
[----:B------:R-:W-:Y:S02]  /*47a0*/  FMUL.FTZ R11, R172, R11 ;  /* 0x0000000bac0b7220 */ /* 0x000fe40000410000 */
[----:B------:R2:W-:Y:S01]  /*47b0*/  STS [R238+0x3400], R5 ;  /* 0x00340005ee007388 */ /* 0x0005e20000000800 */
[----:B------:R-:W-:Y:S01]  /*47c0*/  MUFU.EX2 R191, R191 ;  /* 0x000000bf00bf7308 */ /* 0x000fe20000000800 */
[--C-:B------:R-:W-:Y:S02]  /*47d0*/  FADD.FTZ R15, R15, -R189.reuse ;  /* 0x800000bd0f0f7221 */ /* 0x100fe40000010000 */
[----:B------:R-:W-:Y:S01]  /*47e0*/  FMUL.FTZ R18, R18, R221 ;  /* 0x000000dd12127220 */ /* 0x000fe20000410000 */
[----:B------:R-:W-:Y:S01]  /*47f0*/  MOV R221, 0x20 ;  /* 0x0000002000dd7802 */ /* 0x000fe20000000f00 */
[--C-:B------:R-:W-:Y:S02]  /*4800*/  FADD.FTZ R23, R23, -R182.reuse ;  /* 0x800000b617177221 */ /* 0x100fe40000010000 */
[----:B------:R-:W-:Y:S01]  /*4810*/  FMUL.FTZ R14, R181, R14 ;  /* 0x0000000eb50e7220 */ /* 0x000fe20000410000 */
[----:B------:R-:W-:Y:S01]  /*4820*/  F2FP.BF16.PACK_AB R18, R19, R18 ;  /* 0x000000121312723e */ /* 0x000fe200000010ff */
[----:B------:R-:W-:Y:S01]  /*4830*/  FMUL.FTZ R15, R186, R15 ;  /* 0x0000000fba0f7220 */ /* 0x000fe20000410000 */
[----:B------:R-:W3:Y:S01]  /*4840*/  MUFU.EX2 R219, R219 ;  /* 0x000000db00db7308 */ /* 0x000ee20000000800 */
[----:B------:R-:W-:Y:S01]  /*4850*/  FMUL.FTZ R10, R10, R200 ;  /* 0x000000c80a0a7220 */ /* 0x000fe20000410000 */
[----:B------:R-:W-:Y:S01]  /*4860*/  SEL R221, R221, 0xffffffe0, !P0 ;  /* 0xffffffe0dddd7807 */ /* 0x000fe20004000000 */
[----:B------:R-:W-:Y:S02]  /*4870*/  FMUL.FTZ R11, R11, R201 ;  /* 0x000000c90b0b7220 */ /* 0x000fe40000410000 */
[----:B-1----:R-:W-:Y:S01]  /*4880*/  FMUL.FTZ R24, R187, R24 ;  /* 0x00000018bb187220 */ /* 0x002fe20000410000 */
[----:B------:R-:W-:Y:S01]  /*4890*/  F2FP.BF16.PACK_AB R187, R193, R187 ;  /* 0x000000bbc1bb723e */ /* 0x000fe200000010ff */
[----:B------:R-:W-:Y:S01]  /*48a0*/  FMUL.FTZ R13, R204, R13 ;  /* 0x0000000dcc0d7220 */ /* 0x000fe20000410000 */
[----:B------:R-:W-:Y:S01]  /*48b0*/  F2FP.BF16.PACK_AB R10, R11, R10 ;  /* 0x0000000a0b0a723e */ /* 0x000fe200000010ff */
[----:B------:R-:W-:Y:S01]  /*48c0*/  FMUL.FTZ R23, R169, R23 ;  /* 0x00000017a9177220 */ /* 0x000fe20000410000 */
[----:B------:R-:W1:Y:S01]  /*48d0*/  MUFU.EX2 R250, R250 ;  /* 0x000000fa00fa7308 */ /* 0x000e620000000800 */
[----:B------:R-:W-:Y:S01]  /*48e0*/  STS [R238+0x3000], R187 ;  /* 0x003000bbee007388 */ /* 0x000fe20000000800 */
[----:B------:R-:W-:Y:S02]  /*48f0*/  FADD.FTZ R35, R35, -R182 ;  /* 0x800000b623237221 */ /* 0x000fe40000010000 */
[----:B------:R-:W-:Y:S02]  /*4900*/  FMUL.FTZ R12, R12, R202 ;  /* 0x000000ca0c0c7220 */ /* 0x000fe40000410000 */
[----:B------:R-:W-:Y:S02]  /*4910*/  FMUL.FTZ R13, R13, R198 ;  /* 0x000000c60d0d7220 */ /* 0x000fe40000410000 */
[----:B------:R-:W-:Y:S02]  /*4920*/  FMUL.FTZ R14, R14, R199 ;  /* 0x000000c70e0e7220 */ /* 0x000fe40000410000 */
[----:B------:R-:W2:Y:S01]  /*4930*/  MUFU.EX2 R205, R205 ;  /* 0x000000cd00cd7308 */ /* 0x000ea20000000800 */
[----:B------:R-:W-:Y:S01]  /*4940*/  FMUL.FTZ R15, R15, R203 ;  /* 0x000000cb0f0f7220 */ /* 0x000fe20000410000 */
[----:B------:R-:W-:Y:S01]  /*4950*/  F2FP.BF16.PACK_AB R12, R13, R12 ;  /* 0x0000000c0d0c723e */ /* 0x000fe200000010ff */
[----:B------:R-:W-:Y:S01]  /*4960*/  FMUL.FTZ R21, R21, R224 ;  /* 0x000000e015157220 */ /* 0x000fe20000410000 */
[----:B------:R-:W-:Y:S01]  /*4970*/  IADD3 R224, R222, R221, RZ ;  /* 0x000000dddee07210 */ /* 0x000fe20007ffe0ff */
[----:B---3--:R-:W-:Y:S01]  /*4980*/  FMUL.FTZ R28, R219, R28 ;  /* 0x0000001cdb1c7220 */ /* 0x008fe20000410000 */
[----:B------:R-:W-:Y:S01]  /*4990*/  F2FP.BF16.PACK_AB R14, R15, R14 ;  /* 0x0000000e0f0e723e */ /* 0x000fe200000010ff */
[----:B------:R-:W-:Y:S01]  /*49a0*/  FMUL.FTZ R35, R251, R35 ;  /* 0x00000023fb237220 */ /* 0x000fe20000410000 */
[----:B------:R-:W-:Y:S01]  /*49b0*/  F2FP.BF16.PACK_AB R20, R21, R20 ;  /* 0x000000141514723e */ /* 0x000fe200000010ff */
[----:B------:R-:W-:Y:S02]  /*49c0*/  FMUL.FTZ R23, R23, R243 ;  /* 0x000000f317177220 */ /* 0x000fe40000410000 */
[--C-:B------:R-:W-:Y:S02]  /*49d0*/  FADD.FTZ R26, R26, -R189.reuse ;  /* 0x800000bd1a1a7221 */ /* 0x100fe40000010000 */
[--C-:B------:R-:W-:Y:S01]  /*49e0*/  FADD.FTZ R27, R27, -R189.reuse ;  /* 0x800000bd1b1b7221 */ /* 0x100fe20000010000 */
[----:B-1----:R-:W-:Y:S01]  /*49f0*/  F2FP.BF16.PACK_AB R219, R250, R219 ;  /* 0x000000dbfadb723e */ /* 0x002fe200000010ff */
[----:B------:R-:W-:Y:S02]  /*4a00*/  FMUL.FTZ R33, R252, R33 ;  /* 0x00000021fc217220 */ /* 0x000fe40000410000 */
[----:B------:R-:W-:Y:S02]  /*4a10*/  FMUL.FTZ R22, R22, R242 ;  /* 0x000000f216167220 */ /* 0x000fe40000410000 */
[----:B------:R1:W-:Y:S01]  /*4a20*/  STS [R239+0x3000], R219 ;  /* 0x003000dbef007388 */ /* 0x0003e20000000800 */
[----:B------:R-:W-:Y:S01]  /*4a30*/  FFMA.FTZ R7, -R220, R220, 1 ;  /* 0x3f800000dc077423 */ /* 0x000fe200000101dc */
[----:B------:R-:W-:Y:S01]  /*4a40*/  SHF.L.U32 R220, R217, 0x1, RZ ;  /* 0x00000001d9dc7819 */ /* 0x000fe200000006ff */
[----:B------:R-:W-:Y:S01]  /*4a50*/  FMUL.FTZ R33, R33, R207 ;  /* 0x000000cf21217220 */ /* 0x000fe20000410000 */
[----:B------:R-:W-:Y:S01]  /*4a60*/  F2FP.BF16.PACK_AB R22, R23, R22 ;  /* 0x000000161716723e */ /* 0x000fe200000010ff */
[----:B------:R-:W-:Y:S01]  /*4a70*/  FMUL.FTZ R7, R34, R7 ;  /* 0x0000000722077220 */ /* 0x000fe20000410000 */
[----:B--2---:R-:W-:Y:S01]  /*4a80*/  F2FP.BF16.PACK_AB R5, R191, R205 ;  /* 0x000000cdbf05723e */ /* 0x004fe200000010ff */
[----:B------:R-:W-:Y:S02]  /*4a90*/  FMUL.FTZ R17, R35, R17 ;  /* 0x0000001123117220 */ /* 0x000fe40000410000 */
[----:B------:R-:W-:Y:S02]  /*4aa0*/  FMUL.FTZ R25, R193, R25 ;  /* 0x00000019c1197220 */ /* 0x000fe40000410000 */
        /* <DEDUP_REMOVED lines=8> */
[----:B------:R-:W-:Y:S02]  /*4b30*/  FMUL.FTZ R25, R25, R245 ;  /* 0x000000f519197220 */ /* 0x000fe40000410000 */
[----:B------:R-:W-:Y:S01]  /*4b40*/  FMUL.FTZ R31, R191, R31 ;  /* 0x0000001fbf1f7220 */ /* 0x000fe20000410000 */
[----:B------:R-:W-:Y:S01]  /*4b50*/  F2FP.BF16.PACK_AB R32, R33, R32 ;  /* 0x000000202120723e */ /* 0x000fe200000010ff */
[----:B------:R-:W-:Y:S01]  /*4b60*/  FMUL.FTZ R27, R27, R247 ;  /* 0x000000f71b1b7220 */ /* 0x000fe20000410000 */
[----:B-1----:R-:W-:Y:S01]  /*4b70*/  IADD3 R219, R217, UR4, RZ ;  /* 0x00000004d9db7c10 */ /* 0x002fe2000fffe0ff */
[----:B------:R-:W-:Y:S02]  /*4b80*/  FMUL.FTZ R29, R250, R29 ;  /* 0x0000001dfa1d7220 */ /* 0x000fe40000410000 */
[----:B------:R-:W-:Y:S01]  /*4b90*/  FMUL.FTZ R24, R24, R244 ;  /* 0x000000f418187220 */ /* 0x000fe20000410000 */
[----:B------:R-:W-:Y:S01]  /*4ba0*/  SHF.L.U32 R219, R219, 0x1, RZ ;  /* 0x00000001dbdb7819 */ /* 0x000fe200000006ff */
[----:B------:R-:W-:Y:S02]  /*4bb0*/  FMUL.FTZ R30, R205, R30 ;  /* 0x0000001ecd1e7220 */ /* 0x000fe40000410000 */
[----:B------:R-:W-:Y:S01]  /*4bc0*/  FMUL.FTZ R26, R26, R246 ;  /* 0x000000f61a1a7220 */ /* 0x000fe20000410000 */
[----:B------:R-:W-:Y:S01]  /*4bd0*/  F2FP.BF16.PACK_AB R24, R25, R24 ;  /* 0x000000181918723e */ /* 0x000fe200000010ff */
[----:B------:R-:W-:Y:S02]  /*4be0*/  FMUL.FTZ R29, R29, R249 ;  /* 0x000000f91d1d7220 */ /* 0x000fe40000410000 */
[----:B------:R-:W-:Y:S01]  /*4bf0*/  FMUL.FTZ R30, R30, R188 ;  /* 0x000000bc1e1e7220 */ /* 0x000fe20000410000 */
[----:B------:R-:W-:Y:S01]  /*4c00*/  STS [R238+0x4000], R4 ;  /* 0x00400004ee007388 */ /* 0x000fe20000000800 */
[----:B------:R-:W-:Y:S01]  /*4c10*/  FMUL.FTZ R31, R31, R190 ;  /* 0x000000be1f1f7220 */ /* 0x000fe20000410000 */
[----:B------:R-:W-:Y:S01]  /*4c20*/  F2FP.BF16.PACK_AB R26, R27, R26 ;  /* 0x0000001a1b1a723e */ /* 0x000fe200000010ff */
[----:B------:R-:W-:Y:S01]  /*4c30*/  FMUL.FTZ R28, R28, R248 ;  /* 0x000000f81c1c7220 */ /* 0x000fe20000410000 */
[----:B------:R-:W-:Y:S02]  /*4c40*/  STS [R238+0x4400], R6 ;  /* 0x00440006ee007388 */ /* 0x000fe40000000800 */
[----:B------:R-:W-:Y:S02]  /*4c50*/  F2FP.BF16.PACK_AB R30, R31, R30 ;  /* 0x0000001e1f1e723e */ /* 0x000fe400000010ff */
        /* <DEDUP_REMOVED lines=20> */
[----:B------:R-:W4:Y:S01]  /*4da0*/  LDSM.16.MT88.4 R24, [R219+0x1a080] ;  /* 0x01a08000db18783b */ /* 0x000f220000004200 */
[-C--:B-1----:R-:W-:Y:S07]  /*4db0*/  HMMA.16816.F32.BF16 R36, R4, R8.reuse, R36 ;  /* 0x000000080424723c */ /* 0x082fee0000041824 */
[----:B------:R-:W-:Y:S01]  /*4dc0*/  LDSM.16.MT88.4 R28, [R215+0x20c80] ;  /* 0x020c8000d71c783b */ /* 0x000fe20000004200 */
[-C--:B--2---:R-:W-:Y:S07]  /*4dd0*/  HMMA.16816.F32.BF16 R40, R12, R8.reuse, R40 ;  /* 0x000000080c28723c */ /* 0x084fee0000041828 */
[----:B------:R-:W1:Y:S01]  /*4de0*/  LDSM.16.MT88.4 R32, [R219+0x18880] ;  /* 0x01888000db20783b */ /* 0x000e620000004200 */
[-C--:B---3--:R-:W-:Y:S07]  /*4df0*/  HMMA.16816.F32.BF16 R44, R16, R8.reuse, R44 ;  /* 0x00000008102c723c */ /* 0x088fee000004182c */
[----:B------:R-:W2:Y:S01]  /*4e00*/  LDSM.16.MT88.4 R164, [R0+0x20c80] ;  /* 0x020c800000a4783b */ /* 0x000ea20000004200 */
[C---:B----4-:R-:W-:Y:S07]  /*4e10*/  HMMA.16816.F32.BF16 R48, R20.reuse, R8, R48 ;  /* 0x000000081430723c */ /* 0x050fee0000041830 */
[----:B------:R-:W3:Y:S01]  /*4e20*/  LDSM.16.MT88.4 R168, [R215+0x22c80] ;  /* 0x022c8000d7a8783b */ /* 0x000ee20000004200 */
        /* <DEDUP_REMOVED lines=24> */
[-C--:B---3--:R-:W-:Y:S08]  /*4fb0*/  HMMA.16816.F32.BF16 R44, R168, R32.reuse, R44 ;  /* 0x00000020a82c723c */ /* 0x088ff0000004182c */
[C---:B----4-:R-:W-:Y:S08]  /*4fc0*/  HMMA.16816.F32.BF16 R48, R172.reuse, R32, R48 ;  /* 0x00000020ac30723c */ /* 0x050ff00000041830 */
[-C--:B------:R-:W-:Y:S08]  /*4fd0*/  HMMA.16816.F32.BF16 R52, R172, R34.reuse, R52 ;  /* 0x00000022ac34723c */ /* 0x080ff00000041834 */
[-C--:B------:R-:W-:Y:S08]  /*4fe0*/  HMMA.16816.F32.BF16 R56, R168, R34.reuse, R56 ;  /* 0x00000022a838723c */ /* 0x080ff00000041838 */
[-C--:B------:R-:W-:Y:S08]  /*4ff0*/  HMMA.16816.F32.BF16 R60, R164, R34.reuse, R60 ;  /* 0x00000022a43c723c */ /* 0x080ff0000004183c */
[C---:B------:R-:W-:Y:S01]  /*5000*/  HMMA.16816.F32.BF16 R64, R28.reuse, R34, R64 ;  /* 0x000000221c40723c */ /* 0x040fe20000041840 */
[----:B------:R-:W-:Y:S07]  /*5010*/  LDSM.16.MT88.4 R32, [R215+0x21c80] ;  /* 0x021c8000d720783b */ /* 0x000fee0000004200 */
[-C--:B------:R-:W-:Y:S08]  /*5020*/  HMMA.16816.F32.BF16 R68, R28, R176.reuse, R68 ;  /* 0x000000b01c44723c */ /* 0x080ff00000041844 */
[-C--:B------:R-:W-:Y:S08]  /*5030*/  HMMA.16816.F32.BF16 R72, R164, R176.reuse, R72 ;  /* 0x000000b0a448723c */ /* 0x080ff00000041848 */
[-C--:B------:R-:W-:Y:S08]  /*5040*/  HMMA.16816.F32.BF16 R76, R168, R176.reuse, R76 ;  /* 0x000000b0a84c723c */ /* 0x080ff0000004184c */
[C---:B------:R-:W-:Y:S08]  /*5050*/  HMMA.16816.F32.BF16 R80, R172.reuse, R176, R80 ;  /* 0x000000b0ac50723c */ /* 0x040ff00000041850 */
[-C--:B------:R-:W-:Y:S01]  /*5060*/  HMMA.16816.F32.BF16 R84, R172, R178.reuse, R84 ;  /* 0x000000b2ac54723c */ /* 0x080fe20000041854 */
[----:B------:R-:W-:Y:S07]  /*5070*/  LDSM.16.MT88.4 R172, [R0+0x21c80] ;  /* 0x021c800000ac783b */ /* 0x000fee0000004200 */
[-C--:B------:R-:W-:Y:S01]  /*5080*/  HMMA.16816.F32.BF16 R88, R168, R178.reuse, R88 ;  /* 0x000000b2a858723c */ /* 0x080fe20000041858 */
[----:B------:R-:W2:Y:S07]  /*5090*/  LDSM.16.MT88.4 R168, [R219+0x19880] ;  /* 0x01988000dba8783b */ /* 0x000eae0000004200 */
        /* <DEDUP_REMOVED lines=46> */
[----:B------:R-:W-:Y:S01]  /*5380*/  IMAD.MOV.U32 R5, RZ, RZ, c[0x0][0x208] ;  /* 0x00008200ff057624 */ /* 0x000fe200078e00ff */
[----:B------:R-:W-:Y:S01]  /*5390*/  LOP3.LUT P5, RZ, R225, 0x8, RZ, 0xc0, !PT ;  /* 0x00000008e1ff7812 */ /* 0x000fe200078ac0ff */
[----:B------:R-:W-:Y:S01]  /*53a0*/  IMAD.MOV.U32 R6, RZ, RZ, 0x6 ;  /* 0x00000006ff067424 */ /* 0x000fe200078e00ff */
[----:B------:R-:W-:Y:S01]  /*53b0*/  USHF.R.S32.HI UR4, URZ, 0x1f, UR19 ;  /* 0x0000001f3f047899 */ /* 0x000fe20008011413 */
[C---:B------:R-:W-:Y:S01]  /*53c0*/  IMAD.SHL.U32 R7, R5.reuse, 0x40, RZ ;  /* 0x0000004005077824 */ /* 0x040fe200078e00ff */
[----:B------:R-:W-:Y:S02]  /*53d0*/  ULDC.64 UR6, c[0x0][0x208] ;  /* 0x0000820000067ab9 */ /* 0x000fe40000000a00 */
[----:B------:R-:W-:Y:S01]  /*53e0*/  SHF.L.U64.HI R6, R5, R6, c[0x0][0x20c] ;  /* 0x0000830005067619 */ /* 0x000fe20000010206 */
[----:B------:R-:W-:Y:S01]  /*53f0*/  UIMAD.WIDE.U32 UR26, UR19, UR6, URZ ;  /* 0x00000006131a72a5 */ /* 0x000fe2000f8e003f */
[----:B------:R-:W1:Y:S01]  /*5400*/  S2R R5, SR_CTAID.Y ;  /* 0x0000000000057919 */ /* 0x000e620000002600 */
[----:B------:R-:W-:Y:S04]  /*5410*/  UIMAD UR4, UR4, UR6, URZ ;  /* 0x00000006040472a4 */ /* 0x000fe8000f8e023f */
[----:B------:R-:W-:Y:S01]  /*5420*/  UIMAD UR4, UR19, UR7, UR4 ;  /* 0x00000007130472a4 */ /* 0x000fe2000f8e0204 */
[----:B------:R-:W-:Y:S01]  /*5430*/  IMAD.U32 R8, RZ, RZ, UR26 ;  /* 0x0000001aff087e24 */ /* 0x000fe2000f8e00ff */
[----:B------:R-:W-:Y:S01]  /*5440*/  USHF.L.U32 UR19, UR19, 0x6, URZ ;  /* 0x0000000613137899 */ /* 0x000fe2000800063f */
[----:B------:R-:W-:Y:S01]  /*5450*/  IMAD.U32 R9, RZ, RZ, UR27 ;  /* 0x0000001bff097e24 */ /* 0x000fe2000f8e00ff */
[----:B------:R-:W-:Y:S02]  /*5460*/  UIADD3 UR4, UR27, UR4, URZ ;  /* 0x000000041b047290 */ /* 0x000fe4000fffe03f */
[C---:B------:R-:W-:Y:S04]  /*5470*/  LEA R10, P1, R8.reuse, R228, 0x7 ;  /* 0x000000e4080a7211 */ /* 0x040fe800078238ff */
[----:B------:R-:W-:Y:S05]  /*5480*/  IMAD.U32 R4, RZ, RZ, UR4 ;  /* 0x00000004ff047e24 */ /* 0x000fea000f8e00ff */
[----:B------:R-:W-:Y:S02]  /*5490*/  LEA.HI.X R11, R8, R229, R4, 0x7, P1 ;  /* 0x000000e5080b7211 */ /* 0x000fe400008f3c04 */
[----:B------:R-:W-:Y:S02]  /*54a0*/  IADD3 R8, P2, P1, R7, 0x80, R10 ;  /* 0x0000008007087810 */ /* 0x000fe4000795e00a */
[----:B-1----:R-:W-:Y:S01]  /*54b0*/  SHF.R.S32.HI R4, RZ, 0x1f, R5 ;  /* 0x0000001fff047819 */ /* 0x002fe20000011405 */
[C---:B------:R-:W-:Y:S01]  /*54c0*/  IMAD.WIDE.U32 R12, R5.reuse, c[0x0][0x288], R240 ;  /* 0x0000a200050c7a25 */ /* 0x040fe200078e00f0 */
[----:B------:R-:W-:Y:S03]  /*54d0*/  IADD3.X R9, R6, RZ, R11, P2, P1 ;  /* 0x000000ff06097210 */ /* 0x000fe600017e240b */
[----:B------:R-:W-:Y:S04]  /*54e0*/  IMAD R4, R4, c[0x0][0x288], RZ ;  /* 0x0000a20004047a24 */ /* 0x000fe800078e02ff */
[----:B------:R-:W-:Y:S01]  /*54f0*/  IMAD R4, R5, c[0x0][0x28c], R4 ;  /* 0x0000a30005047a24 */ /* 0x000fe200078e0204 */
[----:B------:R-:W-:Y:S04]  /*5500*/  IADD3 R5, P1, R12, UR8, RZ ;  /* 0x000000080c057c10 */ /* 0x000fe8000ff3e0ff */
[----:B------:R-:W-:Y:S02]  /*5510*/  IADD3.X R4, R13, UR14, R4, P1, !PT ;  /* 0x0000000e0d047c10 */ /* 0x000fe40008ffe404 */
[C---:B------:R-:W-:Y:S04]  /*5520*/  LEA R12, P1, R5.reuse, c[0x0][0x280], 0x2 ;  /* 0x0000a000050c7a11 */ /* 0x040fe800078210ff */
[----:B------:R-:W-:Y:S01]  /*5530*/  LEA.HI.X R13, R5, c[0x0][0x284], R4, 0x2, P1 ;  /* 0x0000a100050d7a11 */ /* 0x000fe200008f1404 */
[----:B------:R-:W-:Y:S02]  /*5540*/  IMAD.U32 R5, RZ, RZ, UR19 ;  /* 0x00000013ff057e24 */ /* 0x000fe4000f8e00ff */
[----:B------:R-:W-:Y:S03]  /*5550*/  IMAD.U32 R4, RZ, RZ, UR19 ;  /* 0x00000013ff047e24 */ /* 0x000fe6000f8e00ff */
[----:B------:R-:W-:Y:S02]  /*5560*/  LEA R12, P1, R5, R12, 0x2 ;  /* 0x0000000c050c7211 */ /* 0x000fe400078210ff */
[----:B------:R-:W-:Y:S02]  /*5570*/  IADD3 R5, -R234, c[0x0][0x168], -R5 ;  /* 0x00005a00ea057a10 */ /* 0x000fe40007ffe905 */
[----:B------:R-:W-:Y:S01]  /*5580*/  LEA.HI.X.SX32 R13, R4, R13, 0x2, P1 ;  /* 0x0000000d040d7211 */ /* 0x000fe200008f16ff */
[----:B------:R-:W-:Y:S01]  /*5590*/  IMAD.U32 R4, RZ, RZ, UR24 ;  /* 0x00000018ff047e24 */ /* 0x000fe2000f8e00ff */
[----:B------:R-:W-:Y:S03]  /*55a0*/  IADD3 R14, P1, R7, R10, RZ ;  /* 0x0000000a070e7210 */ /* 0x000fe60007f3e0ff */
[----:B------:R-:W-:Y:S02]  /*55b0*/  IMAD R4, R4, 0x4000, R232 ;  /* 0x0000400004047824 */ /* 0x000fe400078e02e8 */
[----:B------:R-:W-:Y:S01]  /*55c0*/  IMAD.X R15, R6, 0x1, R11, P1 ;  /* 0x00000001060f7824 */ /* 0x000fe200008e060b */
        /* <DEDUP_REMOVED lines=18> */
.L_x_1098:
[-C--:B-12-4-:R-:W-:Y:S01]  /*56f0*/  HMMA.16816.F32.BF16 R4, R164, R16.reuse, RZ ;  /* 0x00000010a404723c */ /* 0x096fe200000418ff */
[----:B------:R-:W-:Y:S01]  /*5700*/  LDSM.16.MT88.4 R172, [R220+0x1080] ;  /* 0x00108000dcac783b */ /* 0x000fe20000004200 */
[----:B------:R-:W-:Y:S02]  /*5710*/  ULDC.64 UR6, c[0x0][0x238] ;  /* 0x00008e0000067ab9 */ /* 0x000fe40000000a00 */
[----:B------:R-:W-:Y:S01]  /*5720*/  IMAD.IADD R223, R222, 0x1, R209 ;  /* 0x00000001dedf7824 */ /* 0x000fe200078e02d1 */
[----:B------:R-:W-:Y:S01]  /*5730*/  USHF.R.S32.HI UR19, URZ, 0x1f, UR10 ;  /* 0x0000001f3f137899 */ /* 0x000fe2000801140a */
[----:B------:R-:W-:Y:S01]  /*5740*/  LDSM.16.MT88.4 R184, [R220+0x1880] ;  /* 0x00188000dcb8783b */ /* 0x000fe20000004200 */
[----:B------:R-:W-:Y:S01]  /*5750*/  UISETP.GE.AND UP3, UPT, UR5, 0x1, UPT ;  /* 0x000000010500788c */ /* 0x000fe2000bf66270 */
[C---:B------:R-:W-:Y:S01]  /*5760*/  HMMA.16816.F32.BF16 R8, R28.reuse, R16, RZ ;  /* 0x000000101c08723c */ /* 0x040fe200000418ff */
[----:B------:R-:W-:Y:S02]  /*5770*/  UIMAD UR4, UR19, UR6, URZ ;  /* 0x00000006130472a4 */ /* 0x000fe4000f8e023f */
[----:B------:R-:W1:Y:S01]  /*5780*/  LDSM.16.M88.4 R168, [R223+0x24480] ;  /* 0x02448000dfa8783b */ /* 0x000e620000000200 */
[----:B------:R-:W-:Y:S01]  /*5790*/  IMAD.IADD R204, R221, 0x1, R223 ;  /* 0x00000001ddcc7824 */ /* 0x000fe200078e02df */
[----:B------:R-:W-:Y:S01]  /*57a0*/  IADD3 R221, R209, R222, R221 ;  /* 0x000000ded1dd7210 */ /* 0x000fe20007ffe0dd */
[----:B------:R-:W-:Y:S02]  /*57b0*/  UIMAD UR4, UR10, UR7, UR4 ;  /* 0x000000070a0472a4 */ /* 0x000fe4000f8e0204 */
[-C--:B------:R-:W-:Y:S01]  /*57c0*/  HMMA.16816.F32.BF16 R12, R28, R18.reuse, RZ ;  /* 0x000000121c0c723c */ /* 0x080fe200000418ff */
[----:B------:R-:W2:Y:S01]  /*57d0*/  LDSM.16.M88.4 R180, [R223+0x25480] ;  /* 0x02548000dfb4783b */ /* 0x000ea20000000200 */
[----:B------:R-:W-:Y:S02]  /*57e0*/  ULDC.64 UR6, c[0x0][0x240] ;  /* 0x0000900000067ab9 */ /* 0x000fe40000000a00 */
[----:B------:R-:W-:Y:S02]  /*57f0*/  UIMAD UR6, UR17, UR6, URZ ;  /* 0x00000006110672a4 */ /* 0x000fe4000f8e023f */
[----:B------:R-:W0:Y:S01]  /*5800*/  LDGDEPBAR ;  /* 0x00000000000079af */ /* 0x000e220000000000 */
[----:B------:R-:W-:Y:S01]  /*5810*/  UISETP.GE.AND UP2, UPT, UR25, 0x1, UPT ;  /* 0x000000011900788c */ /* 0x000fe2000bf46270 */
[C---:B------:R-:W-:Y:S01]  /*5820*/  HMMA.16816.F32.BF16 R16, R164.reuse, R18, RZ ;  /* 0x00000012a410723c */ /* 0x040fe200000418ff */
[----:B------:R-:W-:Y:S02]  /*5830*/  UIMAD UR6, UR18, UR7, UR6 ;  /* 0x00000007120672a4 */ /* 0x000fe4000f8e0206 */
[----:B------:R-:W-:Y:S02]  /*5840*/  USHF.L.U32 UR7, UR22, 0xd, URZ ;  /* 0x0000000d16077899 */ /* 0x000fe4000800063f */
[----:B------:R-:W-:Y:S02]  /*5850*/  UIADD3 UR22, UR22, 0x1, URZ ;  /* 0x0000000116167890 */ /* 0x000fe4000fffe03f */
[----:B------:R-:W-:Y:S01]  /*5860*/  UISETP.GE.AND UP1, UPT, UR24, 0x1, UPT ;  /* 0x000000011800788c */ /* 0x000fe2000bf26270 */
[-C--:B------:R-:W-:Y:S01]  /*5870*/  HMMA.16816.F32.BF16 R20, R164, R176.reuse, RZ ;  /* 0x000000b0a414723c */ /* 0x080fe200000418ff */
[----:B------:R-:W-:Y:S07]  /*5880*/  UISETP.GE.AND UP0, UPT, UR22, UR23, UPT ;  /* 0x000000171600728c */ /* 0x000fee000bf06270 */
        /* <DEDUP_REMOVED lines=40> */
[----:B------:R-:W-:Y:S02]  /*5b10*/  LDSM.16.M88.4 R188, [R223+0x27480] ;  /* 0x02748000dfbc783b */ /* 0x000fe40000000200 */
        /* <DEDUP_REMOVED lines=9> */
[----:B------:R-:W-:Y:S02]  /*5bb0*/  LDSM.16.MT88.4 R192, [R220+0x3880] ;  /* 0x00388000dcc0783b */ /* 0x000fe40000004200 */
[-C--:B--2---:R-:W-:Y:S08]  /*5bc0*/  HMMA.16816.F32.BF16 R4, R168, R172.reuse, R4 ;  /* 0x000000aca804723c */ /* 0x084ff00000041804 */
[C---:B------:R-:W-:Y:S08]  /*5bd0*/  HMMA.16816.F32.BF16 R8, R180.reuse, R172, R8 ;  /* 0x000000acb408723c */ /* 0x040ff00000041808 */
[-C--:B------:R-:W-:Y:S08]  /*5be0*/  HMMA.16816.F32.BF16 R12, R180, R174.reuse, R12 ;  /* 0x000000aeb40c723c */ /* 0x080ff0000004180c */
[C---:B------:R-:W-:Y:S01]  /*5bf0*/  HMMA.16816.F32.BF16 R16, R168.reuse, R174, R16 ;  /* 0x000000aea810723c */ /* 0x040fe20000041810 */
[----:B------:R-:W2:Y:S07]  /*5c00*/  LDSM.16.MT88.4 R172, [R220+0x7080] ;  /* 0x00708000dcac783b */ /* 0x000eae0000004200 */
[-C--:B---3--:R-:W-:Y:S08]  /*5c10*/  HMMA.16816.F32.BF16 R20, R168, R176.reuse, R20 ;  /* 0x000000b0a814723c */ /* 0x088ff00000041814 */
[C---:B------:R-:W-:Y:S08]  /*5c20*/  HMMA.16816.F32.BF16 R24, R180.reuse, R176, R24 ;  /* 0x000000b0b418723c */ /* 0x040ff00000041818 */
[-C--:B------:R-:W-:Y:S01]  /*5c30*/  HMMA.16816.F32.BF16 R28, R180, R178.reuse, R28 ;  /* 0x000000b2b41c723c */ /* 0x080fe2000004181c */
[----:B------:R-:W3:Y:S07]  /*5c40*/  LDSM.16.M88.4 R180, [R221+0x26480] ;  /* 0x02648000ddb4783b */ /* 0x000eee0000000200 */
[----:B------:R-:W-:Y:S01]  /*5c50*/  HMMA.16816.F32.BF16 R32, R168, R178, R32 ;  /* 0x000000b2a820723c */ /* 0x000fe20000041820 */
[----:B------:R-:W4:Y:S05]  /*5c60*/  LDSM.16.M88.4 R168, [R221+0x27480] ;  /* 0x02748000dda8783b */ /* 0x000f2a0000000200 */
[----:B------:R-:W3:Y:S02]  /*5c70*/  LDSM.16.MT88.4 R176, [R220+0x7880] ;  /* 0x00788000dcb0783b */ /* 0x000ee40000004200 */
[-C--:B-1----:R-:W-:Y:S08]  /*5c80*/  HMMA.16816.F32.BF16 R4, R164, R184.reuse, R4 ;  /* 0x000000b8a404723c */ /* 0x082ff00000041804 */
[C---:B------:R-:W-:Y:S08]  /*5c90*/  HMMA.16816.F32.BF16 R8, R188.reuse, R184, R8 ;  /* 0x000000b8bc08723c */ /* 0x040ff00000041808 */
[-C--:B------:R-:W-:Y:S08]  /*5ca0*/  HMMA.16816.F32.BF16 R12, R188, R186.reuse, R12 ;  /* 0x000000babc0c723c */ /* 0x080ff0000004180c */
[C---:B------:R-:W-:Y:S08]  /*5cb0*/  HMMA.16816.F32.BF16 R16, R164.reuse, R186, R16 ;  /* 0x000000baa410723c */ /* 0x040ff00000041810 */
        /* <DEDUP_REMOVED lines=10> */
[C---:B----4-:R-:W-:Y:S01]  /*5d60*/  HMMA.16816.F32.BF16 R8, R168.reuse, R192, R8 ;  /* 0x000000c0a808723c */ /* 0x050fe20000041808 */
[----:B------:R-:W-:Y:S03]  /*5d70*/  IMAD.U32 R164, RZ, RZ, UR18 ;  /* 0x00000012ffa47e24 */ /* 0x000fe6000f8e00ff */
[----:B------:R-:W-:Y:S01]  /*5d80*/  IADD3 R167, R167, UR4, RZ ;  /* 0x00000004a7a77c10 */ /* 0x000fe2000fffe0ff */
[----:B------:R-:W-:Y:S03]  /*5d90*/  USHF.R.S32.HI UR4, URZ, 0x1f, UR7 ;  /* 0x0000001f3f047899 */ /* 0x000fe60008011407 */
[-C--:B------:R-:W-:Y:S04]  /*5da0*/  HMMA.16816.F32.BF16 R12, R168, R194.reuse, R12 ;  /* 0x000000c2a80c723c */ /* 0x080fe8000004180c */
[----:B------:R-:W-:Y:S04]  /*5db0*/  IMAD.WIDE.U32 R166, R164, c[0x0][0x240], R166 ;  /* 0x00009000a4a67a25 */ /* 0x000fe800078e00a6 */
[C---:B------:R-:W-:Y:S04]  /*5dc0*/  HMMA.16816.F32.BF16 R16, R180.reuse, R194, R16 ;  /* 0x000000c2b410723c */ /* 0x040fe80000041810 */
[----:B------:R-:W-:Y:S01]  /*5dd0*/  IADD3 R164, P1, R166, UR7, RZ ;  /* 0x00000007a6a47c10 */ /* 0x000fe2000ff3e0ff */
[----:B------:R-:W-:Y:S03]  /*5de0*/  UIADD3 UR7, UR5, 0x1, URZ ;  /* 0x0000000105077890 */ /* 0x000fe6000fffe03f */
[-C--:B------:R-:W-:Y:S01]  /*5df0*/  HMMA.16816.F32.BF16 R20, R180, R176.reuse, R20 ;  /* 0x000000b0b414723c */ /* 0x080fe20000041814 */
[----:B------:R-:W-:Y:S03]  /*5e00*/  USEL UR5, UR7, URZ, !UP3 ;  /* 0x0000003f07057287 */ /* 0x000fe6000d800000 */
[----:B------:R-:W-:Y:S01]  /*5e10*/  IADD3.X R165, R167, UR4, R165, P1, !PT ;  /* 0x00000004a7a57c10 */ /* 0x000fe20008ffe4a5 */
[----:B------:R-:W-:Y:S01]  /*5e20*/  UIADD3 UR4, UR24, 0x1, URZ ;  /* 0x0000000118047890 */ /* 0x000fe2000fffe03f */
[C---:B------:R-:W-:Y:S02]  /*5e30*/  LEA R172, P1, R164.reuse, c[0x0][0x220], 0x2 ;  /* 0x00008800a4ac7a11 */ /* 0x040fe400078210ff */
        /* <DEDUP_REMOVED lines=40> */
[----:B------:R-:W-:Y:S05]  /*60c0*/  LDSM.16.MT88.4 R180, [R0+0x27c80] ;  /* 0x027c800000b4783b */ /* 0x000fea0000004200 */
[----:B------:R-:W-:Y:S01]  /*60d0*/  RED.E.ADD.F32.FTZ.RN.STRONG.GPU [R172.64+0x5c00], R27 ;  /* 0x005c001bac00798e */ /* 0x000fe2000c10e794 */
[C---:B-1----:R-:W-:Y:S04]  /*60e0*/  HMMA.16816.F32.BF16 R112, R20.reuse, R8, R112 ;  /* 0x000000081470723c */ /* 0x042fe80000041870 */
[----:B------:R-:W1:Y:S05]  /*60f0*/  LDSM.16.MT88.4 R24, [R219+0x12080] ;  /* 0x01208000db18783b */ /* 0x000e6a0000004200 */
[----:B------:R-:W-:Y:S01]  /*6100*/  RED.E.ADD.F32.FTZ.RN.STRONG.GPU [R172.64+0x6000], R32 ;  /* 0x00600020ac00798e */ /* 0x000fe2000c10e794 */
[-C--:B------:R-:W-:Y:S04]  /*6110*/  HMMA.16816.F32.BF16 R116, R20, R10.reuse, R116 ;  /* 0x0000000a1474723c */ /* 0x080fe80000041874 */
[----:B------:R-:W-:Y:S04]  /*6120*/  RED.E.ADD.F32.FTZ.RN.STRONG.GPU [R172.64+0x6400], R33 ;  /* 0x00640021ac00798e */ /* 0x000fe8000c10e794 */
[-C--:B------:R-:W-:Y:S01]  /*6130*/  HMMA.16816.F32.BF16 R120, R16, R10.reuse, R120 ;  /* 0x0000000a1078723c */ /* 0x080fe20000041878 */
[----:B------:R-:W-:Y:S05]  /*6140*/  RED.E.ADD.F32.FTZ.RN.STRONG.GPU [R172.64+0x6800], R34 ;  /* 0x00680022ac00798e */ /* 0x000fea000c10e794 */
[----:B------:R-:W-:Y:S02]  /*6150*/  RED.E.ADD.F32.FTZ.RN.STRONG.GPU [R172.64+0x6c00], R35 ;  /* 0x006c0023ac00798e */ /* 0x000fe4000c10e794 */
[-C--:B------:R-:W-:Y:S03]  /*6160*/  HMMA.16816.F32.BF16 R124, R12, R10.reuse, R124 ;  /* 0x0000000a0c7c723c */ /* 0x080fe6000004187c */
[----:B------:R-:W2:Y:S05]  /*6170*/  LDSM.16.MT88.4 R32, [R215+0x24c80] ;  /* 0x024c8000d720783b */ /* 0x000eaa0000004200 */
[C---:B------:R-:W-:Y:S01]  /*6180*/  HMMA.16816.F32.BF16 R128, R4.reuse, R10, R128 ;  /* 0x0000000a0480723c */ /* 0x040fe20000041880 */
[----:B------:R-:W-:Y:S05]  /*6190*/  LDSM.16.MT88.4 R8, [R219+0x12880] ;  /* 0x01288000db08783b */ /* 0x000fea0000004200 */
[----:B------:R-:W-:Y:S02]  /*61a0*/  RED.E.ADD.F32.FTZ.RN.STRONG.GPU [R172.64+0x7000], R28 ;  /* 0x0070001cac00798e */ /* 0x000fe4000c10e794 */
[-C--:B-1----:R-:W-:Y:S03]  /*61b0*/  HMMA.16816.F32.BF16 R132, R4, R24.reuse, R132 ;  /* 0x000000180484723c */ /* 0x082fe60000041884 */
[----:B------:R-:W-:Y:S05]  /*61c0*/  RED.E.ADD.F32.FTZ.RN.STRONG.GPU [R172.64+0x7400], R29 ;  /* 0x0074001dac00798e */ /* 0x000fea000c10e794 */
[----:B------:R-:W-:Y:S01]  /*61d0*/  RED.E.ADD.F32.FTZ.RN.STRONG.GPU [R172.64+0x7800], R30 ;  /* 0x0078001eac00798e */ /* 0x000fe2000c10e794 */
[-C--:B------:R-:W-:Y:S04]  /*61e0*/  HMMA.16816.F32.BF16 R136, R12, R24.reuse, R136 ;  /* 0x000000180c88723c */ /* 0x080fe80000041888 */
[----:B------:R-:W-:Y:S04]  /*61f0*/  RED.E.ADD.F32.FTZ.RN.STRONG.GPU [R172.64+0x7c00], R31 ;  /* 0x007c001fac00798e */ /* 0x000fe8000c10e794 */
[-C--:B------:R-:W-:Y:S01]  /*6200*/  HMMA.16816.F32.BF16 R140, R16, R24.reuse, R140 ;  /* 0x00000018108c723c */ /* 0x080fe2000004188c */
[----:B------:R-:W1:Y:S05]  /*6210*/  LDSM.16.MT88.4 R28, [R215+0x26c80] ;  /* 0x026c8000d71c783b */ /* 0x000e6a0000004200 */
[----:B------:R-:W3:Y:S02]  /*6220*/  LDSM.16.MT88.4 R172, [R0+0x26c80] ;  /* 0x026c800000ac783b */ /* 0x000ee40000004200 */
        /* <DEDUP_REMOVED lines=8> */
[----:B------:R-:W4:Y:S05]  /*62b0*/  LDSM.16.MT88.4 R4, [R215+0x25480] ;  /* 0x02548000d704783b */ /* 0x000f2a0000004200 */
[----:B------:R-:W4:Y:S02]  /*62c0*/  LDSM.16.MT88.4 R24, [R0+0x27480] ;  /* 0x027480000018783b */ /* 0x000f240000004200 */
[-C--:B--2---:R-:W-:Y:S08]  /*62d0*/  HMMA.16816.F32.BF16 R100, R32, R164.reuse, R100 ;  /* 0x000000a42064723c */ /* 0x084ff00000041864 */
[-C--:B------:R-:W-:Y:S08]  /*62e0*/  HMMA.16816.F32.BF16 R104, R168, R164.reuse, R104 ;  /* 0x000000a4a868723c */ /* 0x080ff00000041868 */
[-C--:B-1----:R-:W-:Y:S08]  /*62f0*/  HMMA.16816.F32.BF16 R108, R28, R164.reuse, R108 ;  /* 0x000000a41c6c723c */ /* 0x082ff0000004186c */
[C---:B---3--:R-:W-:Y:S08]  /*6300*/  HMMA.16816.F32.BF16 R112, R172.reuse, R164, R112 ;  /* 0x000000a4ac70723c */ /* 0x048ff00000041870 */
        /* <DEDUP_REMOVED lines=19> */
[-C--:B------:R-:W-:Y:S08]  /*6440*/  HMMA.16816.F32.BF16 R108, R20, R12.reuse, R108 ;  /* 0x0000000c146c723c */ /* 0x080ff0000004186c */
[C---:B------:R-:W-:Y:S08]  /*6450*/  HMMA.16816.F32.BF16 R112, R24.reuse, R12, R112 ;  /* 0x0000000c1870723c */ /* 0x040ff00000041870 */
        /* <DEDUP_REMOVED lines=29> */
.L_x_1096:
[----:B------:R-:W3:Y:S01]  /*6630*/  S2UR UR6, SR_CTAID.X ;  /* 0x00000000000679c3 */ /* 0x000ee20000002500 */
[----:B------:R-:W-:Y:S01]  /*6640*/  ULDC.64 UR4, c[0x0][0x338] ;  /* 0x0000ce0000047ab9 */ /* 0x000fe20000000a00 */
[----:B------:R-:W-:Y:S01]  /*6650*/  MOV R10, UR18 ;  /* 0x00000012000a7c02 */ /* 0x000fe20008000f00 */
[----:B------:R-:W-:Y:S01]  /*6660*/  UISETP.NE.AND UP0, UPT, UR4, 0x1, UPT ;  /* 0x000000010400788c */ /* 0x000fe2000bf05270 */
[----:B------:R-:W-:Y:S01]  /*6670*/  FMUL.FTZ R100, R100, c[0x0][0x298] ;  /* 0x0000a60064647a20 */ /* 0x000fe20000410000 */
[----:B------:R-:W-:-:S02]  /*6680*/  UIMAD.WIDE.U32 UR24, UR10, UR5, URZ ;  /* 0x000000050a1872a5 */ /* 0x000fc4000f8e003f */
[----:B------:R-:W-:-:S05]  /*6690*/  ULDC UR22, c[0x0][0x340] ;  /* 0x0000d00000167ab9 */ /* 0x000fca0000000800 */
[----:B------:R-:W-:Y:S02]  /*66a0*/  UMOV UR24, UR10 ;  /* 0x0000000a00187c82 */ /* 0x000fe40008000000 */
[----:B------:R-:W-:-:S03]  /*66b0*/  @UP0 USHF.R.U32.HI UR22, URZ, UR22, UR25 ;  /* 0x000000163f160299 */ /* 0x000fc60008011619 */
[----:B------:R-:W-:Y:S02]  /*66c0*/  UMOV UR25, UR19 ;  /* 0x0000001300197c82 */ /* 0x000fe40008000000 */
[----:B------:R-:W-:Y:S02]  /*66d0*/  @UP0 USHF.R.S32.HI UR7, URZ, 0x1f, UR22 ;  /* 0x0000001f3f070899 */ /* 0x000fe40008011416 */
[----:B------:R-:W-:Y:S02]  /*66e0*/  @UP0 UMOV UR24, UR22 ;  /* 0x0000001600180c82 */ /* 0x000fe40008000000 */
[----:B------:R-:W-:Y:S01]  /*66f0*/  MOV R4, UR24 ;  /* 0x0000001800047c02 */ /* 0x000fe20008000f00 */
[----:B---3--:R-:W-:Y:S02]  /*6700*/  USHF.L.U32 UR4, UR6, 0xe, URZ ;  /* 0x0000000e06047899 */ /* 0x008fe4000800063f */
[----:B------:R-:W-:Y:S02]  /*6710*/  @UP0 UMOV UR25, UR7 ;  /* 0x0000000700190c82 */ /* 0x000fe40008000000 */
[----:B------:R-:W-:Y:S01]  /*6720*/  USHF.R.S32.HI UR6, URZ, 0x1f, UR4 ;  /* 0x0000001f3f067899 */ /* 0x000fe20008011404 */
[----:B------:R-:W-:-:S02]  /*6730*/  MOV R5, UR25 ;  /* 0x0000001900057c02 */ /* 0x000fc40008000f00 */
[C---:B--2---:R-:W-:Y:S01]  /*6740*/  IADD3 R2, P0, R226.reuse, UR4, RZ ;  /* 0x00000004e2027c10 */ /* 0x044fe2000ff1e0ff */
[----:B------:R-:W-:Y:S02]  /*6750*/  ULDC.64 UR4, c[0x0][0x328] ;  /* 0x0000ca0000047ab9 */ /* 0x000fe40000000a00 */
[----:B------:R-:W-:Y:S01]  /*6760*/  UIMAD UR4, UR25, UR4, URZ ;  /* 0x00000004190472a4 */ /* 0x000fe2000f8e023f */
[----:B------:R-:W-:-:S03]  /*6770*/  LEA.HI.X.SX32 R3, R226, UR6, 0x1, P0 ;  /* 0x00000006e2037c11 */ /* 0x000fc600080f0eff */
[----:B------:R-:W-:Y:S02]  /*6780*/  UIMAD UR6, UR24, UR5, UR4 ;  /* 0x00000005180672a4 */ /* 0x000fe4000f8e0204 */
[C-C-:B------:R-:W-:Y:S01]  /*6790*/  IMAD.WIDE.U32 R6, R4.reuse, c[0x0][0x328], R2.reuse ;  /* 0x0000ca0004067a25 */ /* 0x140fe200078e0002 */
[----:B------:R-:W-:Y:S02]  /*67a0*/  ULDC.64 UR4, c[0x0][0x300] ;  /* 0x0000c00000047ab9 */ /* 0x000fe40000000a00 */
[----:B------:R-:W-:Y:S01]  /*67b0*/  UIMAD UR4, UR25, UR4, URZ ;  /* 0x00000004190472a4 */ /* 0x000fe2000f8e023f */
[----:B------:R-:W-:Y:S01]  /*67c0*/  IMAD.WIDE.U32 R2, R4, c[0x0][0x300], R2 ;  /* 0x0000c00004027a25 */ /* 0x000fe200078e0002 */
[----:B------:R-:W-:Y:S01]  /*67d0*/  IADD3 R7, R7, UR6, RZ ;  /* 0x0000000607077c10 */ /* 0x000fe2000fffe0ff */
[----:B------:R-:W-:Y:S01]  /*67e0*/  ULDC.64 UR6, c[0x0][0x330] ;  /* 0x0000cc0000067ab9 */ /* 0x000fe20000000a00 */
[----:B------:R-:W-:Y:S01]  /*67f0*/  MOV R4, UR18 ;  /* 0x0000001200047c02 */ /* 0x000fe20008000f00 */
        /* <DEDUP_REMOVED lines=11> */
[----:B------:R-:W-:Y:S01]  /*68b0*/  BAR.SYNC.DEFER_BLOCKING 0x1, 0x100 ;  /* 0x0044000000007b1d */ /* 0x000fe20000010000 */
[----:B------:R-:W-:-:S05]  /*68c0*/  IMAD.WIDE.U32 R4, R4, c[0x0][0x308], R2 ;  /* 0x0000c20004047a25 */ /* 0x000fca00078e0002 */
[----:B------:R-:W-:Y:S02]  /*68d0*/  IADD3 R2, R5, UR4, RZ ;  /* 0x0000000405027c10 */ /* 0x000fe4000fffe0ff */
        /* <DEDUP_REMOVED lines=194> */
.L_x_1100:
        /* <DEDUP_REMOVED lines=16> */
.L_x_2318:


//--------------------- .text._ZN7cutlass13device_kernelIN5flash19enable_sm80_to_sm89INS1_16FlashAttnBwdSm80INS1_25CollectiveMainloopBwdSm80ILi2ELi2EN4cute5tupleIJNS5_1CILi64EEENS7_ILi128EEES9_EEENS_10bfloat16_tEfNS_4arch4Sm80ELb0ELb0ELb1ELb0ELb1ELb0ELb0ELb0ELi2ELi2ELi2ELi2ELb0EEENS1_24CollectiveEpilogueBwdGQAISA_fSD_Li256ELb0ELb1EEENS1_19SingleTileSchedulerILb0ELb0ELb0ELi128EEEEEEEEEvNT_6ParamsE --------------------------
	.section	.text._ZN7cutlass13device_kernelIN5flash19enable_sm80_to_sm89INS1_16FlashAttnBwdSm80INS1_25CollectiveMainloopBwdSm80ILi2ELi2EN4cute5tupleIJNS5_1CILi64EEENS7_ILi128EEES9_EEENS_10bfloat16_tEfNS_4arch4Sm80ELb0ELb0ELb1ELb0ELb1ELb0ELb0ELb0ELi2ELi2ELi2ELi2ELb0EEENS1_24CollectiveEpilogueBwdGQAISA_fSD_Li256ELb0ELb1EEENS1_19SingleTileSchedulerILb0ELb0ELb0ELi128EEEEEEEEEvNT_6ParamsE,"ax",@progbits
	.sectioninfo	@"SHI_REGISTERS=255"
	.align	128
.text._ZN7cutlass13device_kernelIN5flash19enable_sm80_to_sm89INS1_16FlashAttnBwdSm80INS1_25CollectiveMainloopBwdSm80ILi2ELi2EN4cute5tupleIJNS5_1CILi64EEENS7_ILi128EEES9_EEENS_10bfloat16_tEfNS_4arch4Sm80ELb0ELb0ELb1ELb0ELb1ELb0ELb0ELb0ELi2ELi2ELi2ELi2ELb0EEENS1_24CollectiveEpilogueBwdGQAISA_fSD_Li256ELb0ELb1EEENS1_19SingleTileSchedulerILb0ELb0ELb0ELi128EEEEEEEEEvNT_6ParamsE:
        .type           _ZN7cutlass13device_kernelIN5flash19enable_sm80_to_sm89INS1_16FlashAttnBwdSm80INS1_25CollectiveMainloopBwdSm80ILi2ELi2EN4cute5tupleIJNS5_1CILi64EEENS7_ILi128EEES9_EEENS_10bfloat16_tEfNS_4arch4Sm80ELb0ELb0ELb1ELb0ELb1ELb0ELb0ELb0ELi2ELi2ELi2ELi2ELb0EEENS1_24CollectiveEpilogueBwdGQAISA_fSD_Li256ELb0ELb1EEENS1_19SingleTileSchedulerILb0ELb0ELb0ELi128EEEEEEEEEvNT_6ParamsE,@function
        .size           _ZN7cutlass13device_kernelIN5flash19enable_sm80_to_sm89INS1_16FlashAttnBwdSm80INS1_25CollectiveMainloopBwdSm80ILi2ELi2EN4cute5tupleIJNS5_1CILi64EEENS7_ILi128EEES9_EEENS_10bfloat16_tEfNS_4arch4Sm80ELb0ELb0ELb1ELb0ELb1ELb0ELb0ELb0ELi2ELi2ELi2ELi2ELb0EEENS1_24CollectiveEpilogueBwdGQAISA_fSD_Li256ELb0ELb1EEENS1_19SingleTileSchedulerILb0ELb0ELb0ELi128EEEEEEEEEvNT_6ParamsE,(.L_x_2319 - _ZN7cutlass13device_kernelIN5flash19enable_sm80_to_sm89INS1_16FlashAttnBwdSm80INS1_25CollectiveMainloopBwdSm80ILi2ELi2EN4cute5tupleIJNS5_1CILi64EEENS7_ILi128EEES9_EEENS_10bfloat16_tEfNS_4arch4Sm80ELb0ELb0ELb1ELb0ELb1ELb0ELb0ELb0ELi2ELi2ELi2ELi2ELb0EEENS1_24CollectiveEpilogueBwdGQAISA_fSD_Li256ELb0ELb1EEENS1_19SingleTileSchedulerILb0ELb0ELb0ELi128EEEEEEEEEvNT_6ParamsE)
        .other          _ZN7cutlass13device_kernelIN5flash19enable_sm80_to_sm89INS1_16FlashAttnBwdSm80INS1_25CollectiveMainloopBwdSm80ILi2ELi2EN4cute5tupleIJNS5_1CILi64EEENS7_ILi128EEES9_EEENS_10bfloat16_tEfNS_4arch4Sm80ELb0ELb0ELb1ELb0ELb1ELb0ELb0ELb0ELi2ELi2ELi2ELi2ELb0EEENS1_24CollectiveEpilogueBwdGQAISA_fSD_Li256ELb0ELb1EEENS1_19SingleTileSchedulerILb0ELb0ELb0ELi128EEEEEEEEEvNT_6ParamsE,@"STO_CUDA_ENTRY STV_DEFAULT"
_ZN7cutlass13device_kernelIN5flash19enable_sm80_to_sm89INS1_16FlashAttnBwdSm80INS1_25CollectiveMainloopBwdSm80ILi2ELi2EN4cute5tupleIJNS5_1CILi64EEENS7_ILi128EEES9_EEENS_10bfloat16_tEfNS_4arch4Sm80ELb0ELb0ELb1ELb0ELb1ELb0ELb0ELb0ELi2ELi2ELi2ELi2ELb0EEENS1_24CollectiveEpilogueBwdGQAISA_fSD_Li256ELb0ELb1EEENS1_19SingleTileSchedulerILb0ELb0ELb0ELi128EEEEEEEEEvNT_6ParamsE:
[----:B------:R-:W-:-:S03]  /*0000*/  MOV R1, c[0x0][0x28] ;  /* 0x00000a0000017a02 */ /* 0x000fc60000000f00 */
[----:B------:R-:W1:Y:S01]  /*0010*/  S2UR UR18, SR_CTAID.Z ;  /* 0x00000000001279c3 */ /* 0x000e620000002700 */
[----:B------:R-:W-:Y:S02]  /*0020*/  IADD3 R1, R1, -0x8, RZ ;  /* 0xfffffff801017810 */ /* 0x000fe40007ffe0ff */
[----:B-1----:R-:W-:-:S13]  /*0030*/  ISETP.LE.AND P0, PT, RZ, UR18, PT ;  /* 0x00000012ff007c0c */ /* 0x002fda000bf03270 */
[----:B------:R-:W-:Y:S05]  /*0040*/  @!P0 EXIT ;  /* 0x000000000000894d */ /* 0x000fea0003800000 */
[----:B------:R-:W1:Y:S01]  /*0050*/  S2R R224, SR_TID.X ;  /* 0x0000000000e07919 */ /* 0x000e620000002100 */
[----:B------:R-:W2:Y:S01]  /*0060*/  S2UR UR4, SR_CTAID.Y ;  /* 0x00000000000479c3 */ /* 0x000ea20000002600 */
[----:B------:R-:W-:Y:S01]  /*0070*/  IMAD.MOV.U32 R0, RZ, RZ, c[0x0][0x248] ;  /* 0x00009200ff007624 */ /* 0x000fe200078e00ff */
[----:B------:R-:W-:Y:S01]  /*0080*/  USHF.R.S32.HI UR8, URZ, 0x1f, UR18 ;  /* 0x0000001f3f087899 */ /* 0x000fe20008011412 */
[----:B------:R-:W3:Y:S01]  /*0090*/  S2R R4, SR_CTAID.X ;  /* 0x0000000000047919 */ /* 0x000ee20000002500 */
[----:B------:R-:W-:Y:S01]  /*00a0*/  IMAD.U32 R20, RZ, RZ, UR18 ;  /* 0x00000012ff147e24 */ /* 0x000fe2000f8e00ff */
[----:B------:R-:W-:Y:S01]  /*00b0*/  ULDC.64 UR22, c[0x0][0x118] ;  /* 0x0000460000167ab9 */ /* 0x000fe20000000a00 */
[----:B------:R-:W-:Y:S01]  /*00c0*/  ISETP.NE.AND P0, PT, R0, 0x1, PT ;  /* 0x000000010000780c */ /* 0x000fe20003f05270 */
[----:B------:R-:W-:Y:S01]  /*00d0*/  IMAD.MOV.U32 R6, RZ, RZ, -0x80 ;  /* 0xffffff80ff067424 */ /* 0x000fe200078e00ff */
[----:B------:R-:W-:Y:S01]  /*00e0*/  LOP3.LUT R222, R222, 0xfffffff7, RZ, 0xc0, !PT ;  /* 0xfffffff7dede7812 */ /* 0x000fe200078ec0ff */
[----:B------:R-:W-:Y:S01]  /*00f0*/  IMAD.U32 R16, RZ, RZ, UR18 ;  /* 0x00000012ff107e24 */ /* 0x000fe2000f8e00ff */
[----:B------:R-:W-:-:S02]  /*0100*/  ULDC.64 UR14, c[0x0][0x178] ;  /* 0x00005e00000e7ab9 */ /* 0x000fc40000000a00 */
[----:B------:R-:W-:Y:S01]  /*0110*/  USHF.L.U32 UR16, UR14, 0x6, URZ ;  /* 0x000000060e107899 */ /* 0x000fe2000800063f */
[----:B-1----:R-:W-:Y:S01]  /*0120*/  SHF.R.S32.HI R12, RZ, 0x1f, R224 ;  /* 0x0000001fff0c7819 */ /* 0x002fe200000114e0 */
[----:B--2---:R-:W-:Y:S01]  /*0130*/  IMAD.U32 R196, RZ, RZ, UR4 ;  /* 0x00000004ffc47e24 */ /* 0x004fe2000f8e00ff */
[----:B------:R-:W-:Y:S01]  /*0140*/  ULDC.64 UR4, c[0x0][0x1e8] ;  /* 0x00007a0000047ab9 */ /* 0x000fe20000000a00 */
[----:B------:R-:W-:Y:S01]  /*0150*/  IMAD.SHL.U32 R236, R224, 0x4, RZ ;  /* 0x00000004e0ec7824 */ /* 0x000fe200078e00ff */
[-C--:B------:R-:W-:Y:S02]  /*0160*/  LEA.HI R232, R12, R224.reuse, RZ, 0x3 ;  /* 0x000000e00ce87211 */ /* 0x080fe400078f18ff */
[----:B------:R-:W-:Y:S01]  /*0170*/  @P0 IMAD.HI.U32 R0, R196, c[0x0][0x24c], RZ ;  /* 0x00009300c4000a27 */ /* 0x000fe200078e00ff */
[----:B------:R-:W-:Y:S01]  /*0180*/  UIMAD UR4, UR8, UR4, URZ ;  /* 0x00000004080472a4 */ /* 0x000fe2000f8e023f */
[----:B------:R-:W-:Y:S02]  /*0190*/  LEA.HI R10, R12, R224, RZ, 0x6 ;  /* 0x000000e00c0a7211 */ /* 0x000fe400078f30ff */
[----:B------:R-:W-:Y:S01]  /*01a0*/  LOP3.LUT R11, R232, 0xfffffff8, RZ, 0xc0, !PT ;  /* 0xfffffff8e80b7812 */ /* 0x000fe200078ec0ff */
[----:B------:R-:W-:Y:S01]  /*01b0*/  IMAD.MOV.U32 R3, RZ, RZ, R196 ;  /* 0x000000ffff037224 */ /* 0x000fe200078e00c4 */
[----:B------:R-:W-:Y:S01]  /*01c0*/  @P0 SHF.R.U32.HI R3, RZ, c[0x0][0x250], R0 ;  /* 0x00009400ff030a19 */ /* 0x000fe20000011600 */
[----:B------:R-:W-:Y:S01]  /*01d0*/  UIMAD UR6, UR18, UR5, UR4 ;  /* 0x00000005120672a4 */ /* 0x000fe2000f8e0204 */
[----:B------:R-:W-:Y:S01]  /*01e0*/  SHF.R.S32.HI R232, RZ, 0x3, R232 ;  /* 0x00000003ffe87819 */ /* 0x000fe200000114e8 */
[----:B------:R-:W-:Y:S01]  /*01f0*/  IMAD.IADD R11, R224, 0x1, -R11 ;  /* 0x00000001e00b7824 */ /* 0x000fe200078e0a0b */
[----:B------:R-:W-:Y:S01]  /*0200*/  SHF.R.S32.HI R2, RZ, 0x1f, R3 ;  /* 0x0000001fff027819 */ /* 0x000fe20000011403 */
[----:B------:R-:W-:Y:S01]  /*0210*/  ULDC.64 UR4, c[0x0][0x1b8] ;  /* 0x00006e0000047ab9 */ /* 0x000fe20000000a00 */
[----:B------:R-:W-:Y:S01]  /*0220*/  SHF.R.S32.HI R233, RZ, 0x1f, R232 ;  /* 0x0000001fffe97819 */ /* 0x000fe200000114e8 */
[----:B------:R-:W-:Y:S01]  /*0230*/  IMAD.SHL.U32 R18, R11, 0x8, RZ ;  /* 0x000000080b127824 */ /* 0x000fe200078e00ff */
[----:B------:R-:W-:Y:S01]  /*0240*/  UIMAD UR4, UR8, UR4, URZ ;  /* 0x00000004080472a4 */ /* 0x000fe2000f8e023f */
[C---:B------:R-:W-:Y:S01]  /*0250*/  IMAD R0, R2.reuse, c[0x0][0x1e0], RZ ;  /* 0x0000780002007a24 */ /* 0x040fe200078e02ff */
[----:B------:R-:W-:Y:S01]  /*0260*/  SHF.R.S32.HI R10, RZ, 0x6, R10 ;  /* 0x00000006ff0a7819 */ /* 0x000fe2000001140a */
[----:B------:R-:W-:Y:S01]  /*0270*/  IMAD R2, R2, c[0x0][0x1b0], RZ ;  /* 0x00006c0002027a24 */ /* 0x000fe200078e02ff */
[----:B------:R-:W-:Y:S01]  /*0280*/  SHF.R.S32.HI R19, RZ, 0x1f, R18 ;  /* 0x0000001fff137819 */ /* 0x000fe20000011412 */
[C---:B------:R-:W-:Y:S01]  /*0290*/  IMAD R0, R3.reuse, c[0x0][0x1e4], R0 ;  /* 0x0000790003007a24 */ /* 0x040fe200078e0200 */
[----:B------:R-:W-:Y:S01]  /*02a0*/  UIMAD UR4, UR18, UR5, UR4 ;  /* 0x00000005120472a4 */ /* 0x000fe2000f8e0204 */
[C---:B------:R-:W-:Y:S01]  /*02b0*/  IMAD R2, R3.reuse, c[0x0][0x1b4], R2 ;  /* 0x00006d0003027a24 */ /* 0x040fe200078e0202 */
[----:B------:R-:W-:Y:S01]  /*02c0*/  ISETP.GE.AND P4, PT, R18, c[0x0][0x1cc], PT ;  /* 0x0000730012007a0c */ /* 0x000fe20003f86270 */
[----:B------:R-:W-:Y:S01]  /*02d0*/  IMAD.WIDE.U32 R8, R3, c[0x0][0x1e0], R18 ;  /* 0x0000780003087a25 */ /* 0x000fe200078e0012 */
[----:B------:R-:W-:-:S02]  /*02e0*/  SHF.R.S32.HI R188, RZ, 0x1f, R196 ;  /* 0x0000001fffbc7819 */ /* 0x000fc400000114c4 */
[----:B------:R-:W-:Y:S01]  /*02f0*/  IADD3 R7, -R232, c[0x0][0x168], RZ ;  /* 0x00005a00e8077a10 */ /* 0x000fe20007ffe1ff */
[----:B------:R-:W-:Y:S01]  /*0300*/  IMAD.WIDE.U32 R14, R3, c[0x0][0x1b0], R18 ;  /* 0x00006c00030e7a25 */ /* 0x000fe200078e0012 */
[----:B------:R-:W-:-:S03]  /*0310*/  SHF.R.S32.HI R237, RZ, 0x1f, R236 ;  /* 0x0000001fffed7819 */ /* 0x000fc600000114ec */
[----:B------:R-:W-:Y:S02]  /*0320*/  IMAD.IADD R9, R9, 0x1, R0 ;  /* 0x0000000109097824 */ /* 0x000fe400078e0200 */
[----:B------:R-:W-:Y:S02]  /*0330*/  IMAD.SHL.U32 R13, R232, 0x40, RZ ;  /* 0x00000040e80d7824 */ /* 0x000fe400078e00ff */
[----:B------:R-:W-:Y:S02]  /*0340*/  IMAD.IADD R3, R15, 0x1, R2 ;  /* 0x000000010f037824 */ /* 0x000fe400078e0202 */
[----:B------:R-:W-:Y:S01]  /*0350*/  IMAD.MOV.U32 R2, RZ, RZ, R14 ;  /* 0x000000ffff027224 */ /* 0x000fe200078e000e */
[----:B------:R-:W-:Y:S01]  /*0360*/  LOP3.LUT R13, R13, 0x1c0, RZ, 0xc0, !PT ;  /* 0x000001c00d0d7812 */ /* 0x000fe200078ec0ff */
[----:B------:R-:W-:Y:S01]  /*0370*/  IMAD.WIDE.U32 R20, R20, c[0x0][0x1e8], R8 ;  /* 0x00007a0014147a25 */ /* 0x000fe200078e0008 */
[----:B------:R-:W-:Y:S02]  /*0380*/  IADD3 R14, R18, 0x40, RZ ;  /* 0x00000040120e7810 */ /* 0x000fe40007ffe0ff */
[----:B------:R-:W-:Y:S01]  /*0390*/  LEA.HI R8, R12, R224, RZ, 0x5 ;  /* 0x000000e00c087211 */ /* 0x000fe200078f28ff */
[C---:B---3--:R-:W-:Y:S01]  /*03a0*/  IMAD R6, R4.reuse, R6, c[0x0][0x198] ;  /* 0x0000660004067624 */ /* 0x048fe200078e0206 */
[----:B------:R-:W-:Y:S01]  /*03b0*/  IADD3 R21, R21, UR6, RZ ;  /* 0x0000000615157c10 */ /* 0x000fe2000fffe0ff */
[----:B------:R-:W-:Y:S01]  /*03c0*/  IMAD.WIDE R4, R4, 0x80, R232 ;  /* 0x0000008004047825 */ /* 0x000fe200078e02e8 */
[----:B------:R-:W-:Y:S01]  /*03d0*/  ISETP.GE.AND P3, PT, R14, c[0x0][0x1cc], PT ;  /* 0x000073000e007a0c */ /* 0x000fe20003f66270 */
[----:B------:R-:W-:-:S02]  /*03e0*/  UMOV UR6, 0x6 ;  /* 0x0000000600067882 */ /* 0x000fc40000000000 */
[----:B------:R-:W-:Y:S01]  /*03f0*/  IMAD.WIDE.U32 R16, R16, c[0x0][0x1b8], R2 ;  /* 0x00006e0010107a25 */ /* 0x000fe200078e0002 */
[----:B------:R-:W-:Y:S01]  /*0400*/  LOP3.LUT R2, R13, 0x38, R18, 0xf8, !PT ;  /* 0x000000380d027812 */ /* 0x000fe200078ef812 */
[----:B------:R-:W-:Y:S01]  /*0410*/  USHF.L.U64.HI UR15, UR14, UR6, UR15 ;  /* 0x000000060e0f7299 */ /* 0x000fe2000801020f */
[----:B------:R-:W-:Y:S01]  /*0420*/  SHF.R.U32.HI R13, RZ, 0x3, R13 ;  /* 0x00000003ff0d7819 */ /* 0x000fe2000001160d */
[----:B------:R-:W-:Y:S01]  /*0430*/  IMAD.SHL.U32 R9, R10, 0x200, RZ ;  /* 0x000002000a097824 */ /* 0x000fe200078e00ff */
[----:B------:R-:W-:Y:S01]  /*0440*/  IADD3 R17, R17, UR4, RZ ;  /* 0x0000000411117c10 */ /* 0x000fe2000fffe0ff */
[C---:B------:R-:W-:Y:S01]  /*0450*/  IMAD R3, R5.reuse, c[0x0][0x1d8], RZ ;  /* 0x0000760005037a24 */ /* 0x040fe200078e02ff */
[----:B------:R-:W-:Y:S01]  /*0460*/  ULDC.64 UR4, c[0x0][0x1d8] ;  /* 0x0000760000047ab9 */ /* 0x000fe20000000a00 */
[----:B------:R-:W-:Y:S01]  /*0470*/  IMAD R0, R5, c[0x0][0x1a8], RZ ;  /* 0x00006a0005007a24 */ /* 0x000fe200078e02ff */
[----:B------:R-:W-:Y:S01]  /*0480*/  LOP3.LUT R13, R9, R2, R13, 0xf6, !PT ;  /* 0x00000002090d7212 */ /* 0x000fe200078ef60d */
[C---:B------:R-:W-:Y:S01]  /*0490*/  IMAD R3, R4.reuse, c[0x0][0x1dc], R3 ;  /* 0x0000770004037a24 */ /* 0x040fe200078e0203 */
[----:B------:R-:W-:Y:S01]  /*04a0*/  USHF.L.U32 UR7, UR4, 0x6, URZ ;  /* 0x0000000604077899 */ /* 0x000fe2000800063f */
[----:B------:R-:W-:Y:S01]  /*04b0*/  IMAD.WIDE.U32 R20, R4, c[0x0][0x1d8], R20 ;  /* 0x0000760004147a25 */ /* 0x000fe200078e0014 */
[----:B------:R-:W-:-:S02]  /*04c0*/  USHF.L.U64.HI UR5, UR4, UR6, UR5 ;  /* 0x0000000604057299 */ /* 0x000fc40008010205 */
[----:B------:R-:W-:Y:S01]  /*04d0*/  UIADD3 UR9, UP0, UR7, 0x80, URZ ;  /* 0x0000008007097890 */ /* 0x000fe2000ff1e03f */
[----:B------:R-:W-:Y:S02]  /*04e0*/  IMAD.IADD R2, R6, 0x1, -R232 ;  /* 0x0000000106027824 */ /* 0x000fe400078e0ae8 */
[C---:B------:R-:W-:Y:S01]  /*04f0*/  IMAD R0, R4.reuse, c[0x0][0x1ac], R0 ;  /* 0x00006b0004007a24 */ /* 0x040fe200078e0200 */
[----:B------:R-:W-:Y:S01]  /*0500*/  UIADD3.X UR4, URZ, UR5, URZ, UP0, !UPT ;  /* 0x000000053f047290 */ /* 0x000fe200087fe43f */
[----:B------:R-:W-:Y:S01]  /*0510*/  IMAD.WIDE.U32 R16, R4, c[0x0][0x1a8], R16 ;  /* 0x00006a0004107a25 */ /* 0x000fe200078e0010 */
[----:B------:R-:W-:Y:S02]  /*0520*/  LEA R4, P0, R20, c[0x0][0x1c0], 0x1 ;  /* 0x0000700014047a11 */ /* 0x000fe400078008ff */
[C---:B------:R-:W-:Y:S01]  /*0530*/  ISETP.LT.OR P1, PT, R2.reuse, 0x1, P4 ;  /* 0x000000010200780c */ /* 0x040fe20002721670 */
[----:B------:R-:W-:Y:S01]  /*0540*/  IMAD.IADD R3, R21, 0x1, R3 ;  /* 0x0000000115037824 */ /* 0x000fe200078e0203 */
[C---:B------:R-:W-:Y:S01]  /*0550*/  ISETP.LT.OR P6, PT, R2.reuse, 0x1, P3 ;  /* 0x000000010200780c */ /* 0x040fe20001fc1670 */
[----:B------:R-:W-:Y:S01]  /*0560*/  IMAD.IADD R0, R17, 0x1, R0 ;  /* 0x0000000111007824 */ /* 0x000fe200078e0200 */
[----:B------:R-:W-:Y:S01]  /*0570*/  ISETP.LT.OR P5, PT, R2, 0x21, P4 ;  /* 0x000000210200780c */ /* 0x000fe200027a1670 */
[----:B------:R-:W-:Y:S01]  /*0580*/  IMAD.SHL.U32 R13, R13, 0x2, RZ ;  /* 0x000000020d0d7824 */ /* 0x000fe200078e00ff */
[----:B------:R-:W-:Y:S01]  /*0590*/  LEA.HI.X R5, R20, c[0x0][0x1c4], R3, 0x1, P0 ;  /* 0x0000710014057a11 */ /* 0x000fe200000f0c03 */
[----:B------:R-:W-:Y:S01]  /*05a0*/  IMAD.WIDE.U32 R22, R232, c[0x0][0x178], R18 ;  /* 0x00005e00e8167a25 */ /* 0x000fe200078e0012 */
[----:B------:R-:W-:-:S02]  /*05b0*/  LEA R26, P0, R16, c[0x0][0x190], 0x1 ;  /* 0x00006400101a7a11 */ /* 0x000fc400078008ff */
[C---:B------:R-:W-:Y:S01]  /*05c0*/  IADD3 R230, R13.reuse, 0x10080, RZ ;  /* 0x000100800de67810 */ /* 0x040fe20007ffe0ff */
[----:B------:R-:W-:Y:S01]  /*05d0*/  IMAD.WIDE.U32 R24, R232, c[0x0][0x208], R18 ;  /* 0x00008200e8187a25 */ /* 0x000fe200078e0012 */
[----:B------:R-:W-:Y:S01]  /*05e0*/  LEA.HI.X R27, R16, c[0x0][0x194], R0, 0x1, P0 ;  /* 0x00006500101b7a11 */ /* 0x000fe200000f0c00 */
[----:B------:R1:W-:Y:S01]  /*05f0*/  LDGSTS.E.BYPASS.LTC128B.128 [R13+0x8080], [R4.64], !P1 ;  /* 0x08080000040d7fae */ /* 0x0003e2000c901d56 */
[----:B------:R-:W-:Y:S01]  /*0600*/  IADD3 R16, P0, R4, UR7, RZ ;  /* 0x0000000704107c10 */ /* 0x000fe2000ff1e0ff */
[----:B------:R-:W-:Y:S01]  /*0610*/  IMAD.U32 R0, RZ, RZ, UR7 ;  /* 0x00000007ff007e24 */ /* 0x000fe2000f8e00ff */
[----:B------:R-:W-:Y:S01]  /*0620*/  IADD3 R223, R13, 0x18080, RZ ;  /* 0x000180800ddf7810 */ /* 0x000fe20007ffe0ff */
[----:B------:R1:W-:Y:S01]  /*0630*/  LDGSTS.E.BYPASS.LTC128B.128 [R13+0xc080], [R4.64+0x80], !P6 ;  /* 0x0c080080040d7fae */ /* 0x0003e2000f101d56 */
[----:B------:R-:W-:Y:S02]  /*0640*/  ISETP.LT.OR P6, PT, R2, 0x41, P4 ;  /* 0x000000410200780c */ /* 0x000fe400027c1670 */
[----:B------:R-:W-:-:S02]  /*0650*/  IADD3 R20, P2, P1, R0, 0x80, R4 ;  /* 0x0000008000147810 */ /* 0x000fc4000795e004 */
[----:B------:R-:W-:Y:S02]  /*0660*/  IADD3.X R17, R5, UR5, RZ, P0, !PT ;  /* 0x0000000505117c10 */ /* 0x000fe400087fe4ff */
[----:B------:R-:W-:Y:S02]  /*0670*/  IADD3.X R21, RZ, UR5, R5, P2, P1 ;  /* 0x00000005ff157c10 */ /* 0x000fe400097e2405 */
[C---:B------:R-:W-:Y:S01]  /*0680*/  ISETP.LT.OR P2, PT, R2.reuse, 0x61, P4 ;  /* 0x000000610200780c */ /* 0x040fe20002741670 */
[----:B------:R2:W-:Y:S01]  /*0690*/  LDGSTS.E.BYPASS.LTC128B.128 [R13+0x9080], [R16.64], !P5 ;  /* 0x09080000100d7fae */ /* 0x0005e2000e901d56 */
[C---:B------:R-:W-:Y:S02]  /*06a0*/  ISETP.LT.OR P4, PT, R2.reuse, 0x21, P3 ;  /* 0x000000210200780c */ /* 0x040fe40001f81670 */
[----:B------:R-:W-:-:S11]  /*06b0*/  ISETP.LT.OR P5, PT, R2, 0x41, P3 ;  /* 0x000000410200780c */ /* 0x000fd60001fa1670 */
[----:B------:R3:W-:Y:S01]  /*06c0*/  LDGSTS.E.BYPASS.LTC128B.128 [R13+0xd080], [R20.64], !P4 ;  /* 0x0d080000140d7fae */ /* 0x0007e2000e101d56 */
[----:B------:R-:W-:Y:S02]  /*06d0*/  ISETP.LT.OR P4, PT, R2, 0x61, P3 ;  /* 0x000000610200780c */ /* 0x000fe40001f81670 */
[----:B-1----:R-:W-:-:S04]  /*06e0*/  IADD3 R4, P0, R16, UR7, RZ ;  /* 0x0000000710047c10 */ /* 0x002fc8000ff1e0ff */
[----:B------:R-:W-:-:S05]  /*06f0*/  IADD3.X R5, R17, UR5, RZ, P0, !PT ;  /* 0x0000000511057c10 */ /* 0x000fca00087fe4ff */
[----:B------:R1:W-:Y:S01]  /*0700*/  LDGSTS.E.BYPASS.LTC128B.128 [R13+0xa080], [R4.64], !P6 ;  /* 0x0a080000040d7fae */ /* 0x0003e2000f101d56 */
[----:B--2---:R-:W-:Y:S02]  /*0710*/  IADD3 R16, P1, R16, UR9, RZ ;  /* 0x0000000910107c10 */ /* 0x004fe4000ff3e0ff */
[----:B------:R-:W-:Y:S02]  /*0720*/  ISETP.GE.AND P6, PT, R18, c[0x0][0x16c], PT ;  /* 0x00005b0012007a0c */ /* 0x000fe40003fc6270 */
[----:B------:R-:W-:-:S05]  /*0730*/  IADD3.X R17, R17, UR4, RZ, P1, !PT ;  /* 0x0000000411117c10 */ /* 0x000fca0008ffe4ff */
[----:B------:R2:W-:Y:S01]  /*0740*/  LDGSTS.E.BYPASS.LTC128B.128 [R13+0xe080], [R16.64], !P5 ;  /* 0x0e080000100d7fae */ /* 0x0005e2000e901d56 */
[----:B---3--:R-:W-:-:S05]  /*0750*/  IADD3 R20, P0, R4, UR7, RZ ;  /* 0x0000000704147c10 */ /* 0x008fca000ff1e0ff */
[----:B------:R-:W-:Y:S02]  /*0760*/  @P6 LOP3.LUT R222, R222, 0x8, RZ, 0xfc, !PT ;  /* 0x00000008dede6812 */ /* 0x000fe400078efcff */
[----:B------:R-:W-:Y:S02]  /*0770*/  IADD3.X R21, R5, UR5, RZ, P0, !PT ;  /* 0x0000000505157c10 */ /* 0x000fe400087fe4ff */
[C---:B------:R-:W-:Y:S02]  /*0780*/  ISETP.GE.AND P0, PT, R14.reuse, c[0x0][0x19c], PT ;  /* 0x000067000e007a0c */ /* 0x040fe40003f06270 */
[----:B------:R-:W-:Y:S01]  /*0790*/  ISETP.GE.AND P6, PT, R14, c[0x0][0x16c], PT ;  /* 0x00005b000e007a0c */ /* 0x000fe20003fc6270 */
[----:B------:R3:W-:Y:S01]  /*07a0*/  LDGSTS.E.BYPASS.LTC128B.128 [R13+0xb080], [R20.64], !P2 ;  /* 0x0b080000140d7fae */ /* 0x0007e2000d101d56 */
[----:B------:R-:W-:Y:S02]  /*07b0*/  ISETP.GE.AND P2, PT, R18, c[0x0][0x19c], PT ;  /* 0x0000670012007a0c */ /* 0x000fe40003f46270 */
[----:B-1----:R-:W-:-:S02]  /*07c0*/  IADD3 R4, P1, R4, UR9, RZ ;  /* 0x0000000904047c10 */ /* 0x002fc4000ff3e0ff */
[C---:B------:R-:W-:Y:S02]  /*07d0*/  ISETP.LT.OR P3, PT, R2.reuse, 0x1, P2 ;  /* 0x000000010200780c */ /* 0x040fe40001761670 */
[----:B------:R-:W-:Y:S01]  /*07e0*/  IADD3.X R5, R5, UR4, RZ, P1, !PT ;  /* 0x0000000405057c10 */ /* 0x000fe20008ffe4ff */
[----:B------:R-:W-:Y:S01]  /*07f0*/  ULDC.64 UR4, c[0x0][0x1a8] ;  /* 0x00006a0000047ab9 */ /* 0x000fe20000000a00 */
[C---:B------:R-:W-:Y:S01]  /*0800*/  ISETP.LT.OR P5, PT, R2.reuse, 0x1, P0 ;  /* 0x000000010200780c */ /* 0x040fe200007a1670 */
[----:B------:R-:W-:Y:S01]  /*0810*/  USHF.L.U32 UR7, UR4, 0x6, URZ ;  /* 0x0000000604077899 */ /* 0x000fe2000800063f */
[----:B------:R-:W-:Y:S01]  /*0820*/  SEL R3, RZ, 0x2, P6 ;  /* 0x00000002ff037807 */ /* 0x000fe20003000000 */
[----:B------:R-:W-:Y:S01]  /*0830*/  USHF.L.U64.HI UR9, UR4, UR6, UR5 ;  /* 0x0000000604097299 */ /* 0x000fe20008010205 */
[----:B------:R1:W-:Y:S01]  /*0840*/  LDGSTS.E.BYPASS.LTC128B.128 [R13+0xf080], [R4.64], !P4 ;  /* 0x0f080000040d7fae */ /* 0x0003e2000e101d56 */
[----:B------:R-:W-:Y:S01]  /*0850*/  ISETP.LT.OR P4, PT, R2, 0x21, P2 ;  /* 0x000000210200780c */ /* 0x000fe20001781670 */
[----:B------:R-:W-:Y:S01]  /*0860*/  UIADD3 UR11, UP0, UR7, 0x80, URZ ;  /* 0x00000080070b7890 */ /* 0x000fe2000ff1e03f */
[----:B--2---:R-:W-:Y:S01]  /*0870*/  IMAD.U32 R16, RZ, RZ, UR7 ;  /* 0x00000007ff107e24 */ /* 0x004fe2000f8e00ff */
[----:B------:R-:W-:Y:S01]  /*0880*/  ULDC.64 UR4, c[0x0][0x188] ;  /* 0x0000620000047ab9 */ /* 0x000fe20000000a00 */
[----:B------:R2:W-:Y:S01]  /*0890*/  LDGSTS.E.BYPASS.LTC128B.128 [R13+0x80], [R26.64], !P3 ;  /* 0x000800001a0d7fae */ /* 0x0005e2000d901d56 */
[----:B------:R-:W-:-:S02]  /*08a0*/  UIADD3.X UR10, URZ, UR9, URZ, UP0, !UPT ;  /* 0x000000093f0a7290 */ /* 0x000fc400087fe43f */
[----:B------:R-:W-:Y:S01]  /*08b0*/  UIMAD UR4, UR8, UR4, URZ ;  /* 0x00000004080472a4 */ /* 0x000fe2000f8e023f */
[----:B------:R2:W-:Y:S01]  /*08c0*/  LDGSTS.E.BYPASS.LTC128B.128 [R13+0x4080], [R26.64+0x80], !P5 ;  /* 0x040800801a0d7fae */ /* 0x0005e2000e901d56 */
[----:B------:R-:W-:Y:S02]  /*08d0*/  ISETP.LT.OR P5, PT, R2, 0x61, P2 ;  /* 0x000000610200780c */ /* 0x000fe400017a1670 */
[----:B------:R-:W-:Y:S01]  /*08e0*/  UIMAD UR4, UR18, UR5, UR4 ;  /* 0x00000005120472a4 */ /* 0x000fe2000f8e0204 */
[----:B---3--:R-:W-:-:S04]  /*08f0*/  IADD3 R20, P1, R26, UR7, RZ ;  /* 0x000000071a147c10 */ /* 0x008fc8000ff3e0ff */
[----:B------:R-:W-:Y:S02]  /*0900*/  IADD3.X R21, R27, UR9, RZ, P1, !PT ;  /* 0x000000091b157c10 */ /* 0x000fe40008ffe4ff */
[----:B------:R-:W-:-:S03]  /*0910*/  IADD3 R16, P3, P1, R16, 0x80, R26 ;  /* 0x0000008010107810 */ /* 0x000fc6000797e01a */
[----:B------:R3:W-:Y:S01]  /*0920*/  LDGSTS.E.BYPASS.LTC128B.128 [R13+0x1080], [R20.64], !P4 ;  /* 0x01080000140d7fae */ /* 0x0007e2000e101d56 */
[----:B------:R-:W-:Y:S02]  /*0930*/  IADD3.X R17, RZ, UR9, R27, P3, P1 ;  /* 0x00000009ff117c10 */ /* 0x000fe40009fe241b */
[C---:B------:R-:W-:Y:S01]  /*0940*/  ISETP.LT.OR P1, PT, R2.reuse, 0x21, P0 ;  /* 0x000000210200780c */ /* 0x040fe20000721670 */
[C---:B-1----:R-:W-:Y:S01]  /*0950*/  IMAD R5, R233.reuse, c[0x0][0x178], RZ ;  /* 0x00005e00e9057a24 */ /* 0x042fe200078e02ff */
[----:B------:R-:W-:Y:S01]  /*0960*/  ISETP.LT.OR P4, PT, R2, 0x41, P2 ;  /* 0x000000410200780c */ /* 0x000fe20001781670 */
[----:B------:R-:W-:Y:S01]  /*0970*/  IMAD R4, R233, c[0x0][0x208], RZ ;  /* 0x00008200e9047a24 */ /* 0x000fe200078e02ff */
[----:B------:R-:W-:Y:S01]  /*0980*/  LOP3.LUT P2, RZ, R222, 0x8, RZ, 0xc0, !PT ;  /* 0x00000008deff7812 */ /* 0x000fe2000784c0ff */
[----:B------:R-:W-:Y:S01]  /*0990*/  IMAD R5, R232, c[0x0][0x17c], R5 ;  /* 0x00005f00e8057a24 */ /* 0x000fe200078e0205 */
[----:B------:R-:W-:Y:S01]  /*09a0*/  ISETP.LT.OR P3, PT, R2, 0x61, P0 ;  /* 0x000000610200780c */ /* 0x000fe20000761670 */
[----:B------:R-:W-:Y:S01]  /*09b0*/  IMAD R4, R232, c[0x0][0x20c], R4 ;  /* 0x00008300e8047a24 */ /* 0x000fe200078e0204 */
[----:B------:R-:W-:Y:S01]  /*09c0*/  SEL R0, RZ, 0x1, P2 ;  /* 0x00000001ff007807 */ /* 0x000fe20001000000 */
[----:B------:R-:W-:Y:S01]  /*09d0*/  IMAD.IADD R23, R23, 0x1, R5 ;  /* 0x0000000117177824 */ /* 0x000fe200078e0205 */
[----:B------:R-:W-:Y:S01]  /*09e0*/  ISETP.LT.OR P2, PT, R2, 0x41, P0 ;  /* 0x000000410200780c */ /* 0x000fe20000741670 */
[----:B------:R-:W-:Y:S01]  /*09f0*/  IMAD R2, R188, c[0x0][0x180], RZ ;  /* 0x00006000bc027a24 */ /* 0x000fe200078e02ff */
[----:B------:R-:W-:Y:S01]  /*0a00*/  LOP3.LUT R222, R222, 0xffffffef, RZ, 0xc0, !PT ;  /* 0xffffffefdede7812 */ /* 0x000fe200078ec0ff */
[----:B------:R1:W-:Y:S01]  /*0a10*/  LDGSTS.E.BYPASS.LTC128B.128 [R13+0x5080], [R16.64], !P1 ;  /* 0x05080000100d7fae */ /* 0x0003e2000c901d56 */
[----:B------:R-:W-:-:S02]  /*0a20*/  IMAD.WIDE.U32 R22, R196, c[0x0][0x180], R22 ;  /* 0x00006000c4167a25 */ /* 0x000fc400078e0016 */
[----:B------:R-:W-:Y:S02]  /*0a30*/  @P6 LOP3.LUT R222, R222, 0x10, RZ, 0xfc, !PT ;  /* 0x00000010dede6812 */ /* 0x000fe400078efcff */
[----:B------:R-:W-:Y:S01]  /*0a40*/  IMAD R2, R196, c[0x0][0x184], R2 ;  /* 0x00006100c4027a24 */ /* 0x000fe200078e0202 */
[----:B------:R-:W-:Y:S01]  /*0a50*/  ISETP.GT.AND P6, PT, R224, 0xf, PT ;  /* 0x0000000fe000780c */ /* 0x000fe20003fc4270 */
[----:B------:R-:W-:Y:S01]  /*0a60*/  IMAD.IADD R0, R3, 0x1, R0 ;  /* 0x0000000103007824 */ /* 0x000fe200078e0200 */
[----:B------:R-:W-:Y:S01]  /*0a70*/  LOP3.LUT R222, R222, 0xfffffffd, RZ, 0xc0, !PT ;  /* 0xfffffffddede7812 */ /* 0x000fe200078ec0ff */
[----:B------:R-:W-:Y:S02]  /*0a80*/  IMAD.U32 R3, RZ, RZ, UR18 ;  /* 0x00000012ff037e24 */ /* 0x000fe4000f8e00ff */
[----:B------:R-:W-:Y:S02]  /*0a90*/  IMAD.IADD R23, R23, 0x1, R2 ;  /* 0x0000000117177824 */ /* 0x000fe400078e0202 */
[----:B------:R-:W-:-:S02]  /*0aa0*/  IMAD.IADD R5, R25, 0x1, R4 ;  /* 0x0000000119057824 */ /* 0x000fc400078e0204 */
[----:B------:R-:W-:-:S04]  /*0ab0*/  IMAD.WIDE.U32 R22, R3, c[0x0][0x188], R22 ;  /* 0x0000620003167a25 */ /* 0x000fc800078e0016 */
[----:B------:R-:W-:Y:S01]  /*0ac0*/  IMAD.MOV.U32 R4, RZ, RZ, R24 ;  /* 0x000000ffff047224 */ /* 0x000fe200078e0018 */
[----:B------:R-:W-:Y:S01]  /*0ad0*/  IADD3 R2, R23, UR4, RZ ;  /* 0x0000000417027c10 */ /* 0x000fe2000fffe0ff */
[----:B------:R-:W-:Y:S02]  /*0ae0*/  ULDC.64 UR4, c[0x0][0x278] ;  /* 0x00009e0000047ab9 */ /* 0x000fe40000000a00 */
[----:B------:R-:W-:Y:S01]  /*0af0*/  IMAD.WIDE.U32 R4, R196, c[0x0][0x210], R4 ;  /* 0x00008400c4047a25 */ /* 0x000fe200078e0004 */
[----:B-1----:R-:W-:-:S04]  /*0b00*/  IADD3 R16, P0, R20, UR7, RZ ;  /* 0x0000000714107c10 */ /* 0x002fc8000ff1e0ff */
[----:B------:R-:W-:Y:S02]  /*0b10*/  IADD3.X R17, R21, UR9, RZ, P0, !PT ;  /* 0x0000000915117c10 */ /* 0x000fe400087fe4ff */
[----:B---3--:R-:W-:-:S03]  /*0b20*/  IADD3 R20, P0, R20, UR11, RZ ;  /* 0x0000000b14147c10 */ /* 0x008fc6000ff1e0ff */
[----:B------:R1:W-:Y:S01]  /*0b30*/  LDGSTS.E.BYPASS.LTC128B.128 [R13+0x2080], [R16.64], !P4 ;  /* 0x02080000100d7fae */ /* 0x0003e2000e101d56 */
[----:B------:R-:W-:-:S05]  /*0b40*/  IADD3.X R21, R21, UR10, RZ, P0, !PT ;  /* 0x0000000a15157c10 */ /* 0x000fca00087fe4ff */
[----:B------:R3:W-:Y:S01]  /*0b50*/  LDGSTS.E.BYPASS.LTC128B.128 [R13+0x6080], [R20.64], !P2 ;  /* 0x06080000140d7fae */ /* 0x0007e2000d101d56 */
[----:B------:R-:W-:-:S04]  /*0b60*/  LOP3.LUT P2, RZ, R0, 0x1, RZ, 0xc0, !PT ;  /* 0x0000000100ff7812 */ /* 0x000fc8000784c0ff */
[----:B------:R-:W-:Y:S02]  /*0b70*/  ISETP.LT.OR P4, PT, R7, 0x1, !P2 ;  /* 0x000000010700780c */ /* 0x000fe40005781670 */
[C---:B---3--:R-:W-:Y:S01]  /*0b80*/  IADD3 R20, P0, R16.reuse, UR7, RZ ;  /* 0x0000000710147c10 */ /* 0x048fe2000ff1e0ff */
[----:B------:R-:W-:Y:S01]  /*0b90*/  ULDC.64 UR6, c[0x0][0x290] ;  /* 0x0000a40000067ab9 */ /* 0x000fe20000000a00 */
[----:B-1----:R-:W-:Y:S02]  /*0ba0*/  IADD3 R16, P1, R16, UR11, RZ ;  /* 0x0000000b10107c10 */ /* 0x002fe4000ff3e0ff */
[C---:B------:R-:W-:Y:S02]  /*0bb0*/  IADD3.X R21, R17.reuse, UR9, RZ, P0, !PT ;  /* 0x0000000911157c10 */ /* 0x040fe400087fe4ff */
[----:B------:R-:W-:Y:S01]  /*0bc0*/  IADD3.X R17, R17, UR10, RZ, P1, !PT ;  /* 0x0000000a11117c10 */ /* 0x000fe20008ffe4ff */
[----:B------:R-:W-:Y:S01]  /*0bd0*/  UIMAD.WIDE.U32 UR10, UR18, UR4, URZ ;  /* 0x00000004120a72a5 */ /* 0x000fe2000f8e003f */
[----:B------:R-:W-:Y:S01]  /*0be0*/  LOP3.LUT P1, RZ, R0, 0x2, RZ, 0xc0, !PT ;  /* 0x0000000200ff7812 */ /* 0x000fe2000782c0ff */
[----:B------:R1:W-:Y:S01]  /*0bf0*/  LDGSTS.E.BYPASS.LTC128B.128 [R13+0x3080], [R20.64], !P5 ;  /* 0x03080000140d7fae */ /* 0x0003e2000e901d56 */
[----:B------:R-:W-:Y:S01]  /*0c00*/  LEA R228, P0, R22, c[0x0][0x160], 0x1 ;  /* 0x0000580016e47a11 */ /* 0x000fe200078008ff */
[----:B------:R-:W-:Y:S01]  /*0c10*/  UIMAD UR4, UR8, UR4, URZ ;  /* 0x00000004080472a4 */ /* 0x000fe2000f8e023f */
[----:B------:R-:W-:Y:S01]  /*0c20*/  IMAD R0, R188, c[0x0][0x210], RZ ;  /* 0x00008400bc007a24 */ /* 0x000fe200078e02ff */
[----:B------:R3:W-:Y:S01]  /*0c30*/  LDGSTS.E.BYPASS.LTC128B.128 [R13+0x7080], [R16.64], !P3 ;  /* 0x07080000100d7fae */ /* 0x0007e2000d901d56 */
[----:B------:R-:W-:Y:S01]  /*0c40*/  ISETP.LT.OR P3, PT, R7, 0x1, !P1 ;  /* 0x000000010700780c */ /* 0x000fe20004f61670 */
[----:B------:R-:W-:Y:S01]  /*0c50*/  UIMAD UR4, UR18, UR5, UR4 ;  /* 0x00000005120472a4 */ /* 0x000fe2000f8e0204 */
[----:B------:R-:W-:Y:S01]  /*0c60*/  LEA.HI.X R229, R22, c[0x0][0x164], R2, 0x1, P0 ;  /* 0x0000590016e57a11 */ /* 0x000fe200000f0c02 */
[----:B------:R-:W-:Y:S01]  /*0c70*/  IMAD R2, R188, c[0x0][0x270], RZ ;  /* 0x00009c00bc027a24 */ /* 0x000fe200078e02ff */
[----:B------:R-:W0:Y:S01]  /*0c80*/  LDGDEPBAR ;  /* 0x00000000000079af */ /* 0x000e220000000000 */
[----:B------:R-:W-:Y:S01]  /*0c90*/  UIADD3 UR13, UR11, UR4, URZ ;  /* 0x000000040b0d7290 */ /* 0x000fe2000fffe03f */
[----:B------:R-:W-:Y:S01]  /*0ca0*/  IMAD R0, R196, c[0x0][0x214], R0 ;  /* 0x00008500c4007a24 */ /* 0x000fe200078e0200 */
[----:B------:R-:W-:Y:S01]  /*0cb0*/  ISETP.GE.AND P5, PT, R14, c[0x0][0x1fc], PT ;  /* 0x00007f000e007a0c */ /* 0x000fe20003fa6270 */
[----:B------:R-:W-:Y:S01]  /*0cc0*/  IMAD R2, R196, c[0x0][0x274], R2 ;  /* 0x00009d00c4027a24 */ /* 0x000fe200078e0202 */
[----:B------:R2:W-:Y:S01]  /*0cd0*/  LDGSTS.E.BYPASS.LTC128B.128 [R13+0x10080], [R228.64], !P4 ;  /* 0x10080000e40d7fae */ /* 0x0005e2000e101d56 */
[----:B------:R-:W-:Y:S01]  /*0ce0*/  ISETP.GE.AND P4, PT, R18, c[0x0][0x1fc], PT ;  /* 0x00007f0012007a0c */ /* 0x000fe20003f86270 */
[----:B------:R-:W-:Y:S01]  /*0cf0*/  IMAD.IADD R5, R5, 0x1, R0 ;  /* 0x0000000105057824 */ /* 0x000fe200078e0200 */
[----:B------:R-:W-:Y:S01]  /*0d00*/  ULDC.64 UR4, c[0x0][0x218] ;  /* 0x0000860000047ab9 */ /* 0x000fe20000000a00 */
[----:B------:R2:W-:Y:S01]  /*0d10*/  LDGSTS.E.BYPASS.LTC128B.128 [R13+0x12080], [R228.64+0x80], !P3 ;  /* 0x12080080e40d7fae */ /* 0x0005e2000d901d56 */
[C---:B------:R-:W-:Y:S01]  /*0d20*/  ISETP.LT.OR P3, PT, R7.reuse, 0x21, !P2 ;  /* 0x000000210700780c */ /* 0x040fe20005761670 */
[----:B------:R-:W-:Y:S01]  /*0d30*/  IMAD.U32 R0, RZ, RZ, UR16 ;  /* 0x00000010ff007e24 */ /* 0x000fe2000f8e00ff */
[----:B------:R-:W-:Y:S01]  /*0d40*/  ISETP.LT.OR P2, PT, R7, 0x21, !P1 ;  /* 0x000000210700780c */ /* 0x000fe20004f41670 */
[----:B------:R-:W-:-:S04]  /*0d50*/  UIMAD UR4, UR8, UR4, URZ ;  /* 0x00000004080472a4 */ /* 0x000fc8000f8e023f */
[----:B------:R-:W-:Y:S01]  /*0d60*/  UIMAD UR4, UR18, UR5, UR4 ;  /* 0x00000005120472a4 */ /* 0x000fe2000f8e0204 */
[----:B-1----:R-:W-:Y:S01]  /*0d70*/  IMAD.U32 R20, RZ, RZ, UR18 ;  /* 0x00000012ff147e24 */ /* 0x002fe2000f8e00ff */
[----:B------:R-:W-:Y:S01]  /*0d80*/  @P4 LOP3.LUT R222, R222, 0x2, RZ, 0xfc, !PT ;  /* 0x00000002dede4812 */ /* 0x000fe200078efcff */
[----:B---3--:R-:W-:-:S03]  /*0d90*/  IMAD.WIDE.U32 R16, R196, c[0x0][0x270], R236 ;  /* 0x00009c00c4107a25 */ /* 0x008fc600078e00ec */
[----:B------:R-:W-:Y:S01]  /*0da0*/  LOP3.LUT R222, R222, 0xfffffffb, RZ, 0xc0, !PT ;  /* 0xfffffffbdede7812 */ /* 0x000fe200078ec0ff */
[----:B------:R-:W-:Y:S01]  /*0db0*/  IMAD.WIDE.U32 R20, R20, c[0x0][0x218], R4 ;  /* 0x0000860014147a25 */ /* 0x000fe200078e0004 */
[----:B------:R-:W-:Y:S01]  /*0dc0*/  IADD3 R3, P0, R16, UR10, RZ ;  /* 0x0000000a10037c10 */ /* 0x000fe2000ff1e0ff */
[----:B------:R-:W-:Y:S01]  /*0dd0*/  UIMAD.WIDE.U32 UR10, UR18, UR6, URZ ;  /* 0x00000006120a72a5 */ /* 0x000fe2000f8e003f */
[----:B------:R-:W-:Y:S01]  /*0de0*/  @P5 LOP3.LUT R222, R222, 0x4, RZ, 0xfc, !PT ;  /* 0x00000004dede5812 */ /* 0x000fe200078efcff */
[----:B------:R-:W-:Y:S01]  /*0df0*/  UIMAD UR6, UR8, UR6, URZ ;  /* 0x00000006080672a4 */ /* 0x000fe2000f8e023f */
[----:B------:R-:W-:Y:S01]  /*0e00*/  IADD3.X R2, R17, UR13, R2, P0, !PT ;  /* 0x0000000d11027c10 */ /* 0x000fe200087fe402 */
[----:B------:R-:W-:Y:S01]  /*0e10*/  IMAD.WIDE.U32 R4, R196, c[0x0][0x288], R236 ;  /* 0x0000a200c4047a25 */ /* 0x000fe200078e00ec */
[----:B------:R-:W-:Y:S01]  /*0e20*/  LEA R16, P0, R3, c[0x0][0x258], 0x2 ;  /* 0x0000960003107a11 */ /* 0x000fe200078010ff */
[----:B------:R-:W-:-:S03]  /*0e30*/  UIMAD UR6, UR18, UR7, UR6 ;  /* 0x00000007120672a4 */ /* 0x000fc6000f8e0206 */
[----:B------:R-:W-:Y:S01]  /*0e40*/  LEA.HI.X R17, R3, c[0x0][0x25c], R2, 0x2, P0 ;  /* 0x0000970003117a11 */ /* 0x000fe200000f1402 */
[----:B------:R-:W-:Y:S01]  /*0e50*/  UIADD3 UR14, UR11, UR6, URZ ;  /* 0x000000060b0e7290 */ /* 0x000fe2000fffe03f */
[----:B------:R-:W-:Y:S02]  /*0e60*/  IADD3 R2, P0, R228, UR16, RZ ;  /* 0x00000010e4027c10 */ /* 0x000fe4000ff1e0ff */
[----:B------:R-:W-:Y:S02]  /*0e70*/  UMOV UR6, 0x5 ;  /* 0x0000000500067882 */ /* 0x000fe40000000000 */
[----:B------:R-:W-:Y:S02]  /*0e80*/  IADD3.X R3, R229, UR15, RZ, P0, !PT ;  /* 0x0000000fe5037c10 */ /* 0x000fe400087fe4ff */
[----:B------:R-:W-:Y:S01]  /*0e90*/  IADD3 R22, P1, P0, R0, 0x80, R228 ;  /* 0x0000008000167810 */ /* 0x000fe2000783e0e4 */
[----:B------:R-:W-:Y:S02]  /*0ea0*/  IMAD R0, R188, c[0x0][0x288], RZ ;  /* 0x0000a200bc007a24 */ /* 0x000fe400078e02ff */
[----:B------:R1:W-:Y:S01]  /*0eb0*/  LDGSTS.E.BYPASS.LTC128B.128 [R13+0x11080], [R2.64], !P3 ;  /* 0x11080000020d7fae */ /* 0x0003e2000d901d56 */
[----:B------:R-:W-:Y:S01]  /*0ec0*/  IADD3.X R23, RZ, UR15, R229, P1, P0 ;  /* 0x0000000fff177c10 */ /* 0x000fe20008fe04e5 */
[----:B------:R-:W-:Y:S01]  /*0ed0*/  IMAD R0, R196, c[0x0][0x28c], R0 ;  /* 0x0000a300c4007a24 */ /* 0x000fe200078e0200 */
[----:B------:R-:W-:-:S03]  /*0ee0*/  IADD3 R4, P0, R4, UR10, RZ ;  /* 0x0000000a04047c10 */ /* 0x000fc6000ff1e0ff */
[----:B------:R2:W-:Y:S01]  /*0ef0*/  LDGSTS.E.BYPASS.LTC128B.128 [R13+0x13080], [R22.64], !P2 ;  /* 0x13080000160d7fae */ /* 0x0005e2000d101d56 */
[----:B------:R-:W-:Y:S02]  /*0f00*/  IADD3.X R0, R5, UR14, R0, P0, !PT ;  /* 0x0000000e05007c10 */ /* 0x000fe400087fe400 */
[----:B------:R-:W-:Y:S02]  /*0f10*/  LEA R226, P2, R20, c[0x0][0x1f0], 0x1 ;  /* 0x00007c0014e27a11 */ /* 0x000fe400078408ff */
[----:B-1----:R-:W-:Y:S02]  /*0f20*/  SEL R2, RZ, 0x1, P4 ;  /* 0x00000001ff027807 */ /* 0x002fe40002000000 */
[----:B------:R-:W-:-:S05]  /*0f30*/  SEL R3, RZ, 0x2, P5 ;  /* 0x00000002ff037807 */ /* 0x000fca0002800000 */
[----:B------:R-:W-:Y:S01]  /*0f40*/  IMAD.IADD R2, R3, 0x1, R2 ;  /* 0x0000000103027824 */ /* 0x000fe200078e0202 */
[----:B------:R-:W-:Y:S01]  /*0f50*/  IADD3 R3, R21, UR4, RZ ;  /* 0x0000000415037c10 */ /* 0x000fe2000fffe0ff */
[----:B------:R-:W-:Y:S01]  /*0f60*/  ULDC.64 UR4, c[0x0][0x208] ;  /* 0x0000820000047ab9 */ /* 0x000fe20000000a00 */
[----:B------:R-:W-:Y:S01]  /*0f70*/  SHF.R.S32.HI R21, RZ, 0x5, R8 ;  /* 0x00000005ff157819 */ /* 0x000fe20000011408 */
[----:B------:R-:W-:Y:S01]  /*0f80*/  USHF.L.U32 UR7, UR4, 0x5, URZ ;  /* 0x0000000504077899 */ /* 0x000fe2000800063f */
[----:B------:R-:W-:Y:S01]  /*0f90*/  LOP3.LUT P1, RZ, R2, 0x1, RZ, 0xc0, !PT ;  /* 0x0000000102ff7812 */ /* 0x000fe2000782c0ff */
[----:B------:R-:W-:Y:S01]  /*0fa0*/  USHF.L.U64.HI UR5, UR4, UR6, UR5 ;  /* 0x0000000604057299 */ /* 0x000fe20008010205 */
[----:B------:R-:W-:Y:S01]  /*0fb0*/  LEA.HI.X R227, R20, c[0x0][0x1f4], R3, 0x1, P2 ;  /* 0x00007d0014e37a11 */ /* 0x000fe200010f0c03 */
[----:B------:R-:W-:Y:S01]  /*0fc0*/  @!P6 IMAD.SHL.U32 R3, R224, 0x10, RZ ;  /* 0x00000010e003e824 */ /* 0x000fe200078e00ff */
[----:B------:R-:W-:Y:S01]  /*0fd0*/  ISETP.LT.OR P0, PT, R7, 0x1, !P1 ;  /* 0x000000010700780c */ /* 0x000fe20004f01670 */
[----:B------:R-:W-:Y:S01]  /*0fe0*/  USHF.L.U32 UR4, UR7, 0x1, URZ ;  /* 0x0000000107047899 */ /* 0x000fe2000800063f */
[----:B------:R-:W-:Y:S01]  /*0ff0*/  LEA.HI R20, R12, R224, RZ, 0x4 ;  /* 0x000000e00c147211 */ /* 0x000fe200078f20ff */
[----:B------:R-:W-:Y:S01]  /*1000*/  USHF.L.U64.HI UR5, UR7, 0x1, UR5 ;  /* 0x0000000107057899 */ /* 0x000fe20008010205 */
[----:B------:R1:W-:Y:S01]  /*1010*/  @!P6 LDGSTS.E.BYPASS.LTC128B.128 [R3+0x20080], [R16.64] ;  /* 0x200800001003efae */ /* 0x0003e2000b901d56 */
[----:B------:R-:W-:Y:S01]  /*1020*/  ULDC UR6, c[0x0][0x168] ;  /* 0x00005a0000067ab9 */ /* 0x000fe20000000800 */
[----:B------:R-:W-:Y:S01]  /*1030*/  LOP3.LUT R15, R20, 0xfffffff0, RZ, 0xc0, !PT ;  /* 0xfffffff0140f7812 */ /* 0x000fe200078ec0ff */
[----:B------:R-:W-:Y:S01]  /*1040*/  UISETP.GE.AND UP0, UPT, UR6, 0x41, UPT ;  /* 0x000000410600788c */ /* 0x000fe2000bf06270 */
[----:B------:R-:W0:Y:S01]  /*1050*/  LDGDEPBAR ;  /* 0x00000000000079af */ /* 0x000e220000000000 */
[----:B------:R-:W-:-:S02]  /*1060*/  SHF.R.S32.HI R5, RZ, 0x4, R20 ;  /* 0x00000004ff057819 */ /* 0x000fc40000011414 */
[----:B------:R-:W-:Y:S02]  /*1070*/  IMAD.IADD R15, R224, 0x1, -R15 ;  /* 0x00000001e00f7824 */ /* 0x000fe400078e0a0f */
[----:B------:R2:W-:Y:S01]  /*1080*/  LDGSTS.E.BYPASS.LTC128B.128 [R13+0x18080], [R226.64], !P0 ;  /* 0x18080000e20d7fae */ /* 0x0005e2000c101d56 */
[----:B------:R-:W-:Y:S02]  /*1090*/  LEA.HI R20, R20, R5, RZ, 0x1 ;  /* 0x0000000514147211 */ /* 0x000fe400078f08ff */
[----:B-1----:R-:W-:Y:S02]  /*10a0*/  IADD3 R16, P0, R226, UR4, RZ ;  /* 0x00000004e2107c10 */ /* 0x002fe4000ff1e0ff */
[----:B------:R-:W-:Y:S02]  /*10b0*/  LEA.HI R3, R8, R21, RZ, 0x1 ;  /* 0x0000001508037211 */ /* 0x000fe400078f08ff */
[----:B------:R-:W-:Y:S02]  /*10c0*/  IADD3.X R17, R227, UR5, RZ, P0, !PT ;  /* 0x00000005e3117c10 */ /* 0x000fe400087fe4ff */
[----:B------:R-:W-:-:S02]  /*10d0*/  LOP3.LUT P0, RZ, R2, 0x2, RZ, 0xc0, !PT ;  /* 0x0000000202ff7812 */ /* 0x000fc4000780c0ff */
[----:B------:R-:W-:Y:S02]  /*10e0*/  SHF.R.S32.HI R2, RZ, 0x1f, R15 ;  /* 0x0000001fff027819 */ /* 0x000fe4000001140f */
[----:B------:R-:W-:Y:S02]  /*10f0*/  ISETP.LT.OR P2, PT, R7, 0x1, !P0 ;  /* 0x000000010700780c */ /* 0x000fe40004741670 */
[----:B------:R-:W-:Y:S02]  /*1100*/  LEA.HI R2, R2, R15, RZ, 0x3 ;  /* 0x0000000f02027211 */ /* 0x000fe400078f18ff */
[----:B------:R-:W-:-:S05]  /*1110*/  LOP3.LUT R3, R3, 0xfffffffe, RZ, 0xc0, !PT ;  /* 0xfffffffe03037812 */ /* 0x000fca00078ec0ff */
[----:B------:R-:W-:-:S04]  /*1120*/  IMAD.IADD R3, R21, 0x1, -R3 ;  /* 0x0000000115037824 */ /* 0x000fc800078e0a03 */
        /* <DEDUP_REMOVED lines=33> */
[----:B--2---:R-:W-:Y:S01]  /*1340*/  IADD3 R16, P0, R16, UR4, RZ ;  /* 0x0000000410107c10 */ /* 0x004fe2000ff1e0ff */
        /* <DEDUP_REMOVED lines=19> */
.L_x_1102:
[----:B------:R-:W-:Y:S05]  /*1480*/  BSYNC B0 ;  /* 0x0000000000007941 */ /* 0x000fea0003800000 */
.L_x_1101:
[----:B--2---:R-:W-:Y:S01]  /*1490*/  UISETP.GE.AND UP0, UPT, UR6, 0x1, UPT ;  /* 0x000000010600788c */ /* 0x004fe2000bf06270 */
        /* <DEDUP_REMOVED lines=67> */
[----:B------:R-:W-:Y:S01]  /*18d0*/  LEA.HI R12, R12, R224, RZ, 0x2 ;  /* 0x000000e00c0c7211 */ /* 0x000fe200078f10ff */
[C---:B-1----:R-:W-:Y:S01]  /*18e0*/  IMAD.SHL.U32 R16, R11.reuse, 0x40, RZ ;  /* 0x000000400b107824 */ /* 0x042fe200078e00ff */
[C---:B------:R-:W-:Y:S01]  /*18f0*/  LOP3.LUT P0, RZ, R11.reuse, 0x2, RZ, 0xc0, !PT ;  /* 0x000000020bff7812 */ /* 0x040fe2000780c0ff */
[----:B------:R-:W-:Y:S01]  /*1900*/  IMAD.SHL.U32 R15, R232, 0x8, RZ ;  /* 0x00000008e80f7824 */ /* 0x000fe200078e00ff */
[----:B------:R-:W-:Y:S01]  /*1910*/  LOP3.LUT P1, RZ, R11, 0x4, RZ, 0xc0, !PT ;  /* 0x000000040bff7812 */ /* 0x000fe2000782c0ff */
[----:B------:R-:W-:Y:S01]  /*1920*/  IMAD.SHL.U32 R231, R3, 0x10, RZ ;  /* 0x0000001003e77824 */ /* 0x000fe200078e00ff */
[----:B------:R-:W-:Y:S01]  /*1930*/  SHF.R.S32.HI R2, RZ, 0x1f, R10 ;  /* 0x0000001fff027819 */ /* 0x000fe2000001140a */
[----:B------:R-:W-:Y:S01]  /*1940*/  IMAD.MOV.U32 R204, RZ, RZ, 0x20 ;  /* 0x00000020ffcc7424 */ /* 0x000fe200078e00ff */
[--C-:B------:R-:W-:Y:S01]  /*1950*/  SHF.R.S32.HI R13, RZ, 0x2, R12.reuse ;  /* 0x00000002ff0d7819 */ /* 0x100fe2000001140c */
[----:B------:R-:W-:Y:S01]  /*1960*/  IMAD.MOV.U32 R209, RZ, RZ, 0x20 ;  /* 0x00000020ffd17424 */ /* 0x000fe200078e00ff */
[----:B------:R-:W-:Y:S01]  /*1970*/  LOP3.LUT R11, R12, 0x3ffffffc, RZ, 0xc0, !PT ;  /* 0x3ffffffc0c0b7812 */ /* 0x000fe200078ec0ff */
[----:B------:R-:W-:Y:S01]  /*1980*/  IMAD.MOV.U32 R210, RZ, RZ, 0x10 ;  /* 0x00000010ffd27424 */ /* 0x000fe200078e00ff */
[----:B------:R-:W-:Y:S01]  /*1990*/  SHF.R.S32.HI R12, RZ, 0x1f, R12 ;  /* 0x0000001fff0c7819 */ /* 0x000fe2000001140c */
[----:B------:R-:W-:Y:S01]  /*19a0*/  UIADD3 UR6, UR6, 0x3f, URZ ;  /* 0x0000003f06067890 */ /* 0x000fe2000fffe03f */
[----:B------:R-:W-:Y:S01]  /*19b0*/  LEA.HI R2, R2, R10, RZ, 0x2 ;  /* 0x0000000a02027211 */ /* 0x000fe200078f10ff */
[----:B------:R-:W-:Y:S01]  /*19c0*/  IMAD.IADD R11, R224, 0x1, -R11 ;  /* 0x00000001e00b7824 */ /* 0x000fe200078e0a0b */
[----:B------:R-:W-:Y:S01]  /*19d0*/  LEA.HI R12, R12, R13, RZ, 0x3 ;  /* 0x0000000d0c0c7211 */ /* 0x000fe200078f18ff */
[----:B------:R-:W-:Y:S01]  /*19e0*/  USHF.R.S32.HI UR4, URZ, 0x1f, UR6 ;  /* 0x0000001f3f047899 */ /* 0x000fe20008011406 */
[----:B------:R-:W-:Y:S01]  /*19f0*/  LOP3.LUT R16, R16, 0x1c0, RZ, 0xc0, !PT ;  /* 0x000001c010107812 */ /* 0x000fe200078ec0ff */
[----:B------:R-:W-:Y:S01]  /*1a00*/  IMAD R235, R11, 0x2, R0 ;  /* 0x000000020beb7824 */ /* 0x000fe200078e0200 */
[----:B------:R-:W-:Y:S01]  /*1a10*/  LOP3.LUT R2, R2, 0xfffffffc, RZ, 0xc0, !PT ;  /* 0xfffffffc02027812 */ /* 0x000fe200078ec0ff */
[----:B------:R-:W-:Y:S01]  /*1a20*/  IMAD.MOV.U32 R205, RZ, RZ, 0x40 ;  /* 0x00000040ffcd7424 */ /* 0x000fe200078e00ff */
[----:B------:R-:W-:Y:S01]  /*1a30*/  LOP3.LUT R8, R8, 0xffffffe0, RZ, 0xc0, !PT ;  /* 0xffffffe008087812 */ /* 0x000fe200078ec0ff */
[----:B------:R-:W-:Y:S01]  /*1a40*/  ULEA.HI UR4, UR4, UR6, URZ, 0x6 ;  /* 0x0000000604047291 */ /* 0x000fe2000f8f303f */
[----:B------:R-:W-:Y:S01]  /*1a50*/  LOP3.LUT R12, R12, 0xfffffff8, RZ, 0xc0, !PT ;  /* 0xfffffff80c0c7812 */ /* 0x000fe200078ec0ff */
[----:B------:R-:W-:Y:S01]  /*1a60*/  IMAD.IADD R2, R10, 0x1, -R2 ;  /* 0x000000010a027824 */ /* 0x000fe200078e0a02 */
[----:B------:R-:W-:Y:S01]  /*1a70*/  LOP3.LUT R15, R15, 0x8, RZ, 0xc0, !PT ;  /* 0x000000080f0f7812 */ /* 0x000fe200078ec0ff */
[----:B------:R-:W-:Y:S01]  /*1a80*/  IMAD.IADD R8, R224, 0x1, -R8 ;  /* 0x00000001e0087824 */ /* 0x000fe200078e0a08 */
[----:B------:R-:W-:Y:S01]  /*1a90*/  SHF.R.U32.HI R14, RZ, 0x3, R16 ;  /* 0x00000003ff0e7819 */ /* 0x000fe20000011610 */
[----:B------:R-:W-:Y:S01]  /*1aa0*/  IMAD.IADD R12, R13, 0x1, -R12 ;  /* 0x000000010d0c7824 */ /* 0x000fe200078e0a0c */
[----:B------:R-:W-:Y:S01]  /*1ab0*/  LOP3.LUT R3, R16, 0x10, R231, 0xf8, !PT ;  /* 0x0000001010037812 */ /* 0x000fe200078ef8e7 */
[----:B------:R-:W-:Y:S01]  /*1ac0*/  IMAD R2, R2, -0x8, R6 ;  /* 0xfffffff802027824 */ /* 0x000fe200078e0206 */
[----:B------:R-:W-:Y:S01]  /*1ad0*/  LOP3.LUT R16, R14, R15, R16, 0x1e, !PT ;  /* 0x0000000f0e107212 */ /* 0x000fe200078e1e10 */
[----:B------:R-:W-:Y:S01]  /*1ae0*/  IMAD.SHL.U32 R6, R12, 0x40, RZ ;  /* 0x000000400c067824 */ /* 0x000fe200078e00ff */
[----:B------:R-:W-:Y:S01]  /*1af0*/  LOP3.LUT R14, R14, R3, R15, 0x1e, !PT ;  /* 0x000000030e0e7212 */ /* 0x000fe200078e1e0f */
[C---:B------:R-:W-:Y:S01]  /*1b00*/  IMAD R3, R7.reuse, 0x800, R9 ;  /* 0x0000080007037824 */ /* 0x040fe200078e0209 */
[----:B------:R-:W-:Y:S01]  /*1b10*/  SHF.R.S32.HI R9, RZ, 0x1f, R8 ;  /* 0x0000001fff097819 */ /* 0x000fe20000011408 */
[----:B------:R-:W-:Y:S01]  /*1b20*/  CS2R R162, SRZ ;  /* 0x0000000000a27805 */ /* 0x000fe2000001ff00 */
[----:B------:R-:W-:Y:S01]  /*1b30*/  LOP3.LUT R6, R6, 0x1c0, RZ, 0xc0, !PT ;  /* 0x000001c006067812 */ /* 0x000fe200078ec0ff */
[----:B------:R-:W-:Y:S01]  /*1b40*/  IMAD R0, R7, 0x200, R14 ;  /* 0x0000020007007824 */ /* 0x000fe200078e020e */
[----:B------:R-:W-:Y:S01]  /*1b50*/  LEA.HI R9, R9, R8, RZ, 0x2 ;  /* 0x0000000809097211 */ /* 0x000fe200078f10ff */
[----:B------:R-:W-:Y:S01]  /*1b60*/  IMAD.IADD R3, R3, 0x1, R16 ;  /* 0x0000000103037824 */ /* 0x000fe200078e0210 */
[----:B------:R-:W-:Y:S01]  /*1b70*/  SHF.R.U32.HI R7, RZ, 0x3, R6 ;  /* 0x00000003ff077819 */ /* 0x000fe20000011606 */
[----:B------:R-:W-:Y:S01]  /*1b80*/  IMAD.SHL.U32 R211, R0, 0x2, RZ ;  /* 0x0000000200d37824 */ /* 0x000fe200078e00ff */
[----:B------:R-:W-:Y:S01]  /*1b90*/  LOP3.LUT R234, R9, 0xfffffffc, RZ, 0xc0, !PT ;  /* 0xfffffffc09ea7812 */ /* 0x000fe200078ec0ff */
[----:B------:R-:W-:Y:S01]  /*1ba0*/  IMAD.SHL.U32 R212, R3, 0x2, RZ ;  /* 0x0000000203d47824 */ /* 0x000fe200078e00ff */
[----:B------:R-:W-:Y:S01]  /*1bb0*/  LOP3.LUT R7, R7, R6, R5, 0x1e, !PT ;  /* 0x0000000607077212 */ /* 0x000fe200078e1e05 */
[----:B------:R-:W-:Y:S01]  /*1bc0*/  CS2R R160, SRZ ;  /* 0x0000000000a07805 */ /* 0x000fe2000001ff00 */
[----:B------:R-:W-:Y:S01]  /*1bd0*/  SEL R204, R204, 0xffffffe0, !P0 ;  /* 0xffffffe0cccc7807 */ /* 0x000fe20004000000 */
[----:B------:R-:W-:Y:S01]  /*1be0*/  IMAD.IADD R234, R8, 0x1, -R234 ;  /* 0x0000000108ea7824 */ /* 0x000fe200078e0aea */
[----:B------:R-:W-:Y:S01]  /*1bf0*/  LOP3.LUT P0, RZ, R12, 0x4, RZ, 0xc0, !PT ;  /* 0x000000040cff7812 */ /* 0x000fe2000780c0ff */
[----:B------:R-:W-:Y:S01]  /*1c00*/  IMAD.IADD R235, R235, 0x1, R7 ;  /* 0x00000001ebeb7824 */ /* 0x000fe200078e0207 */
[----:B------:R-:W-:Y:S01]  /*1c10*/  LEA.HI.SX32 R231, R9, R231, 0x1e ;  /* 0x000000e709e77211 */ /* 0x000fe200078ff2ff */
[----:B------:R-:W-:Y:S01]  /*1c20*/  IMAD R234, R234, -0x2, R2 ;  /* 0xfffffffeeaea7824 */ /* 0x000fe200078e0202 */
[----:B------:R-:W-:Y:S01]  /*1c30*/  CS2R R158, SRZ ;  /* 0x00000000009e7805 */ /* 0x000fe2000001ff00 */
[----:B------:R-:W-:Y:S01]  /*1c40*/  IMAD.MOV.U32 R2, RZ, RZ, 0x40 ;  /* 0x00000040ff027424 */ /* 0x000fe200078e00ff */
[----:B------:R-:W-:Y:S01]  /*1c50*/  LEA R235, R235, 0x20480, 0x1 ;  /* 0x00020480ebeb7811 */ /* 0x000fe200078e08ff */
[----:B------:R-:W-:Y:S01]  /*1c60*/  IMAD R204, R3, 0x2, R204 ;  /* 0x0000000203cc7824 */ /* 0x000fe200078e02cc */
[----:B------:R-:W-:Y:S01]  /*1c70*/  CS2R R156, SRZ ;  /* 0x00000000009c7805 */ /* 0x000fe2000001ff00 */
[----:B------:R-:W-:Y:S01]  /*1c80*/  CS2R R154, SRZ ;  /* 0x00000000009a7805 */ /* 0x000fe2000001ff00 */
[----:B------:R-:W-:Y:S01]  /*1c90*/  SEL R2, R2, 0xffffffc0, !P1 ;  /* 0xffffffc002027807 */ /* 0x000fe20004800000 */
[----:B------:R-:W-:Y:S01]  /*1ca0*/  CS2R R152, SRZ ;  /* 0x0000000000987805 */ /* 0x000fe2000001ff00 */
[----:B------:R-:W-:Y:S01]  /*1cb0*/  LOP3.LUT P1, RZ, R4, 0x4, RZ, 0xc0, !PT ;  /* 0x0000000404ff7812 */ /* 0x000fe2000782c0ff */
[----:B------:R-:W-:Y:S01]  /*1cc0*/  CS2R R150, SRZ ;  /* 0x0000000000967805 */ /* 0x000fe2000001ff00 */
[----:B------:R-:W-:Y:S01]  /*1cd0*/  IADD3 R238, R235, 0x40, RZ ;  /* 0x00000040ebee7810 */ /* 0x000fe20007ffe0ff */
[--C-:B------:R-:W-:Y:S01]  /*1ce0*/  IMAD R3, R3, 0x2, R2.reuse ;  /* 0x0000000203037824 */ /* 0x100fe200078e0202 */
[----:B------:R-:W-:Y:S01]  /*1cf0*/  @P0 IADD3 R238, R235, -0x40, RZ ;  /* 0xffffffc0ebee0810 */ /* 0x000fe20007ffe0ff */
[----:B------:R-:W-:Y:S01]  /*1d00*/  IMAD R0, R0, 0x2, R2 ;  /* 0x0000000200007824 */ /* 0x000fe200078e0202 */
[----:B------:R-:W-:Y:S01]  /*1d10*/  LOP3.LUT P0, RZ, R4, 0x2, RZ, 0xc0, !PT ;  /* 0x0000000204ff7812 */ /* 0x000fe2000780c0ff */
[----:B------:R-:W-:Y:S01]  /*1d20*/  CS2R R148, SRZ ;  /* 0x0000000000947805 */ /* 0x000fe2000001ff00 */
[----:B------:R-:W-:Y:S01]  /*1d30*/  SEL R209, R209, 0xffffffe0, !P1 ;  /* 0xffffffe0d1d17807 */ /* 0x000fe20004800000 */
[----:B------:R-:W-:Y:S01]  /*1d40*/  CS2R R146, SRZ ;  /* 0x0000000000927805 */ /* 0x000fe2000001ff00 */
[----:B------:R-:W-:Y:S01]  /*1d50*/  SEL R210, R210, 0xfffffff0, !P0 ;  /* 0xfffffff0d2d27807 */ /* 0x000fe20004000000 */
[----:B------:R-:W-:Y:S01]  /*1d60*/  CS2R R144, SRZ ;  /* 0x0000000000907805 */ /* 0x000fe2000001ff00 */
        /* <DEDUP_REMOVED lines=70> */
[----:B------:R-:W-:Y:S02]  /*21d0*/  ULDC UR11, c[0x0][0x168] ;  /* 0x00005a00000b7ab9 */ /* 0x000fe40000000800 */
.L_x_1106:
        /* <DEDUP_REMOVED lines=257> */
.L_x_1104:
        /* <DEDUP_REMOVED lines=143> */
[C---:B------:R-:W-:Y:S01]  /*3ae0*/  FSEL R179, R193.reuse, -INF , P1 ;  /* 0xff800000c1b37808 */ /* 0x040fe20000800000 */
        /* <DEDUP_REMOVED lines=180> */
[----:B------:R-:W-:Y:S02]  /*4630*/  FMUL.FTZ R19, R19, R239 ;  /* 0x000000ef13137220 */ /* 0x000fe40000410000 */
[----:B------:R-:W-:Y:S01]  /*4640*/  FMUL.FTZ R10, R164, R10 ;  /* 0x0000000aa40a7220 */ /* 0x000fe20000410000 */
[----:B--2---:R-:W-:Y:S01]  /*4650*/  F2FP.BF16.PACK_AB R5, R192, R183 ;  /* 0x000000b7c005723e */ /* 0x004fe200000010ff */
[--C-:B------:R-:W-:Y:S02]  /*4660*/  FADD.FTZ R14, R14, -R189.reuse ;  /* 0x800000bd0e0e7221 */ /* 0x100fe40000010000 */
[----:B------:R-:W-:Y:S02]  /*4670*/  FMUL.FTZ R11, R172, R11 ;  /* 0x0000000bac0b7220 */ /* 0x000fe40000410000 */
[----:B------:R2:W-:Y:S01]  /*4680*/  STS [R235+0x3400], R5 ;  /* 0x00340005eb007388 */ /* 0x0005e20000000800 */
[----:B------:R-:W-:Y:S01]  /*4690*/  MUFU.EX2 R191, R191 ;  /* 0x000000bf00bf7308 */ /* 0x000fe20000000800 */
[--C-:B------:R-:W-:Y:S02]  /*46a0*/  FADD.FTZ R15, R15, -R189.reuse ;  /* 0x800000bd0f0f7221 */ /* 0x100fe40000010000 */
[----:B------:R-:W-:Y:S02]  /*46b0*/  FMUL.FTZ R18, R18, R221 ;  /* 0x000000dd12127220 */ /* 0x000fe40000410000 */
[--C-:B------:R-:W-:Y:S02]  /*46c0*/  FADD.FTZ R23, R23, -R182.reuse ;  /* 0x800000b617177221 */ /* 0x100fe40000010000 */
[----:B------:R-:W-:Y:S01]  /*46d0*/  FMUL.FTZ R14, R181, R14 ;  /* 0x0000000eb50e7220 */ /* 0x000fe20000410000 */
[----:B------:R-:W-:Y:S01]  /*46e0*/  F2FP.BF16.PACK_AB R18, R19, R18 ;  /* 0x000000121312723e */ /* 0x000fe200000010ff */
[----:B------:R-:W-:Y:S01]  /*46f0*/  FMUL.FTZ R15, R186, R15 ;  /* 0x0000000fba0f7220 */ /* 0x000fe20000410000 */
[----:B------:R-:W3:Y:S01]  /*4700*/  MUFU.EX2 R219, R219 ;  /* 0x000000db00db7308 */ /* 0x000ee20000000800 */
[----:B------:R-:W-:Y:S02]  /*4710*/  FMUL.FTZ R10, R10, R200 ;  /* 0x000000c80a0a7220 */ /* 0x000fe40000410000 */
        /* <DEDUP_REMOVED lines=8> */
[----:B------:R-:W-:Y:S01]  /*47a0*/  FADD.FTZ R35, R35, -R182 ;  /* 0x800000b623237221 */ /* 0x000fe20000010000 */
[----:B------:R-:W-:Y:S01]  /*47b0*/  IADD3 R215, R213, UR4, RZ ;  /* 0x00000004d5d77c10 */ /* 0x000fe2000fffe0ff */
[----:B------:R-:W-:Y:S02]  /*47c0*/  FMUL.FTZ R12, R12, R202 ;  /* 0x000000ca0c0c7220 */ /* 0x000fe40000410000 */
[----:B------:R-:W-:Y:S01]  /*47d0*/  FMUL.FTZ R13, R13, R198 ;  /* 0x000000c60d0d7220 */ /* 0x000fe20000410000 */
[----:B------:R-:W-:Y:S01]  /*47e0*/  SHF.L.U32 R215, R215, 0x1, RZ ;  /* 0x00000001d7d77819 */ /* 0x000fe200000006ff */
[----:B------:R-:W-:Y:S02]  /*47f0*/  FMUL.FTZ R14, R14, R199 ;  /* 0x000000c70e0e7220 */ /* 0x000fe40000410000 */
[----:B------:R-:W2:Y:S01]  /*4800*/  MUFU.EX2 R216, R216 ;  /* 0x000000d800d87308 */ /* 0x000ea20000000800 */
[----:B------:R-:W-:Y:S01]  /*4810*/  FMUL.FTZ R15, R15, R203 ;  /* 0x000000cb0f0f7220 */ /* 0x000fe20000410000 */
[----:B------:R-:W-:Y:S01]  /*4820*/  F2FP.BF16.PACK_AB R12, R13, R12 ;  /* 0x0000000c0d0c723e */ /* 0x000fe200000010ff */
[----:B------:R-:W-:Y:S02]  /*4830*/  FMUL.FTZ R21, R21, R241 ;  /* 0x000000f115157220 */ /* 0x000fe40000410000 */
        /* <DEDUP_REMOVED lines=10> */
[----:B------:R-:W-:Y:S01]  /*48e0*/  STS [R238+0x3000], R219 ;  /* 0x003000dbee007388 */ /* 0x000fe20000000800 */
[----:B------:R-:W-:Y:S02]  /*48f0*/  FFMA.FTZ R7, -R220, R220, 1 ;  /* 0x3f800000dc077423 */ /* 0x000fe400000101dc */
[----:B------:R-:W-:Y:S01]  /*4900*/  FMUL.FTZ R33, R33, R218 ;  /* 0x000000da21217220 */ /* 0x000fe20000410000 */
[----:B------:R-:W-:Y:S01]  /*4910*/  F2FP.BF16.PACK_AB R22, R23, R22 ;  /* 0x000000161716723e */ /* 0x000fe200000010ff */
[----:B------:R-:W-:Y:S01]  /*4920*/  FMUL.FTZ R7, R34, R7 ;  /* 0x0000000722077220 */ /* 0x000fe20000410000 */
[----:B--2---:R-:W-:Y:S01]  /*4930*/  F2FP.BF16.PACK_AB R5, R191, R216 ;  /* 0x000000d8bf05723e */ /* 0x004fe200000010ff */
[----:B------:R-:W-:Y:S01]  /*4940*/  FMUL.FTZ R17, R35, R17 ;  /* 0x0000001123117220 */ /* 0x000fe20000410000 */
[----:B------:R-:W-:Y:S01]  /*4950*/  SHF.L.U32 R218, R214, 0x1, RZ ;  /* 0x00000001d6da7819 */ /* 0x000fe200000006ff */
        /* <DEDUP_REMOVED lines=8> */
[----:B------:R-:W-:Y:S01]  /*49e0*/  FMUL.FTZ R32, R32, R217 ;  /* 0x000000d920207220 */ /* 0x000fe20000410000 */
[----:B------:R-:W-:Y:S01]  /*49f0*/  MOV R217, 0x20 ;  /* 0x0000002000d97802 */ /* 0x000fe20000000f00 */
[----:B------:R-:W-:Y:S02]  /*4a00*/  FMUL.FTZ R25, R25, R245 ;  /* 0x000000f519197220 */ /* 0x000fe40000410000 */
[----:B------:R-:W-:Y:S01]  /*4a10*/  FMUL.FTZ R31, R191, R31 ;  /* 0x0000001fbf1f7220 */ /* 0x000fe20000410000 */
[----:B------:R-:W-:Y:S01]  /*4a20*/  F2FP.BF16.PACK_AB R32, R33, R32 ;  /* 0x000000202120723e */ /* 0x000fe200000010ff */
[----:B------:R-:W-:Y:S01]  /*4a30*/  FMUL.FTZ R27, R27, R247 ;  /* 0x000000f71b1b7220 */ /* 0x000fe20000410000 */
[----:B------:R-:W-:Y:S01]  /*4a40*/  SEL R217, R217, 0xffffffe0, !P0 ;  /* 0xffffffe0d9d97807 */ /* 0x000fe20004000000 */
[----:B------:R-:W-:Y:S02]  /*4a50*/  FMUL.FTZ R29, R250, R29 ;  /* 0x0000001dfa1d7220 */ /* 0x000fe40000410000 */
[----:B------:R-:W-:Y:S01]  /*4a60*/  FMUL.FTZ R24, R24, R244 ;  /* 0x000000f418187220 */ /* 0x000fe20000410000 */
[----:B------:R-:W-:Y:S01]  /*4a70*/  IADD3 R220, R218, R217, RZ ;  /* 0x000000d9dadc7210 */ /* 0x000fe20007ffe0ff */
[----:B------:R-:W-:Y:S01]  /*4a80*/  FMUL.FTZ R30, R216, R30 ;  /* 0x0000001ed81e7220 */ /* 0x000fe20000410000 */
[----:B------:R-:W-:Y:S01]  /*4a90*/  SHF.L.U32 R216, R213, 0x1, RZ ;  /* 0x00000001d5d87819 */ /* 0x000fe200000006ff */
        /* <DEDUP_REMOVED lines=179> */
.L_x_1105:
[-C--:B-12-4-:R-:W-:Y:S01]  /*55d0*/  HMMA.16816.F32.BF16 R4, R164, R16.reuse, RZ ;  /* 0x00000010a404723c */ /* 0x096fe200000418ff */
[----:B------:R-:W-:Y:S01]  /*55e0*/  LDSM.16.MT88.4 R172, [R216+0x1080] ;  /* 0x00108000d8ac783b */ /* 0x000fe20000004200 */
[----:B------:R-:W-:Y:S02]  /*55f0*/  ULDC.64 UR6, c[0x0][0x240] ;  /* 0x0000900000067ab9 */ /* 0x000fe40000000a00 */
[----:B------:R-:W-:Y:S01]  /*5600*/  IMAD.IADD R219, R218, 0x1, R205 ;  /* 0x00000001dadb7824 */ /* 0x000fe200078e02cd */
[----:B------:R-:W-:Y:S01]  /*5610*/  UIMAD UR6, UR8, UR6, URZ ;  /* 0x00000006080672a4 */ /* 0x000fe2000f8e023f */
[----:B------:R-:W-:Y:S01]  /*5620*/  LDSM.16.MT88.4 R184, [R216+0x1880] ;  /* 0x00188000d8b8783b */ /* 0x000fe20000004200 */
[----:B------:R-:W-:Y:S01]  /*5630*/  UISETP.GE.AND UP3, UPT, UR5, 0x1, UPT ;  /* 0x000000010500788c */ /* 0x000fe2000bf66270 */
[C---:B------:R-:W-:Y:S01]  /*5640*/  HMMA.16816.F32.BF16 R8, R28.reuse, R16, RZ ;  /* 0x000000101c08723c */ /* 0x040fe200000418ff */
[----:B------:R-:W-:Y:S02]  /*5650*/  UIMAD UR6, UR18, UR7, UR6 ;  /* 0x00000007120672a4 */ /* 0x000fe4000f8e0206 */
[----:B------:R-:W1:Y:S01]  /*5660*/  LDSM.16.M88.4 R168, [R219+0x24480] ;  /* 0x02448000dba8783b */ /* 0x000e620000000200 */
[----:B------:R-:W-:Y:S02]  /*5670*/  USHF.L.U32 UR7, UR12, 0xd, URZ ;  /* 0x0000000d0c077899 */ /* 0x000fe4000800063f */
[----:B------:R-:W-:Y:S02]  /*5680*/  UIADD3 UR12, UR12, 0x1, URZ ;  /* 0x000000010c0c7890 */ /* 0x000fe4000fffe03f */
[-C--:B------:R-:W-:Y:S01]  /*5690*/  HMMA.16816.F32.BF16 R12, R28, R18.reuse, RZ ;  /* 0x000000121c0c723c */ /* 0x080fe200000418ff */
[----:B------:R-:W2:Y:S01]  /*56a0*/  LDSM.16.M88.4 R180, [R219+0x25480] ;  /* 0x02548000dbb4783b */ /* 0x000ea20000000200 */
[----:B------:R-:W-:Y:S02]  /*56b0*/  USHF.R.S32.HI UR4, URZ, 0x1f, UR7 ;  /* 0x0000001f3f047899 */ /* 0x000fe40008011407 */
[----:B------:R-:W-:Y:S02]  /*56c0*/  UISETP.GE.AND UP0, UPT, UR12, UR17, UPT ;  /* 0x000000110c00728c */ /* 0x000fe4000bf06270 */
[----:B------:R-:W0:Y:S01]  /*56d0*/  LDGDEPBAR ;  /* 0x00000000000079af */ /* 0x000e220000000000 */
[----:B------:R-:W-:Y:S01]  /*56e0*/  UISETP.GE.AND UP2, UPT, UR20, 0x1, UPT ;  /* 0x000000011400788c */ /* 0x000fe2000bf46270 */
[C---:B------:R-:W-:Y:S01]  /*56f0*/  HMMA.16816.F32.BF16 R16, R164.reuse, R18, RZ ;  /* 0x00000012a410723c */ /* 0x040fe200000418ff */
[----:B------:R-:W-:Y:S07]  /*5700*/  UISETP.GE.AND UP1, UPT, UR19, 0x1, UPT ;  /* 0x000000011300788c */ /* 0x000fee000bf26270 */
[-C--:B------:R-:W-:Y:S08]  /*5710*/  HMMA.16816.F32.BF16 R20, R164, R176.reuse, RZ ;  /* 0x000000b0a414723c */ /* 0x080ff000000418ff */
[C---:B------:R-:W-:Y:S08]  /*5720*/  HMMA.16816.F32.BF16 R24, R28.reuse, R176, RZ ;  /* 0x000000b01c18723c */ /* 0x040ff000000418ff */
[-C--:B------:R-:W-:Y:S08]  /*5730*/  HMMA.16816.F32.BF16 R28, R28, R178.reuse, RZ ;  /* 0x000000b21c1c723c */ /* 0x080ff000000418ff */
[----:B------:R-:W-:Y:S01]  /*5740*/  HMMA.16816.F32.BF16 R32, R164, R178, RZ ;  /* 0x000000b2a420723c */ /* 0x000fe200000418ff */
[----:B------:R-:W3:Y:S07]  /*5750*/  LDSM.16.MT88.4 R164, [R216+0x5080] ;  /* 0x00508000d8a4783b */ /* 0x000eee0000004200 */
[-C--:B------:R-:W-:Y:S08]  /*5760*/  HMMA.16816.F32.BF16 R4, R188, R192.reuse, R4 ;  /* 0x000000c0bc04723c */ /* 0x080ff00000041804 */
[C---:B------:R-:W-:Y:S07]  /*5770*/  HMMA.16816.F32.BF16 R8, R196.reuse, R192, R8 ;  /* 0x000000c0c408723c */ /* 0x040fee0000041808 */
[----:B------:R-:W-:Y:S01]  /*5780*/  IMAD.IADD R192, R217, 0x1, R219 ;  /* 0x00000001d9c07824 */ /* 0x000fe200078e02db */
[-C--:B------:R-:W-:Y:S04]  /*5790*/  HMMA.16816.F32.BF16 R12, R196, R194.reuse, R12 ;  /* 0x000000c2c40c723c */ /* 0x080fe8000004180c */
[----:B------:R-:W4:Y:S01]  /*57a0*/  LDSM.16.M88.4 R176, [R192+0x24480] ;  /* 0x02448000c0b0783b */ /* 0x000f220000000200 */
[----:B------:R-:W-:Y:S03]  /*57b0*/  IADD3 R217, R205, R218, R217 ;  /* 0x000000dacdd97210 */ /* 0x000fe60007ffe0d9 */
[C---:B------:R-:W-:Y:S01]  /*57c0*/  HMMA.16816.F32.BF16 R16, R188.reuse, R194, R16 ;  /* 0x000000c2bc10723c */ /* 0x040fe20000041810 */
[----:B------:R-:W2:Y:S07]  /*57d0*/  LDSM.16.M88.4 R192, [R192+0x25480] ;  /* 0x02548000c0c0783b */ /* 0x000eae0000000200 */
[-C--:B------:R-:W-:Y:S08]  /*57e0*/  HMMA.16816.F32.BF16 R20, R188, R200.reuse, R20 ;  /* 0x000000c8bc14723c */ /* 0x080ff00000041814 */
[C---:B------:R-:W-:Y:S08]  /*57f0*/  HMMA.16816.F32.BF16 R24, R196.reuse, R200, R24 ;  /* 0x000000c8c418723c */ /* 0x040ff00000041818 */
[-C--:B------:R-:W-:Y:S01]  /*5800*/  HMMA.16816.F32.BF16 R28, R196, R202.reuse, R28 ;  /* 0x000000cac41c723c */ /* 0x080fe2000004181c */
[----:B------:R-:W-:Y:S07]  /*5810*/  LDSM.16.MT88.4 R196, [R216+0x2080] ;  /* 0x00208000d8c4783b */ /* 0x000fee0000004200 */
[----:B------:R-:W-:Y:S01]  /*5820*/  HMMA.16816.F32.BF16 R32, R188, R202, R32 ;  /* 0x000000cabc20723c */ /* 0x000fe20000041820 */
[----:B------:R-:W4:Y:S05]  /*5830*/  LDSM.16.MT88.4 R188, [R216+0x5880] ;  /* 0x00588000d8bc783b */ /* 0x000f2a0000004200 */
[----:B------:R-:W-:Y:S02]  /*5840*/  LDSM.16.M88.4 R200, [R218+0x27480] ;  /* 0x02748000dac8783b */ /* 0x000fe40000000200 */
[-C--:B-1----:R-:W-:Y:S08]  /*5850*/  HMMA.16816.F32.BF16 R4, R168, R172.reuse, R4 ;  /* 0x000000aca804723c */ /* 0x082ff00000041804 */
[C---:B--2---:R-:W-:Y:S08]  /*5860*/  HMMA.16816.F32.BF16 R8, R180.reuse, R172, R8 ;  /* 0x000000acb408723c */ /* 0x044ff00000041808 */
[-C--:B------:R-:W-:Y:S08]  /*5870*/  HMMA.16816.F32.BF16 R12, R180, R174.reuse, R12 ;  /* 0x000000aeb40c723c */ /* 0x080ff0000004180c */
[C---:B------:R-:W-:Y:S01]  /*5880*/  HMMA.16816.F32.BF16 R16, R168.reuse, R174, R16 ;  /* 0x000000aea810723c */ /* 0x040fe20000041810 */
[----:B------:R-:W1:Y:S07]  /*5890*/  LDSM.16.M88.4 R172, [R218+0x26480] ;  /* 0x02648000daac783b */ /* 0x000e6e0000000200 */
[-C--:B---3--:R-:W-:Y:S08]  /*58a0*/  HMMA.16816.F32.BF16 R20, R168, R164.reuse, R20 ;  /* 0x000000a4a814723c */ /* 0x088ff00000041814 */
[C---:B------:R-:W-:Y:S08]  /*58b0*/  HMMA.16816.F32.BF16 R24, R180.reuse, R164, R24 ;  /* 0x000000a4b418723c */ /* 0x040ff00000041818 */
[-C--:B------:R-:W-:Y:S01]  /*58c0*/  HMMA.16816.F32.BF16 R28, R180, R166.reuse, R28 ;  /* 0x000000a6b41c723c */ /* 0x080fe2000004181c */
[----:B------:R-:W-:Y:S07]  /*58d0*/  LDSM.16.MT88.4 R180, [R216+0x2880] ;  /* 0x00288000d8b4783b */ /* 0x000fee0000004200 */
[----:B------:R-:W-:Y:S01]  /*58e0*/  HMMA.16816.F32.BF16 R32, R168, R166, R32 ;  /* 0x000000a6a820723c */ /* 0x000fe20000041820 */
[----:B------:R-:W2:Y:S05]  /*58f0*/  LDSM.16.MT88.4 R164, [R216+0x6080] ;  /* 0x00608000d8a4783b */ /* 0x000eaa0000004200 */
[----:B------:R-:W3:Y:S02]  /*5900*/  LDSM.16.M88.4 R168, [R220+0x26480] ;  /* 0x02648000dca8783b */ /* 0x000ee40000000200 */
[-C--:B----4-:R-:W-:Y:S08]  /*5910*/  HMMA.16816.F32.BF16 R4, R176, R184.reuse, R4 ;  /* 0x000000b8b004723c */ /* 0x090ff00000041804 */
[C---:B------:R-:W-:Y:S08]  /*5920*/  HMMA.16816.F32.BF16 R8, R192.reuse, R184, R8 ;  /* 0x000000b8c008723c */ /* 0x040ff00000041808 */
[-C--:B------:R-:W-:Y:S08]  /*5930*/  HMMA.16816.F32.BF16 R12, R192, R186.reuse, R12 ;  /* 0x000000bac00c723c */ /* 0x080ff0000004180c */
[C---:B------:R-:W-:Y:S01]  /*5940*/  HMMA.16816.F32.BF16 R16, R176.reuse, R186, R16 ;  /* 0x000000bab010723c */ /* 0x040fe20000041810 */
[----:B------:R-:W4:Y:S07]  /*5950*/  LDSM.16.M88.4 R184, [R220+0x27480] ;  /* 0x02748000dcb8783b */ /* 0x000f2e0000000200 */
[-C--:B------:R-:W-:Y:S08]  /*5960*/  HMMA.16816.F32.BF16 R20, R176, R188.reuse, R20 ;  /* 0x000000bcb014723c */ /* 0x080ff00000041814 */
[C---:B------:R-:W-:Y:S08]  /*5970*/  HMMA.16816.F32.BF16 R24, R192.reuse, R188, R24 ;  /* 0x000000bcc018723c */ /* 0x040ff00000041818 */
[-C--:B------:R-:W-:Y:S01]  /*5980*/  HMMA.16816.F32.BF16 R28, R192, R190.reuse, R28 ;  /* 0x000000bec01c723c */ /* 0x080fe2000004181c */
[----:B------:R-:W-:Y:S07]  /*5990*/  LDSM.16.MT88.4 R192, [R216+0x3880] ;  /* 0x00388000d8c0783b */ /* 0x000fee0000004200 */
[----:B------:R-:W-:Y:S01]  /*59a0*/  HMMA.16816.F32.BF16 R32, R176, R190, R32 ;  /* 0x000000beb020723c */ /* 0x000fe20000041820 */
[----:B------:R-:W3:Y:S05]  /*59b0*/  LDSM.16.MT88.4 R176, [R216+0x6880] ;  /* 0x00688000d8b0783b */ /* 0x000eea0000004200 */
[----:B------:R-:W-:Y:S02]  /*59c0*/  LDSM.16.MT88.4 R188, [R216+0x7080] ;  /* 0x00708000d8bc783b */ /* 0x000fe40000004200 */
[-C--:B-1----:R-:W-:Y:S08]  /*59d0*/  HMMA.16816.F32.BF16 R4, R172, R196.reuse, R4 ;  /* 0x000000c4ac04723c */ /* 0x082ff00000041804 */
[C---:B------:R-:W-:Y:S01]  /*59e0*/  HMMA.16816.F32.BF16 R8, R200.reuse, R196, R8 ;  /* 0x000000c4c808723c */ /* 0x040fe20000041808 */
[----:B------:R-:W1:Y:S07]  /*59f0*/  S2R R196, SR_CTAID.Y ;  /* 0x0000000000c47919 */ /* 0x000e6e0000002600 */
[-C--:B------:R-:W-:Y:S08]  /*5a00*/  HMMA.16816.F32.BF16 R12, R200, R198.reuse, R12 ;  /* 0x000000c6c80c723c */ /* 0x080ff0000004180c */
[C---:B------:R-:W-:Y:S08]  /*5a10*/  HMMA.16816.F32.BF16 R16, R172.reuse, R198, R16 ;  /* 0x000000c6ac10723c */ /* 0x040ff00000041810 */
[-C--:B--2---:R-:W-:Y:S08]  /*5a20*/  HMMA.16816.F32.BF16 R20, R172, R164.reuse, R20 ;  /* 0x000000a4ac14723c */ /* 0x084ff00000041814 */
[C---:B------:R-:W-:Y:S08]  /*5a30*/  HMMA.16816.F32.BF16 R24, R200.reuse, R164, R24 ;  /* 0x000000a4c818723c */ /* 0x040ff00000041818 */
[-C--:B------:R-:W-:Y:S08]  /*5a40*/  HMMA.16816.F32.BF16 R28, R200, R166.reuse, R28 ;  /* 0x000000a6c81c723c */ /* 0x080ff0000004181c */
[----:B------:R-:W-:Y:S01]  /*5a50*/  HMMA.16816.F32.BF16 R32, R172, R166, R32 ;  /* 0x000000a6ac20723c */ /* 0x000fe20000041820 */
[----:B------:R-:W-:Y:S05]  /*5a60*/  LDSM.16.MT88.4 R172, [R216+0x3080] ;  /* 0x00308000d8ac783b */ /* 0x000fea0000004200 */
[----:B------:R-:W2:Y:S02]  /*5a70*/  LDSM.16.M88.4 R164, [R219+0x26480] ;  /* 0x02648000dba4783b */ /* 0x000ea40000000200 */
[-C--:B---3--:R-:W-:Y:S08]  /*5a80*/  HMMA.16816.F32.BF16 R4, R168, R180.reuse, R4 ;  /* 0x000000b4a804723c */ /* 0x088ff00000041804 */
[C---:B----4-:R-:W-:Y:S08]  /*5a90*/  HMMA.16816.F32.BF16 R8, R184.reuse, R180, R8 ;  /* 0x000000b4b808723c */ /* 0x050ff00000041808 */
[-C--:B------:R-:W-:Y:S08]  /*5aa0*/  HMMA.16816.F32.BF16 R12, R184, R182.reuse, R12 ;  /* 0x000000b6b80c723c */ /* 0x080ff0000004180c */
[C---:B------:R-:W-:Y:S01]  /*5ab0*/  HMMA.16816.F32.BF16 R16, R168.reuse, R182, R16 ;  /* 0x000000b6a810723c */ /* 0x040fe20000041810 */
[----:B------:R-:W3:Y:S07]  /*5ac0*/  LDSM.16.M88.4 R180, [R219+0x27480] ;  /* 0x02748000dbb4783b */ /* 0x000eee0000000200 */
[-C--:B------:R-:W-:Y:S08]  /*5ad0*/  HMMA.16816.F32.BF16 R20, R168, R176.reuse, R20 ;  /* 0x000000b0a814723c */ /* 0x080ff00000041814 */
[C---:B------:R-:W-:Y:S08]  /*5ae0*/  HMMA.16816.F32.BF16 R24, R184.reuse, R176, R24 ;  /* 0x000000b0b818723c */ /* 0x040ff00000041818 */
[-C--:B------:R-:W-:Y:S01]  /*5af0*/  HMMA.16816.F32.BF16 R28, R184, R178.reuse, R28 ;  /* 0x000000b2b81c723c */ /* 0x080fe2000004181c */
[----:B------:R-:W4:Y:S07]  /*5b00*/  LDSM.16.M88.4 R184, [R217+0x26480] ;  /* 0x02648000d9b8783b */ /* 0x000f2e0000000200 */
[----:B------:R-:W-:Y:S01]  /*5b10*/  HMMA.16816.F32.BF16 R32, R168, R178, R32 ;  /* 0x000000b2a820723c */ /* 0x000fe20000041820 */
[----:B------:R-:W1:Y:S07]  /*5b20*/  LDSM.16.M88.4 R168, [R217+0x27480] ;  /* 0x02748000d9a8783b */ /* 0x000e6e0000000200 */
[-C--:B--2---:R-:W-:Y:S08]  /*5b30*/  HMMA.16816.F32.BF16 R4, R164, R172.reuse, R4 ;  /* 0x000000aca404723c */ /* 0x084ff00000041804 */
[C---:B---3--:R-:W-:Y:S08]  /*5b40*/  HMMA.16816.F32.BF16 R8, R180.reuse, R172, R8 ;  /* 0x000000acb408723c */ /* 0x048ff00000041808 */
[-C--:B------:R-:W-:Y:S08]  /*5b50*/  HMMA.16816.F32.BF16 R12, R180, R174.reuse, R12 ;  /* 0x000000aeb40c723c */ /* 0x080ff0000004180c */
[C---:B------:R-:W-:Y:S01]  /*5b60*/  HMMA.16816.F32.BF16 R16, R164.reuse, R174, R16 ;  /* 0x000000aea410723c */ /* 0x040fe20000041810 */
[----:B------:R-:W2:Y:S07]  /*5b70*/  LDSM.16.MT88.4 R172, [R216+0x7880] ;  /* 0x00788000d8ac783b */ /* 0x000eae0000004200 */
[-C--:B------:R-:W-:Y:S08]  /*5b80*/  HMMA.16816.F32.BF16 R20, R164, R188.reuse, R20 ;  /* 0x000000bca414723c */ /* 0x080ff00000041814 */
[C---:B------:R-:W-:Y:S07]  /*5b90*/  HMMA.16816.F32.BF16 R24, R180.reuse, R188, R24 ;  /* 0x000000bcb418723c */ /* 0x040fee0000041818 */
[----:B-1----:R-:W-:Y:S01]  /*5ba0*/  SHF.R.S32.HI R188, RZ, 0x1f, R196 ;  /* 0x0000001fffbc7819 */ /* 0x002fe200000114c4 */
[-C--:B------:R-:W-:Y:S01]  /*5bb0*/  HMMA.16816.F32.BF16 R28, R180, R190.reuse, R28 ;  /* 0x000000beb41c723c */ /* 0x080fe2000004181c */
[----:B------:R-:W-:Y:S07]  /*5bc0*/  LDSM.16.MT88.4 R180, [R0+0x27c80] ;  /* 0x027c800000b4783b */ /* 0x000fee0000004200 */
[----:B------:R-:W-:Y:S07]  /*5bd0*/  HMMA.16816.F32.BF16 R32, R164, R190, R32 ;  /* 0x000000bea420723c */ /* 0x000fee0000041820 */
[----:B------:R-:W-:Y:S01]  /*5be0*/  IMAD R164, R188, c[0x0][0x238], RZ ;  /* 0x00008e00bca47a24 */ /* 0x000fe200078e02ff */
[-C--:B----4-:R-:W-:Y:S01]  /*5bf0*/  HMMA.16816.F32.BF16 R4, R184, R192.reuse, R4 ;  /* 0x000000c0b804723c */ /* 0x090fe20000041804 */
[----:B------:R-:W-:Y:S01]  /*5c00*/  MOV R165, UR6 ;  /* 0x0000000600a57c02 */ /* 0x000fe20008000f00 */
[----:B------:R-:W-:Y:S03]  /*5c10*/  UIADD3 UR6, UR20, 0x1, URZ ;  /* 0x0000000114067890 */ /* 0x000fe6000fffe03f */
[C---:B------:R-:W-:Y:S01]  /*5c20*/  IMAD.WIDE.U32 R166, R196.reuse, c[0x0][0x238], R224 ;  /* 0x00008e00c4a67a25 */ /* 0x040fe200078e00e0 */
[----:B------:R-:W-:Y:S02]  /*5c30*/  USEL UR20, UR6, URZ, !UP2 ;  /* 0x0000003f06147287 */ /* 0x000fe4000d000000 */
[C---:B------:R-:W-:Y:S04]  /*5c40*/  HMMA.16816.F32.BF16 R8, R168.reuse, R192, R8 ;  /* 0x000000c0a808723c */ /* 0x040fe80000041808 */
[----:B------:R-:W-:Y:S04]  /*5c50*/  IMAD R164, R196, c[0x0][0x23c], R164 ;  /* 0x00008f00c4a47a24 */ /* 0x000fe800078e02a4 */
[-C--:B------:R-:W-:Y:S04]  /*5c60*/  HMMA.16816.F32.BF16 R12, R168, R194.reuse, R12 ;  /* 0x000000c2a80c723c */ /* 0x080fe8000004180c */
[----:B------:R-:W-:Y:S01]  /*5c70*/  IADD3 R167, R167, R164, RZ ;  /* 0x000000a4a7a77210 */ /* 0x000fe20007ffe0ff */
[----:B------:R-:W-:Y:S03]  /*5c80*/  IMAD.U32 R164, RZ, RZ, UR18 ;  /* 0x00000012ffa47e24 */ /* 0x000fe6000f8e00ff */
[C---:B------:R-:W-:Y:S04]  /*5c90*/  HMMA.16816.F32.BF16 R16, R184.reuse, R194, R16 ;  /* 0x000000c2b810723c */ /* 0x040fe80000041810 */
[----:B------:R-:W-:Y:S04]  /*5ca0*/  IMAD.WIDE.U32 R166, R164, c[0x0][0x240], R166 ;  /* 0x00009000a4a67a25 */ /* 0x000fe800078e00a6 */
[-C--:B--2---:R-:W-:Y:S04]  /*5cb0*/  HMMA.16816.F32.BF16 R20, R184, R172.reuse, R20 ;  /* 0x000000acb814723c */ /* 0x084fe80000041814 */
[----:B------:R-:W-:Y:S01]  /*5cc0*/  IADD3 R164, P1, R166, UR7, RZ ;  /* 0x00000007a6a47c10 */ /* 0x000fe2000ff3e0ff */
[----:B------:R-:W-:Y:S03]  /*5cd0*/  UIADD3 UR7, UR5, 0x1, URZ ;  /* 0x0000000105077890 */ /* 0x000fe6000fffe03f */
[C---:B------:R-:W-:Y:S01]  /*5ce0*/  HMMA.16816.F32.BF16 R24, R168.reuse, R172, R24 ;  /* 0x000000aca818723c */ /* 0x040fe20000041818 */
[----:B------:R-:W-:Y:S03]  /*5cf0*/  USEL UR5, UR7, URZ, !UP3 ;  /* 0x0000003f07057287 */ /* 0x000fe6000d800000 */
[----:B------:R-:W-:Y:S01]  /*5d00*/  IADD3.X R165, R167, UR4, R165, P1, !PT ;  /* 0x00000004a7a57c10 */ /* 0x000fe20008ffe4a5 */
[----:B------:R-:W-:Y:S01]  /*5d10*/  UIADD3 UR4, UR19, 0x1, URZ ;  /* 0x0000000113047890 */ /* 0x000fe2000fffe03f */
[C---:B------:R-:W-:Y:S02]  /*5d20*/  LEA R176, P1, R164.reuse, c[0x0][0x220], 0x2 ;  /* 0x00008800a4b07a11 */ /* 0x040fe400078210ff */
[-C--:B------:R-:W-:Y:S01]  /*5d30*/  HMMA.16816.F32.BF16 R28, R168, R174.reuse, R28 ;  /* 0x000000aea81c723c */ /* 0x080fe2000004181c */
[----:B------:R-:W-:Y:S01]  /*5d40*/  LDSM.16.MT88.4 R168, [R0+0x24c80] ;  /* 0x024c800000a8783b */ /* 0x000fe20000004200 */
[----:B------:R-:W-:Y:S02]  /*5d50*/  USEL UR19, UR4, URZ, !UP1 ;  /* 0x0000003f04137287 */ /* 0x000fe4000c800000 */
[----:B------:R-:W-:Y:S02]  /*5d60*/  LEA.HI.X R177, R164, c[0x0][0x224], R165, 0x2, P1 ;  /* 0x00008900a4b17a11 */ /* 0x000fe400008f14a5 */
[----:B------:R-:W-:Y:S01]  /*5d70*/  LDSM.16.MT88.4 R164, [R215+0x10880] ;  /* 0x01088000d7a4783b */ /* 0x000fe20000004200 */
[----:B------:R-:W-:Y:S01]  /*5d80*/  PLOP3.LUT P1, PT, PT, PT, UP0, 0x80, 0x0 ;  /* 0x000000000000781c */ /* 0x000fe20003f2f008 */
[----:B------:R-:W-:Y:S03]  /*5d90*/  HMMA.16816.F32.BF16 R32, R184, R174, R32 ;  /* 0x000000aeb820723c */ /* 0x000fe60000041820 */
[----:B------:R-:W-:Y:S05]  /*5da0*/  RED.E.ADD.F32.FTZ.RN.STRONG.GPU [R176.64], R4 ;  /* 0x00000004b000798e */ /* 0x000fea000c10e796 */
        /* <DEDUP_REMOVED lines=29> */
[----:B------:R-:W-:Y:S01]  /*5f80*/  RED.E.ADD.F32.FTZ.RN.STRONG.GPU [R176.64+0x5800], R26 ;  /* 0x0058001ab000798e */ /* 0x000fe2000c10e796 */
[-C--:B---3--:R-:W-:Y:S04]  /*5f90*/  HMMA.16816.F32.BF16 R108, R16, R8.reuse, R108 ;  /* 0x00000008106c723c */ /* 0x088fe8000004186c */
[----:B------:R-:W-:Y:S05]  /*5fa0*/  RED.E.ADD.F32.FTZ.RN.STRONG.GPU [R176.64+0x5c00], R27 ;  /* 0x005c001bb000798e */ /* 0x000fea000c10e796 */
[----:B------:R-:W2:Y:S05]  /*5fb0*/  LDSM.16.MT88.4 R24, [R215+0x12080] ;  /* 0x01208000d718783b */ /* 0x000eaa0000004200 */
[----:B------:R-:W-:Y:S01]  /*5fc0*/  RED.E.ADD.F32.FTZ.RN.STRONG.GPU [R176.64+0x6000], R32 ;  /* 0x00600020b000798e */ /* 0x000fe2000c10e796 */
[C---:B-1----:R-:W-:Y:S04]  /*5fd0*/  HMMA.16816.F32.BF16 R112, R20.reuse, R8, R112 ;  /* 0x000000081470723c */ /* 0x042fe80000041870 */
[----:B------:R-:W-:Y:S05]  /*5fe0*/  RED.E.ADD.F32.FTZ.RN.STRONG.GPU [R176.64+0x6400], R33 ;  /* 0x00640021b000798e */ /* 0x000fea000c10e796 */
[----:B------:R-:W-:Y:S01]  /*5ff0*/  RED.E.ADD.F32.FTZ.RN.STRONG.GPU [R176.64+0x6800], R34 ;  /* 0x00680022b000798e */ /* 0x000fe2000c10e796 */
[-C--:B------:R-:W-:Y:S04]  /*6000*/  HMMA.16816.F32.BF16 R116, R20, R10.reuse, R116 ;  /* 0x0000000a1474723c */ /* 0x080fe80000041874 */
[----:B------:R-:W-:Y:S04]  /*6010*/  RED.E.ADD.F32.FTZ.RN.STRONG.GPU [R176.64+0x6c00], R35 ;  /* 0x006c0023b000798e */ /* 0x000fe8000c10e796 */
[-C--:B------:R-:W-:Y:S01]  /*6020*/  HMMA.16816.F32.BF16 R120, R16, R10.reuse, R120 ;  /* 0x0000000a1078723c */ /* 0x080fe20000041878 */
[----:B------:R-:W1:Y:S05]  /*6030*/  LDSM.16.MT88.4 R32, [R211+0x24c80] ;  /* 0x024c8000d320783b */ /* 0x000e6a0000004200 */
[----:B------:R-:W-:Y:S02]  /*6040*/  RED.E.ADD.F32.FTZ.RN.STRONG.GPU [R176.64+0x7000], R28 ;  /* 0x0070001cb000798e */ /* 0x000fe4000c10e796 */
        /* <DEDUP_REMOVED lines=8> */
[----:B------:R-:W2:Y:S05]  /*60d0*/  LDSM.16.MT88.4 R28, [R211+0x26c80] ;  /* 0x026c8000d31c783b */ /* 0x000eaa0000004200 */
[----:B------:R-:W-:Y:S02]  /*60e0*/  LDSM.16.MT88.4 R176, [R211+0x27c80] ;  /* 0x027c8000d3b0783b */ /* 0x000fe40000004200 */
        /* <DEDUP_REMOVED lines=65> */
.L_x_1103:
[----:B------:R-:W-:Y:S01]  /*6500*/  MOV R0, c[0x0][0x338] ;  /* 0x0000ce0000007a02 */ /* 0x000fe20000000f00 */
[----:B------:R-:W2:Y:S01]  /*6510*/  S2UR UR4, SR_CTAID.X ;  /* 0x00000000000479c3 */ /* 0x000ea20000002500 */
[----:B------:R-:W-:Y:S01]  /*6520*/  ULDC UR5, c[0x0][0x358] ;  /* 0x0000d60000057ab9 */ /* 0x000fe20000000800 */
[----:B------:R-:W-:Y:S01]  /*6530*/  MOV R2, R196 ;  /* 0x000000c400027202 */ /* 0x000fe20000000f00 */
[----:B------:R-:W-:Y:S01]  /*6540*/  ULDC UR6, c[0x0][0x2f4] ;  /* 0x0000bd0000067ab9 */ /* 0x000fe20000000800 */
[----:B------:R-:W-:Y:S01]  /*6550*/  ISETP.NE.AND P0, PT, R0, 0x1, PT ;  /* 0x000000010000780c */ /* 0x000fe20003f05270 */
[----:B------:R-:W-:Y:S01]  /*6560*/  BAR.SYNC.DEFER_BLOCKING 0x1, 0x100 ;  /* 0x0044000000007b1d */ /* 0x000fe20000010000 */
[----:B------:R-:W-:Y:S01]  /*6570*/  MOV R189, R188 ;  /* 0x000000bc00bd7202 */ /* 0x000fe20000000f00 */
[----:B------:R-:W-:Y:S01]  /*6580*/  FMUL.FTZ R100, R100, c[0x0][0x298] ;  /* 0x0000a60064647a20 */ /* 0x000fe20000410000 */
[----:B------:R-:W-:Y:S01]  /*6590*/  MOV R188, R196 ;  /* 0x000000c400bc7202 */ /* 0x000fe20000000f00 */
[----:B------:R-:W-:-:S02]  /*65a0*/  FMUL.FTZ R101, R101, c[0x0][0x298] ;  /* 0x0000a60065657a20 */ /* 0x000fc40000410000 */
[----:B------:R-:W3:Y:S01]  /*65b0*/  S2R R0, SR_CTAID.Z ;  /* 0x0000000000007919 */ /* 0x000ee20000002700 */
[----:B------:R-:W-:Y:S01]  /*65c0*/  BSSY B0, `(.L_x_1107) ;  /* 0x0000058000007945 */ /* 0x000fe20003800000 */
[----:B------:R-:W-:Y:S02]  /*65d0*/  FMUL.FTZ R102, R102, c[0x0][0x298] ;  /* 0x0000a60066667a20 */ /* 0x000fe40000410000 */
[----:B------:R-:W-:Y:S02]  /*65e0*/  FMUL.FTZ R103, R103, c[0x0][0x298] ;  /* 0x0000a60067677a20 */ /* 0x000fe40000410000 */
[----:B------:R-:W-:-:S04]  /*65f0*/  @P0 IMAD.HI.U32 R3, R196, c[0x0][0x33c], RZ ;  /* 0x0000cf00c4030a27 */ /* 0x000fc800078e00ff */
[----:B------:R-:W-:Y:S01]  /*6600*/  FMUL.FTZ R104, R104, c[0x0][0x298] ;  /* 0x0000a60068687a20 */ /* 0x000fe20000410000 */
[----:B------:R-:W-:Y:S01]  /*6610*/  @P0 SHF.R.U32.HI R2, RZ, c[0x0][0x340], R3 ;  /* 0x0000d000ff020a19 */ /* 0x000fe20000011603 */
[----:B------:R-:W-:Y:S01]  /*6620*/  FMUL.FTZ R105, R105, c[0x0][0x298] ;  /* 0x0000a60069697a20 */ /* 0x000fe20000410000 */
[----:B--2---:R-:W-:Y:S01]  /*6630*/  UIMAD UR5, UR4, UR5, URZ ;  /* 0x00000005040572a4 */ /* 0x004fe2000f8e023f */
[----:B------:R-:W-:Y:S01]  /*6640*/  FMUL.FTZ R106, R106, c[0x0][0x298] ;  /* 0x0000a6006a6a7a20 */ /* 0x000fe20000410000 */
[----:B------:R-:W-:Y:S01]  /*6650*/  @P0 SHF.R.S32.HI R3, RZ, 0x1f, R2 ;  /* 0x0000001fff030819 */ /* 0x000fe20000011402 */
[----:B------:R-:W-:Y:S01]  /*6660*/  FMUL.FTZ R107, R107, c[0x0][0x298] ;  /* 0x0000a6006b6b7a20 */ /* 0x000fe20000410000 */
[----:B------:R-:W-:Y:S01]  /*6670*/  UIMAD UR6, UR5, UR6, URZ ;  /* 0x00000006050672a4 */ /* 0x000fe2000f8e023f */
[----:B------:R-:W-:Y:S01]  /*6680*/  @P0 MOV R188, R2 ;  /* 0x0000000200bc0202 */ /* 0x000fe20000000f00 */
[----:B------:R-:W-:Y:S01]  /*6690*/  FMUL.FTZ R108, R108, c[0x0][0x298] ;  /* 0x0000a6006c6c7a20 */ /* 0x000fe20000410000 */
[----:B------:R-:W-:Y:S01]  /*66a0*/  @P0 MOV R189, R3 ;  /* 0x0000000300bd0202 */ /* 0x000fe20000000f00 */
[----:B------:R-:W-:Y:S01]  /*66b0*/  USHF.R.S32.HI UR5, URZ, 0x1f, UR6 ;  /* 0x0000001f3f057899 */ /* 0x000fe20008011406 */
[----:B------:R-:W-:Y:S01]  /*66c0*/  IADD3 R2, -R2, RZ, RZ ;  /* 0x000000ff02027210 */ /* 0x000fe20007ffe1ff */
[----:B------:R-:W-:-:S02]  /*66d0*/  FMUL.FTZ R109, R109, c[0x0][0x298] ;  /* 0x0000a6006d6d7a20 */ /* 0x000fc40000410000 */
[----:B---3--:R-:W-:Y:S02]  /*66e0*/  IMAD R4, R0, c[0x0][0x2f4], RZ ;  /* 0x0000bd0000047a24 */ /* 0x008fe400078e02ff */
[----:B------:R-:W-:Y:S02]  /*66f0*/  FMUL.FTZ R110, R110, c[0x0][0x298] ;  /* 0x0000a6006e6e7a20 */ /* 0x000fe40000410000 */
[----:B------:R-:W-:Y:S01]  /*6700*/  FMUL.FTZ R111, R111, c[0x0][0x298] ;  /* 0x0000a6006f6f7a20 */ /* 0x000fe20000410000 */
[--C-:B------:R-:W-:Y:S01]  /*6710*/  SHF.R.S32.HI R5, RZ, 0x1f, R4.reuse ;  /* 0x0000001fff057819 */ /* 0x100fe20000011404 */
[----:B------:R-:W-:Y:S01]  /*6720*/  FMUL.FTZ R112, R112, c[0x0][0x298] ;  /* 0x0000a60070707a20 */ /* 0x000fe20000410000 */
[----:B------:R-:W-:Y:S01]  /*6730*/  IADD3 R4, P1, P0, R188, UR6, R4 ;  /* 0x00000006bc047c10 */ /* 0x000fe2000f83e004 */
[----:B------:R-:W-:Y:S02]  /*6740*/  FMUL.FTZ R113, R113, c[0x0][0x298] ;  /* 0x0000a60071717a20 */ /* 0x000fe40000410000 */
[----:B------:R-:W-:Y:S01]  /*6750*/  FMUL.FTZ R114, R114, c[0x0][0x298] ;  /* 0x0000a60072727a20 */ /* 0x000fe20000410000 */
[----:B------:R-:W-:Y:S01]  /*6760*/  IADD3.X R5, R189, UR5, R5, P1, P0 ;  /* 0x00000005bd057c10 */ /* 0x000fe20008fe0405 */
[----:B------:R-:W-:Y:S01]  /*6770*/  FMUL.FTZ R115, R115, c[0x0][0x298] ;  /* 0x0000a60073737a20 */ /* 0x000fe20000410000 */
[----:B------:R-:W-:Y:S01]  /*6780*/  ISETP.NE.AND P1, PT, R224, RZ, PT ;  /* 0x000000ffe000720c */ /* 0x000fe20003f25270 */
[----:B------:R-:W-:Y:S01]  /*6790*/  FMUL.FTZ R128, R128, c[0x0][0x298] ;  /* 0x0000a60080807a20 */ /* 0x000fe20000410000 */
[C---:B------:R-:W-:Y:S01]  /*67a0*/  SHF.L.U32 R3, R4.reuse, 0x2, RZ ;  /* 0x0000000204037819 */ /* 0x040fe200000006ff */
[----:B------:R-:W-:Y:S01]  /*67b0*/  FMUL.FTZ R129, R129, c[0x0][0x298] ;  /* 0x0000a60081817a20 */ /* 0x000fe20000410000 */
[----:B------:R-:W-:Y:S01]  /*67c0*/  SHF.L.U64.HI R4, R4, 0x2, R5 ;  /* 0x0000000204047819 */ /* 0x000fe20000010205 */
[----:B------:R-:W-:Y:S01]  /*67d0*/  FMUL.FTZ R130, R130, c[0x0][0x298] ;  /* 0x0000a60082827a20 */ /* 0x000fe20000410000 */
[----:B------:R-:W-:Y:S01]  /*67e0*/  IADD3 R6, P0, R3, c[0x0][0x350], RZ ;  /* 0x0000d40003067a10 */ /* 0x000fe20007f1e0ff */
[----:B------:R-:W-:-:S02]  /*67f0*/  FMUL.FTZ R131, R131, c[0x0][0x298] ;  /* 0x0000a60083837a20 */ /* 0x000fc40000410000 */
[----:B------:R-:W-:Y:S01]  /*6800*/  FMUL.FTZ R124, R124, c[0x0][0x298] ;  /* 0x0000a6007c7c7a20 */ /* 0x000fe20000410000 */
[----:B------:R-:W-:Y:S01]  /*6810*/  IADD3.X R7, R4, c[0x0][0x354], RZ, P0, !PT ;  /* 0x0000d50004077a10 */ /* 0x000fe200007fe4ff */
        /* <DEDUP_REMOVED lines=43> */
[----:B------:R-:W-:Y:S01]  /*6ad0*/  IMAD R5, R2, c[0x0][0x338], R196 ;  /* 0x0000ce0002057a24 */ /* 0x000fe200078e02c4 */
[----:B------:R-:W-:Y:S05]  /*6ae0*/  @P1 BRA `(.L_x_1108) ;  /* 0x0000005000001947 */ /* 0x000fea0003800000 */
.L_x_1109:
[----:B------:R-:W2:Y:S01]  /*6af0*/  LDG.E.STRONG.GPU R2, [R6.64] ;  /* 0x0000001606027981 */ /* 0x000ea2000c1ef900 */
[----:B------:R-:W-:Y:S01]  /*6b00*/  YIELD ;  /* 0x0000000000007946 */ /* 0x000fe20003800000 */
[----:B--2---:R-:W-:Y:S01]  /*6b10*/  ISETP.NE.AND P0, PT, R2, R5, PT ;  /* 0x000000050200720c */ /* 0x004fe20003f05270 */
[----:B------:R-:W-:-:S12]  /*6b20*/  CCTL.IVALL ;  /* 0x00000000ff00798f */ /* 0x000fd80002000000 */
[----:B------:R-:W-:Y:S05]  /*6b30*/  @P0 BRA `(.L_x_1109) ;  /* 0xffffffb000000947 */ /* 0x000fea000383ffff */
.L_x_1108:
[----:B------:R-:W-:Y:S05]  /*6b40*/  BSYNC B0 ;  /* 0x0000000000007941 */ /* 0x000fea0003800000 */
.L_x_1107:
[----:B------:R-:W-:Y:S01]  /*6b50*/  MOV R9, 0xffffffff ;  /* 0xffffffff00097802 */ /* 0x000fe20000000f00 */
[----:B------:R-:W-:Y:S05]  /*6b60*/  BRA.CONV ~URZ, `(.L_x_1110) ;  /* 0x000000237f007947 */ /* 0x000fea000b800000 */
[----:B------:R-:W-:Y:S02]  /*6b70*/  MOV R2, 0x6b90 ;  /* 0x00006b9000027802 */ /* 0x000fe40000000f00 */
[----:B-1----:R-:W-:Y:S05]  /*6b80*/  CALL.REL.NOINC `($__internal_6_$__cuda_sm70_warpsync) ;  /* 0x00000cc000007944 */ /* 0x002fea0003c00000 */
.L_x_1110:
[----:B------:R-:W-:Y:S01]  /*6b90*/  USHF.L.U32 UR6, UR4, 0xe, URZ ;  /* 0x0000000e04067899 */ /* 0x000fe2000800063f */
[----:B------:R-:W-:Y:S01]  /*6ba0*/  IMAD R8, R189, c[0x0][0x328], RZ ;  /* 0x0000ca00bd087a24 */ /* 0x000fe200078e02ff */
[----:B------:R-:W-:Y:S01]  /*6bb0*/  MOV R2, UR18 ;  /* 0x0000001200027c02 */ /* 0x000fe20008000f00 */
[----:B------:R-:W-:-:S06]  /*6bc0*/  NOP ;  /* 0x0000000000007918 */ /* 0x000fcc0000000000 */
[----:B------:R-:W-:Y:S01]  /*6bd0*/  USHF.R.S32.HI UR5, URZ, 0x1f, UR6 ;  /* 0x0000001f3f057899 */ /* 0x000fe20008011406 */
[----:B------:R-:W-:Y:S01]  /*6be0*/  IADD3 R10, P0, R224, UR6, RZ ;  /* 0x00000006e00a7c10 */ /* 0x000fe2000ff1e0ff */
[----:B------:R-:W-:Y:S01]  /*6bf0*/  IMAD R12, R188, c[0x0][0x32c], R8 ;  /* 0x0000cb00bc0c7a24 */ /* 0x000fe200078e0208 */
[----:B------:R-:W-:-:S03]  /*6c00*/  SHF.R.S32.HI R8, RZ, 0x1f, R2 ;  /* 0x0000001fff087819 */ /* 0x000fc60000011402 */
[----:B------:R-:W-:Y:S02]  /*6c10*/  LEA.HI.X.SX32 R11, R224, UR5, 0x1, P0 ;  /* 0x00000005e00b7c11 */ /* 0x000fe400080f0eff */
[----:B------:R-:W-:-:S03]  /*6c20*/  IMAD R2, R8, c[0x0][0x330], RZ ;  /* 0x0000cc0008027a24 */ /* 0x000fc600078e02ff */
[----:B------:R-:W-:-:S04]  /*6c30*/  IMAD.WIDE.U32 R14, R188, c[0x0][0x328], R10 ;  /* 0x0000ca00bc0e7a25 */ /* 0x000fc800078e000a */
[----:B------:R-:W-:Y:S01]  /*6c40*/  IMAD R2, R0, c[0x0][0x334], R2 ;  /* 0x0000cd0000027a24 */ /* 0x000fe200078e0202 */
[----:B-1----:R-:W-:Y:S02]  /*6c50*/  IADD3 R13, R15, R12, RZ ;  /* 0x0000000c0f0d7210 */ /* 0x002fe40007ffe0ff */
[----:B------:R-:W-:-:S05]  /*6c60*/  MOV R12, R14 ;  /* 0x0000000e000c7202 */ /* 0x000fca0000000f00 */
        /* <DEDUP_REMOVED lines=70> */
[----:B-1----:R-:W-:Y:S05]  /*70d0*/  CALL.REL.NOINC `($__internal_6_$__cuda_sm70_warpsync) ;  /* 0x0000077000007944 */ /* 0x002fea0003c00000 */
.L_x_1111:
        /* <DEDUP_REMOVED lines=12> */
.L_x_1113:
[----:B------:R-:W-:Y:S05]  /*71a0*/  BSYNC B0 ;  /* 0x0000000000007941 */ /* 0x000fea0003800000 */
.L_x_1112:
[----:B--2---:R-:W-:Y:S01]  /*71b0*/  IADD3 R6, P0, R3, c[0x0][0x348], RZ ;  /* 0x0000d20003067a10 */ /* 0x004fe20007f1e0ff */
[----:B------:R-:W-:Y:S03]  /*71c0*/  BSSY B0, `(.L_x_1114) ;  /* 0x0000008000007945 */ /* 0x000fe60003800000 */
[----:B------:R-:W-:Y:S01]  /*71d0*/  IADD3.X R7, R4, c[0x0][0x34c], RZ, P0, !PT ;  /* 0x0000d30004077a10 */ /* 0x000fe200007fe4ff */
[----:B------:R-:W-:Y:S05]  /*71e0*/  @P1 BRA `(.L_x_1115) ;  /* 0x0000005000001947 */ /* 0x000fea0003800000 */
.L_x_1116:
[----:B------:R-:W2:Y:S01]  /*71f0*/  LDG.E.STRONG.GPU R2, [R6.64] ;  /* 0x0000001606027981 */ /* 0x000ea2000c1ef900 */
[----:B------:R-:W-:Y:S01]  /*7200*/  YIELD ;  /* 0x0000000000007946 */ /* 0x000fe20003800000 */
[----:B--2---:R-:W-:Y:S01]  /*7210*/  ISETP.NE.AND P0, PT, R2, R5, PT ;  /* 0x000000050200720c */ /* 0x004fe20003f05270 */
[----:B------:R-:W-:-:S12]  /*7220*/  CCTL.IVALL ;  /* 0x00000000ff00798f */ /* 0x000fd80002000000 */
[----:B------:R-:W-:Y:S05]  /*7230*/  @P0 BRA `(.L_x_1116) ;  /* 0xffffffb000000947 */ /* 0x000fea000383ffff */
.L_x_1115:
[----:B------:R-:W-:Y:S05]  /*7240*/  BSYNC B0 ;  /* 0x0000000000007941 */ /* 0x000fea0003800000 */
.L_x_1114:
[----:B------:R-:W-:Y:S05]  /*7250*/  BRA.CONV ~URZ, `(.L_x_1117) ;  /* 0x000000237f007947 */ /* 0x000fea000b800000 */
[----:B------:R-:W-:Y:S02]  /*7260*/  MOV R2, 0x7280 ;  /* 0x0000728000027802 */ /* 0x000fe40000000f00 */
[----:B-1----:R-:W-:Y:S05]  /*7270*/  CALL.REL.NOINC `($__internal_6_$__cuda_sm70_warpsync) ;  /* 0x000005d000007944 */ /* 0x002fea0003c00000 */
.L_x_1117:
        /* <DEDUP_REMOVED lines=8> */
[----:B------:R-:W-:Y:S02]  /*7300*/  IADD3 R3, R5, R2, RZ ;  /* 0x0000000205037210 */ /* 0x000fe40007ffe0ff */
        /* <DEDUP_REMOVED lines=71> */
[----:B-12---:R-:W-:Y:S05]  /*7780*/  CALL.REL.NOINC `($__internal_6_$__cuda_sm70_warpsync) ;  /* 0x000000c000007944 */ /* 0x006fea0003c00000 */
.L_x_1118:
        /* <DEDUP_REMOVED lines=12> */
        .weak           $__internal_6_$__cuda_sm70_warpsync
        .type           $__internal_6_$__cuda_sm70_warpsync,@function
        .size           $__internal_6_$__cuda_sm70_warpsync,(.L_x_2319 - $__internal_6_$__cuda_sm70_warpsync)
$__internal_6_$__cuda_sm70_warpsync:
[----:B------:R-:W-:Y:S01]  /*7850*/  MOV R12, R2 ;  /* 0x00000002000c7202 */ /* 0x000fe20000000f00 */
[----:B------:R-:W-:Y:S04]  /*7860*/  WARPSYNC R9 ;  /* 0x0000000900007348 */ /* 0x000fe80003800000 */
[----:B------:R-:W-:-:S04]  /*7870*/  MOV R13, 0x0 ;  /* 0x00000000000d7802 */ /* 0x000fc80000000f00 */
[----:B------:R-:W-:Y:S05]  /*7880*/  RET.REL.NODEC R12 `(_ZN7cutlass13device_kernelIN5flash19enable_sm80_to_sm89INS1_16FlashAttnBwdSm80INS1_25CollectiveMainloopBwdSm80ILi2ELi2EN4cute5tupleIJNS5_1CILi64EEENS7_ILi128EEES9_EEENS_10bfloat16_tEfNS_4arch4Sm80ELb0ELb0ELb1ELb0ELb1ELb0ELb0ELb0ELi2ELi2ELi2ELi2ELb0EEENS1_24CollectiveEpilogueBwdGQAISA_fSD_Li256ELb0ELb1EEENS1_19SingleTileSchedulerILb0ELb0ELb0ELi128EEEEEEEEEvNT_6ParamsE) ;  /* 0xffff87700c007950 */ /* 0x000fea0003c3ffff */
.L_x_1119:
        /* <DEDUP_REMOVED lines=15> */
.L_x_2319:


//--------------------- .text._ZN7cutlass13device_kernelIN5flash19enable_sm80_to_sm89INS1_16FlashAttnBwdSm80INS1_25CollectiveMainloopBwdSm80ILi2ELi2EN4cute5tupleIJNS5_1CILi64EEENS7_ILi128EEES9_EEENS_10bfloat16_tEfNS_4arch4Sm80ELb0ELb0ELb1ELb1ELb0ELb0ELb0ELb0ELi2ELi2ELi2ELi2ELb0EEENS1_21CollectiveEpilogueBwdISA_SB_SD_Li256ELb1ELb0ELi4EEENS1_19SingleTileSchedulerILb1ELb0ELb0ELi128EEEEEEEEEvNT_6ParamsE --------------------------
	.section	.text._ZN7cutlass13device_kernelIN5flash19enable_sm80_to_sm89INS1_16FlashAttnBwdSm80INS1_25CollectiveMainloopBwdSm80ILi2ELi2EN4cute5tupleIJNS5_1CILi64EEENS7_ILi128EEES9_EEENS_10bfloat16_tEfNS_4arch4Sm80ELb0ELb0ELb1ELb1ELb0ELb0ELb0ELb0ELi2ELi2ELi2ELi2ELb0EEENS1_21CollectiveEpilogueBwdISA_SB_SD_Li256ELb1ELb0ELi4EEENS1_19SingleTileSchedulerILb1ELb0ELb0ELi128EEEEEEEEEvNT_6ParamsE,"ax",@progbits
	.sectioninfo	@"SHI_REGISTERS=255"
	.align	128
.text._ZN7cutlass13device_kernelIN5flash19enable_sm80_to_sm89INS1_16FlashAttnBwdSm80INS1_25CollectiveMainloopBwdSm80ILi2ELi2EN4cute5tupleIJNS5_1CILi64EEENS7_ILi128EEES9_EEENS_10bfloat16_tEfNS_4arch4Sm80ELb0ELb0ELb1ELb1ELb0ELb0ELb0ELb0ELi2ELi2ELi2ELi2ELb0EEENS1_21CollectiveEpilogueBwdISA_SB_SD_Li256ELb1ELb0ELi4EEENS1_19SingleTileSchedulerILb1ELb0ELb0ELi128EEEEEEEEEvNT_6ParamsE:
        .type           _ZN7cutlass13device_kernelIN5flash19enable_sm80_to_sm89INS1_16FlashAttnBwdSm80INS1_25CollectiveMainloopBwdSm80ILi2ELi2EN4cute5tupleIJNS5_1CILi64EEENS7_ILi128EEES9_EEENS_10bfloat16_tEfNS_4arch4Sm80ELb0ELb0ELb1ELb1ELb0ELb0ELb0ELb0ELi2ELi2ELi2ELi2ELb0EEENS1_21CollectiveEpilogueBwdISA_SB_SD_Li256ELb1ELb0ELi4EEENS1_19SingleTileSchedulerILb1ELb0ELb0ELi128EEEEEEEEEvNT_6ParamsE,@function
        .size           _ZN7cutlass13device_kernelIN5flash19enable_sm80_to_sm89INS1_16FlashAttnBwdSm80INS1_25CollectiveMainloopBwdSm80ILi2ELi2EN4cute5tupleIJNS5_1CILi64EEENS7_ILi128EEES9_EEENS_10bfloat16_tEfNS_4arch4Sm80ELb0ELb0ELb1ELb1ELb0ELb0ELb0ELb0ELi2ELi2ELi2ELi2ELb0EEENS1_21CollectiveEpilogueBwdISA_SB_SD_Li256ELb1ELb0ELi4EEENS1_19SingleTileSchedulerILb1ELb0ELb0ELi128EEEEEEEEEvNT_6ParamsE,(.L_x_2321 - _ZN7cutlass13device_kernelIN5flash19enable_sm80_to_sm89INS1_16FlashAttnBwdSm80INS1_25CollectiveMainloopBwdSm80ILi2ELi2EN4cute5tupleIJNS5_1CILi64EEENS7_ILi128EEES9_EEENS_10bfloat16_tEfNS_4arch4Sm80ELb0ELb0ELb1ELb1ELb0ELb0ELb0ELb0ELi2ELi2ELi2ELi2ELb0EEENS1_21CollectiveEpilogueBwdISA_SB_SD_Li256ELb1ELb0ELi4EEENS1_19SingleTileSchedulerILb1ELb0ELb0ELi128EEEEEEEEEvNT_6ParamsE)
        .other          _ZN7cutlass13device_kernelIN5flash19enable_sm80_to_sm89INS1_16FlashAttnBwdSm80INS1_25CollectiveMainloopBwdSm80ILi2ELi2EN4cute5tupleIJNS5_1CILi64EEENS7_ILi128EEES9_EEENS_10bfloat16_tEfNS_4arch4Sm80ELb0ELb0ELb1ELb1ELb0ELb0ELb0ELb0ELi2ELi2ELi2ELi2ELb0EEENS1_21CollectiveEpilogueBwdISA_SB_SD_Li256ELb1ELb0ELi4EEENS1_19SingleTileSchedulerILb1ELb0ELb0ELi128EEEEEEEEEvNT_6ParamsE,@"STO_CUDA_ENTRY STV_DEFAULT"
_ZN7cutlass13device_kernelIN5flash19enable_sm80_to_sm89INS1_16FlashAttnBwdSm80INS1_25CollectiveMainloopBwdSm80ILi2ELi2EN4cute5tupleIJNS5_1CILi64EEENS7_ILi128EEES9_EEENS_10bfloat16_tEfNS_4arch4Sm80ELb0ELb0ELb1ELb1ELb0ELb0ELb0ELb0ELi2ELi2ELi2ELi2ELb0EEENS1_21CollectiveEpilogueBwdISA_SB_SD_Li256ELb1ELb0ELi4EEENS1_19SingleTileSchedulerILb1ELb0ELb0ELi128EEEEEEEEEvNT_6ParamsE:
        /* <DEDUP_REMOVED lines=18> */
.L_x_1121:
        /* <DEDUP_REMOVED lines=8> */
.L_x_1123:
[----:B------:R-:W-:Y:S02]  /*01a0*/  MOV R0, c[0x0][0x3a4] ;  /* 0x0000e90000007a02 */ /* 0x000fe40000000f00 */
.L_x_1122:
[----:B-1----:R-:W-:-:S05]  /*01b0*/  IMAD.SHL.U32 R2, R101, 0x80, RZ ;  /* 0x0000008065027824 */ /* 0x002fca00078e00ff */
[----:B-----5:R-:W-:-:S04]  /*01c0*/  ISETP.GE.AND P0, PT, R2, R0, PT ;  /* 0x000000000200720c */ /* 0x020fc80003f06270 */
[----:B------:R-:W-:-:S05]  /*01d0*/  SEL R0, R5, 0xffffffff, !P0 ;  /* 0xffffffff05007807 */ /* 0x000fca0004000000 */
[----:B------:R1:W-:Y:S01]  /*01e0*/  STL [R1+0x38], R0 ;  /* 0x0000380001007387 */ /* 0x0003e20000100800 */
[----:B------:R-:W-:Y:S05]  /*01f0*/  BRA `(.L_x_1124) ;  /* 0x0000012000007947 */ /* 0x000fea0003800000 */
.L_x_1120:
[----:B---34-:R-:W-:-:S04]  /*0200*/  ISETP.NE.U32.AND P0, PT, RZ, c[0x0][0x3c0], PT ;  /* 0x0000f000ff007a0c */ /* 0x018fc80003f05070 */
[----:B------:R-:W-:-:S13]  /*0210*/  ISETP.NE.AND.EX P0, PT, RZ, c[0x0][0x3c4], PT, P0 ;  /* 0x0000f100ff007a0c */ /* 0x000fda0003f05300 */
[----:B------:R-:W-:Y:S05]  /*0220*/  @!P0 BRA `(.L_x_1125) ;  /* 0x0000002000008947 */ /* 0x000fea0003800000 */
[----:B------:R1:W5:Y:S01]  /*0230*/  LDG.E R0, [R2.64] ;  /* 0x0000001002007981 */ /* 0x000362000c1e1900 */
[----:B------:R-:W-:Y:S05]  /*0240*/  BRA `(.L_x_1126) ;  /* 0x0000009000007947 */ /* 0x000fea0003800000 */
.L_x_1125:
        /* <DEDUP_REMOVED lines=8> */
.L_x_1127:
[----:B------:R-:W-:Y:S02]  /*02d0*/  MOV R0, c[0x0][0x3a4] ;  /* 0x0000e90000007a02 */ /* 0x000fe40000000f00 */
.L_x_1126:
[----:B-1----:R-:W-:-:S05]  /*02e0*/  IMAD.SHL.U32 R2, R101, 0x80, RZ ;  /* 0x0000008065027824 */ /* 0x002fca00078e00ff */
[----:B-----5:R-:W-:-:S04]  /*02f0*/  ISETP.GE.AND P0, PT, R2, R0, PT ;  /* 0x000000000200720c */ /* 0x020fc80003f06270 */
[----:B------:R-:W-:-:S05]  /*0300*/  SEL R0, R5, 0xffffffff, !P0 ;  /* 0xffffffff05007807 */ /* 0x000fca0004000000 */
[----:B------:R1:W-:Y:S04]  /*0310*/  STL [R1+0x38], R0 ;  /* 0x0000380001007387 */ /* 0x0003e80000100800 */
.L_x_1124:
[----:B------:R-:W2:Y:S02]  /*0320*/  LDL R105, [R1+0x38] ;  /* 0x0000380001697983 */ /* 0x000ea40000100800 */
[----:B--2---:R-:W-:-:S13]  /*0330*/  ISETP.GE.AND P0, PT, R105, RZ, PT ;  /* 0x000000ff6900720c */ /* 0x004fda0003f06270 */
        /* <DEDUP_REMOVED lines=8> */
[----:B-1----:R-:W2:Y:S01]  /*03c0*/  @P2 LDG.E R0, [R6.64] ;  /* 0x0000001006002981 */ /* 0x002ea2000c1e1900 */
[----:B------:R-:W-:-:S03]  /*03d0*/  ISETP.NE.AND.EX P4, PT, RZ, c[0x0][0x2d4], PT, P4 ;  /* 0x0000b500ff007a0c */ /* 0x000fc60003f85340 */
[----:B------:R-:W3:Y:S01]  /*03e0*/  @P0 LDG.E R2, [R2.64] ;  /* 0x0000001002020981 */ /* 0x000ee2000c1e1900 */
[----:B------:R-:W-:Y:S01]  /*03f0*/  CS2R R14, SRZ ;  /* 0x00000000000e7805 */ /* 0x000fe2000001ff00 */
[----:B------:R-:W-:-:S05]  /*0400*/  IMAD.WIDE R4, R105, R9, c[0x0][0x2d0] ;  /* 0x0000b40069047625 */ /* 0x000fca00078e0209 */
[----:B------:R1:W5:Y:S04]  /*0410*/  @P2 LDG.E R14, [R6.64] ;  /* 0x00000010060e2981 */ /* 0x000368000c1e1900 */
[----:B------:R1:W5:Y:S01]  /*0420*/  @P4 LDG.E R15, [R4.64] ;  /* 0x00000010040f4981 */ /* 0x000362000c1e1900 */
[----:B------:R-:W-:Y:S01]  /*0430*/  ULDC UR14, c[0x0][0x168] ;  /* 0x00005a00000e7ab9 */ /* 0x000fe20000000800 */
[----:B------:R-:W-:Y:S02]  /*0440*/  IMAD.MOV.U32 R8, RZ, RZ, RZ ;  /* 0x000000ffff087224 */ /* 0x000fe400078e00ff */
[----:B------:R-:W-:Y:S02]  /*0450*/  IMAD.MOV.U32 R13, RZ, RZ, c[0x0][0x198] ;  /* 0x00006600ff0d7624 */ /* 0x000fe400078e00ff */
[----:B--2---:R-:W-:Y:S01]  /*0460*/  @P2 IMAD R0, R105, 0x40, R0 ;  /* 0x0000004069002824 */ /* 0x004fe200078e0200 */
[----:B---3--:R2:W3:Y:S04]  /*0470*/  @P0 R2UR UR14, R2 ;  /* 0x00000000020e03c2 */ /* 0x0084e800000e0000 */
[----:B--2---:R-:W-:-:S04]  /*0480*/  @P2 SHF.R.S32.HI R2, RZ, 0x1f, R0 ;  /* 0x0000001fff022819 */ /* 0x004fc80000011400 */
[----:B------:R-:W-:-:S04]  /*0490*/  @P2 LEA.HI R0, R2, R0, RZ, 0x6 ;  /* 0x0000000002002211 */ /* 0x000fc800078f30ff */
[----:B------:R-:W-:Y:S01]  /*04a0*/  @P2 LOP3.LUT R8, R0, 0xffffffc0, RZ, 0xc0, !PT ;  /* 0xffffffc000082812 */ /* 0x000fe200078ec0ff */
[----:B------:R-:W-:Y:S05]  /*04b0*/  @P0 BRA `(.L_x_1128) ;  /* 0x0000006000000947 */ /* 0x000fea0003800000 */
[----:B-1-3--:R-:W-:Y:S05]  /*04c0*/  @!P2 BRA `(.L_x_1128) ;  /* 0x000000500000a947 */ /* 0x00afea0003800000 */
[----:B------:R-:W2:Y:S04]  /*04d0*/  LDG.E R2, [R6.64] ;  /* 0x0000001006027981 */ /* 0x000ea8000c1e1900 */
[----:B------:R-:W3:Y:S01]  /*04e0*/  LDG.E R0, [R6.64+0x4] ;  /* 0x0000041006007981 */ /* 0x000ee2000c1e1900 */
[----:B--2---:R-:W1:Y:S08]  /*04f0*/  R2UR UR14, R2 ;  /* 0x00000000020e73c2 */ /* 0x004e7000000e0000 */
[----:B---3--:R-:W1:Y:S02]  /*0500*/  R2UR UR4, R0 ;  /* 0x00000000000473c2 */ /* 0x008e6400000e0000 */
[----:B-1----:R-:W-:-:S06]  /*0510*/  UIADD3 UR14, -UR14, UR4, URZ ;  /* 0x000000040e0e7290 */ /* 0x002fcc000fffe13f */
.L_x_1128:
[----:B-1-3--:R-:W-:-:S04]  /*0520*/  ISETP.NE.U32.AND P0, PT, RZ, c[0x0][0x2e0], PT ;  /* 0x0000b800ff007a0c */ /* 0x00afc80003f05070 */
[----:B------:R-:W-:-:S13]  /*0530*/  ISETP.NE.AND.EX P0, PT, RZ, c[0x0][0x2e4], PT, P0 ;  /* 0x0000b900ff007a0c */ /* 0x000fda0003f05300 */
[----:B------:R-:W-:Y:S05]  /*0540*/  @!P0 BRA `(.L_x_1129) ;  /* 0x0000003000008947 */ /* 0x000fea0003800000 */
[----:B------:R-:W-:-:S05]  /*0550*/  IMAD.WIDE R2, R105, R9, c[0x0][0x2e0] ;  /* 0x0000b80069027625 */ /* 0x000fca00078e0209 */
[----:B------:R1:W5:Y:S01]  /*0560*/  LDG.E R13, [R2.64] ;  /* 0x00000010020d7981 */ /* 0x000362000c1e1900 */
[----:B------:R-:W-:Y:S05]  /*0570*/  BRA `(.L_x_1130) ;  /* 0x0000004000007947 */ /* 0x000fea0003800000 */
.L_x_1129:
[----:B------:R-:W-:Y:S05]  /*0580*/  @!P4 BRA `(.L_x_1130) ;  /* 0x000000300000c947 */ /* 0x000fea0003800000 */
[----:B------:R-:W2:Y:S04]  /*0590*/  LDG.E R0, [R4.64] ;  /* 0x0000001004007981 */ /* 0x000ea8000c1e1900 */
[----:B------:R-:W2:Y:S02]  /*05a0*/  LDG.E R2, [R4.64+0x4] ;  /* 0x0000041004027981 */ /* 0x000ea4000c1e1900 */
[----:B--2---:R-:W-:Y:S02]  /*05b0*/  IADD3 R13, -R0, R2, RZ ;  /* 0x00000002000d7210 */ /* 0x004fe40007ffe1ff */
.L_x_1130:
[----:B------:R-:W-:Y:S01]  /*05c0*/  UISETP.GE.AND UP0, UPT, UR14, 0x1, UPT ;  /* 0x000000010e00788c */ /* 0x000fe2000bf06270 */
[----:B------:R-:W-:Y:S01]  /*05d0*/  PLOP3.LUT P0, PT, PT, PT, PT, 0x80, 0x0 ;  /* 0x000000000000781c */ /* 0x000fe20003f0f070 */
[----:B------:R-:W-:Y:S01]  /*05e0*/  CS2R R10, SRZ ;  /* 0x00000000000a7805 */ /* 0x000fe2000001ff00 */
[----:B------:R-:W-:Y:S01]  /*05f0*/  IMAD.MOV.U32 R150, RZ, RZ, RZ ;  /* 0x000000ffff967224 */ /* 0x000fe200078e00ff */
[----:B------:R-:W-:Y:S01]  /*0600*/  CS2R R154, SRZ ;  /* 0x00000000009a7805 */ /* 0x000fe2000001ff00 */
[----:B------:R-:W-:Y:S01]  /*0610*/  IMAD.MOV.U32 R148, RZ, RZ, RZ ;  /* 0x000000ffff947224 */ /* 0x000fe200078e00ff */
[----:B------:R-:W-:Y:S01]  /*0620*/  PLOP3.LUT P1, PT, PT, PT, UP0, 0x80, 0x0 ;  /* 0x000000000000781c */ /* 0x000fe20003f2f008 */
[----:B------:R-:W-:Y:S01]  /*0630*/  CS2R R152, SRZ ;  /* 0x0000000000987805 */ /* 0x000fe2000001ff00 */
[----:B------:R-:W-:Y:S01]  /*0640*/  CS2R R158, SRZ ;  /* 0x00000000009e7805 */ /* 0x000fe2000001ff00 */
[----:B------:R-:W-:Y:S01]  /*0650*/  CS2R R156, SRZ ;  /* 0x00000000009c7805 */ /* 0x000fe2000001ff00 */
[----:B------:R-:W-:Y:S01]  /*0660*/  CS2R R162, SRZ ;  /* 0x0000000000a27805 */ /* 0x000fe2000001ff00 */
[----:B------:R-:W-:Y:S01]  /*0670*/  CS2R R160, SRZ ;  /* 0x0000000000a07805 */ /* 0x000fe2000001ff00 */
[----:B------:R-:W-:Y:S01]  /*0680*/  MOV R12, RZ ;  /* 0x000000ff000c7202 */ /* 0x000fe20000000f00 */
[----:B------:R-:W-:Y:S01]  /*0690*/  IMAD.MOV.U32 R146, RZ, RZ, RZ ;  /* 0x000000ffff927224 */ /* 0x000fe200078e00ff */
[----:B------:R-:W-:Y:S01]  /*06a0*/  MOV R9, RZ ;  /* 0x000000ff00097202 */ /* 0x000fe20000000f00 */
[----:B------:R-:W-:Y:S01]  /*06b0*/  IMAD.MOV.U32 R144, RZ, RZ, RZ ;  /* 0x000000ffff907224 */ /* 0x000fe200078e00ff */
[----:B------:R-:W-:Y:S01]  /*06c0*/  CS2R R142, SRZ ;  /* 0x00000000008e7805 */ /* 0x000fe2000001ff00 */
[----:B------:R-:W-:Y:S01]  /*06d0*/  CS2R R140, SRZ ;  /* 0x00000000008c7805 */ /* 0x000fe2000001ff00 */
[----:B------:R-:W-:Y:S01]  /*06e0*/  CS2R R138, SRZ ;  /* 0x00000000008a7805 */ /* 0x000fe2000001ff00 */
[----:B------:R-:W-:Y:S01]  /*06f0*/  CS2R R16, SRZ ;  /* 0x0000000000107805 */ /* 0x000fe2000001ff00 */
[----:B------:R-:W-:Y:S01]  /*0700*/  MOV R136, RZ ;  /* 0x000000ff00887202 */ /* 0x000fe20000000f00 */
[----:B------:R-:W-:Y:S01]  /*0710*/  IMAD.MOV.U32 R134, RZ, RZ, RZ ;  /* 0x000000ffff867224 */ /* 0x000fe200078e00ff */
        /* <DEDUP_REMOVED lines=60> */
[----:B-1----:R-:W-:Y:S01]  /*0ae0*/  SHF.R.S32.HI R2, RZ, 0x1f, R103 ;  /* 0x0000001fff027819 */ /* 0x002fe20000011467 */
[----:B------:R-:W-:Y:S01]  /*0af0*/  IMAD.MOV.U32 R3, RZ, RZ, c[0x0][0x248] ;  /* 0x00009200ff037624 */ /* 0x000fe200078e00ff */
[--C-:B------:R-:W-:Y:S01]  /*0b00*/  SHF.R.S32.HI R34, RZ, 0x1f, R35.reuse ;  /* 0x0000001fff227819 */ /* 0x100fe20000011423 */
[----:B------:R-:W-:Y:S01]  /*0b10*/  IMAD.SHL.U32 R5, R103, 0x4, RZ ;  /* 0x0000000467057824 */ /* 0x000fe200078e00ff */
[-C--:B------:R-:W-:Y:S01]  /*0b20*/  IADD3 R28, P0, R0, R103.reuse, RZ ;  /* 0x00000067001c7210 */ /* 0x080fe20007f1e0ff */
[----:B------:R-:W-:Y:S01]  /*0b30*/  IMAD.MOV.U32 R12, RZ, RZ, R35 ;  /* 0x000000ffff0c7224 */ /* 0x000fe200078e0023 */
[----:B------:R-:W-:Y:S01]  /*0b40*/  ISETP.NE.AND P3, PT, R3, 0x1, PT ;  /* 0x000000010300780c */ /* 0x000fe20003f65270 */
[----:B------:R-:W-:Y:S01]  /*0b50*/  IMAD R4, R34, c[0x0][0x270], RZ ;  /* 0x00009c0022047a24 */ /* 0x000fe200078e02ff */
[----:B------:R-:W-:Y:S01]  /*0b60*/  LEA.HI.X.SX32 R29, R0, R2, 0x1, P0 ;  /* 0x00000002001d7211 */ /* 0x000fe200000f0eff */
[----:B------:R-:W-:Y:S01]  /*0b70*/  IMAD R7, R34, c[0x0][0x288], RZ ;  /* 0x0000a20022077a24 */ /* 0x000fe200078e02ff */
[----:B------:R-:W-:Y:S01]  /*0b80*/  SHF.R.S32.HI R0, RZ, 0x1f, R8 ;  /* 0x0000001fff007819 */ /* 0x000fe20000011408 */
[----:B-----5:R-:W-:Y:S01]  /*0b90*/  IMAD R32, R101, -0x80, R13 ;  /* 0xffffff8065207824 */ /* 0x020fe200078e020d */
[----:B------:R-:W-:Y:S01]  /*0ba0*/  IADD3 R2, P0, R5, R8, RZ ;  /* 0x0000000805027210 */ /* 0x000fe20007f1e0ff */
[----:B------:R-:W-:Y:S01]  /*0bb0*/  IMAD R7, R35, c[0x0][0x28c], R7 ;  /* 0x0000a30023077a24 */ /* 0x000fe200078e0207 */
[----:B------:R-:W-:Y:S01]  /*0bc0*/  SHF.R.S32.HI R33, RZ, 0x1f, R103 ;  /* 0x0000001fff217819 */ /* 0x000fe20000011467 */
[----:B------:R-:W-:Y:S01]  /*0bd0*/  ULDC.64 UR4, c[0x0][0x1d8] ;  /* 0x0000760000047ab9 */ /* 0x000fe20000000a00 */
[----:B------:R-:W-:Y:S01]  /*0be0*/  LEA.HI.X.SX32 R3, R5, R0, 0x1, P0 ;  /* 0x0000000005037211 */ /* 0x000fe200000f0eff */
[----:B------:R-:W-:Y:S01]  /*0bf0*/  IMAD R0, R35, c[0x0][0x274], R4 ;  /* 0x00009d0023007a24 */ /* 0x000fe200078e0204 */
[----:B------:R-:W-:Y:S01]  /*0c00*/  LEA.HI R9, R33, R103, RZ, 0x3 ;  /* 0x0000006721097211 */ /* 0x000fe200078f18ff */
[C---:B------:R-:W-:Y:S01]  /*0c10*/  @P3 IMAD.HI.U32 R10, R35.reuse, c[0x0][0x24c], RZ ;  /* 0x00009300230a3a27 */ /* 0x040fe200078e00ff */
[----:B------:R-:W-:Y:S01]  /*0c20*/  SHF.R.S32.HI R23, RZ, 0x1f, R105 ;  /* 0x0000001fff177819 */ /* 0x000fe20000011469 */
[----:B------:R-:W-:Y:S01]  /*0c30*/  USHF.L.U32 UR7, UR4, 0x6, URZ ;  /* 0x0000000604077899 */ /* 0x000fe2000800063f */
[----:B------:R-:W-:Y:S01]  /*0c40*/  SHF.R.S32.HI R36, RZ, 0x3, R9 ;  /* 0x00000003ff247819 */ /* 0x000fe20000011409 */
[C---:B------:R-:W-:Y:S01]  /*0c50*/  IMAD.WIDE.U32 R4, R35.reuse, c[0x0][0x270], R2 ;  /* 0x00009c0023047a25 */ /* 0x040fe200078e0002 */
[----:B------:R-:W-:Y:S01]  /*0c60*/  @P3 SHF.R.U32.HI R12, RZ, c[0x0][0x250], R10 ;  /* 0x00009400ff0c3a19 */ /* 0x000fe2000001160a */
[----:B------:R-:W-:Y:S01]  /*0c70*/  UMOV UR10, 0x6 ;  /* 0x00000006000a7882 */ /* 0x000fe20000000000 */
[----:B------:R-:W-:Y:S01]  /*0c80*/  SHF.R.S32.HI R11, RZ, 0x1f, R36 ;  /* 0x0000001fff0b7819 */ /* 0x000fe20000011424 */
[----:B------:R-:W-:Y:S01]  /*0c90*/  IMAD.WIDE.U32 R2, R35, c[0x0][0x288], R2 ;  /* 0x0000a20023027a25 */ /* 0x000fe200078e0002 */
[C---:B------:R-:W-:Y:S01]  /*0ca0*/  IADD3 R8, P1, R36.reuse, R14, RZ ;  /* 0x0000000e24087210 */ /* 0x040fe20007f3e0ff */
[----:B------:R-:W-:Y:S01]  /*0cb0*/  USHF.L.U64.HI UR6, UR4, UR10, UR5 ;  /* 0x0000000a04067299 */ /* 0x000fe20008010205 */
[----:B------:R-:W-:Y:S01]  /*0cc0*/  IADD3 R6, P0, R36, R15, RZ ;  /* 0x0000000f24067210 */ /* 0x000fe20007f1e0ff */
[----:B------:R-:W-:Y:S01]  /*0cd0*/  IMAD.IADD R5, R5, 0x1, R0 ;  /* 0x0000000105057824 */ /* 0x000fe200078e0200 */
[----:B------:R-:W-:Y:S01]  /*0ce0*/  LOP3.LUT R0, R9, 0xfffffff8, RZ, 0xc0, !PT ;  /* 0xfffffff809007812 */ /* 0x000fe200078ec0ff */
[----:B------:R-:W-:Y:S01]  /*0cf0*/  IMAD.IADD R3, R3, 0x1, R7 ;  /* 0x0000000103037824 */ /* 0x000fe200078e0207 */
[-C--:B------:R-:W-:Y:S01]  /*0d00*/  LEA.HI.X.SX32 R10, R14, R11.reuse, 0x1, P1 ;  /* 0x0000000b0e0a7211 */ /* 0x080fe200008f0eff */
[----:B------:R-:W-:Y:S01]  /*0d10*/  UIADD3 UR9, UP0, UR7, 0x80, URZ ;  /* 0x0000008007097890 */ /* 0x000fe2000ff1e03f */
[----:B------:R-:W-:Y:S01]  /*0d20*/  LEA.HI.X.SX32 R7, R15, R11, 0x1, P0 ;  /* 0x0000000b0f077211 */ /* 0x000fe200000f0eff */
[----:B------:R-:W-:Y:S01]  /*0d30*/  IMAD.SHL.U32 R11, R36, 0x40, RZ ;  /* 0x00000040240b7824 */ /* 0x000fe200078e00ff */
[----:B------:R-:W-:Y:S01]  /*0d40*/  LEA.HI R9, R33, R103, RZ, 0x6 ;  /* 0x0000006721097211 */ /* 0x000fe200078f30ff */
[----:B------:R-:W-:Y:S01]  /*0d50*/  IMAD.IADD R27, R103, 0x1, -R0 ;  /* 0x00000001671b7824 */ /* 0x000fe200078e0a00 */
[----:B------:R-:W-:Y:S01]  /*0d60*/  SEL R25, R23, RZ, !P2 ;  /* 0x000000ff17197207 */ /* 0x000fe20005000000 */
[----:B------:R-:W-:Y:S01]  /*0d70*/  IMAD.WIDE R14, R101, 0x80, R6 ;  /* 0x00000080650e7825 */ /* 0x000fe200078e0206 */
[----:B------:R-:W-:Y:S01]  /*0d80*/  SHF.R.S32.HI R26, RZ, 0x6, R9 ;  /* 0x00000006ff1a7819 */ /* 0x000fe20000011409 */
[----:B------:R-:W-:Y:S01]  /*0d90*/  UIADD3.X UR8, URZ, UR6, URZ, UP0, !UPT ;  /* 0x000000063f087290 */ /* 0x000fe200087fe43f */
[----:B------:R-:W-:Y:S01]  /*0da0*/  LOP3.LUT R0, R11, 0x1c0, RZ, 0xc0, !PT ;  /* 0x000001c00b007812 */ /* 0x000fe200078ec0ff */
[----:B------:R-:W-:Y:S01]  /*0db0*/  IMAD.SHL.U32 R16, R27, 0x8, RZ ;  /* 0x000000081b107824 */ /* 0x000fe200078e00ff */
[----:B------:R-:W-:Y:S01]  /*0dc0*/  SEL R30, R105, RZ, !P2 ;  /* 0x000000ff691e7207 */ /* 0x000fe20005000000 */
[----:B------:R-:W-:Y:S01]  /*0dd0*/  IMAD.SHL.U32 R212, R26, 0x200, RZ ;  /* 0x000002001ad47824 */ /* 0x000fe200078e00ff */
[----:B------:R-:W-:Y:S01]  /*0de0*/  ULDC.64 UR4, c[0x0][0x1a8] ;  /* 0x00006a0000047ab9 */ /* 0x000fe20000000a00 */
[C---:B------:R-:W-:Y:S01]  /*0df0*/  IMAD R7, R25.reuse, c[0x0][0x278], RZ ;  /* 0x00009e0019077a24 */ /* 0x040fe200078e02ff */
[----:B------:R-:W-:Y:S01]  /*0e00*/  LOP3.LUT R9, R0, 0x38, R16, 0xf8, !PT ;  /* 0x0000003800097812 */ /* 0x000fe200078ef810 */
[----:B------:R-:W-:Y:S01]  /*0e10*/  IMAD R6, R25, c[0x0][0x290], RZ ;  /* 0x0000a40019067a24 */ /* 0x000fe200078e02ff */
[----:B------:R-:W-:Y:S01]  /*0e20*/  SHF.R.U32.HI R0, RZ, 0x3, R0 ;  /* 0x00000003ff007819 */ /* 0x000fe20000011600 */
[C---:B------:R-:W-:Y:S01]  /*0e30*/  IMAD R22, R30.reuse, c[0x0][0x27c], R7 ;  /* 0x00009f001e167a24 */ /* 0x040fe200078e0207 */
[----:B------:R-:W-:Y:S01]  /*0e40*/  SHF.R.S32.HI R17, RZ, 0x1f, R16 ;  /* 0x0000001fff117819 */ /* 0x000fe20000011410 */
[----:B------:R-:W-:Y:S01]  /*0e50*/  IMAD R18, R30, c[0x0][0x294], R6 ;  /* 0x0000a5001e127a24 */ /* 0x000fe200078e0206 */
[----:B------:R-:W-:Y:S01]  /*0e60*/  LOP3.LUT R31, R212, R9, R0, 0xf6, !PT ;  /* 0x00000009d41f7212 */ /* 0x000fe200078ef600 */
[C---:B------:R-:W-:Y:S01]  /*0e70*/  IMAD R7, R10.reuse, c[0x0][0x208], RZ ;  /* 0x000082000a077a24 */ /* 0x040fe200078e02ff */
[----:B------:R-:W-:Y:S01]  /*0e80*/  SHF.R.S32.HI R0, RZ, 0x1f, R12 ;  /* 0x0000001fff007819 */ /* 0x000fe2000001140c */
[----:B------:R-:W-:Y:S01]  /*0e90*/  IMAD R9, R10, c[0x0][0x178], RZ ;  /* 0x00005e000a097a24 */ /* 0x000fe200078e02ff */
[----:B------:R-:W-:Y:S01]  /*0ea0*/  USHF.L.U64.HI UR5, UR4, UR10, UR5 ;  /* 0x0000000a04057299 */ /* 0x000fe20008010205 */
[----:B------:R-:W-:Y:S01]  /*0eb0*/  IMAD R20, R8, c[0x0][0x20c], R7 ;  /* 0x0000830008147a24 */ /* 0x000fe200078e0207 */
[----:B------:R-:W-:Y:S01]  /*0ec0*/  LOP3.LUT R230, R230, 0xfffffff7, RZ, 0xc0, !PT ;  /* 0xfffffff7e6e67812 */ /* 0x000fe200078ec0ff */
[----:B------:R-:W-:-:S02]  /*0ed0*/  IMAD R6, R0, c[0x0][0x1e0], RZ ;  /* 0x0000780000067a24 */ /* 0x000fc400078e02ff */
[----:B------:R-:W-:Y:S02]  /*0ee0*/  IMAD R0, R0, c[0x0][0x1b0], RZ ;  /* 0x00006c0000007a24 */ /* 0x000fe400078e02ff */
[----:B------:R-:W-:Y:S02]  /*0ef0*/  IMAD R21, R12, c[0x0][0x1e4], R6 ;  /* 0x000079000c157a24 */ /* 0x000fe400078e0206 */
[----:B------:R-:W-:-:S04]  /*0f00*/  IMAD.WIDE.U32 R6, R30, c[0x0][0x278], R4 ;  /* 0x00009e001e067a25 */ /* 0x000fc800078e0004 */
[----:B------:R-:W-:Y:S01]  /*0f10*/  IMAD R24, R12, c[0x0][0x1b4], R0 ;  /* 0x00006d000c187a24 */ /* 0x000fe200078e0200 */
[----:B------:R-:W-:Y:S01]  /*0f20*/  LEA R40, P1, R6, c[0x0][0x258], 0x2 ;  /* 0x0000960006287a11 */ /* 0x000fe200078210ff */
[----:B------:R-:W-:-:S04]  /*0f30*/  IMAD.WIDE.U32 R2, R30, c[0x0][0x290], R2 ;  /* 0x0000a4001e027a25 */ /* 0x000fc800078e0002 */
[----:B------:R-:W-:Y:S01]  /*0f40*/  IMAD.IADD R0, R7, 0x1, R22 ;  /* 0x0000000107007824 */ /* 0x000fe200078e0216 */
[----:B------:R-:W-:Y:S01]  /*0f50*/  LEA R38, P0, R2, c[0x0][0x280], 0x2 ;  /* 0x0000a00002267a11 */ /* 0x000fe200078010ff */
[----:B------:R-:W-:-:S03]  /*0f60*/  IMAD.WIDE.U32 R10, R12, c[0x0][0x1e0], R16 ;  /* 0x000078000c0a7a25 */ /* 0x000fc600078e0010 */
[----:B------:R-:W-:Y:S01]  /*0f70*/  LEA.HI.X R41, R6, c[0x0][0x25c], R0, 0x2, P1 ;  /* 0x0000970006297a11 */ /* 0x000fe200008f1400 */
[C---:B------:R-:W-:Y:S01]  /*0f80*/  IMAD R19, R8.reuse, c[0x0][0x17c], R9 ;  /* 0x00005f0008137a24 */ /* 0x040fe200078e0209 */
[----:B------:R-:W-:Y:S01]  /*0f90*/  SEL R0, R23, RZ, !P4 ;  /* 0x000000ff17007207 */ /* 0x000fe20006000000 */
[C-C-:B------:R-:W-:Y:S02]  /*0fa0*/  IMAD.WIDE.U32 R4, R8.reuse, c[0x0][0x178], R16.reuse ;  /* 0x00005e0008047a25 */ /* 0x140fe400078e0010 */
[----:B------:R-:W-:Y:S02]  /*0fb0*/  STL.64 [R1+0x18], R40 ;  /* 0x0000182801007387 */ /* 0x000fe40000100a00 */
[----:B------:R-:W-:-:S04]  /*0fc0*/  IMAD.WIDE.U32 R8, R8, c[0x0][0x208], R16 ;  /* 0x0000820008087a25 */ /* 0x000fc800078e0010 */
[----:B------:R-:W-:Y:S02]  /*0fd0*/  IMAD.IADD R18, R3, 0x1, R18 ;  /* 0x0000000103127824 */ /* 0x000fe400078e0212 */
[----:B------:R-:W-:-:S03]  /*0fe0*/  IMAD.WIDE.U32 R12, R12, c[0x0][0x1b0], R16 ;  /* 0x00006c000c0c7a25 */ /* 0x000fc600078e0010 */
[----:B------:R-:W-:Y:S01]  /*0ff0*/  LEA.HI.X R39, R2, c[0x0][0x284], R18, 0x2, P0 ;  /* 0x0000a10002277a11 */ /* 0x000fe200000f1412 */
[----:B------:R-:W-:Y:S02]  /*1000*/  IMAD.IADD R3, R11, 0x1, R21 ;  /* 0x000000010b037824 */ /* 0x000fe400078e0215 */
[----:B------:R-:W-:Y:S02]  /*1010*/  IMAD R11, R34, c[0x0][0x180], RZ ;  /* 0x00006000220b7a24 */ /* 0x000fe400078e02ff */
[----:B------:R-:W-:Y:S01]  /*1020*/  IMAD.MOV.U32 R6, RZ, RZ, R4 ;  /* 0x000000ffff067224 */ /* 0x000fe200078e0004 */
[----:B------:R-:W-:Y:S01]  /*1030*/  STL.64 [R1+0x10], R38 ;  /* 0x0000102601007387 */ /* 0x000fe20000100a00 */
[----:B------:R-:W-:Y:S02]  /*1040*/  IMAD.MOV.U32 R4, RZ, RZ, R8 ;  /* 0x000000ffff047224 */ /* 0x000fe400078e0008 */
[----:B------:R-:W-:Y:S02]  /*1050*/  IMAD.MOV.U32 R8, RZ, RZ, R12 ;  /* 0x000000ffff087224 */ /* 0x000fe400078e000c */
[----:B------:R-:W-:-:S02]  /*1060*/  IMAD.IADD R7, R5, 0x1, R19 ;  /* 0x0000000105077824 */ /* 0x000fc400078e0213 */
[----:B------:R-:W-:Y:S01]  /*1070*/  IMAD.MOV.U32 R2, RZ, RZ, R10 ;  /* 0x000000ffff027224 */ /* 0x000fe200078e000a */
[----:B------:R-:W-:Y:S01]  /*1080*/  SEL R10, R105, RZ, !P4 ;  /* 0x000000ff690a7207 */ /* 0x000fe20006000000 */
[----:B------:R-:W-:Y:S01]  /*1090*/  IMAD R12, R35, c[0x0][0x184], R11 ;  /* 0x00006100230c7a24 */ /* 0x000fe200078e020b */
[----:B------:R-:W-:Y:S01]  /*10a0*/  ISETP.GE.AND P4, PT, R16, c[0x0][0x1cc], PT ;  /* 0x0000730010007a0c */ /* 0x000fe20003f86270 */
[----:B------:R-:W-:Y:S02]  /*10b0*/  IMAD.IADD R5, R9, 0x1, R20 ;  /* 0x0000000109057824 */ /* 0x000fe400078e0214 */
[C---:B------:R-:W-:Y:S02]  /*10c0*/  IMAD R11, R0.reuse, c[0x0][0x1e8], RZ ;  /* 0x00007a00000b7a24 */ /* 0x040fe400078e02ff */
[----:B------:R-:W-:Y:S02]  /*10d0*/  IMAD.IADD R9, R13, 0x1, R24 ;  /* 0x000000010d097824 */ /* 0x000fe400078e0218 */
[----:B------:R-:W-:-:S02]  /*10e0*/  IMAD R0, R0, c[0x0][0x1b8], RZ ;  /* 0x00006e0000007a24 */ /* 0x000fc400078e02ff */
[----:B------:R-:W-:-:S04]  /*10f0*/  IMAD.WIDE.U32 R6, R35, c[0x0][0x180], R6 ;  /* 0x0000600023067a25 */ /* 0x000fc800078e0006 */
[C---:B------:R-:W-:Y:S02]  /*1100*/  IMAD R11, R10.reuse, c[0x0][0x1ec], R11 ;  /* 0x00007b000a0b7a24 */ /* 0x040fe400078e020b */
[----:B------:R-:W-:-:S04]  /*1110*/  IMAD.WIDE.U32 R2, R10, c[0x0][0x1e8], R2 ;  /* 0x00007a000a027a25 */ /* 0x000fc800078e0002 */
[C---:B------:R-:W-:Y:S02]  /*1120*/  IMAD R18, R10.reuse, c[0x0][0x1bc], R0 ;  /* 0x00006f000a127a24 */ /* 0x040fe400078e0200 */
[----:B------:R-:W-:-:S04]  /*1130*/  IMAD.WIDE.U32 R8, R10, c[0x0][0x1b8], R8 ;  /* 0x00006e000a087a25 */ /* 0x000fc800078e0008 */
[----:B------:R-:W-:Y:S02]  /*1140*/  IMAD R10, R25, c[0x0][0x188], RZ ;  /* 0x00006200190a7a24 */ /* 0x000fe400078e02ff */
[----:B------:R-:W-:Y:S02]  /*1150*/  IMAD.IADD R7, R7, 0x1, R12 ;  /* 0x0000000107077824 */ /* 0x000fe400078e020c */
[----:B------:R-:W-:Y:S02]  /*1160*/  IMAD R13, R34, c[0x0][0x210], RZ ;  /* 0x00008400220d7a24 */ /* 0x000fe400078e02ff */
[----:B------:R-:W-:Y:S02]  /*1170*/  IMAD R12, R30, c[0x0][0x18c], R10 ;  /* 0x000063001e0c7a24 */ /* 0x000fe400078e020a */
[----:B------:R-:W-:Y:S02]  /*1180*/  IMAD R10, R15, c[0x0][0x1d8], RZ ;  /* 0x000076000f0a7a24 */ /* 0x000fe400078e02ff */
[----:B------:R-:W-:-:S02]  /*1190*/  IMAD R13, R35, c[0x0][0x214], R13 ;  /* 0x00008500230d7a24 */ /* 0x000fc400078e020d */
[----:B------:R-:W-:-:S04]  /*11a0*/  IMAD.WIDE.U32 R4, R35, c[0x0][0x210], R4 ;  /* 0x0000840023047a25 */ /* 0x000fc800078e0004 */
[----:B------:R-:W-:Y:S02]  /*11b0*/  IMAD.IADD R9, R9, 0x1, R18 ;  /* 0x0000000109097824 */ /* 0x000fe400078e0212 */
[----:B------:R-:W-:Y:S02]  /*11c0*/  IMAD.IADD R3, R3, 0x1, R11 ;  /* 0x0000000103037824 */ /* 0x000fe400078e020b */
[----:B------:R-:W-:Y:S02]  /*11d0*/  IMAD R0, R25, c[0x0][0x218], RZ ;  /* 0x0000860019007a24 */ /* 0x000fe400078e02ff */
[----:B------:R-:W-:Y:S02]  /*11e0*/  IMAD R18, R14, c[0x0][0x1dc], R10 ;  /* 0x000077000e127a24 */ /* 0x000fe400078e020a */
[----:B------:R-:W-:-:S04]  /*11f0*/  IMAD.WIDE.U32 R10, R30, c[0x0][0x188], R6 ;  /* 0x000062001e0a7a25 */ /* 0x000fc800078e0006 */
[----:B------:R-:W-:Y:S01]  /*1200*/  IMAD.IADD R5, R5, 0x1, R13 ;  /* 0x0000000105057824 */ /* 0x000fe200078e020d */
[----:B------:R-:W-:Y:S01]  /*1210*/  LEA R22, P2, R10, c[0x0][0x160], 0x1 ;  /* 0x000058000a167a11 */ /* 0x000fe200078408ff */
[----:B------:R-:W-:Y:S02]  /*1220*/  IMAD R13, R30, c[0x0][0x21c], R0 ;  /* 0x000087001e0d7a24 */ /* 0x000fe400078e0200 */
[----:B------:R-:W-:-:S04]  /*1230*/  IMAD.WIDE.U32 R6, R14, c[0x0][0x1d8], R2 ;  /* 0x000076000e067a25 */ /* 0x000fc800078e0002 */
[----:B------:R-:W-:Y:S01]  /*1240*/  IMAD.IADD R0, R11, 0x1, R12 ;  /* 0x000000010b007824 */ /* 0x000fe200078e020c */
[----:B------:R-:W-:Y:S01]  /*1250*/  LEA R2, P0, R6, c[0x0][0x1c0], 0x1 ;  /* 0x0000700006027a11 */ /* 0x000fe200078008ff */
[----:B------:R-:W-:Y:S01]  /*1260*/  IMAD.IADD R3, R7, 0x1, R18 ;  /* 0x0000000107037824 */ /* 0x000fe200078e0212 */
[----:B------:R-:W-:Y:S01]  /*1270*/  IADD3 R18, R16, 0x40, RZ ;  /* 0x0000004010127810 */ /* 0x000fe20007ffe0ff */
[----:B------:R-:W-:Y:S01]  /*1280*/  IMAD.WIDE.U32 R4, R30, c[0x0][0x218], R4 ;  /* 0x000086001e047a25 */ /* 0x000fe200078e0004 */
[----:B------:R-:W-:Y:S02]  /*1290*/  LEA.HI.X R23, R10, c[0x0][0x164], R0, 0x1, P2 ;  /* 0x000059000a177a11 */ /* 0x000fe400010f0c00 */
[----:B------:R-:W-:Y:S01]  /*12a0*/  ISETP.GE.AND P3, PT, R18, c[0x0][0x1cc], PT ;  /* 0x0000730012007a0c */ /* 0x000fe20003f66270 */
[----:B------:R-:W-:Y:S01]  /*12b0*/  IMAD R15, R15, c[0x0][0x1a8], RZ ;  /* 0x00006a000f0f7a24 */ /* 0x000fe200078e02ff */
[----:B------:R-:W-:Y:S01]  /*12c0*/  LEA R20, P1, R4, c[0x0][0x1f0], 0x1 ;  /* 0x00007c0004147a11 */ /* 0x000fe200078208ff */
[----:B------:R-:W-:Y:S01]  /*12d0*/  IMAD.IADD R0, R32, 0x1, -R36 ;  /* 0x0000000120007824 */ /* 0x000fe200078e0a24 */
[----:B------:R-:W-:Y:S01]  /*12e0*/  LEA.HI.X R3, R6, c[0x0][0x1c4], R3, 0x1, P0 ;  /* 0x0000710006037a11 */ /* 0x000fe200000f0c03 */
[----:B------:R-:W-:Y:S01]  /*12f0*/  IMAD.IADD R5, R5, 0x1, R13 ;  /* 0x0000000105057824 */ /* 0x000fe200078e020d */
[----:B------:R-:W-:Y:S01]  /*1300*/  STL.64 [R1], R22 ;  /* 0x0000001601007387 */ /* 0x000fe20000100a00 */
[----:B------:R-:W-:Y:S01]  /*1310*/  IMAD R15, R14, c[0x0][0x1ac], R15 ;  /* 0x00006b000e0f7a24 */ /* 0x000fe200078e020f */
[----:B------:R-:W-:Y:S01]  /*1320*/  ISETP.LT.OR P2, PT, R0, 0x1, P4 ;  /* 0x000000010000780c */ /* 0x000fe20002741670 */
[----:B------:R-:W-:Y:S01]  /*1330*/  IMAD.WIDE.U32 R12, R14, c[0x0][0x1a8], R8 ;  /* 0x00006a000e0c7a25 */ /* 0x000fe200078e0008 */
[----:B------:R-:W-:-:S02]  /*1340*/  ISETP.LT.OR P6, PT, R0, 0x1, P3 ;  /* 0x000000010000780c */ /* 0x000fc40001fc1670 */
[----:B------:R-:W-:Y:S01]  /*1350*/  LEA.HI.X R21, R4, c[0x0][0x1f4], R5, 0x1, P1 ;  /* 0x00007d0004157a11 */ /* 0x000fe200008f0c05 */
[----:B------:R-:W-:Y:S01]  /*1360*/  IMAD.IADD R5, R13, 0x1, R15 ;  /* 0x000000010d057824 */ /* 0x000fe200078e020f */
[----:B------:R-:W-:Y:S01]  /*1370*/  LEA R6, P0, R12, c[0x0][0x190], 0x1 ;  /* 0x000064000c067a11 */ /* 0x000fe200078008ff */
[----:B------:R-:W-:Y:S01]  /*1380*/  IMAD.SHL.U32 R8, R31, 0x2, RZ ;  /* 0x000000021f087824 */ /* 0x000fe200078e00ff */
[----:B------:R-:W-:Y:S01]  /*1390*/  ISETP.LT.OR P5, PT, R0, 0x21, P4 ;  /* 0x000000210000780c */ /* 0x000fe200027a1670 */
[----:B------:R1:W-:Y:S01]  /*13a0*/  STL.64 [R1+0x8], R20 ;  /* 0x0000081401007387 */ /* 0x0003e20000100a00 */
[----:B------:R-:W-:Y:S01]  /*13b0*/  LEA.HI.X R7, R12, c[0x0][0x194], R5, 0x1, P0 ;  /* 0x000065000c077a11 */ /* 0x000fe200000f0c05 */
[----:B------:R-:W-:Y:S01]  /*13c0*/  IMAD.U32 R12, RZ, RZ, UR7 ;  /* 0x00000007ff0c7e24 */ /* 0x000fe2000f8e00ff */
[----:B------:R-:W-:Y:S01]  /*13d0*/  IADD3 R4, P1, R2, UR7, RZ ;  /* 0x0000000702047c10 */ /* 0x000fe2000ff3e0ff */
[----:B------:R-:W-:Y:S01]  /*13e0*/  @!PT LDS RZ, [RZ] ;  /* 0x00000000fffff984 */ /* 0x000fe20000000800 */
[----:B------:R-:W-:Y:S01]  /*13f0*/  @!PT LDS RZ, [RZ] ;  /* 0x00000000fffff984 */ /* 0x000fe20000000800 */
[----:B------:R-:W-:Y:S01]  /*1400*/  @!PT LDS RZ, [RZ] ;  /* 0x00000000fffff984 */ /* 0x000fe20000000800 */
[----:B------:R2:W-:Y:S01]  /*1410*/  LDGSTS.E.BYPASS.LTC128B.128 [R8+0x8080], [R2.64], !P2 ;  /* 0x0808000002087fae */ /* 0x0005e2000d101d50 */
[----:B------:R-:W-:-:S02]  /*1420*/  IADD3 R9, -R36, UR14, RZ ;  /* 0x0000000e24097c10 */ /* 0x000fc4000fffe1ff */
[----:B------:R-:W-:Y:S01]  /*1430*/  IADD3.X R5, R3, UR6, RZ, P1, !PT ;  /* 0x0000000603057c10 */ /* 0x000fe20008ffe4ff */
[----:B------:R2:W-:Y:S01]  /*1440*/  LDGSTS.E.BYPASS.LTC128B.128 [R8+0xc080], [R2.64+0x80], !P6 ;  /* 0x0c08008002087fae */ /* 0x0005e2000f101d50 */
[----:B------:R-:W-:Y:S02]  /*1450*/  IADD3 R12, P2, P1, R12, 0x80, R2 ;  /* 0x000000800c0c7810 */ /* 0x000fe4000795e002 */
[C---:B------:R-:W-:Y:S01]  /*1460*/  ISETP.LT.OR P6, PT, R0.reuse, 0x21, P3 ;  /* 0x000000210000780c */ /* 0x040fe20001fc1670 */
[----:B------:R3:W-:Y:S01]  /*1470*/  LDGSTS.E.BYPASS.LTC128B.128 [R8+0x9080], [R4.64], !P5 ;  /* 0x0908000004087fae */ /* 0x0007e2000e901d50 */
[----:B------:R-:W-:Y:S02]  /*1480*/  IADD3.X R13, RZ, UR6, R3, P2, P1 ;  /* 0x00000006ff0d7c10 */ /* 0x000fe400097e2403 */
[C---:B------:R-:W-:Y:S02]  /*1490*/  ISETP.LT.OR P5, PT, R0.reuse, 0x41, P4 ;  /* 0x000000410000780c */ /* 0x040fe400027a1670 */
[----:B------:R-:W-:-:S02]  /*14a0*/  ISETP.LT.OR P2, PT, R0, 0x41, P3 ;  /* 0x000000410000780c */ /* 0x000fc40001f41670 */
[C---:B------:R-:W-:Y:S02]  /*14b0*/  ISETP.LT.OR P1, PT, R0.reuse, 0x61, P4 ;  /* 0x000000610000780c */ /* 0x040fe40002721670 */
[----:B------:R-:W-:Y:S02]  /*14c0*/  ISETP.LT.OR P4, PT, R0, 0x61, P3 ;  /* 0x000000610000780c */ /* 0x000fe40001f81670 */
[----:B------:R-:W-:Y:S01]  /*14d0*/  ISETP.GE.AND P3, PT, R16, c[0x0][0x19c], PT ;  /* 0x0000670010007a0c */ /* 0x000fe20003f66270 */
[----:B------:R4:W-:Y:S01]  /*14e0*/  LDGSTS.E.BYPASS.LTC128B.128 [R8+0xd080], [R12.64], !P6 ;  /* 0x0d0800000c087fae */ /* 0x0009e2000f101d50 */
[----:B------:R-:W-:Y:S02]  /*14f0*/  LEA.HI R15, R33, R103, RZ, 0x5 ;  /* 0x00000067210f7211 */ /* 0x000fe400078f28ff */
[----:B------:R-:W-:Y:S02]  /*1500*/  ISETP.LT.OR P6, PT, R0, 0x1, P3 ;  /* 0x000000010000780c */ /* 0x000fe40001fc1670 */
[----:B--2---:R-:W-:-:S04]  /*1510*/  IADD3 R2, P0, R4, UR7, RZ ;  /* 0x0000000704027c10 */ /* 0x004fc8000ff1e0ff */
[----:B------:R-:W-:Y:S02]  /*1520*/  IADD3.X R3, R5, UR6, RZ, P0, !PT ;  /* 0x0000000605037c10 */ /* 0x000fe400087fe4ff */
[----:B------:R-:W-:-:S03]  /*1530*/  IADD3 R10, P0, R4, UR9, RZ ;  /* 0x00000009040a7c10 */ /* 0x000fc6000ff1e0ff */
[----:B------:R2:W-:Y:S01]  /*1540*/  LDGSTS.E.BYPASS.LTC128B.128 [R8+0xa080], [R2.64], !P5 ;  /* 0x0a08000002087fae */ /* 0x0005e2000e901d50 */
[----:B------:R-:W-:Y:S02]  /*1550*/  IADD3.X R11, R5, UR8, RZ, P0, !PT ;  /* 0x00000008050b7c10 */ /* 0x000fe400087fe4ff */
[----:B---3--:R-:W-:-:S03]  /*1560*/  IADD3 R4, P0, R2, UR7, RZ ;  /* 0x0000000702047c10 */ /* 0x008fc6000ff1e0ff */
[----:B------:R3:W-:Y:S01]  /*1570*/  LDGSTS.E.BYPASS.LTC128B.128 [R8+0xe080], [R10.64], !P2 ;  /* 0x0e0800000a087fae */ /* 0x0007e2000d101d50 */
[----:B------:R-:W-:Y:S01]  /*1580*/  IADD3.X R5, R3, UR6, RZ, P0, !PT ;  /* 0x0000000603057c10 */ /* 0x000fe200087fe4ff */
[----:B------:R-:W-:Y:S01]  /*1590*/  USHF.L.U32 UR6, UR4, 0x6, URZ ;  /* 0x0000000604067899 */ /* 0x000fe2000800063f */
[----:B------:R-:W-:-:S03]  /*15a0*/  ISETP.GE.AND P2, PT, R18, c[0x0][0x19c], PT ;  /* 0x0000670012007a0c */ /* 0x000fc60003f46270 */
[----:B------:R1:W-:Y:S01]  /*15b0*/  LDGSTS.E.BYPASS.LTC128B.128 [R8+0xb080], [R4.64], !P1 ;  /* 0x0b08000004087fae */ /* 0x0003e2000c901d50 */
[----:B------:R-:W-:Y:S01]  /*15c0*/  ISETP.LT.OR P5, PT, R0, 0x1, P2 ;  /* 0x000000010000780c */ /* 0x000fe200017a1670 */
[----:B------:R-:W-:-:S04]  /*15d0*/  UIADD3 UR4, UP0, UR6, 0x80, URZ ;  /* 0x0000008006047890 */ /* 0x000fc8000ff1e03f */
[----:B------:R-:W-:Y:S02]  /*15e0*/  UIADD3.X UR7, URZ, UR5, URZ, UP0, !UPT ;  /* 0x000000053f077290 */ /* 0x000fe400087fe43f */
[----:B------:R-:W-:Y:S01]  /*15f0*/  UISETP.GE.AND UP0, UPT, UR14, 0x41, UPT ;  /* 0x000000410e00788c */ /* 0x000fe2000bf06270 */
[----:B--2---:R-:W-:-:S04]  /*1600*/  IADD3 R2, P0, R2, UR9, RZ ;  /* 0x0000000902027c10 */ /* 0x004fc8000ff1e0ff */
[----:B------:R-:W-:Y:S01]  /*1610*/  IADD3.X R3, R3, UR8, RZ, P0, !PT ;  /* 0x0000000803037c10 */ /* 0x000fe200087fe4ff */
[----:B---3--:R-:W-:-:S04]  /*1620*/  IMAD.U32 R10, RZ, RZ, UR6 ;  /* 0x00000006ff0a7e24 */ /* 0x008fc8000f8e00ff */
[----:B------:R2:W-:Y:S01]  /*1630*/  LDGSTS.E.BYPASS.LTC128B.128 [R8+0xf080], [R2.64], !P4 ;  /* 0x0f08000002087fae */ /* 0x0005e2000e101d50 */
[----:B------:R-:W-:Y:S02]  /*1640*/  ISETP.LT.OR P4, PT, R0, 0x21, P3 ;  /* 0x000000210000780c */ /* 0x000fe40001f81670 */
[----:B------:R-:W-:Y:S01]  /*1650*/  IADD3 R10, P1, P0, R10, 0x80, R6 ;  /* 0x000000800a0a7810 */ /* 0x000fe2000783e006 */
[----:B------:R3:W-:Y:S01]  /*1660*/  LDGSTS.E.BYPASS.LTC128B.128 [R8+0x80], [R6.64], !P6 ;  /* 0x0008000006087fae */ /* 0x0007e2000f101d50 */
[----:B------:R-:W-:Y:S02]  /*1670*/  ISETP.GE.AND P6, PT, R18, c[0x0][0x16c], PT ;  /* 0x00005b0012007a0c */ /* 0x000fe40003fc6270 */
[----:B------:R-:W-:Y:S01]  /*1680*/  IADD3.X R11, RZ, UR5, R7, P1, P0 ;  /* 0x00000005ff0b7c10 */ /* 0x000fe20008fe0407 */
[----:B------:R3:W-:Y:S01]  /*1690*/  LDGSTS.E.BYPASS.LTC128B.128 [R8+0x4080], [R6.64+0x80], !P5 ;  /* 0x0408008006087fae */ /* 0x0007e2000e901d50 */
[----:B------:R-:W-:Y:S02]  /*16a0*/  ISETP.LT.OR P1, PT, R0, 0x21, P2 ;  /* 0x000000210000780c */ /* 0x000fe40001721670 */
[----:B-1----:R-:W-:-:S02]  /*16b0*/  IADD3 R4, P0, R6, UR6, RZ ;  /* 0x0000000606047c10 */ /* 0x002fc4000ff1e0ff */
[----:B------:R-:W-:Y:S02]  /*16c0*/  ISETP.LT.OR P5, PT, R0, 0x61, P2 ;  /* 0x000000610000780c */ /* 0x000fe400017a1670 */
[----:B------:R-:W-:-:S05]  /*16d0*/  IADD3.X R5, R7, UR5, RZ, P0, !PT ;  /* 0x0000000507057c10 */ /* 0x000fca00087fe4ff */
[----:B------:R1:W-:Y:S01]  /*16e0*/  LDGSTS.E.BYPASS.LTC128B.128 [R8+0x1080], [R4.64], !P4 ;  /* 0x0108000004087fae */ /* 0x0003e2000e101d50 */
[C---:B------:R-:W-:Y:S02]  /*16f0*/  ISETP.LT.OR P4, PT, R0.reuse, 0x41, P3 ;  /* 0x000000410000780c */ /* 0x040fe40001f81670 */
[----:B------:R-:W-:Y:S01]  /*1700*/  ISETP.LT.OR P3, PT, R0, 0x61, P3 ;  /* 0x000000610000780c */ /* 0x000fe20001f61670 */
[----:B------:R4:W-:Y:S01]  /*1710*/  LDGSTS.E.BYPASS.LTC128B.128 [R8+0x5080], [R10.64], !P1 ;  /* 0x050800000a087fae */ /* 0x0009e2000c901d50 */
[----:B------:R-:W-:Y:S02]  /*1720*/  ISETP.GE.AND P1, PT, R16, c[0x0][0x16c], PT ;  /* 0x00005b0010007a0c */ /* 0x000fe40003f26270 */
[----:B--2---:R-:W-:-:S04]  /*1730*/  IADD3 R2, P0, R4, UR6, RZ ;  /* 0x0000000604027c10 */ /* 0x004fc8000ff1e0ff */
[----:B------:R-:W-:Y:S02]  /*1740*/  IADD3.X R3, R5, UR5, RZ, P0, !PT ;  /* 0x0000000505037c10 */ /* 0x000fe400087fe4ff */
[----:B---3--:R-:W-:-:S03]  /*1750*/  SEL R7, RZ, 0x2, P6 ;  /* 0x00000002ff077807 */ /* 0x008fc60003000000 */
[----:B------:R2:W-:Y:S02]  /*1760*/  LDGSTS.E.BYPASS.LTC128B.128 [R8+0x2080], [R2.64], !P4 ;  /* 0x0208000002087fae */ /* 0x0005e4000e101d50 */
[----:B------:R-:W-:Y:S02]  /*1770*/  @P1 LOP3.LUT R230, R230, 0x8, RZ, 0xfc, !PT ;  /* 0x00000008e6e61812 */ /* 0x000fe400078efcff */
[----:B------:R-:W-:Y:S02]  /*1780*/  ISETP.LT.OR P1, PT, R0, 0x41, P2 ;  /* 0x000000410000780c */ /* 0x000fe40001721670 */
[C---:B------:R-:W-:Y:S02]  /*1790*/  LOP3.LUT P2, RZ, R230.reuse, 0x8, RZ, 0xc0, !PT ;  /* 0x00000008e6ff7812 */ /* 0x040fe4000784c0ff */
[----:B------:R-:W-:Y:S02]  /*17a0*/  LOP3.LUT R230, R230, 0xffffffdf, RZ, 0xc0, !PT ;  /* 0xffffffdfe6e67812 */ /* 0x000fe400078ec0ff */
[----:B------:R-:W-:-:S02]  /*17b0*/  SEL R0, RZ, 0x1, P2 ;  /* 0x00000001ff007807 */ /* 0x000fc40001000000 */
[----:B-1----:R-:W-:Y:S02]  /*17c0*/  IADD3 R4, P0, R4, UR4, RZ ;  /* 0x0000000404047c10 */ /* 0x002fe4000ff1e0ff */
[----:B------:R-:W-:Y:S01]  /*17d0*/  @P6 LOP3.LUT R230, R230, 0x20, RZ, 0xfc, !PT ;  /* 0x00000020e6e66812 */ /* 0x000fe200078efcff */
[----:B------:R-:W-:Y:S01]  /*17e0*/  IMAD.IADD R0, R7, 0x1, R0 ;  /* 0x0000000107007824 */ /* 0x000fe200078e0200 */
[----:B------:R-:W-:Y:S01]  /*17f0*/  IADD3.X R5, R5, UR7, RZ, P0, !PT ;  /* 0x0000000705057c10 */ /* 0x000fe200087fe4ff */
[----:B----4-:R-:W-:Y:S01]  /*1800*/  IMAD R10, R34, c[0x0][0x238], RZ ;  /* 0x00008e00220a7a24 */ /* 0x010fe200078e02ff */
[----:B------:R-:W-:Y:S01]  /*1810*/  IADD3 R6, P0, R2, UR6, RZ ;  /* 0x0000000602067c10 */ /* 0x000fe2000ff1e0ff */
[----:B------:R-:W-:Y:S01]  /*1820*/  UMOV UR6, 0x5 ;  /* 0x0000000500067882 */ /* 0x000fe20000000000 */
[C---:B------:R-:W-:Y:S01]  /*1830*/  LOP3.LUT P4, RZ, R0.reuse, 0x2, RZ, 0xc0, !PT ;  /* 0x0000000200ff7812 */ /* 0x040fe2000788c0ff */
[----:B------:R1:W-:Y:S01]  /*1840*/  LDGSTS.E.BYPASS.LTC128B.128 [R8+0x6080], [R4.64], !P1 ;  /* 0x0608000004087fae */ /* 0x0003e2000c901d50 */
[----:B------:R-:W-:Y:S01]  /*1850*/  IADD3.X R7, R3, UR5, RZ, P0, !PT ;  /* 0x0000000503077c10 */ /* 0x000fe200087fe4ff */
[----:B------:R-:W-:Y:S01]  /*1860*/  IMAD R10, R35, c[0x0][0x23c], R10 ;  /* 0x00008f00230a7a24 */ /* 0x000fe200078e020a */
[----:B------:R-:W-:-:S02]  /*1870*/  LOP3.LUT P0, RZ, R0, 0x1, RZ, 0xc0, !PT ;  /* 0x0000000100ff7812 */ /* 0x000fc4000780c0ff */
[----:B------:R-:W-:Y:S01]  /*1880*/  ISETP.GE.AND P6, PT, R18, c[0x0][0x1fc], PT ;  /* 0x00007f0012007a0c */ /* 0x000fe20003fc6270 */
[----:B------:R3:W-:Y:S01]  /*1890*/  LDGSTS.E.BYPASS.LTC128B.128 [R8+0x3080], [R6.64], !P3 ;  /* 0x0308000006087fae */ /* 0x0007e2000d901d50 */
[----:B--2---:R-:W-:Y:S01]  /*18a0*/  IADD3 R2, P1, R2, UR4, RZ ;  /* 0x0000000402027c10 */ /* 0x004fe2000ff3e0ff */
[----:B------:R-:W-:Y:S01]  /*18b0*/  ULDC.64 UR4, c[0x0][0x178] ;  /* 0x00005e0000047ab9 */ /* 0x000fe20000000a00 */
[----:B------:R-:W-:Y:S01]  /*18c0*/  ISETP.LT.OR P2, PT, R9, 0x1, !P0 ;  /* 0x000000010900780c */ /* 0x000fe20004741670 */
[----:B------:R-:W-:Y:S01]  /*18d0*/  USHF.L.U32 UR11, UR4, 0x6, URZ ;  /* 0x00000006040b7899 */ /* 0x000fe2000800063f */
[----:B------:R-:W-:Y:S01]  /*18e0*/  IADD3.X R3, R3, UR7, RZ, P1, !PT ;  /* 0x0000000703037c10 */ /* 0x000fe20008ffe4ff */
[----:B------:R-:W-:Y:S01]  /*18f0*/  USHF.L.U64.HI UR10, UR4, UR10, UR5 ;  /* 0x0000000a040a7299 */ /* 0x000fe20008010205 */
[----:B------:R-:W-:Y:S02]  /*1900*/  ISETP.LT.OR P3, PT, R9, 0x1, !P4 ;  /* 0x000000010900780c */ /* 0x000fe40006761670 */
[----:B------:R-:W-:Y:S01]  /*1910*/  LEA.HI R11, R33, R103, RZ, 0x4 ;  /* 0x00000067210b7211 */ /* 0x000fe200078f20ff */
[----:B------:R2:W-:Y:S01]  /*1920*/  LDGSTS.E.BYPASS.LTC128B.128 [R8+0x7080], [R2.64], !P5 ;  /* 0x0708000002087fae */ /* 0x0005e2000e901d50 */
[----:B------:R-:W-:Y:S01]  /*1930*/  ISETP.GE.AND P5, PT, R16, c[0x0][0x1fc], PT ;  /* 0x00007f0010007a0c */ /* 0x000fe20003fa6270 */
[----:B------:R-:W-:Y:S01]  /*1940*/  ULDC.64 UR4, c[0x0][0x208] ;  /* 0x0000820000047ab9 */ /* 0x000fe20000000a00 */
[----:B------:R-:W-:Y:S01]  /*1950*/  LOP3.LUT R230, R230, 0xfffffffb, RZ, 0xc0, !PT ;  /* 0xfffffffbe6e67812 */ /* 0x000fe200078ec0ff */
[----:B------:R-:W0:Y:S01]  /*1960*/  LDGDEPBAR ;  /* 0x00000000000079af */ /* 0x000e220000000000 */
[----:B------:R-:W-:Y:S01]  /*1970*/  SEL R0, RZ, 0x1, P5 ;  /* 0x00000001ff007807 */ /* 0x000fe20002800000 */
[----:B------:R-:W-:-:S02]  /*1980*/  USHF.L.U32 UR7, UR4, 0x5, URZ ;  /* 0x0000000504077899 */ /* 0x000fc4000800063f */
[----:B------:R4:W-:Y:S01]  /*1990*/  LDGSTS.E.BYPASS.LTC128B.128 [R8+0x10080], [R22.64], !P2 ;  /* 0x1008000016087fae */ /* 0x0009e2000d101d50 */
[----:B------:R-:W-:Y:S02]  /*19a0*/  USHF.L.U64.HI UR5, UR4, UR6, UR5 ;  /* 0x0000000604057299 */ /* 0x000fe40008010205 */
[----:B------:R-:W-:Y:S01]  /*19b0*/  USHF.L.U32 UR4, UR7, 0x1, URZ ;  /* 0x0000000107047899 */ /* 0x000fe2000800063f */
[----:B------:R4:W-:Y:S01]  /*19c0*/  LDGSTS.E.BYPASS.LTC128B.128 [R8+0x12080], [R22.64+0x80], !P3 ;  /* 0x1208008016087fae */ /* 0x0009e2000d901d50 */
[----:B------:R-:W-:Y:S01]  /*19d0*/  ISETP.LT.OR P3, PT, R9, 0x21, !P0 ;  /* 0x000000210900780c */ /* 0x000fe20004761670 */
[----:B------:R-:W-:Y:S01]  /*19e0*/  USHF.L.U64.HI UR5, UR7, 0x1, UR5 ;  /* 0x0000000107057899 */ /* 0x000fe20008010205 */
[----:B-1----:R-:W-:Y:S02]  /*19f0*/  IADD3 R4, P0, R22, UR11, RZ ;  /* 0x0000000b16047c10 */ /* 0x002fe4000ff1e0ff */
[----:B---3--:R-:W-:Y:S02]  /*1a00*/  SEL R6, RZ, 0x2, P6 ;  /* 0x00000002ff067807 */ /* 0x008fe40003000000 */
[----:B------:R-:W-:-:S02]  /*1a10*/  IADD3.X R5, R23, UR10, RZ, P0, !PT ;  /* 0x0000000a17057c10 */ /* 0x000fc400087fe4ff */
[----:B------:R-:W-:Y:S01]  /*1a20*/  @P5 LOP3.LUT R230, R230, 0x4, RZ, 0xfc, !PT ;  /* 0x00000004e6e65812 */ /* 0x000fe200078efcff */
[----:B------:R-:W-:-:S03]  /*1a30*/  IMAD.IADD R6, R6, 0x1, R0 ;  /* 0x0000000106067824 */ /* 0x000fc600078e0200 */
[----:B------:R-:W-:Y:S01]  /*1a40*/  LOP3.LUT R230, R230, 0xffffffef, RZ, 0xc0, !PT ;  /* 0xffffffefe6e67812 */ /* 0x000fe200078ec0ff */
[----:B------:R1:W-:Y:S01]  /*1a50*/  LDGSTS.E.BYPASS.LTC128B.128 [R8+0x11080], [R4.64], !P3 ;  /* 0x1108000004087fae */ /* 0x0003e2000d901d50 */
[----:B--2---:R-:W-:Y:S02]  /*1a60*/  IMAD.U32 R2, RZ, RZ, UR11 ;  /* 0x0000000bff027e24 */ /* 0x004fe4000f8e00ff */
[----:B------:R-:W-:-:S03]  /*1a70*/  @P6 LOP3.LUT R230, R230, 0x10, RZ, 0xfc, !PT ;  /* 0x00000010e6e66812 */ /* 0x000fc600078efcff */
[----:B------:R-:W-:Y:S02]  /*1a80*/  IADD3 R2, P2, P1, R2, 0x80, R22 ;  /* 0x0000008002027810 */ /* 0x000fe4000795e016 */
[----:B------:R-:W-:Y:S02]  /*1a90*/  LOP3.LUT R230, R230, 0xfffffffd, RZ, 0xc0, !PT ;  /* 0xfffffffde6e67812 */ /* 0x000fe400078ec0ff */
[----:B------:R-:W-:Y:S02]  /*1aa0*/  IADD3.X R3, RZ, UR10, R23, P2, P1 ;  /* 0x0000000aff037c10 */ /* 0x000fe400097e2417 */
[----:B------:R-:W-:Y:S02]  /*1ab0*/  ISETP.LT.OR P2, PT, R9, 0x21, !P4 ;  /* 0x000000210900780c */ /* 0x000fe40006741670 */
[----:B------:R-:W-:Y:S02]  /*1ac0*/  ISETP.GT.AND P4, PT, R103, 0xf, PT ;  /* 0x0000000f6700780c */ /* 0x000fe40003f84270 */
[----:B------:R-:W-:-:S04]  /*1ad0*/  LOP3.LUT P1, RZ, R6, 0x1, RZ, 0xc0, !PT ;  /* 0x0000000106ff7812 */ /* 0x000fc8000782c0ff */
[C---:B------:R-:W-:Y:S02]  /*1ae0*/  ISETP.LT.OR P0, PT, R9.reuse, 0x1, !P1 ;  /* 0x000000010900780c */ /* 0x040fe40004f01670 */
[----:B------:R-:W-:-:S03]  /*1af0*/  ISETP.LT.OR P1, PT, R9, 0x21, !P1 ;  /* 0x000000210900780c */ /* 0x000fc60004f21670 */
[----:B------:R2:W-:Y:S02]  /*1b00*/  LDGSTS.E.BYPASS.LTC128B.128 [R8+0x13080], [R2.64], !P2 ;  /* 0x1308000002087fae */ /* 0x0005e4000d101d50 */
[----:B------:R-:W-:Y:S01]  /*1b10*/  @!P4 IMAD.SHL.U32 R0, R103, 0x10, RZ ;  /* 0x000000106700c824 */ /* 0x000fe200078e00ff */
[----:B-1----:R-:W-:Y:S02]  /*1b20*/  LOP3.LUT R5, R11, 0xfffffff0, RZ, 0xc0, !PT ;  /* 0xfffffff00b057812 */ /* 0x002fe400078ec0ff */
[----:B------:R-:W-:Y:S02]  /*1b30*/  SHF.R.S32.HI R4, RZ, 0x5, R15 ;  /* 0x00000005ff047819 */ /* 0x000fe4000001140f */
[----:B------:R1:W-:Y:S01]  /*1b40*/  @!P4 LDGSTS.E.BYPASS.LTC128B.128 [R0+0x20080], [R40.64] ;  /* 0x200800002800cfae */ /* 0x0003e2000b901d50 */
[----:B------:R-:W-:Y:S01]  /*1b50*/  IMAD.IADD R5, R103, 0x1, -R5 ;  /* 0x0000000167057824 */ /* 0x000fe200078e0a05 */
[----:B------:R-:W-:Y:S02]  /*1b60*/  LEA.HI R12, R15, R4, RZ, 0x1 ;  /* 0x000000040f0c7211 */ /* 0x000fe400078f08ff */
[----:B------:R-:W0:Y:S01]  /*1b70*/  LDGDEPBAR ;  /* 0x00000000000079af */ /* 0x000e220000000000 */
[----:B------:R-:W-:-:S02]  /*1b80*/  @P4 LOP3.LUT R230, R230, 0x2, RZ, 0xfc, !PT ;  /* 0x00000002e6e64812 */ /* 0x000fc400078efcff */
[----:B------:R-:W-:Y:S01]  /*1b90*/  LOP3.LUT R12, R12, 0xfffffffe, RZ, 0xc0, !PT ;  /* 0xfffffffe0c0c7812 */ /* 0x000fe200078ec0ff */
[----:B------:R3:W-:Y:S01]  /*1ba0*/  LDGSTS.E.BYPASS.LTC128B.128 [R8+0x18080], [R20.64], !P0 ;  /* 0x1808000014087fae */ /* 0x0007e2000c101d50 */
[----:B------:R-:W-:-:S03]  /*1bb0*/  LOP3.LUT P0, RZ, R6, 0x2, RZ, 0xc0, !PT ;  /* 0x0000000206ff7812 */ /* 0x000fc6000780c0ff */
[----:B------:R-:W-:Y:S01]  /*1bc0*/  IMAD.IADD R12, R4, 0x1, -R12 ;  /* 0x00000001040c7824 */ /* 0x000fe200078e0a0c */
[C---:B------:R-:W-:Y:S02]  /*1bd0*/  ISETP.LT.OR P2, PT, R9.reuse, 0x1, !P0 ;  /* 0x000000010900780c */ /* 0x040fe40004741670 */
[----:B------:R-:W-:Y:S02]  /*1be0*/  ISETP.LT.OR P0, PT, R9, 0x21, !P0 ;  /* 0x000000210900780c */ /* 0x000fe40004701670 */
[----:B------:R-:W-:Y:S01]  /*1bf0*/  SHF.R.S32.HI R9, RZ, 0x1f, R5 ;  /* 0x0000001fff097819 */ /* 0x000fe20000011405 */
[----:B--2---:R-:W-:-:S04]  /*1c00*/  IMAD.WIDE.U32 R2, R35, c[0x0][0x238], R28 ;  /* 0x00008e0023027a25 */ /* 0x004fc800078e001c */
[----:B------:R-:W-:Y:S01]  /*1c10*/  IMAD.IADD R3, R3, 0x1, R10 ;  /* 0x0000000103037824 */ /* 0x000fe200078e020a */
[----:B------:R-:W-:-:S03]  /*1c20*/  LEA.HI R10, R9, R5, RZ, 0x3 ;  /* 0x00000005090a7211 */ /* 0x000fc600078f18ff */
[----:B------:R3:W-:Y:S01]  /*1c30*/  LDGSTS.E.BYPASS.LTC128B.128 [R8+0x1a080], [R20.64+0x80], !P2 ;  /* 0x1a08008014087fae */ /* 0x0007e2000d101d50 */
[----:B-1----:R-:W-:Y:S01]  /*1c40*/  SHF.R.S32.HI R0, RZ, 0x4, R11 ;  /* 0x00000004ff007819 */ /* 0x002fe2000001140b */
[----:B------:R-:W-:Y:S01]  /*1c50*/  IMAD R9, R25, c[0x0][0x240], RZ ;  /* 0x0000900019097a24 */ /* 0x000fe200078e02ff */
[----:B------:R-:W-:Y:S01]  /*1c60*/  IADD3 R6, P2, R20, UR4, RZ ;  /* 0x0000000414067c10 */ /* 0x000fe2000ff5e0ff */
[----:B------:R-:W-:Y:S01]  /*1c70*/  IMAD.SHL.U32 R4, R10, 0x40, RZ ;  /* 0x000000400a047824 */ /* 0x000fe200078e00ff */
[----:B------:R-:W-:Y:S01]  /*1c80*/  LEA.HI R11, R11, R0, RZ, 0x1 ;  /* 0x000000000b0b7211 */ /* 0x000fe200078f08ff */
[----:B------:R-:W-:Y:S01]  /*1c90*/  IMAD R13, R30, c[0x0][0x244], R9 ;  /* 0x000091001e0d7a24 */ /* 0x000fe200078e0209 */
[----:B------:R-:W-:Y:S02]  /*1ca0*/  IADD3.X R7, R21, UR5, RZ, P2, !PT ;  /* 0x0000000515077c10 */ /* 0x000fe400097fe4ff */
[----:B------:R-:W-:-:S03]  /*1cb0*/  LOP3.LUT R11, R11, 0xfffffffe, RZ, 0xc0, !PT ;  /* 0xfffffffe0b0b7812 */ /* 0x000fc600078ec0ff */
[----:B------:R4:W-:Y:S02]  /*1cc0*/  LDGSTS.E.BYPASS.LTC128B.128 [R8+0x19080], [R6.64], !P1 ;  /* 0x1908000006087fae */ /* 0x0009e4000c901d50 */
[----:B------:R-:W-:Y:S01]  /*1cd0*/  IMAD.IADD R206, R0, 0x1, -R11 ;  /* 0x0000000100ce7824 */ /* 0x000fe200078e0a0b */
[----:B------:R-:W-:Y:S01]  /*1ce0*/  LOP3.LUT R0, R10, 0xfffffff8, RZ, 0xc0, !PT ;  /* 0xfffffff80a007812 */ /* 0x000fe200078ec0ff */
[----:B------:R4:W-:Y:S01]  /*1cf0*/  LDGSTS.E.BYPASS.LTC128B.128 [R8+0x1b080], [R6.64+0x80], !P0 ;  /* 0x1b08008006087fae */ /* 0x0009e2000c101d50 */
[----:B------:R-:W-:-:S03]  /*1d00*/  PLOP3.LUT P0, PT, PT, PT, UP0, 0x80, 0x0 ;  /* 0x000000000000781c */ /* 0x000fc60003f0f008 */
[----:B------:R-:W-:Y:S02]  /*1d10*/  IMAD.IADD R5, R5, 0x1, -R0 ;  /* 0x0000000105057824 */ /* 0x000fe400078e0a00 */
[----:B------:R-:W-:-:S05]  /*1d20*/  @!P4 IMAD.SHL.U32 R0, R103, 0x10, RZ ;  /* 0x000000106700c824 */ /* 0x000fca00078e00ff */
[----:B------:R1:W-:Y:S01]  /*1d30*/  @!P4 LDGSTS.E.BYPASS.LTC128B.128 [R0+0x20280], [R38.64] ;  /* 0x202800002600cfae */ /* 0x0003e2000b901d50 */
[----:B---3--:R-:W-:-:S03]  /*1d40*/  IMAD.WIDE.U32 R20, R30, c[0x0][0x240], R2 ;  /* 0x000090001e147a25 */ /* 0x008fc600078e0002 */
[----:B------:R-:W0:Y:S01]  /*1d50*/  LDGDEPBAR ;  /* 0x00000000000079af */ /* 0x000e220000000000 */
[----:B------:R-:W-:Y:S02]  /*1d60*/  IMAD.SHL.U32 R3, R5, 0x40, RZ ;  /* 0x0000004005037824 */ /* 0x000fe400078e00ff */
[----:B------:R-:W-:Y:S01]  /*1d70*/  IMAD.SHL.U32 R2, R206, 0x8, RZ ;  /* 0x00000008ce027824 */ /* 0x000fe200078e00ff */
[----:B------:R4:W-:Y:S02]  /*1d80*/  STL.64 [R1+0x20], R20 ;  /* 0x0000201401007387 */ /* 0x0009e40000100a00 */
[----:B------:R-:W-:Y:S02]  /*1d90*/  LOP3.LUT R3, R3, 0x1c0, RZ, 0xc0, !PT ;  /* 0x000001c003037812 */ /* 0x000fe400078ec0ff */
[----:B------:R-:W0:Y:S02]  /*1da0*/  LDGDEPBAR ;  /* 0x00000000000079af */ /* 0x000e240000000000 */
[----:B------:R-:W-:-:S02]  /*1db0*/  LOP3.LUT R11, R3, 0x8, R2, 0xf8, !PT ;  /* 0x00000008030b7812 */ /* 0x000fc400078ef802 */
[----:B------:R-:W-:Y:S02]  /*1dc0*/  SHF.R.U32.HI R9, RZ, 0x3, R3 ;  /* 0x00000003ff097819 */ /* 0x000fe40000011603 */
[----:B------:R-:W-:Y:S02]  /*1dd0*/  LOP3.LUT R2, R4, 0xfffffe00, RZ, 0xc0, !PT ;  /* 0xfffffe0004027812 */ /* 0x000fe400078ec0ff */
[----:B------:R-:W-:Y:S01]  /*1de0*/  LOP3.LUT R4, R11, R9, RZ, 0x3c, !PT ;  /* 0x000000090b047212 */ /* 0x000fe200078e3cff */
[----:B-1----:R-:W-:-:S05]  /*1df0*/  IMAD.SHL.U32 R0, R26, 0x8, RZ ;  /* 0x000000081a007824 */ /* 0x002fca00078e00ff */
[----:B------:R-:W-:Y:S01]  /*1e00*/  LOP3.LUT R14, R0, 0x18, RZ, 0xc0, !PT ;  /* 0x00000018000e7812 */ /* 0x000fe200078ec0ff */
[----:B------:R-:W-:-:S05]  /*1e10*/  IMAD.SHL.U32 R0, R206, 0x20, RZ ;  /* 0x00000020ce007824 */ /* 0x000fca00078e00ff */
[----:B------:R-:W-:Y:S01]  /*1e20*/  LOP3.LUT R10, R14, 0x20, R0, 0xf8, !PT ;  /* 0x000000200e0a7812 */ /* 0x000fe200078ef800 */
[----:B------:R-:W-:-:S03]  /*1e30*/  IMAD.SHL.U32 R0, R12, 0x400, RZ ;  /* 0x000004000c007824 */ /* 0x000fc600078e00ff */
[----:B------:R-:W-:Y:S02]  /*1e40*/  LOP3.LUT R3, R9, R10, R3, 0x1e, !PT ;  /* 0x0000000a09037212 */ /* 0x000fe400078e1e03 */
[-C--:B------:R-:W-:Y:S01]  /*1e50*/  IADD3 R214, R4, R2.reuse, R0 ;  /* 0x0000000204d67210 */ /* 0x080fe20007ffe000 */
[----:B------:R-:W-:Y:S01]  /*1e60*/  IMAD.IADD R4, R21, 0x1, R13 ;  /* 0x0000000115047824 */ /* 0x000fe200078e020d */
[----:B------:R-:W-:Y:S02]  /*1e70*/  LOP3.LUT R217, R3, R2, RZ, 0xfc, !PT ;  /* 0x0000000203d97212 */ /* 0x000fe400078efcff */
[C---:B------:R-:W-:Y:S02]  /*1e80*/  IADD3 R2, R8.reuse, 0x18080, RZ ;  /* 0x0001808008027810 */ /* 0x040fe40007ffe0ff */
[----:B------:R-:W-:Y:S01]  /*1e90*/  IADD3 R3, R8, 0x10080, RZ ;  /* 0x0001008008037810 */ /* 0x000fe20007ffe0ff */
[----:B------:R4:W-:Y:S04]  /*1ea0*/  STL [R1+0x2c], R4 ;  /* 0x00002c0401007387 */ /* 0x0009e80000100800 */
[----:B------:R4:W-:Y:S04]  /*1eb0*/  STL [R1+0x30], R2 ;  /* 0x0000300201007387 */ /* 0x0009e80000100800 */
[----:B------:R4:W-:Y:S01]  /*1ec0*/  STL [R1+0x34], R3 ;  /* 0x0000340301007387 */ /* 0x0009e20000100800 */
[----:B------:R-:W-:Y:S05]  /*1ed0*/  @!P0 BRA `(.L_x_1132) ;  /* 0x0000015000008947 */ /* 0x000fea0003800000 */
[----:B----4-:R-:W-:Y:S01]  /*1ee0*/  IADD3 R2, P0, R6, UR4, RZ ;  /* 0x0000000406027c10 */ /* 0x010fe2000ff1e0ff */
[----:B------:R-:W-:Y:S01]  /*1ef0*/  IMAD.U32 R4, RZ, RZ, UR14 ;  /* 0x0000000eff047e24 */ /* 0x000fe2000f8e00ff */
[----:B------:R-:W-:Y:S01]  /*1f00*/  ISETP.GE.AND P1, PT, R16, c[0x0][0x1fc], PT ;  /* 0x00007f0010007a0c */ /* 0x000fe20003f26270 */
[----:B------:R-:W-:Y:S01]  /*1f10*/  BSSY B0, `(.L_x_1132) ;  /* 0x0000011000007945 */ /* 0x000fe20003800000 */
[----:B------:R-:W-:-:S02]  /*1f20*/  IADD3.X R3, R7, UR5, RZ, P0, !PT ;  /* 0x0000000507037c10 */ /* 0x000fc400087fe4ff */
[----:B------:R-:W-:Y:S02]  /*1f30*/  IADD3 R6, P0, R2, UR4, RZ ;  /* 0x0000000402067c10 */ /* 0x000fe4000ff1e0ff */
[----:B------:R-:W-:Y:S02]  /*1f40*/  IADD3 R4, R4, -0x40, -R36 ;  /* 0xffffffc004047810 */ /* 0x000fe40007ffe824 */
        /* <DEDUP_REMOVED lines=11> */
[----:B-1----:R-:W-:-:S05]  /*2000*/  SHF.L.U32 R2, R103, 0x4, RZ ;  /* 0x0000000467027819 */ /* 0x002fca00000006ff */
[----:B------:R1:W-:Y:S02]  /*2010*/  LDGSTS.E.BYPASS.LTC128B.128 [R2+0x20380], [R38.64+0x100] ;  /* 0x2038010026027fae */ /* 0x0003e4000b901d50 */
.L_x_1133:
[----:B------:R-:W-:Y:S05]  /*2020*/  BSYNC B0 ;  /* 0x0000000000007941 */ /* 0x000fea0003800000 */
.L_x_1132:
[----:B-1--4-:R-:W-:Y:S01]  /*2030*/  LEA.HI R7, R33, R103, RZ, 0x2 ;  /* 0x0000006721077211 */ /* 0x012fe200078f10ff */
[----:B------:R-:W-:Y:S01]  /*2040*/  IMAD.SHL.U32 R3, R36, 0x8, RZ ;  /* 0x0000000824037824 */ /* 0x000fe200078e00ff */
[----:B------:R-:W-:Y:S01]  /*2050*/  LOP3.LUT R6, R15, 0xffffffe0, RZ, 0xc0, !PT ;  /* 0xffffffe00f067812 */ /* 0x000fe200078ec0ff */
[----:B------:R-:W-:Y:S01]  /*2060*/  IMAD.SHL.U32 R13, R12, 0x10, RZ ;  /* 0x000000100c0d7824 */ /* 0x000fe200078e00ff */
[----:B------:R-:W-:Y:S01]  /*2070*/  LOP3.LUT R2, R7, 0x3ffffffc, RZ, 0xc0, !PT ;  /* 0x3ffffffc07027812 */ /* 0x000fe200078ec0ff */
[----:B------:R-:W-:Y:S01]  /*2080*/  IMAD.MOV.U32 R210, RZ, RZ, 0x20 ;  /* 0x00000020ffd27424 */ /* 0x000fe200078e00ff */
[--C-:B------:R-:W-:Y:S01]  /*2090*/  SHF.R.S32.HI R4, RZ, 0x2, R7.reuse ;  /* 0x00000002ff047819 */ /* 0x100fe20000011407 */
[C---:B------:R-:W-:Y:S01]  /*20a0*/  IMAD.IADD R6, R103.reuse, 0x1, -R6 ;  /* 0x0000000167067824 */ /* 0x040fe200078e0a06 */
[----:B------:R-:W-:Y:S01]  /*20b0*/  SHF.R.S32.HI R7, RZ, 0x1f, R7 ;  /* 0x0000001fff077819 */ /* 0x000fe20000011407 */
[----:B------:R-:W-:Y:S01]  /*20c0*/  IMAD.IADD R11, R103, 0x1, -R2 ;  /* 0x00000001670b7824 */ /* 0x000fe200078e0a02 */
[----:B------:R-:W-:Y:S01]  /*20d0*/  LOP3.LUT R3, R3, 0x8, RZ, 0xc0, !PT ;  /* 0x0000000803037812 */ /* 0x000fe200078ec0ff */
[----:B------:R-:W-:Y:S01]  /*20e0*/  IMAD.SHL.U32 R2, R27, 0x40, RZ ;  /* 0x000000401b027824 */ /* 0x000fe200078e00ff */
[----:B------:R-:W-:Y:S01]  /*20f0*/  LEA.HI R7, R7, R4, RZ, 0x3 ;  /* 0x0000000407077211 */ /* 0x000fe200078f18ff */
[----:B------:R-:W-:Y:S01]  /*2100*/  IMAD R11, R11, 0x2, R0 ;  /* 0x000000020b0b7824 */ /* 0x000fe200078e0200 */
[----:B------:R-:W-:Y:S01]  /*2110*/  SHF.R.S32.HI R9, RZ, 0x1f, R26 ;  /* 0x0000001fff097819 */ /* 0x000fe2000001141a */
[----:B------:R-:W0:Y:S01]  /*2120*/  LDGDEPBAR ;  /* 0x00000000000079af */ /* 0x000e220000000000 */
[----:B------:R-:W-:Y:S01]  /*2130*/  LOP3.LUT R2, R2, 0x1c0, RZ, 0xc0, !PT ;  /* 0x000001c002027812 */ /* 0x000fe200078ec0ff */
[----:B------:R-:W-:Y:S01]  /*2140*/  IMAD.MOV.U32 R211, RZ, RZ, 0x40 ;  /* 0x00000040ffd37424 */ /* 0x000fe200078e00ff */
[----:B------:R-:W-:Y:S01]  /*2150*/  LEA.HI R9, R9, R26, RZ, 0x2 ;  /* 0x0000001a09097211 */ /* 0x000fe200078f10ff */
[----:B------:R-:W-:Y:S01]  /*2160*/  IMAD.MOV.U32 R222, RZ, RZ, 0x20 ;  /* 0x00000020ffde7424 */ /* 0x000fe200078e00ff */
[----:B------:R-:W-:Y:S01]  /*2170*/  SHF.R.U32.HI R8, RZ, 0x3, R2 ;  /* 0x00000003ff087819 */ /* 0x000fe20000011602 */
[----:B------:R-:W-:Y:S01]  /*2180*/  IMAD R212, R206, 0x800, R212 ;  /* 0x00000800ced47824 */ /* 0x000fe200078e02d4 */
[----:B------:R-:W-:Y:S01]  /*2190*/  LOP3.LUT R10, R2, 0x10, R13, 0xf8, !PT ;  /* 0x00000010020a7812 */ /* 0x000fe200078ef80d */
[----:B------:R-:W-:Y:S01]  /*21a0*/  IMAD.MOV.U32 R218, RZ, RZ, 0x10 ;  /* 0x00000010ffda7424 */ /* 0x000fe200078e00ff */
[----:B------:R-:W-:Y:S01]  /*21b0*/  LOP3.LUT R12, R8, R3, R2, 0x1e, !PT ;  /* 0x00000003080c7212 */ /* 0x000fe200078e1e02 */
[----:B------:R-:W-:Y:S01]  /*21c0*/  UIADD3 UR6, UR14, 0x3f, URZ ;  /* 0x0000003f0e067890 */ /* 0x000fe2000fffe03f */
[----:B------:R-:W-:Y:S01]  /*21d0*/  LOP3.LUT R2, R7, 0xfffffff8, RZ, 0xc0, !PT ;  /* 0xfffffff807027812 */ /* 0x000fe200078ec0ff */
[----:B------:R-:W-:Y:S01]  /*21e0*/  IMAD.MOV.U32 R216, RZ, RZ, 0x40 ;  /* 0x00000040ffd87424 */ /* 0x000fe200078e00ff */
[----:B------:R-:W-:Y:S01]  /*21f0*/  LOP3.LUT R0, R9, 0xfffffffc, RZ, 0xc0, !PT ;  /* 0xfffffffc09007812 */ /* 0x000fe200078ec0ff */
[----:B------:R-:W-:Y:S01]  /*2200*/  IMAD.IADD R212, R12, 0x1, R212 ;  /* 0x000000010cd47824 */ /* 0x000fe200078e02d4 */
[----:B------:R-:W-:Y:S01]  /*2210*/  SHF.R.S32.HI R7, RZ, 0x1f, R6 ;  /* 0x0000001fff077819 */ /* 0x000fe20000011406 */
[----:B------:R-:W-:Y:S01]  /*2220*/  IMAD.IADD R4, R4, 0x1, -R2 ;  /* 0x0000000104047824 */ /* 0x000fe200078e0a02 */
[----:B------:R-:W-:Y:S01]  /*2230*/  LOP3.LUT R10, R8, R10, R3, 0x1e, !PT ;  /* 0x0000000a080a7212 */ /* 0x000fe200078e1e03 */
[----:B------:R-:W-:Y:S01]  /*2240*/  IMAD.IADD R3, R26, 0x1, -R0 ;  /* 0x000000011a037824 */ /* 0x000fe200078e0a00 */
[----:B------:R-:W-:Y:S01]  /*2250*/  LEA.HI R0, R7, R6, RZ, 0x2 ;  /* 0x0000000607007211 */ /* 0x000fe200078f10ff */
[----:B------:R-:W-:Y:S01]  /*2260*/  IMAD.SHL.U32 R2, R4, 0x40, RZ ;  /* 0x0000004004027824 */ /* 0x000fe200078e00ff */
[----:B------:R-:W-:Y:S01]  /*2270*/  LOP3.LUT P0, RZ, R27, 0x2, RZ, 0xc0, !PT ;  /* 0x000000021bff7812 */ /* 0x000fe2000780c0ff */
[----:B------:R-:W-:Y:S01]  /*2280*/  IMAD R7, R3, -0x8, R32 ;  /* 0xfffffff803077824 */ /* 0x000fe200078e0220 */
[----:B------:R-:W-:Y:S01]  /*2290*/  LOP3.LUT R3, R0, 0xfffffffc, RZ, 0xc0, !PT ;  /* 0xfffffffc00037812 */ /* 0x000fe200078ec0ff */
[----:B------:R-:W-:Y:S01]  /*22a0*/  IMAD R206, R206, 0x200, R10 ;  /* 0x00000200cece7824 */ /* 0x000fe200078e020a */
[----:B------:R-:W-:Y:S01]  /*22b0*/  LOP3.LUT R2, R2, 0x1c0, RZ, 0xc0, !PT ;  /* 0x000001c002027812 */ /* 0x000fe200078ec0ff */
[----:B------:R-:W-:Y:S01]  /*22c0*/  USHF.R.S32.HI UR4, URZ, 0x1f, UR6 ;  /* 0x0000001f3f047899 */ /* 0x000fe20008011406 */
[----:B------:R-:W-:Y:S01]  /*22d0*/  LEA.HI.SX32 R8, R0, R13, 0x1e ;  /* 0x0000000d00087211 */ /* 0x000fe200078ff2ff */
[----:B------:R-:W-:Y:S01]  /*22e0*/  IMAD.IADD R6, R6, 0x1, -R3 ;  /* 0x0000000106067824 */ /* 0x000fe200078e0a03 */
[----:B------:R-:W-:Y:S01]  /*22f0*/  SHF.R.U32.HI R0, RZ, 0x3, R2 ;  /* 0x00000003ff007819 */ /* 0x000fe20000011602 */
[----:B------:R-:W-:Y:S01]  /*2300*/  IMAD.SHL.U32 R213, R212, 0x2, RZ ;  /* 0x00000002d4d57824 */ /* 0x000fe200078e00ff */
[----:B------:R-:W-:Y:S01]  /*2310*/  SEL R210, R210, 0xffffffe0, !P0 ;  /* 0xffffffe0d2d27807 */ /* 0x000fe20004000000 */
[----:B------:R1:W-:Y:S01]  /*2320*/  STL [R1+0x28], R8 ;  /* 0x0000280801007387 */ /* 0x0003e20000100800 */
[----:B------:R-:W-:Y:S01]  /*2330*/  LOP3.LUT R2, R0, R2, R14, 0x1e, !PT ;  /* 0x0000000200027212 */ /* 0x000fe200078e1e0e */
[----:B------:R-:W-:Y:S01]  /*2340*/  IMAD.SHL.U32 R207, R206, 0x2, RZ ;  /* 0x00000002cecf7824 */ /* 0x000fe200078e00ff */
[----:B------:R-:W-:Y:S01]  /*2350*/  LOP3.LUT P0, RZ, R4, 0x4, RZ, 0xc0, !PT ;  /* 0x0000000404ff7812 */ /* 0x000fe2000780c0ff */
[----:B------:R-:W-:Y:S01]  /*2360*/  IMAD R210, R212, 0x2, R210 ;  /* 0x00000002d4d27824 */ /* 0x000fe200078e02d2 */
[----:B------:R-:W-:Y:S01]  /*2370*/  LOP3.LUT P1, RZ, R27, 0x4, RZ, 0xc0, !PT ;  /* 0x000000041bff7812 */ /* 0x000fe2000782c0ff */
[----:B------:R-:W-:Y:S01]  /*2380*/  IMAD.IADD R2, R2, 0x1, R11 ;  /* 0x0000000102027824 */ /* 0x000fe200078e020b */
[----:B------:R-:W-:Y:S01]  /*2390*/  ULEA.HI UR4, UR4, UR6, URZ, 0x6 ;  /* 0x0000000604047291 */ /* 0x000fe2000f8f303f */
[----:B------:R-:W-:Y:S01]  /*23a0*/  IMAD R231, R6, -0x2, R7 ;  /* 0xfffffffe06e77824 */ /* 0x000fe200078e0207 */
[----:B------:R-:W-:Y:S01]  /*23b0*/  SEL R211, R211, 0xffffffc0, !P1 ;  /* 0xffffffc0d3d37807 */ /* 0x000fe20004800000 */
[----:B------:R-:W-:Y:S01]  /*23c0*/  CS2R R162, SRZ ;  /* 0x0000000000a27805 */ /* 0x000fe2000001ff00 */
[----:B------:R-:W-:Y:S01]  /*23d0*/  LEA R223, R2, 0x20480, 0x1 ;  /* 0x0002048002df7811 */ /* 0x000fe200078e08ff */
[----:B------:R-:W-:Y:S01]  /*23e0*/  CS2R R160, SRZ ;  /* 0x0000000000a07805 */ /* 0x000fe2000001ff00 */
[----:B------:R-:W-:Y:S01]  /*23f0*/  LOP3.LUT P1, RZ, R5, 0x4, RZ, 0xc0, !PT ;  /* 0x0000000405ff7812 */ /* 0x000fe2000782c0ff */
[--C-:B------:R-:W-:Y:S01]  /*2400*/  IMAD R212, R212, 0x2, R211.reuse ;  /* 0x00000002d4d47824 */ /* 0x100fe200078e02d3 */
[C---:B------:R-:W-:Y:S01]  /*2410*/  IADD3 R224, R223.reuse, 0x40, RZ ;  /* 0x00000040dfe07810 */ /* 0x040fe20007ffe0ff */
[----:B------:R-:W-:Y:S01]  /*2420*/  IMAD R206, R206, 0x2, R211 ;  /* 0x00000002cece7824 */ /* 0x000fe200078e02d3 */
[----:B------:R-:W-:Y:S01]  /*2430*/  @P0 IADD3 R224, R223, -0x40, RZ ;  /* 0xffffffc0dfe00810 */ /* 0x000fe20007ffe0ff */
[----:B------:R-:W-:Y:S01]  /*2440*/  CS2R R158, SRZ ;  /* 0x00000000009e7805 */ /* 0x000fe2000001ff00 */
        /* <DEDUP_REMOVED lines=66> */
[----:B------:R-:W-:Y:S01]  /*2870*/  SEL R216, R216, 0xffffffc0, !P1 ;  /* 0xffffffc0d8d87807 */ /* 0x000fe20004800000 */
[----:B------:R-:W-:Y:S01]  /*2880*/  IMAD.IADD R220, R214, 0x1, R218 ;  /* 0x00000001d6dc7824 */ /* 0x000fe200078e02da */
[----:B------:R-:W-:Y:S01]  /*2890*/  UMOV UR5, URZ ;  /* 0x0000003f00057c82 */ /* 0x000fe20008000000 */
[----:B------:R-:W-:Y:S01]  /*28a0*/  IMAD.IADD R221, R218, 0x1, R219 ;  /* 0x00000001dadd7824 */ /* 0x000fe200078e02db */
[----:B------:R-:W-:-:S02]  /*28b0*/  UMOV UR13, 0x1 ;  /* 0x00000001000d7882 */ /* 0x000fc40000000000 */
[----:B------:R-:W-:Y:S02]  /*28c0*/  UMOV UR8, URZ ;  /* 0x0000003f00087c82 */ /* 0x000fe40008000000 */
[----:B------:R-:W-:Y:S02]  /*28d0*/  USHF.R.S32.HI UR9, URZ, 0x6, UR4 ;  /* 0x000000063f097899 */ /* 0x000fe40008011404 */
[----:B-1----:R-:W-:Y:S02]  /*28e0*/  UMOV UR12, URZ ;  /* 0x0000003f000c7c82 */ /* 0x002fe40008000000 */
.L_x_1136:
        /* <DEDUP_REMOVED lines=9> */
[CC--:B------:R-:W-:Y:S02]  /*2980*/  IADD3 R2, R214.reuse, R3.reuse, RZ ;  /* 0x00000003d6027210 */ /* 0x0c0fe40007ffe0ff */
[----:B------:R-:W-:Y:S02]  /*2990*/  IADD3 R3, R214, R3, R215 ;  /* 0x00000003d6037210 */ /* 0x000fe40007ffe0d7 */
[----:B------:R-:W-:Y:S02]  /*29a0*/  SHF.L.U32 R205, R2, 0x1, RZ ;  /* 0x0000000102cd7819 */ /* 0x000fe400000006ff */
[----:B------:R-:W-:Y:S02]  /*29b0*/  MOV R2, UR5 ;  /* 0x0000000500027c02 */ /* 0x000fe40008000f00 */
[----:B------:R-:W-:Y:S02]  /*29c0*/  SHF.L.U32 R208, R3, 0x1, RZ ;  /* 0x0000000103d07819 */ /* 0x000fe400000006ff */
[----:B------:R-:W-:Y:S02]  /*29d0*/  LEA R2, R2, R215, 0xd ;  /* 0x000000d702027211 */ /* 0x000fe400078e68ff */
[----:B------:R-:W-:Y:S01]  /*29e0*/  PLOP3.LUT P1, PT, PT, PT, UP0, 0x80, 0x0 ;  /* 0x000000000000781c */ /* 0x000fe20003f2f008 */
[----:B------:R-:W-:Y:S08]  /*29f0*/  LDSM.16.M88.4 R16, [R213+0x80] ;  /* 0x00008000d510783b */ /* 0x000ff00000000200 */
[----:B------:R-:W1:Y:S08]  /*2a00*/  LDSM.16.M88.4 R32, [R0+0x10080] ;  /* 0x010080000020783b */ /* 0x000e700000000200 */
        /* <DEDUP_REMOVED lines=11> */
[----:B------:R-:W-:Y:S01]  /*2ac0*/  LDSM.16.M88.4 R192, [R211+0x2080] ;  /* 0x00208000d3c0783b */ /* 0x000fe20000000200 */
[-C--:B---3--:R-:W-:Y:S07]  /*2ad0*/  HMMA.16816.F32.BF16 R20, R32, R164.reuse, RZ ;  /* 0x000000a42014723c */ /* 0x088fee00000418ff */
[----:B------:R-:W-:Y:S01]  /*2ae0*/  LDSM.16.M88.4 R196, [R213+0x4080] ;  /* 0x00408000d5c4783b */ /* 0x000fe20000000200 */
[C---:B------:R-:W-:Y:S07]  /*2af0*/  HMMA.16816.F32.BF16 R24, R28.reuse, R164, RZ ;  /* 0x000000a41c18723c */ /* 0x040fee00000418ff */
[----:B------:R-:W3:Y:S04]  /*2b00*/  LDL R225, [R1+0x28] ;  /* 0x0000280001e17983 */ /* 0x000ee80000100800 */
[----:B------:R-:W-:Y:S01]  /*2b10*/  LDSM.16.M88.4 R200, [R210+0x4080] ;  /* 0x00408000d2c8783b */ /* 0x000fe20000000200 */
[----:B------:R-:W-:Y:S01]  /*2b20*/  IADD3 R164, R214, R2, RZ ;  /* 0x00000002d6a47210 */ /* 0x000fe20007ffe0ff */
[-C--:B------:R-:W-:Y:S01]  /*2b30*/  HMMA.16816.F32.BF16 R28, R28, R166.reuse, RZ ;  /* 0x000000a61c1c723c */ /* 0x080fe200000418ff */
[----:B------:R-:W-:Y:S02]  /*2b40*/  MOV R2, UR5 ;  /* 0x0000000500027c02 */ /* 0x000fe40008000f00 */
[----:B------:R-:W-:Y:S02]  /*2b50*/  SHF.L.U32 R209, R164, 0x1, RZ ;  /* 0x00000001a4d17819 */ /* 0x000fe400000006ff */
[----:B------:R-:W-:Y:S03]  /*2b60*/  LEA R2, R2, R219, 0xd ;  /* 0x000000db02027211 */ /* 0x000fe600078e68ff */
[----:B------:R-:W-:Y:S01]  /*2b70*/  HMMA.16816.F32.BF16 R32, R32, R166, RZ ;  /* 0x000000a62020723c */ /* 0x000fe200000418ff */
[----:B------:R-:W5:Y:S03]  /*2b80*/  LDSM.16.M88.4 R184, [R209+0x10080] ;  /* 0x01008000d1b8783b */ /* 0x000f660000000200 */
[----:B------:R-:W-:Y:S02]  /*2b90*/  SHF.L.U32 R204, R2, 0x1, RZ ;  /* 0x0000000102cc7819 */ /* 0x000fe400000006ff */
[----:B------:R-:W-:Y:S02]  /*2ba0*/  MOV R2, UR5 ;  /* 0x0000000500027c02 */ /* 0x000fe40008000f00 */
[-C--:B----4-:R-:W-:Y:S01]  /*2bb0*/  HMMA.16816.F32.BF16 R4, R168, R172.reuse, R4 ;  /* 0x000000aca804723c */ /* 0x090fe20000041804 */
[----:B------:R-:W4:Y:S04]  /*2bc0*/  LDSM.16.M88.4 R164, [R204+0x11080] ;  /* 0x01108000cca4783b */ /* 0x000f280000000200 */
[----:B------:R-:W-:Y:S03]  /*2bd0*/  LEA R2, R2, R221, 0xd ;  /* 0x000000dd02027211 */ /* 0x000fe600078e68ff */
[C---:B-1----:R-:W-:Y:S04]  /*2be0*/  HMMA.16816.F32.BF16 R8, R176.reuse, R172, R8 ;  /* 0x000000acb008723c */ /* 0x042fe80000041808 */
[----:B------:R-:W-:Y:S02]  /*2bf0*/  SHF.L.U32 R3, R2, 0x1, RZ ;  /* 0x0000000102037819 */ /* 0x000fe400000006ff */
[----:B------:R-:W-:Y:S02]  /*2c00*/  MOV R2, UR5 ;  /* 0x0000000500027c02 */ /* 0x000fe40008000f00 */
[-C--:B------:R-:W-:Y:S04]  /*2c10*/  HMMA.16816.F32.BF16 R12, R176, R174.reuse, R12 ;  /* 0x000000aeb00c723c */ /* 0x080fe8000004180c */
[----:B------:R-:W-:Y:S04]  /*2c20*/  LEA R2, R2, R220, 0xd ;  /* 0x000000dc02027211 */ /* 0x000fe800078e68ff */
[C---:B------:R-:W-:Y:S01]  /*2c30*/  HMMA.16816.F32.BF16 R16, R168.reuse, R174, R16 ;  /* 0x000000aea810723c */ /* 0x040fe20000041810 */
[----:B------:R-:W-:Y:S03]  /*2c40*/  LDSM.16.M88.4 R172, [R208+0x10080] ;  /* 0x01008000d0ac783b */ /* 0x000fe60000000200 */
[----:B------:R-:W-:Y:S04]  /*2c50*/  SHF.L.U32 R2, R2, 0x1, RZ ;  /* 0x0000000102027819 */ /* 0x000fe800000006ff */
[-C--:B--2---:R-:W-:Y:S08]  /*2c60*/  HMMA.16816.F32.BF16 R20, R168, R180.reuse, R20 ;  /* 0x000000b4a814723c */ /* 0x084ff00000041814 */
[C---:B------:R-:W-:Y:S08]  /*2c70*/  HMMA.16816.F32.BF16 R24, R176.reuse, R180, R24 ;  /* 0x000000b4b018723c */ /* 0x040ff00000041818 */
[-C--:B------:R-:W-:Y:S01]  /*2c80*/  HMMA.16816.F32.BF16 R28, R176, R182.reuse, R28 ;  /* 0x000000b6b01c723c */ /* 0x080fe2000004181c */
[----:B------:R-:W-:Y:S07]  /*2c90*/  LDSM.16.M88.4 R176, [R211+0x80] ;  /* 0x00008000d3b0783b */ /* 0x000fee0000000200 */
[----:B------:R-:W-:Y:S01]  /*2ca0*/  HMMA.16816.F32.BF16 R32, R168, R182, R32 ;  /* 0x000000b6a820723c */ /* 0x000fe20000041820 */
[----:B------:R-:W1:Y:S07]  /*2cb0*/  LDSM.16.M88.4 R168, [R212+0x2080] ;  /* 0x00208000d4a8783b */ /* 0x000e6e0000000200 */
[-C--:B-----5:R-:W-:Y:S01]  /*2cc0*/  HMMA.16816.F32.BF16 R4, R184, R188.reuse, R4 ;  /* 0x000000bcb804723c */ /* 0x0a0fe20000041804 */
[----:B------:R-:W2:Y:S07]  /*2cd0*/  LDSM.16.M88.4 R180, [R3+0x11080] ;  /* 0x0110800003b4783b */ /* 0x000eae0000000200 */
[C---:B----4-:R-:W-:Y:S08]  /*2ce0*/  HMMA.16816.F32.BF16 R8, R164.reuse, R188, R8 ;  /* 0x000000bca408723c */ /* 0x050ff00000041808 */
[-C--:B------:R-:W-:Y:S08]  /*2cf0*/  HMMA.16816.F32.BF16 R12, R164, R190.reuse, R12 ;  /* 0x000000bea40c723c */ /* 0x080ff0000004180c */
[C---:B------:R-:W-:Y:S01]  /*2d00*/  HMMA.16816.F32.BF16 R16, R184.reuse, R190, R16 ;  /* 0x000000beb810723c */ /* 0x040fe20000041810 */
[----:B------:R-:W4:Y:S07]  /*2d10*/  LDSM.16.M88.4 R188, [R0+0x12080] ;  /* 0x0120800000bc783b */ /* 0x000f2e0000000200 */
[-C--:B-1----:R-:W-:Y:S08]  /*2d20*/  HMMA.16816.F32.BF16 R20, R184, R168.reuse, R20 ;  /* 0x000000a8b814723c */ /* 0x082ff00000041814 */
[C---:B------:R-:W-:Y:S08]  /*2d30*/  HMMA.16816.F32.BF16 R24, R164.reuse, R168, R24 ;  /* 0x000000a8a418723c */ /* 0x040ff00000041818 */
[-C--:B------:R-:W-:Y:S01]  /*2d40*/  HMMA.16816.F32.BF16 R28, R164, R170.reuse, R28 ;  /* 0x000000aaa41c723c */ /* 0x080fe2000004181c */
[----:B------:R-:W1:Y:S07]  /*2d50*/  LDSM.16.M88.4 R164, [R0+0x13080] ;  /* 0x0130800000a4783b */ /* 0x000e6e0000000200 */
[----:B------:R-:W-:Y:S01]  /*2d60*/  HMMA.16816.F32.BF16 R32, R184, R170, R32 ;  /* 0x000000aab820723c */ /* 0x000fe20000041820 */
[----:B------:R-:W5:Y:S07]  /*2d70*/  LDSM.16.M88.4 R168, [R213+0x6080] ;  /* 0x00608000d5a8783b */ /* 0x000f6e0000000200 */
[-C--:B------:R-:W-:Y:S01]  /*2d80*/  HMMA.16816.F32.BF16 R4, R172, R176.reuse, R4 ;  /* 0x000000b0ac04723c */ /* 0x080fe20000041804 */
[----:B------:R-:W1:Y:S07]  /*2d90*/  LDSM.16.M88.4 R184, [R2+0x12080] ;  /* 0x0120800002b8783b */ /* 0x000e6e0000000200 */
        /* <DEDUP_REMOVED lines=10> */
[-C--:B----4-:R-:W-:Y:S01]  /*2e40*/  HMMA.16816.F32.BF16 R4, R188, R196.reuse, R4 ;  /* 0x000000c4bc04723c */ /* 0x090fe20000041804 */
[----:B------:R-:W4:Y:S07]  /*2e50*/  LDSM.16.M88.4 R192, [R212+0x4080] ;  /* 0x00408000d4c0783b */ /* 0x000f2e0000000200 */
[C---:B-1----:R-:W-:Y:S08]  /*2e60*/  HMMA.16816.F32.BF16 R8, R164.reuse, R196, R8 ;  /* 0x000000c4a408723c */ /* 0x042ff00000041808 */
[-C--:B------:R-:W-:Y:S08]  /*2e70*/  HMMA.16816.F32.BF16 R12, R164, R198.reuse, R12 ;  /* 0x000000c6a40c723c */ /* 0x080ff0000004180c */
[C---:B------:R-:W-:Y:S01]  /*2e80*/  HMMA.16816.F32.BF16 R16, R188.reuse, R198, R16 ;  /* 0x000000c6bc10723c */ /* 0x040fe20000041810 */
[----:B------:R-:W-:Y:S07]  /*2e90*/  LDSM.16.M88.4 R196, [R211+0x4080] ;  /* 0x00408000d3c4783b */ /* 0x000fee0000000200 */
[-C--:B-----5:R-:W-:Y:S08]  /*2ea0*/  HMMA.16816.F32.BF16 R20, R188, R168.reuse, R20 ;  /* 0x000000a8bc14723c */ /* 0x0a0ff00000041814 */
        /* <DEDUP_REMOVED lines=15> */
[-C--:B----4-:R-:W-:Y:S08]  /*2fa0*/  HMMA.16816.F32.BF16 R4, R180, R192.reuse, R4 ;  /* 0x000000c0b404723c */ /* 0x090ff00000041804 */
[C---:B-1----:R-:W-:Y:S07]  /*2fb0*/  HMMA.16816.F32.BF16 R8, R164.reuse, R192, R8 ;  /* 0x000000c0a408723c */ /* 0x042fee0000041808 */
[----:B------:R-:W-:Y:S01]  /*2fc0*/  MOV R192, UR5 ;  /* 0x0000000500c07c02 */ /* 0x000fe20008000f00 */
[-C--:B------:R-:W-:Y:S04]  /*2fd0*/  HMMA.16816.F32.BF16 R12, R164, R194.reuse, R12 ;  /* 0x000000c2a40c723c */ /* 0x080fe8000004180c */
[----:B---3--:R-:W-:Y:S04]  /*2fe0*/  LEA R192, R192, R225, 0x6 ;  /* 0x000000e1c0c07211 */ /* 0x008fe800078e30ff */
[C---:B------:R-:W-:Y:S04]  /*2ff0*/  HMMA.16816.F32.BF16 R16, R180.reuse, R194, R16 ;  /* 0x000000c2b410723c */ /* 0x040fe80000041810 */
[----:B------:R-:W-:Y:S04]  /*3000*/  SHF.L.U32 R192, R192, 0x2, RZ ;  /* 0x00000002c0c07819 */ /* 0x000fe800000006ff */
[-C--:B-----5:R-:W-:Y:S08]  /*3010*/  HMMA.16816.F32.BF16 R20, R180, R168.reuse, R20 ;  /* 0x000000a8b414723c */ /* 0x0a0ff00000041814 */
        /* <DEDUP_REMOVED lines=13> */
[----:B------:R-:W2:Y:S01]  /*30f0*/  MUFU.TANH R201, R5 ;  /* 0x0000000500c97308 */ /* 0x000ea20000002400 */
[----:B------:R-:W-:Y:S02]  /*3100*/  FMUL.FTZ R9, R9, c[0x0][0x2b4] ;  /* 0x0000ad0009097a20 */ /* 0x000fe40000410000 */
[----:B------:R-:W-:Y:S02]  /*3110*/  FMUL.FTZ R10, R10, c[0x0][0x2b4] ;  /* 0x0000ad000a0a7a20 */ /* 0x000fe40000410000 */
[----:B------:R-:W-:Y:S02]  /*3120*/  FMUL.FTZ R11, R11, c[0x0][0x2b4] ;  /* 0x0000ad000b0b7a20 */ /* 0x000fe40000410000 */
[----:B------:R-:W-:Y:S02]  /*3130*/  FMUL.FTZ R12, R12, c[0x0][0x2b4] ;  /* 0x0000ad000c0c7a20 */ /* 0x000fe40000410000 */
[----:B------:R-:W-:Y:S01]  /*3140*/  FMUL.FTZ R13, R13, c[0x0][0x2b4] ;  /* 0x0000ad000d0d7a20 */ /* 0x000fe20000410000 */
[----:B------:R-:W3:Y:S01]  /*3150*/  MUFU.TANH R237, R6 ;  /* 0x0000000600ed7308 */ /* 0x000ee20000002400 */
[----:B------:R-:W-:Y:S02]  /*3160*/  FMUL.FTZ R16, R16, c[0x0][0x2b4] ;  /* 0x0000ad0010107a20 */ /* 0x000fe40000410000 */
[----:B------:R-:W-:Y:S02]  /*3170*/  FMUL.FTZ R17, R17, c[0x0][0x2b4] ;  /* 0x0000ad0011117a20 */ /* 0x000fe40000410000 */
[----:B------:R-:W-:Y:S02]  /*3180*/  FMUL.FTZ R18, R18, c[0x0][0x2b4] ;  /* 0x0000ad0012127a20 */ /* 0x000fe40000410000 */
[----:B------:R-:W-:Y:S02]  /*3190*/  FMUL.FTZ R19, R19, c[0x0][0x2b4] ;  /* 0x0000ad0013137a20 */ /* 0x000fe40000410000 */
[----:B------:R-:W-:Y:S01]  /*31a0*/  FMUL.FTZ R14, R14, c[0x0][0x2b4] ;  /* 0x0000ad000e0e7a20 */ /* 0x000fe20000410000 */
[----:B------:R4:W1:Y:S01]  /*31b0*/  MUFU.TANH R238, R7 ;  /* 0x0000000700ee7308 */ /* 0x0008620000002400 */
[----:B------:R-:W-:Y:S09]  /*31c0*/  FMUL.FTZ R15, R15, c[0x0][0x2b4] ;  /* 0x0000ad000f0f7a20 */ /* 0x000ff20000410000 */
[----:B------:R-:W1:Y:S10]  /*31d0*/  MUFU.TANH R247, R8 ;  /* 0x0000000800f77308 */ /* 0x000e740000002400 */
[----:B------:R-:W1:Y:S01]  /*31e0*/  MUFU.TANH R197, R16 ;  /* 0x0000001000c57308 */ /* 0x000e620000002400 */
[----:B----4-:R-:W4:Y:S09]  /*31f0*/  LDSM.16.M88.4 R4, [R211+0x6080] ;  /* 0x00608000d304783b */ /* 0x010f320000000200 */
[----:B------:R-:W1:Y:S10]  /*3200*/  MUFU.TANH R246, R9 ;  /* 0x0000000900f67308 */ /* 0x000e740000002400 */
[----:B------:R-:W1:Y:S10]  /*3210*/  MUFU.TANH R200, R17 ;  /* 0x0000001100c87308 */ /* 0x000e740000002400 */
[----:B------:R-:W1:Y:S10]  /*3220*/  MUFU.TANH R203, R10 ;  /* 0x0000000a00cb7308 */ /* 0x000e740000002400 */
[----:B------:R-:W1:Y:S01]  /*3230*/  MUFU.TANH R232, R18 ;  /* 0x0000001200e87308 */ /* 0x000e620000002400 */
[-C--:B----4-:R-:W-:Y:S09]  /*3240*/  HMMA.16816.F32.BF16 R20, R188, R4.reuse, R20 ;  /* 0x00000004bc14723c */ /* 0x090ff20000041814 */
[----:B------:R-:W4:Y:S01]  /*3250*/  MUFU.TANH R252, R11 ;  /* 0x0000000b00fc7308 */ /* 0x000f220000002400 */
[C---:B------:R-:W-:Y:S09]  /*3260*/  HMMA.16816.F32.BF16 R24, R172.reuse, R4, R24 ;  /* 0x00000004ac18723c */ /* 0x040ff20000041818 */
[----:B------:R5:W1:Y:S01]  /*3270*/  MUFU.TANH R235, R19 ;  /* 0x0000001300eb7308 */ /* 0x000a620000002400 */
[-C--:B------:R-:W-:Y:S04]  /*3280*/  HMMA.16816.F32.BF16 R28, R172, R6.reuse, R28 ;  /* 0x00000006ac1c723c */ /* 0x080fe8000004181c */
[----:B------:R-:W-:Y:S04]  /*3290*/  FMUL.FTZ R20, R20, c[0x0][0x2b4] ;  /* 0x0000ad0014147a20 */ /* 0x000fe80000410000 */
[----:B------:R-:W-:Y:S01]  /*32a0*/  HMMA.16816.F32.BF16 R32, R188, R6, R32 ;  /* 0x00000006bc20723c */ /* 0x000fe20000041820 */
[----:B------:R-:W1:Y:S01]  /*32b0*/  MUFU.TANH R245, R12 ;  /* 0x0000000c00f57308 */ /* 0x000e620000002400 */
[----:B------:R-:W1:Y:S02]  /*32c0*/  LDS R188, [R192+0x20080] ;  /* 0x02008000c0bc7984 */ /* 0x000e640000000800 */
[----:B------:R-:W-:Y:S02]  /*32d0*/  FMUL.FTZ R21, R21, c[0x0][0x2b4] ;  /* 0x0000ad0015157a20 */ /* 0x000fe40000410000 */
[----:B------:R-:W1:Y:S01]  /*32e0*/  LDS R189, [R192+0x200a0] ;  /* 0x0200a000c0bd7984 */ /* 0x000e620000000800 */
[----:B------:R-:W-:Y:S02]  /*32f0*/  FMUL.FTZ R22, R22, c[0x0][0x2b4] ;  /* 0x0000ad0016167a20 */ /* 0x000fe40000410000 */
[----:B------:R-:W-:Y:S01]  /*3300*/  FMUL.FTZ R23, R23, c[0x0][0x2b4] ;  /* 0x0000ad0017177a20 */ /* 0x000fe20000410000 */
[----:B------:R-:W1:Y:S01]  /*3310*/  LDS R191, [R192+0x20100] ;  /* 0x02010000c0bf7984 */ /* 0x000e620000000800 */
[----:B------:R-:W1:Y:S01]  /*3320*/  MUFU.TANH R243, R13 ;  /* 0x0000000d00f37308 */ /* 0x000e620000002400 */
[----:B------:R-:W-:Y:S02]  /*3330*/  FMUL.FTZ R24, R24, c[0x0][0x2b4] ;  /* 0x0000ad0018187a20 */ /* 0x000fe40000410000 */
[----:B------:R-:W1:Y:S01]  /*3340*/  LDS R190, [R192+0x20120] ;  /* 0x02012000c0be7984 */ /* 0x000e620000000800 */
[----:B------:R-:W-:Y:S04]  /*3350*/  DEPBAR.LE SB0, 0x1 ;  /* 0x000080400000791a */ /* 0x000fe80000000000 */
[----:B------:R-:W-:Y:S02]  /*3360*/  FMUL.FTZ R28, R28, c[0x0][0x2b4] ;  /* 0x0000ad001c1c7a20 */ /* 0x000fe40000410000 */
        /* <DEDUP_REMOVED lines=10> */
[----:B------:R-:W-:Y:S02]  /*3410*/  FMUL.FTZ R33, R33, c[0x0][0x2b4] ;  /* 0x0000ad0021217a20 */ /* 0x000fe40000410000 */
[----:B------:R-:W-:Y:S01]  /*3420*/  FMUL.FTZ R34, R34, c[0x0][0x2b4] ;  /* 0x0000ad0022227a20 */ /* 0x000fe20000410000 */
[----:B------:R-:W1:Y:S01]  /*3430*/  MUFU.TANH R250, R15 ;  /* 0x0000000f00fa7308 */ /* 0x000e620000002400 */
[----:B------:R-:W-:Y:S01]  /*3440*/  FMUL.FTZ R35, R35, c[0x0][0x2b4] ;  /* 0x0000ad0023237a20 */ /* 0x000fe20000410000 */
[----:B------:R-:W1:Y:S08]  /*3450*/  LDSM.16.M88.4 R172, [R205+0x18080] ;  /* 0x01808000cdac783b */ /* 0x000e700000000200 */
[----:B------:R-:W1:Y:S01]  /*3460*/  MUFU.TANH R236, R29 ;  /* 0x0000001d00ec7308 */ /* 0x000e620000002400 */
[----:B------:R1:W1:Y:S09]  /*3470*/  LDSM.16.M88.4 R180, [R205+0x19080] ;  /* 0x01908000cdb4783b */ /* 0x0002720000000200 */
[----:B------:R-:W1:Y:S01]  /*3480*/  MUFU.TANH R227, R20 ;  /* 0x0000001400e37308 */ /* 0x000e620000002400 */
[----:B------:R1:W1:Y:S08]  /*3490*/  LDSM.16.M88.4 R164, [R0+0x18080] ;  /* 0x0180800000a4783b */ /* 0x0002700000000200 */
[----:B-----5:R1:W1:Y:S01]  /*34a0*/  LDSM.16.M88.4 R16, [R213+0x8080] ;  /* 0x00808000d510783b */ /* 0x0202620000000200 */
[----:B------:R-:W1:Y:S07]  /*34b0*/  MUFU.TANH R244, R30 ;  /* 0x0000001e00f47308 */ /* 0x000e6e0000002400 */
[----:B------:R1:W1:Y:S03]  /*34c0*/  LDSM.16.M88.4 R168, [R213+0xa080] ;  /* 0x00a08000d5a8783b */ /* 0x0002660000000200 */
[----:B------:R-:W1:Y:S05]  /*34d0*/  MUFU.TANH R226, R21 ;  /* 0x0000001500e27308 */ /* 0x000e6a0000002400 */
[----:B------:R1:W1:Y:S05]  /*34e0*/  LDSM.16.M88.4 R176, [R210+0x8080] ;  /* 0x00808000d2b0783b */ /* 0x00026a0000000200 */
[----:B------:R5:W1:Y:S03]  /*34f0*/  MUFU.TANH R242, R31 ;  /* 0x0000001f00f27308 */ /* 0x000a660000002400 */
[----:B------:R1:W1:Y:S07]  /*3500*/  LDSM.16.M88.4 R184, [R210+0xa080] ;  /* 0x00a08000d2b8783b */ /* 0x00026e0000000200 */
[----:B------:R1:W1:Y:S10]  /*3510*/  MUFU.TANH R233, R22 ;  /* 0x0000001600e97308 */ /* 0x0002740000002400 */
[----:B------:R1:W1:Y:S01]  /*3520*/  MUFU.TANH R234, R23 ;  /* 0x0000001700ea7308 */ /* 0x0002620000002400 */
[----:B-----5:R1:W1:Y:S09]  /*3530*/  LDSM.16.M88.4 R28, [R0+0x19080] ;  /* 0x01908000001c783b */ /* 0x0202720000000200 */
[----:B------:R1:W1:Y:S10]  /*3540*/  MUFU.TANH R241, R24 ;  /* 0x0000001800f17308 */ /* 0x0002740000002400 */
[----:B------:R1:W1:Y:S10]  /*3550*/  MUFU.TANH R240, R25 ;  /* 0x0000001900f07308 */ /* 0x0002740000002400 */
[----:B------:R2:W2:Y:S10]  /*3560*/  MUFU.TANH R249, R26 ;  /* 0x0000001a00f97308 */ /* 0x0004b40000002400 */
[----:B------:R2:W2:Y:S10]  /*3570*/  MUFU.TANH R248, R27 ;  /* 0x0000001b00f87308 */ /* 0x0004b40000002400 */
[----:B-1----:R1:W1:Y:S10]  /*3580*/  MUFU.TANH R205, R32 ;  /* 0x0000002000cd7308 */ /* 0x0022740000002400 */
[----:B------:R1:W1:Y:S10]  /*3590*/  MUFU.TANH R225, R33 ;  /* 0x0000002100e17308 */ /* 0x0002740000002400 */
[----:B------:R1:W1:Y:S10]  /*35a0*/  MUFU.TANH R229, R34 ;  /* 0x0000002200e57308 */ /* 0x0002740000002400 */
[----:B------:R1:W1:Y:S01]  /*35b0*/  MUFU.TANH R228, R35 ;  /* 0x0000002300e47308 */ /* 0x0002620000002400 */
[----:B------:R-:W-:-:S05]  /*35c0*/  @P1 BRA `(.L_x_1134) ;  /* 0x0000035000001947 */ /* 0x000fca0003800000 */
[----:B--234-:R-:W2:Y:S01]  /*35d0*/  LDL.64 R8, [R1] ;  /* 0x0000000001087983 */ /* 0x01cea20000100a00 */
[----:B------:R-:W-:Y:S01]  /*35e0*/  ULDC.64 UR6, c[0x0][0x178] ;  /* 0x00005e0000067ab9 */ /* 0x000fe20000000a00 */
[----:B------:R-:W-:Y:S01]  /*35f0*/  IMAD.U32 R6, RZ, RZ, UR11 ;  /* 0x0000000bff067e24 */ /* 0x000fe2000f8e00ff */
[C---:B------:R-:W-:Y:S01]  /*3600*/  LOP3.LUT P3, RZ, R230.reuse, 0x8, RZ, 0xc0, !PT ;  /* 0x00000008e6ff7812 */ /* 0x040fe2000786c0ff */
[----:B------:R-:W3:Y:S01]  /*3610*/  LDL R5, [R1+0x34] ;  /* 0x0000340001057983 */ /* 0x000ee20000100800 */
[----:B------:R-:W-:Y:S01]  /*3620*/  LOP3.LUT P4, RZ, R230, 0x20, RZ, 0xc0, !PT ;  /* 0x00000020e6ff7812 */ /* 0x000fe2000788c0ff */
[----:B------:R-:W-:Y:S02]  /*3630*/  UIMAD.WIDE.U32 UR18, UR15, UR6, URZ ;  /* 0x000000060f1272a5 */ /* 0x000fe4000f8e003f */
[----:B------:R-:W4:Y:S01]  /*3640*/  LDL.64 R10, [R1+0x18] ;  /* 0x00001800010a7983 */ /* 0x000f220000100a00 */
[----:B------:R-:W-:Y:S03]  /*3650*/  USHF.R.S32.HI UR4, URZ, 0x1f, UR15 ;  /* 0x0000001f3f047899 */ /* 0x000fe6000801140f */
[----:B------:R-:W5:Y:S01]  /*3660*/  S2R R202, SR_TID.X ;  /* 0x0000000000ca7919 */ /* 0x000f620000002100 */
[----:B------:R-:W-:Y:S01]  /*3670*/  UIMAD UR4, UR4, UR6, URZ ;  /* 0x00000006040472a4 */ /* 0x000fe2000f8e023f */
[----:B------:R-:W-:Y:S02]  /*3680*/  IMAD.U32 R2, RZ, RZ, UR18 ;  /* 0x00000012ff027e24 */ /* 0x000fe4000f8e00ff */
[----:B------:R-:W-:Y:S01]  /*3690*/  IMAD.U32 R3, RZ, RZ, UR18 ;  /* 0x00000012ff037e24 */ /* 0x000fe2000f8e00ff */
[----:B------:R-:W-:Y:S02]  /*36a0*/  UIMAD UR4, UR15, UR7, UR4 ;  /* 0x000000070f0472a4 */ /* 0x000fe4000f8e0204 */
[----:B------:R-:W-:Y:S02]  /*36b0*/  UIMAD UR15, UR15, -0x40, UR14 ;  /* 0xffffffc00f0f78a4 */ /* 0x000fe4000f8e020e */
[----:B------:R-:W-:Y:S06]  /*36c0*/  UIADD3 UR4, UR19, UR4, URZ ;  /* 0x0000000413047290 */ /* 0x000fec000fffe03f */
[----:B------:R-:W-:Y:S01]  /*36d0*/  IMAD.U32 R0, RZ, RZ, UR4 ;  /* 0x00000004ff007e24 */ /* 0x000fe2000f8e00ff */
[----:B-----5:R-:W-:Y:S04]  /*36e0*/  SHF.R.S32.HI R4, RZ, 0x1f, R202 ;  /* 0x0000001fff047819 */ /* 0x020fe800000114ca */
[----:B------:R-:W-:Y:S04]  /*36f0*/  LEA.HI R4, R4, R202, RZ, 0x3 ;  /* 0x000000ca04047211 */ /* 0x000fe800078f18ff */
[----:B------:R-:W-:Y:S04]  /*3700*/  SHF.R.S32.HI R4, RZ, 0x3, R4 ;  /* 0x00000003ff047819 */ /* 0x000fe80000011404 */
[----:B------:R-:W-:Y:S02]  /*3710*/  IADD3 R4, -R4, UR15, RZ ;  /* 0x0000000f04047c10 */ /* 0x000fe4000fffe1ff */
[----:B--2---:R-:W-:Y:S04]  /*3720*/  LEA R2, P1, R2, R8, 0x7 ;  /* 0x0000000802027211 */ /* 0x004fe800078238ff */
[----:B------:R-:W-:Y:S01]  /*3730*/  LEA.HI.X R3, R3, R9, R0, 0x7, P1 ;  /* 0x0000000903037211 */ /* 0x000fe200008f3c00 */
[----:B------:R-:W-:Y:S01]  /*3740*/  IMAD.U32 R0, RZ, RZ, UR13 ;  /* 0x0000000dff007e24 */ /* 0x000fe2000f8e00ff */
[----:B------:R-:W-:Y:S03]  /*3750*/  IADD3 R6, P2, P1, R6, 0x80, R2 ;  /* 0x0000008006067810 */ /* 0x000fe6000795e002 */
[----:B---3--:R-:W-:Y:S01]  /*3760*/  IMAD R0, R0, 0x4000, R5 ;  /* 0x0000400000007824 */ /* 0x008fe200078e0205 */
[----:B------:R-:W-:Y:S01]  /*3770*/  IADD3.X R7, RZ, UR10, R3, P2, P1 ;  /* 0x0000000aff077c10 */ /* 0x000fe200097e2403 */
[----:B------:R-:W2:Y:S01]  /*3780*/  S2R R5, SR_TID.X ;  /* 0x0000000000057919 */ /* 0x000ea20000002100 */
[----:B------:R-:W-:Y:S04]  /*3790*/  IADD3 R8, P1, R2, UR11, RZ ;  /* 0x0000000b02087c10 */ /* 0x000fe8000ff3e0ff */
[----:B------:R-:W-:Y:S02]  /*37a0*/  IADD3.X R9, R3, UR10, RZ, P1, !PT ;  /* 0x0000000a03097c10 */ /* 0x000fe40008ffe4ff */
        /* <DEDUP_REMOVED lines=9> */
[C---:B------:R-:W-:Y:S02]  /*3840*/  ISETP.LT.OR P1, PT, R4.reuse, 0x21, P3 ;  /* 0x000000210400780c */ /* 0x040fe40001f21670 */
[C---:B--2---:R-:W-:Y:S01]  /*3850*/  ISETP.GT.AND P3, PT, R5.reuse, 0xf, PT ;  /* 0x0000000f0500780c */ /* 0x044fe20003f64270 */
[----:B------:R-:W-:Y:S10]  /*3860*/  IMAD.SHL.U32 R5, R5, 0x4, RZ ;  /* 0x0000000405057824 */ /* 0x000ff400078e00ff */
[----:B------:R2:W-:Y:S01]  /*3870*/  LDGSTS.E.BYPASS.LTC128B.128 [R0+0x1000], [R8.64], !P1 ;  /* 0x0100000008007fae */ /* 0x0005e2000c901d50 */
[----:B------:R-:W-:Y:S01]  /*3880*/  ISETP.LT.OR P1, PT, R4, 0x21, P4 ;  /* 0x000000210400780c */ /* 0x000fe20002721670 */
[----:B---3--:R-:W-:Y:S11]  /*3890*/  IMAD.U32 R3, RZ, RZ, UR8 ;  /* 0x00000008ff037e24 */ /* 0x008ff6000f8e00ff */
[----:B------:R-:W-:Y:S01]  /*38a0*/  @!UPT UIADD3 URZ, URZ, URZ, URZ ;  /* 0x0000003f3f3ff290 */ /* 0x000fe2000fffe03f */
[----:B------:R2:W-:Y:S01]  /*38b0*/  LDGSTS.E.BYPASS.LTC128B.128 [R0+0x3000], [R6.64], !P1 ;  /* 0x0300000006007fae */ /* 0x0005e2000c901d50 */
[----:B------:R-:W-:Y:S04]  /*38c0*/  IMAD.U32 R2, RZ, RZ, UR13 ;  /* 0x0000000dff027e24 */ /* 0x000fe8000f8e00ff */
[----:B------:R-:W-:Y:S01]  /*38d0*/  @!P3 IMAD R4, R2, 0x40, R5 ;  /* 0x000000400204b824 */ /* 0x000fe200078e0205 */
[----:B------:R-:W-:Y:S03]  /*38e0*/  @!P3 LEA R2, R3, 0x40, 0x6 ;  /* 0x000000400302b811 */ /* 0x000fe600078e30ff */
[----:B------:R-:W-:Y:S02]  /*38f0*/  @!P3 IMAD.SHL.U32 R4, R4, 0x4, RZ ;  /* 0x000000040404b824 */ /* 0x000fe400078e00ff */
[----:B----4-:R-:W-:Y:S05]  /*3900*/  @!P3 IMAD.WIDE R2, R2, 0x4, R10 ;  /* 0x000000040202b825 */ /* 0x010fea00078e020a */
[----:B------:R2:W-:Y:S02]  /*3910*/  @!P3 LDGSTS.E.BYPASS.LTC128B.128 [R4+0x20080], [R2.64] ;  /* 0x200800000204bfae */ /* 0x0005e4000b901d50 */
.L_x_1134:
[-C--:B--234-:R-:W-:Y:S01]  /*3920*/  HMMA.16816.F32.BF16 R4, R164, R16.reuse, RZ ;  /* 0x00000010a404723c */ /* 0x09cfe200000418ff */
[----:B------:R-:W0:Y:S01]  /*3930*/  LDGDEPBAR ;  /* 0x00000000000079af */ /* 0x000e220000000000 */
[----:B------:R-:W-:Y:S01]  /*3940*/  USHF.L.U32 UR4, UR5, 0xd, URZ ;  /* 0x0000000d05047899 */ /* 0x000fe2000800063f */
[C---:B------:R-:W-:Y:S01]  /*3950*/  ISETP.GT.AND P1, PT, R231.reuse, RZ, PT ;  /* 0x000000ffe700720c */ /* 0x040fe20003f24270 */
[----:B------:R-:W-:Y:S01]  /*3960*/  UIADD3 UR15, UR8, 0x2, URZ ;  /* 0x00000002080f7890 */ /* 0x000fe2000fffe03f */
[----:B------:R-:W-:Y:S01]  /*3970*/  ISETP.GT.AND P6, PT, R231, 0x20, PT ;  /* 0x00000020e700780c */ /* 0x000fe20003fc4270 */
[----:B------:R-:W-:Y:S01]  /*3980*/  UIADD3 UR6, UR4, 0x10, URZ ;  /* 0x0000001004067890 */ /* 0x000fe2000fffe03f */
[----:B------:R-:W-:Y:S01]  /*3990*/  FSEL R202, R247, -INF , P1 ;  /* 0xff800000f7ca7808 */ /* 0x000fe20000800000 */
[C---:B------:R-:W-:Y:S01]  /*39a0*/  HMMA.16816.F32.BF16 R8, R28.reuse, R16, RZ ;  /* 0x000000101c08723c */ /* 0x040fe200000418ff */
[----:B------:R-:W-:Y:S01]  /*39b0*/  MOV R2, UR4 ;  /* 0x0000000400027c02 */ /* 0x000fe20008000f00 */
[----:B------:R-:W-:Y:S01]  /*39c0*/  UISETP.GE.AND UP0, UPT, UR15, UR9, UPT ;  /* 0x000000090f00728c */ /* 0x000fe2000bf06270 */
[C---:B------:R-:W-:Y:S02]  /*39d0*/  ISETP.GT.AND P5, PT, R231.reuse, 0x21, PT ;  /* 0x00000021e700780c */ /* 0x040fe40003fa4270 */
[----:B------:R-:W-:Y:S02]  /*39e0*/  IADD3 R0, R214, UR4, RZ ;  /* 0x00000004d6007c10 */ /* 0x000fe4000fffe0ff */
[C---:B------:R-:W-:Y:S01]  /*39f0*/  ISETP.GT.AND P4, PT, R231.reuse, 0x40, PT ;  /* 0x00000040e700780c */ /* 0x040fe20003f84270 */
[-C--:B------:R-:W-:Y:S01]  /*3a00*/  HMMA.16816.F32.BF16 R12, R28, R18.reuse, RZ ;  /* 0x000000121c0c723c */ /* 0x080fe200000418ff */
[----:B------:R-:W-:Y:S02]  /*3a10*/  SHF.L.U32 R0, R0, 0x1, RZ ;  /* 0x0000000100007819 */ /* 0x000fe400000006ff */
[C---:B------:R-:W-:Y:S02]  /*3a20*/  ISETP.GT.AND P3, PT, R231.reuse, 0x41, PT ;  /* 0x00000041e700780c */ /* 0x040fe40003f64270 */
[C---:B------:R-:W-:Y:S02]  /*3a30*/  ISETP.GT.AND P2, PT, R231.reuse, 0x60, PT ;  /* 0x00000060e700780c */ /* 0x040fe40003f44270 */
[----:B------:R-:W-:Y:S01]  /*3a40*/  FSEL R3, R226, -INF , P3 ;  /* 0xff800000e2037808 */ /* 0x000fe20001800000 */
[C---:B------:R-:W-:Y:S04]  /*3a50*/  HMMA.16816.F32.BF16 R16, R164.reuse, R18, RZ ;  /* 0x00000012a410723c */ /* 0x040fe800000418ff */
[----:B------:R-:W-:Y:S04]  /*3a60*/  LOP3.LUT R230, R230, 0xffffffbf, RZ, 0xc0, !PT ;  /* 0xffffffbfe6e67812 */ /* 0x000fe800078ec0ff */
[-C--:B------:R-:W-:Y:S01]  /*3a70*/  HMMA.16816.F32.BF16 R20, R164, R168.reuse, RZ ;  /* 0x000000a8a414723c */ /* 0x080fe200000418ff */
[----:B------:R-:W-:Y:S07]  /*3a80*/  @P0 LOP3.LUT R230, R230, 0x40, RZ, 0xfc, !PT ;  /* 0x00000040e6e60812 */ /* 0x000fee00078efcff */
[C---:B------:R-:W-:Y:S08]  /*3a90*/  HMMA.16816.F32.BF16 R24, R28.reuse, R168, RZ ;  /* 0x000000a81c18723c */ /* 0x040ff000000418ff */
[-C--:B------:R-:W-:Y:S08]  /*3aa0*/  HMMA.16816.F32.BF16 R28, R28, R170.reuse, RZ ;  /* 0x000000aa1c1c723c */ /* 0x080ff000000418ff */
[----:B-1----:R-:W-:Y:S01]  /*3ab0*/  HMMA.16816.F32.BF16 R32, R164, R170, RZ ;  /* 0x000000aaa420723c */ /* 0x002fe200000418ff */
[----:B------:R-:W-:Y:S07]  /*3ac0*/  LDSM.16.M88.4 R164, [R209+0x18080] ;  /* 0x01808000d1a4783b */ /* 0x000fee0000000200 */
[-C--:B------:R-:W-:Y:S01]  /*3ad0*/  HMMA.16816.F32.BF16 R4, R172, R176.reuse, R4 ;  /* 0x000000b0ac04723c */ /* 0x080fe20000041804 */
[----:B------:R-:W1:Y:S07]  /*3ae0*/  LDSM.16.M88.4 R168, [R212+0x8080] ;  /* 0x00808000d4a8783b */ /* 0x000e6e0000000200 */
[C---:B------:R-:W-:Y:S08]  /*3af0*/  HMMA.16816.F32.BF16 R8, R180.reuse, R176, R8 ;  /* 0x000000b0b408723c */ /* 0x040ff00000041808 */
        /* <DEDUP_REMOVED lines=8> */
[----:B------:R-:W2:Y:S06]  /*3b80*/  LDSM.16.M88.4 R172, [R209+0x19080] ;  /* 0x01908000d1ac783b */ /* 0x000eac0000000200 */
[----:B------:R-:W-:Y:S01]  /*3b90*/  MOV R186, R203 ;  /* 0x000000cb00ba7202 */ /* 0x000fe20000000f00 */
[-C--:B-1----:R-:W-:Y:S05]  /*3ba0*/  HMMA.16816.F32.BF16 R4, R164, R168.reuse, R4 ;  /* 0x000000a8a404723c */ /* 0x082fea0000041804 */
[----:B------:R-:W-:Y:S03]  /*3bb0*/  FSEL R203, R186, -INF , P1 ;  /* 0xff800000bacb7808 */ /* 0x000fe60000800000 */
[C---:B--2---:R-:W-:Y:S08]  /*3bc0*/  HMMA.16816.F32.BF16 R8, R172.reuse, R168, R8 ;  /* 0x000000a8ac08723c */ /* 0x044ff00000041808 */
        /* <DEDUP_REMOVED lines=8> */
[----:B------:R-:W2:Y:S08]  /*3c50*/  LDSM.16.M88.4 R164, [R208+0x19080] ;  /* 0x01908000d0a4783b */ /* 0x000eb00000000200 */
[----:B------:R-:W3:Y:S01]  /*3c60*/  LDSM.16.M88.4 R176, [R211+0xa080] ;  /* 0x00a08000d3b0783b */ /* 0x000ee20000000200 */
        /* <DEDUP_REMOVED lines=8> */
[----:B------:R-:W1:Y:S07]  /*3cf0*/  LDSM.16.M88.4 R164, [R0+0x1a080] ;  /* 0x01a0800000a4783b */ /* 0x000e6e0000000200 */
[----:B------:R-:W-:Y:S01]  /*3d00*/  HMMA.16816.F32.BF16 R32, R168, R178, R32 ;  /* 0x000000b2a820723c */ /* 0x000fe20000041820 */
[----:B------:R2:W3:Y:S08]  /*3d10*/  LDSM.16.M88.4 R168, [R0+0x1b080] ;  /* 0x01b0800000a8783b */ /* 0x0004f00000000200 */
[----:B------:R-:W4:Y:S03]  /*3d20*/  LDSM.16.M88.4 R176, [R213+0xe080] ;  /* 0x00e08000d5b0783b */ /* 0x000f260000000200 */
[----:B--2---:R-:W-:Y:S02]  /*3d30*/  MOV R0, UR6 ;  /* 0x0000000600007c02 */ /* 0x004fe40008000f00 */
[----:B------:R-:W-:Y:S02]  /*3d40*/  @P0 IADD3 R0, R2, -0x10, RZ ;  /* 0xfffffff002000810 */ /* 0x000fe40007ffe0ff */
[----:B------:R-:W-:Y:S02]  /*3d50*/  ISETP.GT.AND P0, PT, R231, 0x1, PT ;  /* 0x00000001e700780c */ /* 0x000fe40003f04270 */
[----:B------:R-:W-:Y:S02]  /*3d60*/  IADD3 R0, R214, R0, RZ ;  /* 0x00000000d6007210 */ /* 0x000fe40007ffe0ff */
[----:B------:R-:W-:Y:S01]  /*3d70*/  FSEL R2, R205, -INF , P2 ;  /* 0xff800000cd027808 */ /* 0x000fe20001000000 */
[-C--:B-1----:R-:W-:Y:S05]  /*3d80*/  HMMA.16816.F32.BF16 R4, R164, R172.reuse, R4 ;  /* 0x000000aca404723c */ /* 0x082fea0000041804 */
[----:B------:R-:W-:Y:S02]  /*3d90*/  SHF.L.U32 R0, R0, 0x1, RZ ;  /* 0x0000000100007819 */ /* 0x000fe400000006ff */
[----:B------:R-:W-:Y:S01]  /*3da0*/  FSEL R187, R252, -INF , P0 ;  /* 0xff800000fcbb7808 */ /* 0x000fe20000000000 */
[C---:B---3--:R-:W-:Y:S04]  /*3db0*/  HMMA.16816.F32.BF16 R8, R168.reuse, R172, R8 ;  /* 0x000000aca808723c */ /* 0x048fe80000041808 */
[----:B------:R-:W-:Y:S04]  /*3dc0*/  FFMA.FTZ R187, R187, c[0x0][0x29c], -R190 ;  /* 0x0000a700bbbb7a23 */ /* 0x000fe800000108be */
[-C--:B------:R-:W-:Y:S02]  /*3dd0*/  HMMA.16816.F32.BF16 R12, R168, R174.reuse, R12 ;  /* 0x000000aea80c723c */ /* 0x080fe4000004180c */
[----:B------:R-:W-:Y:S06]  /*3de0*/  MUFU.EX2 R187, R187 ;  /* 0x000000bb00bb7308 */ /* 0x000fec0000000800 */
[C---:B------:R-:W-:Y:S01]  /*3df0*/  HMMA.16816.F32.BF16 R16, R164.reuse, R174, R16 ;  /* 0x000000aea410723c */ /* 0x040fe20000041810 */
[----:B------:R-:W-:Y:S07]  /*3e00*/  LDSM.16.M88.4 R172, [R210+0xc080] ;  /* 0x00c08000d2ac783b */ /* 0x000fee0000000200 */
[-C--:B----4-:R-:W-:Y:S08]  /*3e10*/  HMMA.16816.F32.BF16 R20, R164, R176.reuse, R20 ;  /* 0x000000b0a414723c */ /* 0x090ff00000041814 */
        /* <DEDUP_REMOVED lines=16> */
[----:B------:R-:W2:Y:S08]  /*3f20*/  LDSM.16.M88.4 R168, [R212+0xe080] ;  /* 0x00e08000d4a8783b */ /* 0x000eb00000000200 */
[----:B------:R-:W-:Y:S01]  /*3f30*/  LDSM.16.M88.4 R176, [R211+0xc080] ;  /* 0x00c08000d3b0783b */ /* 0x000fe20000000200 */
[-C--:B-1----:R-:W-:Y:S08]  /*3f40*/  HMMA.16816.F32.BF16 R4, R164, R172.reuse, R4 ;  /* 0x000000aca404723c */ /* 0x082ff00000041804 */
[C---:B------:R-:W-:Y:S08]  /*3f50*/  HMMA.16816.F32.BF16 R8, R180.reuse, R172, R8 ;  /* 0x000000acb408723c */ /* 0x040ff00000041808 */
[-C--:B------:R-:W-:Y:S08]  /*3f60*/  HMMA.16816.F32.BF16 R12, R180, R174.reuse, R12 ;  /* 0x000000aeb40c723c */ /* 0x080ff0000004180c */
[C---:B------:R-:W-:Y:S01]  /*3f70*/  HMMA.16816.F32.BF16 R16, R164.reuse, R174, R16 ;  /* 0x000000aea410723c */ /* 0x040fe20000041810 */
[----:B------:R-:W1:Y:S07]  /*3f80*/  LDSM.16.M88.4 R172, [R208+0x1a080] ;  /* 0x01a08000d0ac783b */ /* 0x000e6e0000000200 */
[-C--:B--2---:R-:W-:Y:S08]  /*3f90*/  HMMA.16816.F32.BF16 R20, R164, R168.reuse, R20 ;  /* 0x000000a8a414723c */ /* 0x084ff00000041814 */
[C---:B------:R-:W-:Y:S07]  /*3fa0*/  HMMA.16816.F32.BF16 R24, R180.reuse, R168, R24 ;  /* 0x000000a8b418723c */ /* 0x040fee0000041818 */
[----:B------:R-:W-:Y:S01]  /*3fb0*/  FSEL R169, R201, -INF , P0 ;  /* 0xff800000c9a97808 */ /* 0x000fe20000000000 */
[-C--:B------:R-:W-:Y:S01]  /*3fc0*/  HMMA.16816.F32.BF16 R28, R180, R170.reuse, R28 ;  /* 0x000000aab41c723c */ /* 0x080fe2000004181c */
[----:B------:R-:W2:Y:S03]  /*3fd0*/  LDSM.16.M88.4 R180, [R208+0x1b080] ;  /* 0x01b08000d0b4783b */ /* 0x000ea60000000200 */
[----:B------:R-:W-:Y:S01]  /*3fe0*/  FSEL R168, R197, -INF , P6 ;  /* 0xff800000c5a87808 */ /* 0x000fe20003000000 */
[--C-:B------:R-:W-:Y:S03]  /*3ff0*/  FFMA.FTZ R169, R169, c[0x0][0x29c], -R188.reuse ;  /* 0x0000a700a9a97a23 */ /* 0x100fe600000108bc */
[----:B------:R-:W-:Y:S01]  /*4000*/  HMMA.16816.F32.BF16 R32, R164, R170, R32 ;  /* 0x000000aaa420723c */ /* 0x000fe20000041820 */
[----:B------:R-:W3:Y:S06]  /*4010*/  LDSM.16.M88.4 R164, [R211+0xe080] ;  /* 0x00e08000d3a4783b */ /* 0x000eec0000000200 */
[----:B------:R-:W-:Y:S01]  /*4020*/  FSEL R170, R204, -INF , P1 ;  /* 0xff800000ccaa7808 */ /* 0x000fe20000800000 */
[--C-:B------:R-:W-:Y:S01]  /*4030*/  FFMA.FTZ R171, R168, c[0x0][0x29c], -R188.reuse ;  /* 0x0000a700a8ab7a23 */ /* 0x100fe200000108bc */
[-C--:B-1----:R-:W-:Y:S05]  /*4040*/  HMMA.16816.F32.BF16 R4, R172, R176.reuse, R4 ;  /* 0x000000b0ac04723c */ /* 0x082fea0000041804 */
[--C-:B------:R-:W-:Y:S01]  /*4050*/  FFMA.FTZ R170, R170, c[0x0][0x29c], -R188.reuse ;  /* 0x0000a700aaaa7a23 */ /* 0x100fe200000108bc */
[----:B------:R-:W-:Y:S03]  /*4060*/  FSEL R168, R238, -INF , P0 ;  /* 0xff800000eea87808 */ /* 0x000fe60000000000 */
[----:B------:R1:W4:Y:S03]  /*4070*/  MUFU.EX2 R184, R170 ;  /* 0x000000aa00b87308 */ /* 0x0003260000000800 */
[--C-:B------:R-:W-:Y:S07]  /*4080*/  FFMA.FTZ R198, R168, c[0x0][0x29c], -R189.reuse ;  /* 0x0000a700a8c67a23 */ /* 0x100fee00000108bd */
[----:B------:R-:W-:Y:S01]  /*4090*/  MUFU.EX2 R198, R198 ;  /* 0x000000c600c67308 */ /* 0x000fe20000000800 */
[C---:B--2---:R-:W-:Y:S09]  /*40a0*/  HMMA.16816.F32.BF16 R8, R180.reuse, R176, R8 ;  /* 0x000000b0b408723c */ /* 0x044ff20000041808 */
[----:B------:R-:W2:Y:S03]  /*40b0*/  MUFU.EX2 R168, R169 ;  /* 0x000000a900a87308 */ /* 0x000ea60000000800 */
[----:B------:R-:W-:Y:S01]  /*40c0*/  FSEL R176, R237, -INF , P1 ;  /* 0xff800000edb07808 */ /* 0x000fe20000800000 */
[-C--:B------:R-:W-:Y:S03]  /*40d0*/  HMMA.16816.F32.BF16 R12, R180, R178.reuse, R12 ;  /* 0x000000b2b40c723c */ /* 0x080fe6000004180c */
[----:B------:R-:W-:Y:S01]  /*40e0*/  ISETP.GT.AND P1, PT, R231, 0x61, PT ;  /* 0x00000061e700780c */ /* 0x000fe20003f24270 */
[--C-:B------:R-:W-:Y:S01]  /*40f0*/  FFMA.FTZ R199, R176, c[0x0][0x29c], -R189.reuse ;  /* 0x0000a700b0c77a23 */ /* 0x100fe200000108bd */
[----:B-1----:R-:W-:Y:S02]  /*4100*/  FSEL R170, R249, -INF , P4 ;  /* 0xff800000f9aa7808 */ /* 0x002fe40002000000 */
[----:B------:R-:W-:Y:S01]  /*4110*/  FSEL R0, R225, -INF , P1 ;  /* 0xff800000e1007808 */ /* 0x000fe20000800000 */
[C---:B------:R-:W-:Y:S04]  /*4120*/  HMMA.16816.F32.BF16 R16, R172.reuse, R178, R16 ;  /* 0x000000b2ac10723c */ /* 0x040fe80000041810 */
[----:B------:R-:W-:Y:S03]  /*4130*/  FSEL R176, R245, -INF , P6 ;  /* 0xff800000f5b07808 */ /* 0x000fe60003000000 */
[----:B------:R-:W-:Y:S01]  /*4140*/  FSEL R179, R250, -INF , P5 ;  /* 0xff800000fab37808 */ /* 0x000fe20002800000 */
[-C--:B---3--:R-:W-:Y:S08]  /*4150*/  HMMA.16816.F32.BF16 R20, R172, R164.reuse, R20 ;  /* 0x000000a4ac14723c */ /* 0x088ff00000041814 */
[C---:B------:R-:W-:Y:S07]  /*4160*/  HMMA.16816.F32.BF16 R24, R180.reuse, R164, R24 ;  /* 0x000000a4b418723c */ /* 0x040fee0000041818 */
[----:B------:R-:W-:Y:S01]  /*4170*/  FSEL R165, R200, -INF , P5 ;  /* 0xff800000c8a57808 */ /* 0x000fe20002800000 */
[-C--:B------:R-:W-:Y:S04]  /*4180*/  HMMA.16816.F32.BF16 R28, R180, R166.reuse, R28 ;  /* 0x000000a6b41c723c */ /* 0x080fe8000004181c */
[----:B------:R-:W-:Y:S01]  /*4190*/  FSEL R164, R227, -INF , P4 ;  /* 0xff800000e3a47808 */ /* 0x000fe20002000000 */
[--C-:B------:R-:W-:Y:S01]  /*41a0*/  FFMA.FTZ R177, R165, c[0x0][0x29c], -R188.reuse ;  /* 0x0000a700a5b17a23 */ /* 0x100fe200000108bc */
[----:B------:R-:W-:Y:S01]  /*41b0*/  FSEL R165, R235, -INF , P5 ;  /* 0xff800000eba57808 */ /* 0x000fe20002800000 */
[--C-:B------:R-:W-:Y:S01]  /*41c0*/  FFMA.FTZ R180, R3, c[0x0][0x29c], -R188.reuse ;  /* 0x0000a70003b47a23 */ /* 0x100fe200000108bc */
[----:B------:R-:W-:Y:S01]  /*41d0*/  HMMA.16816.F32.BF16 R32, R172, R166, R32 ;  /* 0x000000a6ac20723c */ /* 0x000fe20000041820 */
[----:B------:R1:W3:Y:S03]  /*41e0*/  MUFU.EX2 R167, R171 ;  /* 0x000000ab00a77308 */ /* 0x0002e60000000800 */
[--C-:B------:R-:W-:Y:S01]  /*41f0*/  FFMA.FTZ R178, R164, c[0x0][0x29c], -R188.reuse ;  /* 0x0000a700a4b27a23 */ /* 0x100fe200000108bc */
[----:B------:R-:W-:Y:S01]  /*4200*/  FSEL R164, R233, -INF , P4 ;  /* 0xff800000e9a47808 */ /* 0x000fe20002000000 */
[--C-:B------:R-:W-:Y:S01]  /*4210*/  FFMA.FTZ R181, R2, c[0x0][0x29c], -R188.reuse ;  /* 0x0000a70002b57a23 */ /* 0x100fe200000108bc */
[----:B------:R-:W-:Y:S01]  /*4220*/  FSEL R166, R232, -INF , P6 ;  /* 0xff800000e8a67808 */ /* 0x000fe20003000000 */
[----:B------:R-:W-:Y:S01]  /*4230*/  FFMA.FTZ R188, R0, c[0x0][0x29c], -R188 ;  /* 0x0000a70000bc7a23 */ /* 0x000fe200000108bc */
[----:B------:R-:W-:Y:S03]  /*4240*/  FSEL R0, R228, -INF , P1 ;  /* 0xff800000e4007808 */ /* 0x000fe60000800000 */
[----:B------:R-:W-:Y:S01]  /*4250*/  FSEL R3, R234, -INF , P3 ;  /* 0xff800000ea037808 */ /* 0x000fe20001800000 */
[--C-:B------:R-:W-:Y:S01]  /*4260*/  FFMA.FTZ R196, R166, c[0x0][0x29c], -R189.reuse ;  /* 0x0000a700a6c47a23 */ /* 0x100fe200000108bd */
[----:B------:R-:W-:Y:S01]  /*4270*/  FSEL R2, R229, -INF , P2 ;  /* 0xff800000e5027808 */ /* 0x000fe20001000000 */
[--C-:B------:R-:W-:Y:S01]  /*4280*/  FFMA.FTZ R195, R165, c[0x0][0x29c], -R189.reuse ;  /* 0x0000a700a5c37a23 */ /* 0x100fe200000108bd */
[----:B------:R-:W5:Y:S01]  /*4290*/  MUFU.EX2 R166, R177 ;  /* 0x000000b100a67308 */ /* 0x000f620000000800 */
        /* <DEDUP_REMOVED lines=8> */
[----:B------:R-:W2:Y:S01]  /*4320*/  LDS R0, [R192+0x20280] ;  /* 0x02028000c0007984 */ /* 0x000ea20000000800 */
[----:B------:R-:W-:Y:S01]  /*4330*/  FFMA.FTZ R2, -R204, R204, 1 ;  /* 0x3f800000cc027423 */ /* 0x000fe200000101cc */
[----:B------:R-:W-:Y:S01]  /*4340*/  MUFU.EX2 R165, R178 ;  /* 0x000000b200a57308 */ /* 0x000fe20000000800 */
[----:B------:R-:W-:Y:S01]  /*4350*/  FFMA.FTZ R3, -R197, R197, 1 ;  /* 0x3f800000c5037423 */ /* 0x000fe200000101c5 */
[----:B------:R-:W-:Y:S01]  /*4360*/  LOP3.LUT P0, RZ, R230, 0x40, RZ, 0xc0, !PT ;  /* 0x00000040e6ff7812 */ /* 0x000fe2000780c0ff */
[--C-:B------:R-:W-:Y:S02]  /*4370*/  FFMA.FTZ R173, R202, c[0x0][0x29c], -R191.reuse ;  /* 0x0000a700caad7a23 */ /* 0x100fe400000108bf */
[--C-:B------:R-:W-:Y:S02]  /*4380*/  FFMA.FTZ R172, R183, c[0x0][0x29c], -R191.reuse ;  /* 0x0000a700b7ac7a23 */ /* 0x100fe400000108bf */
[--C-:B-1----:R-:W-:Y:S02]  /*4390*/  FFMA.FTZ R171, R176, c[0x0][0x29c], -R191.reuse ;  /* 0x0000a700b0ab7a23 */ /* 0x102fe400000108bf */
[--C-:B------:R-:W-:Y:S01]  /*43a0*/  FFMA.FTZ R169, R175, c[0x0][0x29c], -R191.reuse ;  /* 0x0000a700afa97a23 */ /* 0x100fe200000108bf */
[----:B------:R-:W1:Y:S01]  /*43b0*/  MUFU.EX2 R164, R180 ;  /* 0x000000b400a47308 */ /* 0x000e620000000800 */
[--C-:B------:R-:W-:Y:S02]  /*43c0*/  FFMA.FTZ R174, R174, c[0x0][0x29c], -R191.reuse ;  /* 0x0000a700aeae7a23 */ /* 0x100fe400000108bf */
[--C-:B------:R-:W-:Y:S02]  /*43d0*/  FFMA.FTZ R183, R203, c[0x0][0x29c], -R190.reuse ;  /* 0x0000a700cbb77a23 */ /* 0x100fe400000108be */
[--C-:B------:R-:W-:Y:S02]  /*43e0*/  FFMA.FTZ R203, R170, c[0x0][0x29c], -R190.reuse ;  /* 0x0000a700aacb7a23 */ /* 0x100fe400000108be */
[----:B------:R-:W-:Y:S03]  /*43f0*/  FFMA.FTZ R202, R179, c[0x0][0x29c], -R190 ;  /* 0x0000a700b3ca7a23 */ /* 0x000fe600000108be */
[----:B------:R-:W-:Y:S10]  /*4400*/  MUFU.EX2 R170, R199 ;  /* 0x000000c700aa7308 */ /* 0x000ff40000000800 */
[----:B------:R-:W-:Y:S01]  /*4410*/  MUFU.EX2 R178, R173 ;  /* 0x000000ad00b27308 */ /* 0x000fe20000000800 */
[--C-:B--2---:R-:W-:Y:S02]  /*4420*/  FADD.FTZ R4, R4, -R0.reuse ;  /* 0x8000000004047221 */ /* 0x104fe40000010000 */
[--C-:B------:R-:W-:Y:S07]  /*4430*/  FADD.FTZ R5, R5, -R0.reuse ;  /* 0x8000000005057221 */ /* 0x100fee0000010000 */
[----:B------:R2:W-:Y:S01]  /*4440*/  MUFU.EX2 R180, R171 ;  /* 0x000000ab00b47308 */ /* 0x0005e20000000800 */
[----:B----4-:R-:W-:Y:S02]  /*4450*/  FMUL.FTZ R4, R184, R4 ;  /* 0x00000004b8047220 */ /* 0x010fe40000410000 */
[----:B------:R-:W-:Y:S02]  /*4460*/  FMUL.FTZ R5, R168, R5 ;  /* 0x00000005a8057220 */ /* 0x000fe40000410000 */
[----:B------:R-:W-:Y:S01]  /*4470*/  FMUL.FTZ R204, R4, R2 ;  /* 0x0000000204cc7220 */ /* 0x000fe20000410000 */
[----:B------:R-:W-:Y:S01]  /*4480*/  FSEL R4, R244, -INF , P2 ;  /* 0xff800000f4047808 */ /* 0x000fe20001000000 */
[----:B------:R-:W-:Y:S02]  /*4490*/  FFMA.FTZ R2, -R201, R201, 1 ;  /* 0x3f800000c9027423 */ /* 0x000fe400000101c9 */
[--C-:B------:R-:W-:Y:S01]  /*44a0*/  FADD.FTZ R33, R33, -R0.reuse ;  /* 0x8000000021217221 */ /* 0x100fe20000010000 */
[----:B------:R4:W-:Y:S01]  /*44b0*/  MUFU.EX2 R179, R169 ;  /* 0x000000a900b37308 */ /* 0x0009e20000000800 */
[----:B------:R-:W-:Y:S01]  /*44c0*/  FMUL.FTZ R209, R5, R2 ;  /* 0x0000000205d17220 */ /* 0x000fe20000410000 */
[----:B------:R-:W-:Y:S01]  /*44d0*/  FSEL R5, R240, -INF , P3 ;  /* 0xff800000f0057808 */ /* 0x000fe20001800000 */
[----:B------:R-:W-:Y:S01]  /*44e0*/  FADD.FTZ R2, R16, -R0 ;  /* 0x8000000010027221 */ /* 0x000fe20000010000 */
[----:B------:R-:W-:Y:S01]  /*44f0*/  FSEL R16, R248, -INF , P3 ;  /* 0xff800000f8107808 */ /* 0x000fe20001800000 */
[----:B------:R-:W-:Y:S02]  /*4500*/  FFMA.FTZ R208, R4, c[0x0][0x29c], -R190 ;  /* 0x0000a70004d07a23 */ /* 0x000fe400000108be */
[----:B---3--:R-:W-:Y:S01]  /*4510*/  FMUL.FTZ R2, R167, R2 ;  /* 0x00000002a7027220 */ /* 0x008fe20000410000 */
[----:B-----5:R-:W-:Y:S01]  /*4520*/  F2FP.BF16.PACK_AB R167, R166, R167 ;  /* 0x000000a7a6a7723e */ /* 0x020fe200000010ff */
[--C-:B------:R-:W-:Y:S01]  /*4530*/  FFMA.FTZ R175, R5, c[0x0][0x29c], -R191.reuse ;  /* 0x0000a70005af7a23 */ /* 0x100fe200000108bf */
[----:B------:R-:W-:Y:S01]  /*4540*/  MUFU.EX2 R4, R193 ;  /* 0x000000c100047308 */ /* 0x000fe20000000800 */
[----:B------:R-:W-:Y:S02]  /*4550*/  FMUL.FTZ R201, R2, R3 ;  /* 0x0000000302c97220 */ /* 0x000fe40000410000 */
[--C-:B------:R-:W-:Y:S01]  /*4560*/  FADD.FTZ R2, R17, -R0.reuse ;  /* 0x8000000011027221 */ /* 0x100fe20000010000 */
[----:B--2---:R-:W-:Y:S01]  /*4570*/  F2FP.BF16.PACK_AB R171, R168, R184 ;  /* 0x000000b8a8ab723e */ /* 0x004fe200000010ff */
[----:B------:R-:W-:Y:S01]  /*4580*/  FFMA.FTZ R3, -R200, R200, 1 ;  /* 0x3f800000c8037423 */ /* 0x000fe200000101c8 */
[----:B------:R-:W-:Y:S01]  /*4590*/  F2FP.BF16.PACK_AB R168, R209, R204 ;  /* 0x000000ccd1a8723e */ /* 0x000fe200000010ff */
[----:B------:R-:W-:Y:S01]  /*45a0*/  FMUL.FTZ R2, R166, R2 ;  /* 0x00000002a6027220 */ /* 0x000fe20000410000 */
[----:B-1----:R-:W-:Y:S02]  /*45b0*/  F2FP.BF16.PACK_AB R166, R164, R165 ;  /* 0x000000a5a4a6723e */ /* 0x002fe400000010ff */
[----:B------:R-:W-:Y:S01]  /*45c0*/  MUFU.EX2 R17, R196 ;  /* 0x000000c400117308 */ /* 0x000fe20000000800 */
[----:B------:R-:W-:Y:S02]  /*45d0*/  FMUL.FTZ R200, R2, R3 ;  /* 0x0000000302c87220 */ /* 0x000fe40000410000 */
[--C-:B------:R-:W-:Y:S02]  /*45e0*/  FADD.FTZ R2, R20, -R0.reuse ;  /* 0x8000000014027221 */ /* 0x100fe40000010000 */
[----:B------:R-:W-:Y:S01]  /*45f0*/  FFMA.FTZ R3, -R227, R227, 1 ;  /* 0x3f800000e3037423 */ /* 0x000fe200000101e3 */
[----:B------:R-:W-:Y:S01]  /*4600*/  MOV R227, R186 ;  /* 0x000000ba00e37202 */ /* 0x000fe20000000f00 */
[----:B------:R-:W-:Y:S01]  /*4610*/  FMUL.FTZ R2, R165, R2 ;  /* 0x00000002a5027220 */ /* 0x000fe20000410000 */
[----:B----4-:R-:W-:Y:S02]  /*4620*/  F2FP.BF16.PACK_AB R169, R200, R201 ;  /* 0x000000c9c8a9723e */ /* 0x010fe400000010ff */
[----:B------:R1:W-:Y:S01]  /*4630*/  MUFU.EX2 R20, R188 ;  /* 0x000000bc00147308 */ /* 0x0003e20000000800 */
[----:B------:R-:W-:Y:S02]  /*4640*/  FMUL.FTZ R197, R2, R3 ;  /* 0x0000000302c57220 */ /* 0x000fe40000410000 */
[--C-:B------:R-:W-:Y:S02]  /*4650*/  FADD.FTZ R2, R21, -R0.reuse ;  /* 0x8000000015027221 */ /* 0x100fe40000010000 */
[----:B------:R-:W-:Y:S02]  /*4660*/  FFMA.FTZ R3, -R226, R226, 1 ;  /* 0x3f800000e2037423 */ /* 0x000fe400000101e2 */
[----:B------:R-:W-:Y:S03]  /*4670*/  FMUL.FTZ R2, R164, R2 ;  /* 0x00000002a4027220 */ /* 0x000fe60000410000 */
[----:B------:R-:W2:Y:S01]  /*4680*/  MUFU.EX2 R21, R181 ;  /* 0x000000b500157308 */ /* 0x000ea20000000800 */
[----:B------:R-:W-:Y:S01]  /*4690*/  FMUL.FTZ R186, R2, R3 ;  /* 0x0000000302ba7220 */ /* 0x000fe20000410000 */
[----:B------:R-:W-:Y:S01]  /*46a0*/  FSEL R3, R239, -INF , P2 ;  /* 0xff800000ef037808 */ /* 0x000fe20001000000 */
[----:B------:R-:W-:Y:S02]  /*46b0*/  FADD.FTZ R2, R32, -R0 ;  /* 0x8000000020027221 */ /* 0x000fe40000010000 */
[----:B------:R-:W-:Y:S01]  /*46c0*/  FFMA.FTZ R0, -R205, R205, 1 ;  /* 0x3f800000cd007423 */ /* 0x000fe200000101cd */
[----:B------:R-:W-:Y:S01]  /*46d0*/  F2FP.BF16.PACK_AB R173, R186, R197 ;  /* 0x000000c5baad723e */ /* 0x000fe200000010ff */
[--C-:B------:R-:W-:Y:S01]  /*46e0*/  FFMA.FTZ R176, R3, c[0x0][0x29c], -R191.reuse ;  /* 0x0000a70003b07a23 */ /* 0x100fe200000108bf */
[----:B------:R-:W-:Y:S01]  /*46f0*/  FSEL R3, R242, -INF , P1 ;  /* 0xff800000f2037808 */ /* 0x000fe20000800000 */
[--C-:B------:R-:W-:Y:S01]  /*4700*/  FFMA.FTZ R205, R16, c[0x0][0x29c], -R190.reuse ;  /* 0x0000a70010cd7a23 */ /* 0x100fe200000108be */
[----:B------:R-:W-:Y:S01]  /*4710*/  MUFU.EX2 R32, R189 ;  /* 0x000000bd00207308 */ /* 0x000fe20000000800 */
[--C-:B-1----:R-:W-:Y:S02]  /*4720*/  FFMA.FTZ R188, R182, c[0x0][0x29c], -R190.reuse ;  /* 0x0000a700b6bc7a23 */ /* 0x102fe400000108be */
[----:B------:R-:W-:Y:S07]  /*4730*/  FFMA.FTZ R190, R3, c[0x0][0x29c], -R190 ;  /* 0x0000a70003be7a23 */ /* 0x000fee00000108be */
[----:B------:R-:W-:Y:S01]  /*4740*/  MUFU.EX2 R3, R185 ;  /* 0x000000b900037308 */ /* 0x000fe20000000800 */
[----:B--2---:R-:W-:Y:S01]  /*4750*/  FMUL.FTZ R2, R21, R2 ;  /* 0x0000000215027220 */ /* 0x004fe20000410000 */
[----:B------:R-:W-:Y:S03]  /*4760*/  F2FP.BF16.PACK_AB R164, R20, R21 ;  /* 0x0000001514a4723e */ /* 0x000fe600000010ff */
[----:B------:R-:W-:Y:S01]  /*4770*/  FMUL.FTZ R181, R2, R0 ;  /* 0x0000000002b57220 */ /* 0x000fe20000410000 */
[----:B------:R-:W-:Y:S01]  /*4780*/  FSEL R0, R236, -INF , P1 ;  /* 0xff800000ec007808 */ /* 0x000fe20000800000 */
[----:B------:R-:W-:Y:S03]  /*4790*/  FMUL.FTZ R2, R20, R33 ;  /* 0x0000002114027220 */ /* 0x000fe60000410000 */
[----:B------:R-:W-:Y:S01]  /*47a0*/  MUFU.EX2 R185, R174 ;  /* 0x000000ae00b97308 */ /* 0x000fe20000000800 */
[----:B------:R-:W-:Y:S01]  /*47b0*/  FFMA.FTZ R20, -R234, R234, 1 ;  /* 0x3f800000ea147423 */ /* 0x000fe200000101ea */
[----:B------:R-:W-:Y:S01]  /*47c0*/  PLOP3.LUT P1, PT, PT, PT, UP0, 0x80, 0x0 ;  /* 0x000000000000781c */ /* 0x000fe20003f2f008 */
[----:B------:R-:W-:Y:S02]  /*47d0*/  FFMA.FTZ R191, R0, c[0x0][0x29c], -R191 ;  /* 0x0000a70000bf7a23 */ /* 0x000fe400000108bf */
[----:B------:R-:W-:Y:S04]  /*47e0*/  FFMA.FTZ R0, -R225, R225, 1 ;  /* 0x3f800000e1007423 */ /* 0x000fe800000101e1 */
[----:B------:R-:W-:Y:S01]  /*47f0*/  FMUL.FTZ R33, R2, R0 ;  /* 0x0000000002217220 */ /* 0x000fe20000410000 */
[----:B------:R-:W1:Y:S01]  /*4800*/  MUFU.EX2 R16, R195 ;  /* 0x000000c300107308 */ /* 0x000e620000000800 */
[----:B------:R-:W2:Y:S01]  /*4810*/  LDS R0, [R192+0x202a0] ;  /* 0x0202a000c0007984 */ /* 0x000ea20000000800 */
[----:B------:R-:W-:Y:S08]  /*4820*/  FFMA.FTZ R2, -R237, R237, 1 ;  /* 0x3f800000ed027423 */ /* 0x000ff000000101ed */
[----:B------:R3:W-:Y:S10]  /*4830*/  MUFU.EX2 R189, R172 ;  /* 0x000000ac00bd7308 */ /* 0x0007f40000000800 */
[----:B------:R-:W4:Y:S10]  /*4840*/  MUFU.EX2 R5, R194 ;  /* 0x000000c200057308 */ /* 0x000f340000000800 */
[----:B------:R-:W-:Y:S01]  /*4850*/  MUFU.EX2 R182, R175 ;  /* 0x000000af00b67308 */ /* 0x000fe20000000800 */
[----:B---3--:R-:W-:Y:S02]  /*4860*/  F2FP.BF16.PACK_AB R172, R33, R181 ;  /* 0x000000b521ac723e */ /* 0x008fe400000010ff */
[----:B-1----:R-:W-:Y:S07]  /*4870*/  F2FP.BF16.PACK_AB R33, R16, R17 ;  /* 0x000000111021723e */ /* 0x002fee00000010ff */
[----:B------:R-:W-:Y:S01]  /*4880*/  MUFU.EX2 R176, R176 ;  /* 0x000000b000b07308 */ /* 0x000fe20000000800 */
[--C-:B--2---:R-:W-:Y:S02]  /*4890*/  FADD.FTZ R6, R6, -R0.reuse ;  /* 0x8000000006067221 */ /* 0x104fe40000010000 */
[--C-:B------:R-:W-:Y:S01]  /*48a0*/  FADD.FTZ R7, R7, -R0.reuse ;  /* 0x8000000007077221 */ /* 0x100fe20000010000 */
[----:B----4-:R-:W-:Y:S01]  /*48b0*/  F2FP.BF16.PACK_AB R21, R4, R5 ;  /* 0x000000050415723e */ /* 0x010fe200000010ff */
[----:B------:R-:W-:Y:S01]  /*48c0*/  FMUL.FTZ R6, R170, R6 ;  /* 0x00000006aa067220 */ /* 0x000fe20000410000 */
[C---:B------:R-:W-:Y:S01]  /*48d0*/  F2FP.BF16.PACK_AB R170, R198.reuse, R170 ;  /* 0x000000aac6aa723e */ /* 0x040fe200000010ff */
[----:B------:R-:W-:Y:S02]  /*48e0*/  FMUL.FTZ R7, R198, R7 ;  /* 0x00000007c6077220 */ /* 0x000fe40000410000 */
[----:B------:R-:W-:Y:S01]  /*48f0*/  FMUL.FTZ R177, R6, R2 ;  /* 0x0000000206b17220 */ /* 0x000fe20000410000 */
[----:B------:R-:W-:Y:S01]  /*4900*/  MUFU.EX2 R183, R183 ;  /* 0x000000b700b77308 */ /* 0x000fe20000000800 */
[----:B------:R-:W-:Y:S02]  /*4910*/  FFMA.FTZ R2, -R238, R238, 1 ;  /* 0x3f800000ee027423 */ /* 0x000fe400000101ee */
[----:B------:R-:W-:Y:S02]  /*4920*/  FFMA.FTZ R6, -R232, R232, 1 ;  /* 0x3f800000e8067423 */ /* 0x000fe400000101e8 */
[----:B------:R-:W-:Y:S02]  /*4930*/  FMUL.FTZ R7, R7, R2 ;  /* 0x0000000207077220 */ /* 0x000fe40000410000 */
[--C-:B------:R-:W-:Y:S02]  /*4940*/  FADD.FTZ R2, R18, -R0.reuse ;  /* 0x8000000012027221 */ /* 0x100fe40000010000 */
[--C-:B------:R-:W-:Y:S01]  /*4950*/  FADD.FTZ R19, R19, -R0.reuse ;  /* 0x8000000013137221 */ /* 0x100fe20000010000 */
[----:B------:R-:W-:Y:S01]  /*4960*/  F2FP.BF16.PACK_AB R165, R7, R177 ;  /* 0x000000b107a5723e */ /* 0x000fe200000010ff */
[----:B------:R-:W-:Y:S01]  /*4970*/  FMUL.FTZ R2, R17, R2 ;  /* 0x0000000211027220 */ /* 0x000fe20000410000 */
[----:B------:R-:W-:Y:S01]  /*4980*/  MUFU.EX2 R190, R190 ;  /* 0x000000be00be7308 */ /* 0x000fe20000000800 */
[----:B------:R-:W-:Y:S02]  /*4990*/  FMUL.FTZ R19, R16, R19 ;  /* 0x0000001310137220 */ /* 0x000fe40000410000 */
[----:B------:R-:W-:Y:S02]  /*49a0*/  FMUL.FTZ R174, R2, R6 ;  /* 0x0000000602ae7220 */ /* 0x000fe40000410000 */
[----:B------:R-:W1:Y:S01]  /*49b0*/  LDS R2, [R192+0x20300] ;  /* 0x02030000c0027984 */ /* 0x000e620000000800 */
[----:B------:R-:W-:Y:S02]  /*49c0*/  FFMA.FTZ R17, -R235, R235, 1 ;  /* 0x3f800000eb117423 */ /* 0x000fe400000101eb */
[--C-:B------:R-:W-:Y:S02]  /*49d0*/  FADD.FTZ R35, R35, -R0.reuse ;  /* 0x8000000023237221 */ /* 0x100fe40000010000 */
[----:B------:R-:W2:Y:S01]  /*49e0*/  MUFU.EX2 R6, R191 ;  /* 0x000000bf00067308 */ /* 0x000ea20000000800 */
[--C-:B------:R-:W-:Y:S02]  /*49f0*/  FADD.FTZ R23, R23, -R0.reuse ;  /* 0x8000000017177221 */ /* 0x100fe40000010000 */
[--C-:B------:R-:W-:Y:S02]  /*4a00*/  FADD.FTZ R34, R34, -R0.reuse ;  /* 0x8000000022227221 */ /* 0x100fe40000010000 */
[----:B------:R-:W-:Y:S01]  /*4a10*/  FMUL.FTZ R18, R19, R17 ;  /* 0x0000001113127220 */ /* 0x000fe20000410000 */
[----:B------:R-:W-:Y:S01]  /*4a20*/  F2FP.BF16.PACK_AB R17, R32, R3 ;  /* 0x000000032011723e */ /* 0x000fe200000010ff */
[----:B------:R-:W-:Y:S02]  /*4a30*/  FADD.FTZ R7, R22, -R0 ;  /* 0x8000000016077221 */ /* 0x000fe40000010000 */
[----:B------:R-:W-:Y:S01]  /*4a40*/  FMUL.FTZ R23, R4, R23 ;  /* 0x0000001704177220 */ /* 0x000fe20000410000 */
[----:B------:R-:W-:Y:S01]  /*4a50*/  F2FP.BF16.PACK_AB R18, R18, R174 ;  /* 0x000000ae1212723e */ /* 0x000fe200000010ff */
[----:B------:R-:W-:Y:S01]  /*4a60*/  FMUL.FTZ R34, R3, R34 ;  /* 0x0000002203227220 */ /* 0x000fe20000410000 */
[----:B------:R-:W-:Y:S01]  /*4a70*/  MUFU.EX2 R174, R188 ;  /* 0x000000bc00ae7308 */ /* 0x000fe20000000800 */
[----:B------:R-:W-:Y:S02]  /*4a80*/  FMUL.FTZ R32, R32, R35 ;  /* 0x0000002320207220 */ /* 0x000fe40000410000 */
[----:B------:R-:W-:Y:S02]  /*4a90*/  FFMA.FTZ R3, -R229, R229, 1 ;  /* 0x3f800000e5037423 */ /* 0x000fe400000101e5 */
[----:B------:R-:W-:Y:S02]  /*4aa0*/  FFMA.FTZ R0, -R228, R228, 1 ;  /* 0x3f800000e4007423 */ /* 0x000fe400000101e4 */
[----:B------:R-:W-:Y:S02]  /*4ab0*/  FMUL.FTZ R20, R23, R20 ;  /* 0x0000001417147220 */ /* 0x000fe40000410000 */
[----:B------:R-:W-:Y:S01]  /*4ac0*/  FMUL.FTZ R3, R34, R3 ;  /* 0x0000000322037220 */ /* 0x000fe20000410000 */
[----:B------:R-:W3:Y:S01]  /*4ad0*/  MUFU.EX2 R23, R202 ;  /* 0x000000ca00177308 */ /* 0x000ee20000000800 */
[----:B------:R-:W-:Y:S02]  /*4ae0*/  FMUL.FTZ R0, R32, R0 ;  /* 0x0000000020007220 */ /* 0x000fe40000410000 */
[----:B------:R-:W-:Y:S02]  /*4af0*/  FFMA.FTZ R4, -R246, R246, 1 ;  /* 0x3f800000f6047423 */ /* 0x000fe400000101f6 */
[----:B------:R-:W-:Y:S01]  /*4b00*/  FMUL.FTZ R7, R5, R7 ;  /* 0x0000000705077220 */ /* 0x000fe20000410000 */
[----:B------:R-:W-:Y:S01]  /*4b10*/  F2FP.BF16.PACK_AB R19, R0, R3 ;  /* 0x000000030013723e */ /* 0x000fe200000010ff */
[----:B------:R-:W-:Y:S01]  /*4b20*/  FFMA.FTZ R0, -R247, R247, 1 ;  /* 0x3f800000f7007423 */ /* 0x000fe200000101f7 */
[----:B--2---:R-:W-:Y:S01]  /*4b30*/  F2FP.BF16.PACK_AB R5, R6, R176 ;  /* 0x000000b00605723e */ /* 0x004fe200000010ff */
[----:B------:R-:W-:Y:S01]  /*4b40*/  FFMA.FTZ R3, -R245, R245, 1 ;  /* 0x3f800000f5037423 */ /* 0x000fe200000101f5 */
[----:B------:R-:W-:Y:S01]  /*4b50*/  MUFU.EX2 R34, R203 ;  /* 0x000000cb00227308 */ /* 0x000fe20000000800 */
[----:B------:R-:W-:Y:S02]  /*4b60*/  FFMA.FTZ R16, -R233, R233, 1 ;  /* 0x3f800000e9107423 */ /* 0x000fe400000101e9 */
[--C-:B-1----:R-:W-:Y:S02]  /*4b70*/  FADD.FTZ R8, R8, -R2.reuse ;  /* 0x8000000208087221 */ /* 0x102fe40000010000 */
[--C-:B------:R-:W-:Y:S02]  /*4b80*/  FADD.FTZ R9, R9, -R2.reuse ;  /* 0x8000000209097221 */ /* 0x100fe40000010000 */
[----:B------:R-:W-:Y:S02]  /*4b90*/  FMUL.FTZ R8, R178, R8 ;  /* 0x00000008b2087220 */ /* 0x000fe40000410000 */
[--C-:B------:R-:W-:Y:S01]  /*4ba0*/  FADD.FTZ R12, R12, -R2.reuse ;  /* 0x800000020c0c7221 */ /* 0x100fe20000010000 */
[----:B------:R-:W1:Y:S01]  /*4bb0*/  MUFU.EX2 R22, R205 ;  /* 0x000000cd00167308 */ /* 0x000e620000000800 */
[--C-:B------:R-:W-:Y:S02]  /*4bc0*/  FADD.FTZ R13, R13, -R2.reuse ;  /* 0x800000020d0d7221 */ /* 0x100fe40000010000 */
[----:B------:R-:W-:Y:S02]  /*4bd0*/  FMUL.FTZ R9, R189, R9 ;  /* 0x00000009bd097220 */ /* 0x000fe40000410000 */
[----:B------:R-:W-:Y:S02]  /*4be0*/  FMUL.FTZ R12, R180, R12 ;  /* 0x0000000cb40c7220 */ /* 0x000fe40000410000 */
[----:B------:R-:W-:Y:S02]  /*4bf0*/  FMUL.FTZ R13, R179, R13 ;  /* 0x0000000db30d7220 */ /* 0x000fe40000410000 */
[----:B------:R-:W-:Y:S02]  /*4c00*/  FMUL.FTZ R175, R8, R0 ;  /* 0x0000000008af7220 */ /* 0x000fe40000410000 */
[----:B------:R-:W-:Y:S02]  /*4c10*/  FFMA.FTZ R0, -R243, R243, 1 ;  /* 0x3f800000f3007423 */ /* 0x000fe400000101f3 */
[--C-:B------:R-:W-:Y:S02]  /*4c20*/  FADD.FTZ R24, R24, -R2.reuse ;  /* 0x8000000218187221 */ /* 0x100fe40000010000 */
[--C-:B------:R-:W-:Y:S02]  /*4c30*/  FADD.FTZ R29, R29, -R2.reuse ;  /* 0x800000021d1d7221 */ /* 0x100fe40000010000 */
[--C-:B------:R-:W-:Y:S02]  /*4c40*/  FADD.FTZ R25, R25, -R2.reuse ;  /* 0x8000000219197221 */ /* 0x100fe40000010000 */
[----:B------:R-:W-:Y:S02]  /*4c50*/  FADD.FTZ R28, R28, -R2 ;  /* 0x800000021c1c7221 */ /* 0x000fe40000010000 */
[----:B------:R-:W-:Y:S01]  /*4c60*/  FMUL.FTZ R177, R9, R4 ;  /* 0x0000000409b17220 */ /* 0x000fe20000410000 */
[----:B------:R-:W-:Y:S01]  /*4c70*/  F2FP.BF16.PACK_AB R4, R182, R185 ;  /* 0x000000b9b604723e */ /* 0x000fe200000010ff */
[----:B------:R-:W-:Y:S02]  /*4c80*/  FMUL.FTZ R35, R12, R3 ;  /* 0x000000030c237220 */ /* 0x000fe40000410000 */
[----:B------:R-:W-:Y:S02]  /*4c90*/  FMUL.FTZ R32, R13, R0 ;  /* 0x000000000d207220 */ /* 0x000fe40000410000 */
[----:B------:R-:W-:Y:S01]  /*4ca0*/  FMUL.FTZ R12, R185, R24 ;  /* 0x00000018b90c7220 */ /* 0x000fe20000410000 */
[----:B------:R-:W2:Y:S01]  /*4cb0*/  LDS R0, [R192+0x20320] ;  /* 0x02032000c0007984 */ /* 0x000ea20000000800 */
[----:B------:R-:W-:Y:S01]  /*4cc0*/  FMUL.FTZ R25, R182, R25 ;  /* 0x00000019b6197220 */ /* 0x000fe20000410000 */
[----:B------:R4:W5:Y:S01]  /*4cd0*/  MUFU.EX2 R13, R208 ;  /* 0x000000d0000d7308 */ /* 0x0009620000000800 */
[----:B------:R-:W-:Y:S01]  /*4ce0*/  FMUL.FTZ R28, R176, R28 ;  /* 0x0000001cb01c7220 */ /* 0x000fe20000410000 */
[----:B------:R-:W-:Y:S01]  /*4cf0*/  STS [R223], R171 ;  /* 0x000000abdf007388 */ /* 0x000fe20000000800 */
[----:B------:R-:W-:Y:S02]  /*4d00*/  FMUL.FTZ R6, R6, R29 ;  /* 0x0000001d06067220 */ /* 0x000fe40000410000 */
[----:B------:R-:W-:Y:S01]  /*4d10*/  FFMA.FTZ R9, -R241, R241, 1 ;  /* 0x3f800000f1097423 */ /* 0x000fe200000101f1 */
[----:B------:R-:W-:Y:S01]  /*4d20*/  STS [R223+0x400], R170 ;  /* 0x000400aadf007388 */ /* 0x000fe20000000800 */
[----:B------:R-:W-:Y:S02]  /*4d30*/  FFMA.FTZ R8, -R240, R240, 1 ;  /* 0x3f800000f0087423 */ /* 0x000fe400000101f0 */
[----:B------:R-:W-:Y:S01]  /*4d40*/  FFMA.FTZ R3, -R239, R239, 1 ;  /* 0x3f800000ef037423 */ /* 0x000fe200000101ef */
[----:B------:R-:W-:Y:S01]  /*4d50*/  STS [R224], R167 ;  /* 0x000000a7e0007388 */ /* 0x000fe20000000800 */
[----:B------:R-:W-:Y:S02]  /*4d60*/  FFMA.FTZ R2, -R236, R236, 1 ;  /* 0x3f800000ec027423 */ /* 0x000fe400000101ec */
[----:B------:R-:W-:Y:S01]  /*4d70*/  FMUL.FTZ R3, R28, R3 ;  /* 0x000000031c037220 */ /* 0x000fe20000410000 */
[----:B------:R-:W-:Y:S01]  /*4d80*/  STS [R224+0x400], R33 ;  /* 0x00040021e0007388 */ /* 0x000fe20000000800 */
[----:B------:R-:W-:Y:S02]  /*4d90*/  FMUL.FTZ R12, R12, R9 ;  /* 0x000000090c0c7220 */ /* 0x000fe40000410000 */
[----:B------:R-:W-:Y:S01]  /*4da0*/  FMUL.FTZ R9, R25, R8 ;  /* 0x0000000819097220 */ /* 0x000fe20000410000 */
[----:B------:R-:W-:Y:S01]  /*4db0*/  F2FP.BF16.PACK_AB R8, R32, R35 ;  /* 0x000000232008723e */ /* 0x000fe200000010ff */
[----:B------:R-:W-:Y:S01]  /*4dc0*/  FMUL.FTZ R2, R6, R2 ;  /* 0x0000000206027220 */ /* 0x000fe20000410000 */
[----:B------:R-:W-:Y:S01]  /*4dd0*/  F2FP.BF16.PACK_AB R6, R177, R175 ;  /* 0x000000afb106723e */ /* 0x000fe200000010ff */
[----:B------:R-:W-:Y:S01]  /*4de0*/  FMUL.FTZ R7, R7, R16 ;  /* 0x0000001007077220 */ /* 0x000fe20000410000 */
[----:B------:R-:W-:Y:S02]  /*4df0*/  F2FP.BF16.PACK_AB R16, R189, R178 ;  /* 0x000000b2bd10723e */ /* 0x000fe400000010ff */
[----:B------:R-:W-:Y:S02]  /*4e00*/  F2FP.BF16.PACK_AB R9, R9, R12 ;  /* 0x0000000c0909723e */ /* 0x000fe400000010ff */
[----:B------:R-:W-:Y:S01]  /*4e10*/  F2FP.BF16.PACK_AB R12, R2, R3 ;  /* 0x00000003020c723e */ /* 0x000fe200000010ff */
[----:B------:R-:W-:Y:S01]  /*4e20*/  STS [R223+0x1000], R16 ;  /* 0x00100010df007388 */ /* 0x000fe20000000800 */
[----:B------:R-:W-:Y:S02]  /*4e30*/  F2FP.BF16.PACK_AB R3, R187, R183 ;  /* 0x000000b7bb03723e */ /* 0x000fe400000010ff */
[----:B---3--:R-:W-:Y:S02]  /*4e40*/  F2FP.BF16.PACK_AB R2, R23, R174 ;  /* 0x000000ae1702723e */ /* 0x008fe400000010ff */
[----:B------:R-:W-:Y:S01]  /*4e50*/  F2FP.BF16.PACK_AB R20, R20, R7 ;  /* 0x000000071414723e */ /* 0x000fe200000010ff */
[----:B------:R3:W-:Y:S01]  /*4e60*/  STS [R223+0x1400], R3 ;  /* 0x00140003df007388 */ /* 0x0007e20000000800 */
[----:B------:R-:W-:Y:S02]  /*4e70*/  F2FP.BF16.PACK_AB R7, R179, R180 ;  /* 0x000000b4b307723e */ /* 0x000fe400000010ff */
[----:B----4-:R-:W-:Y:S01]  /*4e80*/  SEL R208, R222, 0xffffffe0, !P0 ;  /* 0xffffffe0ded07807 */ /* 0x010fe20004000000 */
[----:B------:R1:W-:Y:S01]  /*4e90*/  STS [R224+0x1400], R2 ;  /* 0x00140002e0007388 */ /* 0x0003e20000000800 */
[--C-:B--2---:R-:W-:Y:S02]  /*4ea0*/  FADD.FTZ R10, R10, -R0.reuse ;  /* 0x800000000a0a7221 */ /* 0x104fe40000010000 */
[--C-:B------:R-:W-:Y:S01]  /*4eb0*/  FADD.FTZ R11, R11, -R0.reuse ;  /* 0x800000000b0b7221 */ /* 0x100fe20000010000 */
[----:B------:R2:W-:Y:S01]  /*4ec0*/  STS [R224+0x1000], R7 ;  /* 0x00100007e0007388 */ /* 0x0005e20000000800 */
[--C-:B------:R-:W-:Y:S02]  /*4ed0*/  FADD.FTZ R14, R14, -R0.reuse ;  /* 0x800000000e0e7221 */ /* 0x100fe40000010000 */
[--C-:B------:R-:W-:Y:S01]  /*4ee0*/  FADD.FTZ R15, R15, -R0.reuse ;  /* 0x800000000f0f7221 */ /* 0x100fe20000010000 */
[----:B------:R-:W-:Y:S01]  /*4ef0*/  STS [R223+0x2000], R166 ;  /* 0x002000a6df007388 */ /* 0x000fe20000000800 */
[----:B------:R-:W-:Y:S02]  /*4f00*/  FMUL.FTZ R14, R174, R14 ;  /* 0x0000000eae0e7220 */ /* 0x000fe40000410000 */
[----:B------:R-:W-:Y:S01]  /*4f10*/  FMUL.FTZ R15, R23, R15 ;  /* 0x0000000f170f7220 */ /* 0x000fe20000410000 */
[----:B------:R-:W-:Y:S01]  /*4f20*/  STS [R223+0x2400], R21 ;  /* 0x00240015df007388 */ /* 0x000fe20000000800 */
[--C-:B------:R-:W-:Y:S02]  /*4f30*/  FADD.FTZ R26, R26, -R0.reuse ;  /* 0x800000001a1a7221 */ /* 0x100fe40000010000 */
[--C-:B------:R-:W-:Y:S01]  /*4f40*/  FADD.FTZ R27, R27, -R0.reuse ;  /* 0x800000001b1b7221 */ /* 0x100fe20000010000 */
[----:B------:R-:W-:Y:S01]  /*4f50*/  STS [R224+0x2000], R164 ;  /* 0x002000a4e0007388 */ /* 0x000fe20000000800 */
[--C-:B------:R-:W-:Y:S02]  /*4f60*/  FADD.FTZ R30, R30, -R0.reuse ;  /* 0x800000001e1e7221 */ /* 0x100fe40000010000 */
[----:B------:R-:W-:Y:S01]  /*4f70*/  FADD.FTZ R31, R31, -R0 ;  /* 0x800000001f1f7221 */ /* 0x000fe20000010000 */
[----:B------:R-:W-:Y:S01]  /*4f80*/  STS [R224+0x2400], R17 ;  /* 0x00240011e0007388 */ /* 0x000fe20000000800 */
[----:B---3--:R-:W-:Y:S02]  /*4f90*/  FFMA.FTZ R3, -R252, R252, 1 ;  /* 0x3f800000fc037423 */ /* 0x008fe400000101fc */
[----:B------:R-:W-:Y:S01]  /*4fa0*/  FFMA.FTZ R0, -R248, R248, 1 ;  /* 0x3f800000f8007423 */ /* 0x000fe200000101f8 */
[----:B------:R3:W-:Y:S01]  /*4fb0*/  STS [R223+0x3000], R4 ;  /* 0x00300004df007388 */ /* 0x0007e20000000800 */
[----:B-1----:R-:W-:Y:S01]  /*4fc0*/  F2FP.BF16.PACK_AB R2, R22, R34 ;  /* 0x000000221602723e */ /* 0x002fe200000010ff */
[----:B------:R-:W-:Y:S02]  /*4fd0*/  FMUL.FTZ R31, R190, R31 ;  /* 0x0000001fbe1f7220 */ /* 0x000fe40000410000 */
[----:B--2---:R-:W-:Y:S02]  /*4fe0*/  FMUL.FTZ R7, R183, R10 ;  /* 0x0000000ab7077220 */ /* 0x004fe40000410000 */
[----:B------:R1:W-:Y:S01]  /*4ff0*/  STS [R223+0x3400], R2 ;  /* 0x00340002df007388 */ /* 0x0003e20000000800 */
[----:B------:R-:W-:Y:S03]  /*5000*/  FMUL.FTZ R10, R187, R11 ;  /* 0x0000000bbb0a7220 */ /* 0x000fe60000410000 */
[----:B------:R2:W-:Y:S01]  /*5010*/  STS [R224+0x3000], R5 ;  /* 0x00300005e0007388 */ /* 0x0005e20000000800 */
[----:B------:R-:W-:Y:S02]  /*5020*/  FMUL.FTZ R10, R10, R3 ;  /* 0x000000030a0a7220 */ /* 0x000fe40000410000 */
[----:B------:R-:W-:Y:S04]  /*5030*/  FFMA.FTZ R3, -R250, R250, 1 ;  /* 0x3f800000fa037423 */ /* 0x000fe800000101fa */
[----:B------:R-:W-:Y:S02]  /*5040*/  FMUL.FTZ R3, R15, R3 ;  /* 0x000000030f037220 */ /* 0x000fe40000410000 */
[----:B---3--:R-:W-:Y:S04]  /*5050*/  FFMA.FTZ R4, -R251, R251, 1 ;  /* 0x3f800000fb047423 */ /* 0x008fe800000101fb */
[----:B------:R-:W-:Y:S02]  /*5060*/  FMUL.FTZ R4, R14, R4 ;  /* 0x000000040e047220 */ /* 0x000fe40000410000 */
[----:B-1----:R-:W-:Y:S03]  /*5070*/  FFMA.FTZ R2, -R227, R227, 1 ;  /* 0x3f800000e3027423 */ /* 0x002fe600000101e3 */
[----:B------:R-:W-:Y:S01]  /*5080*/  F2FP.BF16.PACK_AB R4, R3, R4 ;  /* 0x000000040304723e */ /* 0x000fe200000010ff */
[----:B------:R-:W-:Y:S01]  /*5090*/  FMUL.FTZ R7, R7, R2 ;  /* 0x0000000207077220 */ /* 0x000fe20000410000 */
[----:B-----5:R-:W-:Y:S01]  /*50a0*/  F2FP.BF16.PACK_AB R2, R190, R13 ;  /* 0x0000000dbe02723e */ /* 0x020fe200000010ff */
[----:B------:R-:W-:Y:S02]  /*50b0*/  FFMA.FTZ R3, -R249, R249, 1 ;  /* 0x3f800000f9037423 */ /* 0x000fe400000101f9 */
[----:B--2---:R-:W-:Y:S02]  /*50c0*/  FMUL.FTZ R5, R13, R30 ;  /* 0x0000001e0d057220 */ /* 0x004fe40000410000 */
[----:B------:R1:W-:Y:S04]  /*50d0*/  STS [R224+0x3400], R2 ;  /* 0x00340002e0007388 */ /* 0x0003e80000000800 */
[----:B------:R-:W-:Y:S01]  /*50e0*/  BAR.SYNC.DEFER_BLOCKING 0x0 ;  /* 0x0000000000007b1d */ /* 0x000fe20000010000 */
[----:B-1----:R-:W-:Y:S01]  /*50f0*/  F2FP.BF16.PACK_AB R2, R10, R7 ;  /* 0x000000070a02723e */ /* 0x002fe200000010ff */
[----:B------:R-:W-:Y:S06]  /*5100*/  FMUL.FTZ R10, R34, R26 ;  /* 0x0000001a220a7220 */ /* 0x000fec0000410000 */
[----:B------:R-:W-:Y:S01]  /*5110*/  STS [R223+0x4000], R168 ;  /* 0x004000a8df007388 */ /* 0x000fe20000000800 */
[----:B------:R-:W-:Y:S02]  /*5120*/  FMUL.FTZ R7, R22, R27 ;  /* 0x0000001b16077220 */ /* 0x000fe40000410000 */
[----:B------:R-:W-:Y:S01]  /*5130*/  FMUL.FTZ R10, R10, R3 ;  /* 0x000000030a0a7220 */ /* 0x000fe20000410000 */
[----:B------:R-:W-:Y:S01]  /*5140*/  STS [R223+0x4400], R165 ;  /* 0x004400a5df007388 */ /* 0x000fe20000000800 */
[----:B------:R-:W-:Y:S02]  /*5150*/  FMUL.FTZ R7, R7, R0 ;  /* 0x0000000007077220 */ /* 0x000fe40000410000 */
[----:B------:R-:W-:Y:S01]  /*5160*/  FFMA.FTZ R3, -R244, R244, 1 ;  /* 0x3f800000f4037423 */ /* 0x000fe200000101f4 */
[----:B------:R-:W-:Y:S01]  /*5170*/  STS [R224+0x4000], R169 ;  /* 0x004000a9e0007388 */ /* 0x000fe20000000800 */
[----:B------:R-:W-:Y:S02]  /*5180*/  FFMA.FTZ R0, -R242, R242, 1 ;  /* 0x3f800000f2007423 */ /* 0x000fe400000101f2 */
[----:B------:R-:W-:Y:S01]  /*5190*/  FMUL.FTZ R5, R5, R3 ;  /* 0x0000000305057220 */ /* 0x000fe20000410000 */
[----:B------:R-:W-:Y:S01]  /*51a0*/  STS [R224+0x4400], R18 ;  /* 0x00440012e0007388 */ /* 0x000fe20000000800 */
[----:B------:R-:W-:Y:S01]  /*51b0*/  FMUL.FTZ R0, R31, R0 ;  /* 0x000000001f007220 */ /* 0x000fe20000410000 */
[----:B------:R-:W-:Y:S02]  /*51c0*/  F2FP.BF16.PACK_AB R3, R7, R10 ;  /* 0x0000000a0703723e */ /* 0x000fe400000010ff */
[----:B------:R1:W-:Y:S02]  /*51d0*/  STS [R223+0x5400], R2 ;  /* 0x00540002df007388 */ /* 0x0003e40000000800 */
[----:B------:R-:W-:Y:S02]  /*51e0*/  F2FP.BF16.PACK_AB R0, R0, R5 ;  /* 0x000000050000723e */ /* 0x000fe400000010ff */
[----:B------:R-:W-:Y:S04]  /*51f0*/  STS [R223+0x5000], R6 ;  /* 0x00500006df007388 */ /* 0x000fe80000000800 */
[----:B------:R-:W-:Y:S04]  /*5200*/  STS [R224+0x5000], R8 ;  /* 0x00500008e0007388 */ /* 0x000fe80000000800 */
[----:B------:R-:W-:Y:S04]  /*5210*/  STS [R224+0x5400], R4 ;  /* 0x00540004e0007388 */ /* 0x000fe80000000800 */
[----:B------:R-:W-:Y:S04]  /*5220*/  STS [R223+0x6000], R173 ;  /* 0x006000addf007388 */ /* 0x000fe80000000800 */
[----:B------:R-:W-:Y:S04]  /*5230*/  STS [R223+0x6400], R20 ;  /* 0x00640014df007388 */ /* 0x000fe80000000800 */
[----:B------:R-:W-:Y:S01]  /*5240*/  STS [R224+0x6000], R172 ;  /* 0x006000ace0007388 */ /* 0x000fe20000000800 */
[----:B-1----:R-:W-:Y:S03]  /*5250*/  IADD3 R2, R217, UR4, RZ ;  /* 0x00000004d9027c10 */ /* 0x002fe6000fffe0ff */
[----:B------:R-:W-:Y:S01]  /*5260*/  STS [R224+0x6400], R19 ;  /* 0x00640013e0007388 */ /* 0x000fe20000000800 */
[----:B------:R-:W-:Y:S03]  /*5270*/  SHF.L.U32 R2, R2, 0x1, RZ ;  /* 0x0000000102027819 */ /* 0x000fe600000006ff */
[----:B------:R-:W-:Y:S04]  /*5280*/  STS [R223+0x7000], R9 ;  /* 0x00700009df007388 */ /* 0x000fe80000000800 */
[----:B------:R1:W-:Y:S04]  /*5290*/  STS [R223+0x7400], R3 ;  /* 0x00740003df007388 */ /* 0x0003e80000000800 */
[----:B------:R-:W-:Y:S04]  /*52a0*/  STS [R224+0x7000], R12 ;  /* 0x0070000ce0007388 */ /* 0x000fe80000000800 */
[----:B------:R2:W-:Y:S04]  /*52b0*/  STS [R224+0x7400], R0 ;  /* 0x00740000e0007388 */ /* 0x0005e80000000800 */
[----:B------:R-:W-:Y:S08]  /*52c0*/  LDSM.16.MT88.4 R4, [R207+0x20480] ;  /* 0x02048000cf04783b */ /* 0x000ff00000004200 */
[----:B------:R-:W3:Y:S01]  /*52d0*/  LDSM.16.MT88.4 R8, [R2+0x18080] ;  /* 0x018080000208783b */ /* 0x000ee20000004200 */
[----:B-1----:R-:W-:Y:S07]  /*52e0*/  SHF.L.U32 R3, R214, 0x1, RZ ;  /* 0x00000001d6037819 */ /* 0x002fee00000006ff */
[----:B------:R-:W1:Y:S01]  /*52f0*/  LDSM.16.MT88.4 R12, [R206+0x20480] ;  /* 0x02048000ce0c783b */ /* 0x000e620000004200 */
[----:B------:R-:W-:Y:S02]  /*5300*/  IADD3 R205, R3, R208, RZ ;  /* 0x000000d003cd7210 */ /* 0x000fe40007ffe0ff */
[----:B--2---:R-:W-:Y:S05]  /*5310*/  SHF.L.U32 R0, R217, 0x1, RZ ;  /* 0x00000001d9007819 */ /* 0x004fea00000006ff */
[----:B------:R-:W2:Y:S08]  /*5320*/  LDSM.16.MT88.4 R16, [R207+0x22480] ;  /* 0x02248000cf10783b */ /* 0x000eb00000004200 */
[----:B------:R-:W4:Y:S08]  /*5330*/  LDSM.16.MT88.4 R20, [R206+0x22480] ;  /* 0x02248000ce14783b */ /* 0x000f300000004200 */
[----:B------:R-:W5:Y:S01]  /*5340*/  LDSM.16.MT88.4 R24, [R2+0x1a080] ;  /* 0x01a080000218783b */ /* 0x000f620000004200 */
[-C--:B---3--:R-:W-:Y:S07]  /*5350*/  HMMA.16816.F32.BF16 R36, R4, R8.reuse, R36 ;  /* 0x000000080424723c */ /* 0x088fee0000041824 */
[----:B------:R-:W-:Y:S01]  /*5360*/  LDSM.16.MT88.4 R28, [R207+0x20c80] ;  /* 0x020c8000cf1c783b */ /* 0x000fe20000004200 */
[-C--:B-1----:R-:W-:Y:S07]  /*5370*/  HMMA.16816.F32.BF16 R40, R12, R8.reuse, R40 ;  /* 0x000000080c28723c */ /* 0x082fee0000041828 */
[----:B------:R-:W1:Y:S01]  /*5380*/  LDSM.16.MT88.4 R32, [R2+0x18880] ;  /* 0x018880000220783b */ /* 0x000e620000004200 */
[-C--:B--2---:R-:W-:Y:S07]  /*5390*/  HMMA.16816.F32.BF16 R44, R16, R8.reuse, R44 ;  /* 0x00000008102c723c */ /* 0x084fee000004182c */
        /* <DEDUP_REMOVED lines=11> */
[-C--:B-----5:R-:W-:Y:S07]  /*5450*/  HMMA.16816.F32.BF16 R68, R4, R24.reuse, R68 ;  /* 0x000000180444723c */ /* 0x0a0fee0000041844 */
        /* <DEDUP_REMOVED lines=13> */
[----:B------:R-:W5:Y:S07]  /*5530*/  LDSM.16.MT88.4 R4, [R207+0x21480] ;  /* 0x02148000cf04783b */ /* 0x000f6e0000004200 */
        /* <DEDUP_REMOVED lines=18> */
[-C--:B-----5:R-:W-:Y:S08]  /*5660*/  HMMA.16816.F32.BF16 R36, R4, R8.reuse, R36 ;  /* 0x000000080424723c */ /* 0x0a0ff00000041824 */
        /* <DEDUP_REMOVED lines=42> */
[----:B-12-4-:R-:W2:Y:S01]  /*5910*/  LDL.64 R228, [R1+0x8] ;  /* 0x0000080001e47983 */ /* 0x016ea20000100a00 */
[----:B------:R-:W-:Y:S01]  /*5920*/  ULDC.64 UR6, c[0x0][0x208] ;  /* 0x0000820000067ab9 */ /* 0x000fe20000000a00 */
[C---:B------:R-:W-:Y:S01]  /*5930*/  LOP3.LUT P6, RZ, R230.reuse, 0x4, RZ, 0xc0, !PT ;  /* 0x00000004e6ff7812 */ /* 0x040fe200078cc0ff */
[----:B------:R-:W-:Y:S01]  /*5940*/  UIMAD.WIDE.U32 UR18, UR15, UR6, URZ ;  /* 0x000000060f1272a5 */ /* 0x000fe2000f8e003f */
[----:B------:R-:W3:Y:S01]  /*5950*/  LDL R204, [R1+0x30] ;  /* 0x0000300001cc7983 */ /* 0x000ee20000100800 */
[----:B------:R-:W-:Y:S01]  /*5960*/  LOP3.LUT P5, RZ, R230, 0x10, RZ, 0xc0, !PT ;  /* 0x00000010e6ff7812 */ /* 0x000fe200078ac0ff */
[----:B------:R-:W-:Y:S01]  /*5970*/  IMAD.MOV.U32 R11, RZ, RZ, c[0x0][0x208] ;  /* 0x00008200ff0b7624 */ /* 0x000fe200078e00ff */
[----:B------:R-:W-:Y:S01]  /*5980*/  USHF.R.S32.HI UR4, URZ, 0x1f, UR15 ;  /* 0x0000001f3f047899 */ /* 0x000fe2000801140f */
[----:B------:R-:W4:Y:S01]  /*5990*/  LDL.64 R226, [R1+0x10] ;  /* 0x0000100001e27983 */ /* 0x000f220000100a00 */
[----:B------:R-:W-:Y:S02]  /*59a0*/  IMAD.U32 R6, RZ, RZ, UR18 ;  /* 0x00000012ff067e24 */ /* 0x000fe4000f8e00ff */
[----:B------:R-:W-:Y:S01]  /*59b0*/  UIMAD UR4, UR4, UR6, URZ ;  /* 0x00000006040472a4 */ /* 0x000fe2000f8e023f */
[----:B------:R-:W1:Y:S01]  /*59c0*/  S2R R237, SR_TID.X ;  /* 0x0000000000ed7919 */ /* 0x000e620000002100 */
[C---:B------:R-:W-:Y:S02]  /*59d0*/  IMAD.SHL.U32 R10, R11.reuse, 0x40, RZ ;  /* 0x000000400b0a7824 */ /* 0x040fe400078e00ff */
[----:B------:R-:W-:Y:S01]  /*59e0*/  UIMAD UR4, UR15, UR7, UR4 ;  /* 0x000000070f0472a4 */ /* 0x000fe2000f8e0204 */
[----:B------:R-:W-:Y:S01]  /*59f0*/  IMAD.U32 R7, RZ, RZ, UR19 ;  /* 0x00000013ff077e24 */ /* 0x000fe2000f8e00ff */
[----:B------:R-:W-:Y:S01]  /*5a00*/  USHF.L.U32 UR15, UR15, 0x6, URZ ;  /* 0x000000060f0f7899 */ /* 0x000fe2000800063f */
[----:B------:R-:W-:Y:S01]  /*5a10*/  IMAD.MOV.U32 R7, RZ, RZ, 0x6 ;  /* 0x00000006ff077424 */ /* 0x000fe200078e00ff */
[----:B------:R-:W-:Y:S04]  /*5a20*/  UIADD3 UR4, UR19, UR4, URZ ;  /* 0x0000000413047290 */ /* 0x000fe8000fffe03f */
[----:B------:R-:W-:Y:S01]  /*5a30*/  SHF.L.U64.HI R11, R11, R7, c[0x0][0x20c] ;  /* 0x000083000b0b7619 */ /* 0x000fe20000010207 */
[----:B------:R-:W-:Y:S02]  /*5a40*/  IMAD.U32 R12, RZ, RZ, UR15 ;  /* 0x0000000fff0c7e24 */ /* 0x000fe4000f8e00ff */
[----:B------:R-:W-:Y:S01]  /*5a50*/  IMAD.U32 R5, RZ, RZ, UR4 ;  /* 0x00000004ff057e24 */ /* 0x000fe2000f8e00ff */
[----:B-1----:R-:W-:Y:S04]  /*5a60*/  SHF.R.S32.HI R225, RZ, 0x1f, R237 ;  /* 0x0000001fffe17819 */ /* 0x002fe800000114ed */
[----:B------:R-:W-:Y:S04]  /*5a70*/  LEA.HI R225, R225, R237, RZ, 0x3 ;  /* 0x000000ede1e17211 */ /* 0x000fe800078f18ff */
[----:B------:R-:W-:Y:S04]  /*5a80*/  SHF.R.S32.HI R225, RZ, 0x3, R225 ;  /* 0x00000003ffe17819 */ /* 0x000fe800000114e1 */
[----:B------:R-:W-:Y:S02]  /*5a90*/  IADD3 R7, -R225, UR14, -R12 ;  /* 0x0000000ee1077c10 */ /* 0x000fe4000fffe90c */
[----:B------:R-:W1:Y:S01]  /*5aa0*/  S2R R225, SR_TID.X ;  /* 0x0000000000e17919 */ /* 0x000e620000002100 */
[C---:B--2---:R-:W-:Y:S04]  /*5ab0*/  LEA R4, P1, R6.reuse, R228, 0x7 ;  /* 0x000000e406047211 */ /* 0x044fe800078238ff */
[----:B------:R-:W-:Y:S01]  /*5ac0*/  LEA.HI.X R5, R6, R229, R5, 0x7, P1 ;  /* 0x000000e506057211 */ /* 0x000fe200008f3c05 */
[----:B------:R-:W-:Y:S01]  /*5ad0*/  IMAD.U32 R6, RZ, RZ, UR12 ;  /* 0x0000000cff067e24 */ /* 0x000fe2000f8e00ff */
[----:B------:R-:W-:Y:S03]  /*5ae0*/  IADD3 R8, P2, P1, R10, 0x80, R4 ;  /* 0x000000800a087810 */ /* 0x000fe6000795e004 */
[----:B---3--:R-:W-:Y:S01]  /*5af0*/  IMAD R6, R6, 0x4000, R204 ;  /* 0x0000400006067824 */ /* 0x008fe200078e02cc */
[C-C-:B------:R-:W-:Y:S02]  /*5b00*/  IADD3.X R9, R11.reuse, RZ, R5.reuse, P2, P1 ;  /* 0x000000ff0b097210 */ /* 0x140fe400017e2405 */
[----:B------:R-:W-:Y:S05]  /*5b10*/  IADD3 R10, P1, R10, R4, RZ ;  /* 0x000000040a0a7210 */ /* 0x000fea0007f3e0ff */
        /* <DEDUP_REMOVED lines=10> */
[----:B------:R-:W-:Y:S02]  /*5bc0*/  ISETP.LT.OR P1, PT, R7, 0x21, P6 ;  /* 0x000000210700780c */ /* 0x000fe40003721670 */
[C---:B-1----:R-:W-:Y:S01]  /*5bd0*/  ISETP.GT.AND P6, PT, R225.reuse, 0xf, PT ;  /* 0x0000000fe100780c */ /* 0x042fe20003fc4270 */
[----:B------:R-:W-:Y:S10]  /*5be0*/  IMAD.SHL.U32 R225, R225, 0x4, RZ ;  /* 0x00000004e1e17824 */ /* 0x000ff400078e00ff */
[----:B------:R1:W-:Y:S01]  /*5bf0*/  LDGSTS.E.BYPASS.LTC128B.128 [R6+0x1000], [R10.64], !P1 ;  /* 0x010000000a067fae */ /* 0x0003e2000c901d50 */
[----:B------:R-:W-:Y:S01]  /*5c00*/  ISETP.LT.OR P1, PT, R7, 0x21, P5 ;  /* 0x000000210700780c */ /* 0x000fe20002f21670 */
[----:B--2---:R-:W-:Y:S11]  /*5c10*/  IMAD.U32 R4, RZ, RZ, UR12 ;  /* 0x0000000cff047e24 */ /* 0x004ff6000f8e00ff */
[----:B------:R-:W-:Y:S01]  /*5c20*/  @!UPT UIADD3 URZ, URZ, URZ, URZ ;  /* 0x0000003f3f3ff290 */ /* 0x000fe2000fffe03f */
[----:B------:R1:W-:Y:S01]  /*5c30*/  LDGSTS.E.BYPASS.LTC128B.128 [R6+0x3000], [R8.64], !P1 ;  /* 0x0300000008067fae */ /* 0x0003e2000c901d50 */
[----:B------:R-:W-:Y:S04]  /*5c40*/  @!P6 IMAD R4, R4, 0x40, R225 ;  /* 0x000000400404e824 */ /* 0x000fe800078e02e1 */
[----:B------:R-:W-:Y:S02]  /*5c50*/  @!P6 IMAD.SHL.U32 R7, R4, 0x4, RZ ;  /* 0x000000040407e824 */ /* 0x000fe400078e00ff */
[----:B----4-:R-:W-:Y:S05]  /*5c60*/  @!P6 IMAD.WIDE R4, R12, 0x4, R226 ;  /* 0x000000040c04e825 */ /* 0x010fea00078e02e2 */
[----:B------:R1:W-:Y:S02]  /*5c70*/  @!P6 LDGSTS.E.BYPASS.LTC128B.128 [R7+0x20280], [R4.64] ;  /* 0x202800000407efae */ /* 0x0003e4000b901d50 */
.L_x_1135:
[-C--:B-12-4-:R-:W-:Y:S01]  /*5c80*/  HMMA.16816.F32.BF16 R4, R164, R16.reuse, RZ ;  /* 0x00000010a404723c */ /* 0x096fe200000418ff */
[----:B------:R-:W-:Y:S01]  /*5c90*/  LDSM.16.MT88.4 R184, [R0+0x1080] ;  /* 0x0010800000b8783b */ /* 0x000fe20000004200 */
[----:B------:R-:W-:Y:S02]  /*5ca0*/  USHF.L.U32 UR4, UR8, 0xd, URZ ;  /* 0x0000000d08047899 */ /* 0x000fe4000800063f */
[----:B------:R-:W-:Y:S01]  /*5cb0*/  IMAD.IADD R204, R3, 0x1, R216 ;  /* 0x0000000103cc7824 */ /* 0x000fe200078e02d8 */
[----:B------:R-:W-:Y:S01]  /*5cc0*/  UIADD3 UR8, UR8, 0x1, URZ ;  /* 0x0000000108087890 */ /* 0x000fe2000fffe03f */
[----:B------:R-:W-:Y:S01]  /*5cd0*/  LDSM.16.MT88.4 R192, [R0+0x5080] ;  /* 0x0050800000c0783b */ /* 0x000fe20000004200 */
[----:B------:R-:W-:Y:S01]  /*5ce0*/  UIADD3 UR7, UR5, 0x1, URZ ;  /* 0x0000000105077890 */ /* 0x000fe2000fffe03f */
[C---:B------:R-:W-:Y:S01]  /*5cf0*/  HMMA.16816.F32.BF16 R8, R28.reuse, R16, RZ ;  /* 0x000000101c08723c */ /* 0x040fe200000418ff */
[----:B------:R-:W-:Y:S02]  /*5d00*/  UISETP.GE.AND UP0, UPT, UR8, UR9, UPT ;  /* 0x000000090800728c */ /* 0x000fe4000bf06270 */
[----:B------:R-:W1:Y:S01]  /*5d10*/  LDSM.16.M88.4 R180, [R204+0x24480] ;  /* 0x02448000ccb4783b */ /* 0x000e620000000200 */
[----:B------:R-:W-:Y:S02]  /*5d20*/  UISETP.GE.AND UP3, UPT, UR5, 0x1, UPT ;  /* 0x000000010500788c */ /* 0x000fe4000bf66270 */
[----:B------:R-:W-:Y:S02]  /*5d30*/  UIADD3 UR6, UR13, 0x1, URZ ;  /* 0x000000010d067890 */ /* 0x000fe4000fffe03f */
[-C--:B------:R-:W-:Y:S01]  /*5d40*/  HMMA.16816.F32.BF16 R12, R28, R18.reuse, RZ ;  /* 0x000000121c0c723c */ /* 0x080fe200000418ff */
[----:B------:R-:W2:Y:S01]  /*5d50*/  LDSM.16.M88.4 R188, [R204+0x25480] ;  /* 0x02548000ccbc783b */ /* 0x000ea20000000200 */
[----:B------:R-:W-:Y:S02]  /*5d60*/  UISETP.GE.AND UP2, UPT, UR13, 0x1, UPT ;  /* 0x000000010d00788c */ /* 0x000fe4000bf46270 */
[----:B------:R-:W-:Y:S02]  /*5d70*/  UISETP.GE.AND UP1, UPT, UR12, 0x1, UPT ;  /* 0x000000010c00788c */ /* 0x000fe4000bf26270 */
[----:B------:R-:W3:Y:S01]  /*5d80*/  LDL.64 R226, [R1+0x20] ;  /* 0x0000200001e27983 */ /* 0x000ee20000100a00 */
[----:B------:R-:W-:Y:S01]  /*5d90*/  USEL UR5, UR7, URZ, !UP3 ;  /* 0x0000003f07057287 */ /* 0x000fe2000d800000 */
[C---:B------:R-:W-:Y:S01]  /*5da0*/  HMMA.16816.F32.BF16 R16, R164.reuse, R18, RZ ;  /* 0x00000012a410723c */ /* 0x040fe200000418ff */
[----:B------:R-:W-:Y:S02]  /*5db0*/  USEL UR13, UR6, URZ, !UP2 ;  /* 0x0000003f060d7287 */ /* 0x000fe4000d000000 */
[----:B------:R-:W4:Y:S05]  /*5dc0*/  LDL R209, [R1+0x2c] ;  /* 0x00002c0001d17983 */ /* 0x000f2a0000100800 */
[-C--:B------:R-:W-:Y:S01]  /*5dd0*/  HMMA.16816.F32.BF16 R20, R164, R168.reuse, RZ ;  /* 0x000000a8a414723c */ /* 0x080fe200000418ff */
[----:B------:R-:W0:Y:S07]  /*5de0*/  LDGDEPBAR ;  /* 0x00000000000079af */ /* 0x000e2e0000000000 */
[C---:B------:R-:W-:Y:S08]  /*5df0*/  HMMA.16816.F32.BF16 R24, R28.reuse, R168, RZ ;  /* 0x000000a81c18723c */ /* 0x040ff000000418ff */
[-C--:B------:R-:W-:Y:S08]  /*5e00*/  HMMA.16816.F32.BF16 R28, R28, R170.reuse, RZ ;  /* 0x000000aa1c1c723c */ /* 0x080ff000000418ff */
[----:B------:R-:W-:Y:S01]  /*5e10*/  HMMA.16816.F32.BF16 R32, R164, R170, RZ ;  /* 0x000000aaa420723c */ /* 0x000fe200000418ff */
[----:B------:R-:W-:Y:S07]  /*5e20*/  LDSM.16.MT88.4 R168, [R0+0x1880] ;  /* 0x0018800000a8783b */ /* 0x000fee0000004200 */
[-C--:B------:R-:W-:Y:S08]  /*5e30*/  HMMA.16816.F32.BF16 R4, R172, R176.reuse, R4 ;  /* 0x000000b0ac04723c */ /* 0x080ff00000041804 */
[C---:B------:R-:W-:Y:S07]  /*5e40*/  HMMA.16816.F32.BF16 R8, R196.reuse, R176, R8 ;  /* 0x000000b0c408723c */ /* 0x040fee0000041808 */
[----:B------:R-:W-:Y:S01]  /*5e50*/  IMAD.IADD R176, R208, 0x1, R204 ;  /* 0x00000001d0b07824 */ /* 0x000fe200078e02cc */
[-C--:B------:R-:W-:Y:S04]  /*5e60*/  HMMA.16816.F32.BF16 R12, R196, R178.reuse, R12 ;  /* 0x000000b2c40c723c */ /* 0x080fe8000004180c */
[----:B------:R-:W5:Y:S04]  /*5e70*/  LDSM.16.M88.4 R164, [R176+0x24480] ;  /* 0x02448000b0a4783b */ /* 0x000f680000000200 */
[C---:B------:R-:W-:Y:S01]  /*5e80*/  HMMA.16816.F32.BF16 R16, R172.reuse, R178, R16 ;  /* 0x000000b2ac10723c */ /* 0x040fe20000041810 */
[----:B------:R-:W2:Y:S07]  /*5e90*/  LDSM.16.M88.4 R176, [R176+0x25480] ;  /* 0x02548000b0b0783b */ /* 0x000eae0000000200 */
[-C--:B------:R-:W-:Y:S08]  /*5ea0*/  HMMA.16816.F32.BF16 R20, R172, R200.reuse, R20 ;  /* 0x000000c8ac14723c */ /* 0x080ff00000041814 */
[C---:B------:R-:W-:Y:S08]  /*5eb0*/  HMMA.16816.F32.BF16 R24, R196.reuse, R200, R24 ;  /* 0x000000c8c418723c */ /* 0x040ff00000041818 */
[-C--:B------:R-:W-:Y:S01]  /*5ec0*/  HMMA.16816.F32.BF16 R28, R196, R202.reuse, R28 ;  /* 0x000000cac41c723c */ /* 0x080fe2000004181c */
[----:B------:R-:W5:Y:S07]  /*5ed0*/  LDSM.16.MT88.4 R196, [R0+0x5880] ;  /* 0x0058800000c4783b */ /* 0x000f6e0000004200 */
[----:B------:R-:W-:Y:S01]  /*5ee0*/  HMMA.16816.F32.BF16 R32, R172, R202, R32 ;  /* 0x000000caac20723c */ /* 0x000fe20000041820 */
[----:B------:R-:W-:Y:S05]  /*5ef0*/  LDSM.16.M88.4 R172, [R3+0x26480] ;  /* 0x0264800003ac783b */ /* 0x000fea0000000200 */
[----:B------:R-:W-:Y:S02]  /*5f00*/  LDSM.16.M88.4 R200, [R204+0x27480] ;  /* 0x02748000ccc8783b */ /* 0x000fe40000000200 */
[-C--:B-1----:R-:W-:Y:S08]  /*5f10*/  HMMA.16816.F32.BF16 R4, R180, R184.reuse, R4 ;  /* 0x000000b8b404723c */ /* 0x082ff00000041804 */
[C---:B--2---:R-:W-:Y:S08]  /*5f20*/  HMMA.16816.F32.BF16 R8, R188.reuse, R184, R8 ;  /* 0x000000b8bc08723c */ /* 0x044ff00000041808 */
[-C--:B------:R-:W-:Y:S08]  /*5f30*/  HMMA.16816.F32.BF16 R12, R188, R186.reuse, R12 ;  /* 0x000000babc0c723c */ /* 0x080ff0000004180c */
[C---:B------:R-:W-:Y:S01]  /*5f40*/  HMMA.16816.F32.BF16 R16, R180.reuse, R186, R16 ;  /* 0x000000bab410723c */ /* 0x040fe20000041810 */
[----:B------:R-:W1:Y:S07]  /*5f50*/  LDSM.16.MT88.4 R184, [R0+0x2080] ;  /* 0x0020800000b8783b */ /* 0x000e6e0000004200 */
[-C--:B------:R-:W-:Y:S08]  /*5f60*/  HMMA.16816.F32.BF16 R20, R180, R192.reuse, R20 ;  /* 0x000000c0b414723c */ /* 0x080ff00000041814 */
[C---:B------:R-:W-:Y:S08]  /*5f70*/  HMMA.16816.F32.BF16 R24, R188.reuse, R192, R24 ;  /* 0x000000c0bc18723c */ /* 0x040ff00000041818 */
[-C--:B------:R-:W-:Y:S01]  /*5f80*/  HMMA.16816.F32.BF16 R28, R188, R194.reuse, R28 ;  /* 0x000000c2bc1c723c */ /* 0x080fe2000004181c */
[----:B------:R2:W1:Y:S07]  /*5f90*/  LDSM.16.M88.4 R188, [R3+0x27480] ;  /* 0x0274800003bc783b */ /* 0x00046e0000000200 */
[----:B------:R-:W-:Y:S01]  /*5fa0*/  HMMA.16816.F32.BF16 R32, R180, R194, R32 ;  /* 0x000000c2b420723c */ /* 0x000fe20000041820 */
[----:B------:R-:W1:Y:S05]  /*5fb0*/  LDSM.16.MT88.4 R180, [R0+0x6080] ;  /* 0x0060800000b4783b */ /* 0x000e6a0000004200 */
[----:B------:R-:W-:Y:S02]  /*5fc0*/  LDSM.16.M88.4 R192, [R205+0x27480] ;  /* 0x02748000cdc0783b */ /* 0x000fe40000000200 */
[-C--:B-----5:R-:W-:Y:S08]  /*5fd0*/  HMMA.16816.F32.BF16 R4, R164, R168.reuse, R4 ;  /* 0x000000a8a404723c */ /* 0x0a0ff00000041804 */
[C---:B------:R-:W-:Y:S04]  /*5fe0*/  HMMA.16816.F32.BF16 R8, R176.reuse, R168, R8 ;  /* 0x000000a8b008723c */ /* 0x040fe80000041808 */
[----:B--2---:R-:W-:Y:S04]  /*5ff0*/  IADD3 R3, R216, R3, R208 ;  /* 0x00000003d8037210 */ /* 0x004fe80007ffe0d0 */
        /* <DEDUP_REMOVED lines=8> */
[----:B------:R-:W5:Y:S05]  /*6080*/  LDSM.16.MT88.4 R164, [R0+0x6880] ;  /* 0x0068800000a4783b */ /* 0x000f6a0000004200 */
[----:B------:R-:W-:Y:S02]  /*6090*/  LDSM.16.MT88.4 R196, [R0+0x3080] ;  /* 0x0030800000c4783b */ /* 0x000fe40000004200 */
[-C--:B-1----:R-:W-:Y:S08]  /*60a0*/  HMMA.16816.F32.BF16 R4, R172, R184.reuse, R4 ;  /* 0x000000b8ac04723c */ /* 0x082ff00000041804 */
[C---:B------:R-:W-:Y:S08]  /*60b0*/  HMMA.16816.F32.BF16 R8, R188.reuse, R184, R8 ;  /* 0x000000b8bc08723c */ /* 0x040ff00000041808 */
[-C--:B------:R-:W-:Y:S08]  /*60c0*/  HMMA.16816.F32.BF16 R12, R188, R186.reuse, R12 ;  /* 0x000000babc0c723c */ /* 0x080ff0000004180c */
[C---:B------:R-:W-:Y:S01]  /*60d0*/  HMMA.16816.F32.BF16 R16, R172.reuse, R186, R16 ;  /* 0x000000baac10723c */ /* 0x040fe20000041810 */
[----:B------:R-:W1:Y:S07]  /*60e0*/  LDSM.16.M88.4 R184, [R204+0x26480] ;  /* 0x02648000ccb8783b */ /* 0x000e6e0000000200 */
[-C--:B------:R-:W-:Y:S08]  /*60f0*/  HMMA.16816.F32.BF16 R20, R172, R180.reuse, R20 ;  /* 0x000000b4ac14723c */ /* 0x080ff00000041814 */
[C---:B------:R-:W-:Y:S08]  /*6100*/  HMMA.16816.F32.BF16 R24, R188.reuse, R180, R24 ;  /* 0x000000b4bc18723c */ /* 0x040ff00000041818 */
[-C--:B------:R-:W-:Y:S01]  /*6110*/  HMMA.16816.F32.BF16 R28, R188, R182.reuse, R28 ;  /* 0x000000b6bc1c723c */ /* 0x080fe2000004181c */
[----:B------:R-:W-:Y:S07]  /*6120*/  LDSM.16.M88.4 R188, [R3+0x27480] ;  /* 0x0274800003bc783b */ /* 0x000fee0000000200 */
[----:B------:R-:W-:Y:S01]  /*6130*/  HMMA.16816.F32.BF16 R32, R172, R182, R32 ;  /* 0x000000b6ac20723c */ /* 0x000fe20000041820 */
[----:B------:R-:W1:Y:S05]  /*6140*/  LDSM.16.MT88.4 R172, [R0+0x7080] ;  /* 0x0070800000ac783b */ /* 0x000e6a0000004200 */
[----:B------:R-:W-:Y:S02]  /*6150*/  LDSM.16.MT88.4 R180, [R0+0x3880] ;  /* 0x0038800000b4783b */ /* 0x000fe40000004200 */
[-C--:B--2---:R-:W-:Y:S08]  /*6160*/  HMMA.16816.F32.BF16 R4, R168, R176.reuse, R4 ;  /* 0x000000b0a804723c */ /* 0x084ff00000041804 */
[C---:B------:R-:W-:Y:S08]  /*6170*/  HMMA.16816.F32.BF16 R8, R192.reuse, R176, R8 ;  /* 0x000000b0c008723c */ /* 0x040ff00000041808 */
[-C--:B------:R-:W-:Y:S08]  /*6180*/  HMMA.16816.F32.BF16 R12, R192, R178.reuse, R12 ;  /* 0x000000b2c00c723c */ /* 0x080ff0000004180c */
[C---:B------:R-:W-:Y:S01]  /*6190*/  HMMA.16816.F32.BF16 R16, R168.reuse, R178, R16 ;  /* 0x000000b2a810723c */ /* 0x040fe20000041810 */
[----:B------:R2:W3:Y:S07]  /*61a0*/  LDSM.16.M88.4 R176, [R3+0x26480] ;  /* 0x0264800003b0783b */ /* 0x0004ee0000000200 */
[-C--:B-----5:R-:W-:Y:S08]  /*61b0*/  HMMA.16816.F32.BF16 R20, R168, R164.reuse, R20 ;  /* 0x000000a4a814723c */ /* 0x0a0ff00000041814 */
[C---:B------:R-:W-:Y:S08]  /*61c0*/  HMMA.16816.F32.BF16 R24, R192.reuse, R164, R24 ;  /* 0x000000a4c018723c */ /* 0x040ff00000041818 */
[-C--:B------:R-:W-:Y:S01]  /*61d0*/  HMMA.16816.F32.BF16 R28, R192, R166.reuse, R28 ;  /* 0x000000a6c01c723c */ /* 0x080fe2000004181c */
[----:B--2---:R-:W-:Y:S07]  /*61e0*/  IMAD.U32 R3, RZ, RZ, UR4 ;  /* 0x00000004ff037e24 */ /* 0x004fee000f8e00ff */
[----:B------:R-:W-:Y:S01]  /*61f0*/  HMMA.16816.F32.BF16 R32, R168, R166, R32 ;  /* 0x000000a6a820723c */ /* 0x000fe20000041820 */
[----:B------:R3:W2:Y:S07]  /*6200*/  LDSM.16.MT88.4 R164, [R0+0x7880] ;  /* 0x0078800000a4783b */ /* 0x0006ae0000004200 */
[-C--:B-1----:R-:W-:Y:S08]  /*6210*/  HMMA.16816.F32.BF16 R4, R184, R196.reuse, R4 ;  /* 0x000000c4b804723c */ /* 0x082ff00000041804 */
[C---:B------:R-:W-:Y:S08]  /*6220*/  HMMA.16816.F32.BF16 R8, R200.reuse, R196, R8 ;  /* 0x000000c4c808723c */ /* 0x040ff00000041808 */
[-C--:B------:R-:W-:Y:S04]  /*6230*/  HMMA.16816.F32.BF16 R12, R200, R198.reuse, R12 ;  /* 0x000000c6c80c723c */ /* 0x080fe8000004180c */
[----:B---3--:R-:W-:Y:S01]  /*6240*/  IADD3 R0, P1, R226, UR4, RZ ;  /* 0x00000004e2007c10 */ /* 0x008fe2000ff3e0ff */
[----:B------:R-:W-:Y:S03]  /*6250*/  UIADD3 UR4, UR12, 0x1, URZ ;  /* 0x000000010c047890 */ /* 0x000fe6000fffe03f */
[C---:B------:R-:W-:Y:S01]  /*6260*/  HMMA.16816.F32.BF16 R16, R184.reuse, R198, R16 ;  /* 0x000000c6b810723c */ /* 0x040fe20000041810 */
[----:B------:R-:W-:Y:S03]  /*6270*/  USEL UR12, UR4, URZ, !UP1 ;  /* 0x0000003f040c7287 */ /* 0x000fe6000c800000 */
[----:B----4-:R-:W-:Y:S02]  /*6280*/  LEA.HI.X.SX32 R3, R3, R209, 0x1, P1 ;  /* 0x000000d103037211 */ /* 0x010fe400008f0eff */
[C---:B------:R-:W-:Y:S02]  /*6290*/  LEA R168, P1, R0.reuse, c[0x0][0x220], 0x2 ;  /* 0x0000880000a87a11 */ /* 0x040fe400078210ff */
[-C--:B------:R-:W-:Y:S04]  /*62a0*/  HMMA.16816.F32.BF16 R20, R184, R172.reuse, R20 ;  /* 0x000000acb814723c */ /* 0x080fe80000041814 */
[----:B------:R-:W-:Y:S02]  /*62b0*/  LEA.HI.X R169, R0, c[0x0][0x224], R3, 0x2, P1 ;  /* 0x0000890000a97a11 */ /* 0x000fe400008f1403 */
[----:B------:R-:W-:Y:S02]  /*62c0*/  PLOP3.LUT P1, PT, PT, PT, UP0, 0x80, 0x0 ;  /* 0x000000000000781c */ /* 0x000fe40003f2f008 */
[C---:B------:R-:W-:Y:S08]  /*62d0*/  HMMA.16816.F32.BF16 R24, R200.reuse, R172, R24 ;  /* 0x000000acc818723c */ /* 0x040ff00000041818 */
[-C--:B------:R-:W-:Y:S08]  /*62e0*/  HMMA.16816.F32.BF16 R28, R200, R174.reuse, R28 ;  /* 0x000000aec81c723c */ /* 0x080ff0000004181c */
[----:B------:R-:W-:Y:S01]  /*62f0*/  HMMA.16816.F32.BF16 R32, R184, R174, R32 ;  /* 0x000000aeb820723c */ /* 0x000fe20000041820 */
[----:B------:R-:W-:Y:S07]  /*6300*/  LDSM.16.MT88.4 R172, [R206+0x26c80] ;  /* 0x026c8000ceac783b */ /* 0x000fee0000004200 */
[-C--:B------:R-:W-:Y:S08]  /*6310*/  HMMA.16816.F32.BF16 R4, R176, R180.reuse, R4 ;  /* 0x000000b4b004723c */ /* 0x080ff00000041804 */
[C---:B------:R-:W-:Y:S08]  /*6320*/  HMMA.16816.F32.BF16 R8, R188.reuse, R180, R8 ;  /* 0x000000b4bc08723c */ /* 0x040ff00000041808 */
[-C--:B------:R-:W-:Y:S07]  /*6330*/  HMMA.16816.F32.BF16 R12, R188, R182.reuse, R12 ;  /* 0x000000b6bc0c723c */ /* 0x080fee000004180c */
[----:B------:R-:W-:Y:S01]  /*6340*/  RED.E.ADD.F32.FTZ.RN.STRONG.GPU [R168.64], R4 ;  /* 0x00000004a800798e */ /* 0x000fe2000c10e790 */
[C---:B------:R-:W-:Y:S04]  /*6350*/  HMMA.16816.F32.BF16 R16, R176.reuse, R182, R16 ;  /* 0x000000b6b010723c */ /* 0x040fe80000041810 */
[----:B------:R-:W-:Y:S04]  /*6360*/  RED.E.ADD.F32.FTZ.RN.STRONG.GPU [R168.64+0x400], R5 ;  /* 0x00040005a800798e */ /* 0x000fe8000c10e790 */
[-C--:B--2---:R-:W-:Y:S01]  /*6370*/  HMMA.16816.F32.BF16 R20, R176, R164.reuse, R20 ;  /* 0x000000a4b014723c */ /* 0x084fe20000041814 */
        /* <DEDUP_REMOVED lines=25> */
[-C--:B-1----:R-:W-:Y:S04]  /*6510*/  HMMA.16816.F32.BF16 R100, R4, R8.reuse, R100 ;  /* 0x000000080464723c */ /* 0x082fe80000041864 */
        /* <DEDUP_REMOVED lines=40> */
[----:B------:R-:W5:Y:S02]  /*67a0*/  LDSM.16.MT88.4 R24, [R206+0x27480] ;  /* 0x02748000ce18783b */ /* 0x000f640000004200 */
[-C--:B--2---:R-:W-:Y:S08]  /*67b0*/  HMMA.16816.F32.BF16 R100, R32, R164.reuse, R100 ;  /* 0x000000a42064723c */ /* 0x084ff00000041864 */
[-C--:B-1----:R-:W-:Y:S08]  /*67c0*/  HMMA.16816.F32.BF16 R104, R168, R164.reuse, R104 ;  /* 0x000000a4a868723c */ /* 0x082ff00000041868 */
[-C--:B---3--:R-:W-:Y:S08]  /*67d0*/  HMMA.16816.F32.BF16 R108, R28, R164.reuse, R108 ;  /* 0x000000a41c6c723c */ /* 0x088ff0000004186c */
        /* <DEDUP_REMOVED lines=21> */
[C---:B-----5:R-:W-:Y:S08]  /*6930*/  HMMA.16816.F32.BF16 R112, R24.reuse, R12, R112 ;  /* 0x0000000c1870723c */ /* 0x060ff00000041870 */
        /* <DEDUP_REMOVED lines=94> */
.L_x_1131:
[----:B------:R-:W-:Y:S05]  /*6f20*/  @P0 BRA `(.L_x_1137) ;  /* 0x00001ec000000947 */ /* 0x000fea0003800000 */
[----:B------:R-:W2:Y:S01]  /*6f30*/  LDL R101, [R1+0x38] ;  /* 0x0000380001657983 */ /* 0x000ea20000100800 */
[----:B------:R-:W-:Y:S02]  /*6f40*/  F2FP.BF16.PACK_AB R36, R37, R36 ;  /* 0x000000242524723e */ /* 0x000fe400000010ff */
[----:B------:R-:W-:Y:S01]  /*6f50*/  F2FP.BF16.PACK_AB R38, R39, R38 ;  /* 0x000000262726723e */ /* 0x000fe200000010ff */
[----:B------:R-:W3:Y:S01]  /*6f60*/  S2R R37, SR_TID.X ;  /* 0x0000000000257919 */ /* 0x000ee20000002100 */
        /* <DEDUP_REMOVED lines=12> */
[----:B---3--:R-:W-:Y:S02]  /*7030*/  SHF.R.S32.HI R35, RZ, 0x1f, R37 ;  /* 0x0000001fff237819 */ /* 0x008fe40000011425 */
[----:B------:R-:W-:Y:S02]  /*7040*/  F2FP.BF16.PACK_AB R52, R53, R52 ;  /* 0x000000343534723e */ /* 0x000fe400000010ff */
[----:B------:R-:W-:-:S02]  /*7050*/  LEA.HI R5, R35, R37, RZ, 0x2 ;  /* 0x0000002523057211 */ /* 0x000fc400078f10ff */
[C---:B-1----:R-:W-:Y:S02]  /*7060*/  LEA.HI R2, R35.reuse, R37, RZ, 0x5 ;  /* 0x0000002523027211 */ /* 0x042fe400078f28ff */
[--C-:B------:R-:W-:Y:S02]  /*7070*/  SHF.R.S32.HI R7, RZ, 0x2, R5.reuse ;  /* 0x00000002ff077819 */ /* 0x100fe40000011405 */
[----:B------:R-:W-:Y:S02]  /*7080*/  SHF.R.S32.HI R0, RZ, 0x1f, R5 ;  /* 0x0000001fff007819 */ /* 0x000fe40000011405 */
[----:B------:R-:W-:Y:S02]  /*7090*/  SHF.R.S32.HI R3, RZ, 0x5, R2 ;  /* 0x00000005ff037819 */ /* 0x000fe40000011402 */
[----:B------:R-:W-:Y:S02]  /*70a0*/  LEA.HI R0, R0, R7, RZ, 0x3 ;  /* 0x0000000700007211 */ /* 0x000fe400078f18ff */
[----:B------:R-:W-:-:S02]  /*70b0*/  LEA.HI R6, R35, R37, RZ, 0x6 ;  /* 0x0000002523067211 */ /* 0x000fc400078f30ff */
[----:B------:R-:W-:Y:S02]  /*70c0*/  LOP3.LUT R0, R0, 0xfffffff8, RZ, 0xc0, !PT ;  /* 0xfffffff800007812 */ /* 0x000fe400078ec0ff */
[----:B------:R-:W-:Y:S02]  /*70d0*/  SHF.R.U32.HI R6, RZ, 0x3, R6 ;  /* 0x00000003ff067819 */ /* 0x000fe40000011606 */
[----:B------:R-:W-:Y:S01]  /*70e0*/  LOP3.LUT R5, R5, 0x3ffffffc, RZ, 0xc0, !PT ;  /* 0x3ffffffc05057812 */ /* 0x000fe200078ec0ff */
[----:B------:R-:W-:Y:S01]  /*70f0*/  IMAD.IADD R7, R7, 0x1, -R0 ;  /* 0x0000000107077824 */ /* 0x000fe200078e0a00 */
[----:B------:R-:W-:Y:S02]  /*7100*/  LEA.HI R0, R2, R3, RZ, 0x1 ;  /* 0x0000000302007211 */ /* 0x000fe400078f08ff */
[----:B------:R-:W-:Y:S01]  /*7110*/  F2FP.BF16.PACK_AB R54, R55, R54 ;  /* 0x000000363736723e */ /* 0x000fe200000010ff */
[----:B------:R-:W-:Y:S01]  /*7120*/  IMAD.SHL.U32 R2, R7, 0x40, RZ ;  /* 0x0000004007027824 */ /* 0x000fe200078e00ff */
[----:B------:R-:W-:-:S02]  /*7130*/  LOP3.LUT R4, R0, 0x1ffffe, RZ, 0xc0, !PT ;  /* 0x001ffffe00047812 */ /* 0x000fc400078ec0ff */
[----:B------:R-:W-:Y:S02]  /*7140*/  LOP3.LUT P0, RZ, R7, 0x4, RZ, 0xc0, !PT ;  /* 0x0000000407ff7812 */ /* 0x000fe4000780c0ff */
[----:B------:R-:W-:Y:S01]  /*7150*/  LOP3.LUT R0, R2, 0x1c0, RZ, 0xc0, !PT ;  /* 0x000001c002007812 */ /* 0x000fe200078ec0ff */
[----:B------:R-:W-:Y:S01]  /*7160*/  IMAD.IADD R3, R3, 0x1, -R4 ;  /* 0x0000000103037824 */ /* 0x000fe200078e0a04 */
[----:B------:R-:W-:Y:S01]  /*7170*/  F2FP.BF16.PACK_AB R68, R69, R68 ;  /* 0x000000444544723e */ /* 0x000fe200000010ff */
[----:B------:R-:W-:Y:S01]  /*7180*/  IMAD.IADD R2, R37, 0x1, -R5 ;  /* 0x0000000125027824 */ /* 0x000fe200078e0a05 */
[----:B------:R-:W-:Y:S02]  /*7190*/  LOP3.LUT R4, R0, 0x18, R6, 0xf8, !PT ;  /* 0x0000001800047812 */ /* 0x000fe400078ef806 */
[----:B------:R-:W-:Y:S01]  /*71a0*/  SHF.R.U32.HI R0, RZ, 0x3, R0 ;  /* 0x00000003ff007819 */ /* 0x000fe20000011600 */
[----:B------:R-:W-:Y:S01]  /*71b0*/  IMAD R2, R3, 0x200, R2 ;  /* 0x0000020003027824 */ /* 0x000fe200078e0202 */
[----:B------:R-:W-:-:S02]  /*71c0*/  F2FP.BF16.PACK_AB R70, R71, R70 ;  /* 0x000000464746723e */ /* 0x000fc400000010ff */
[----:B------:R-:W-:Y:S02]  /*71d0*/  LOP3.LUT R0, R4, R0, RZ, 0x3c, !PT ;  /* 0x0000000004007212 */ /* 0x000fe400078e3cff */
[----:B------:R-:W-:Y:S02]  /*71e0*/  F2FP.BF16.PACK_AB R96, R97, R96 ;  /* 0x000000606160723e */ /* 0x000fe400000010ff */
[----:B------:R-:W-:Y:S01]  /*71f0*/  F2FP.BF16.PACK_AB R98, R99, R98 ;  /* 0x000000626362723e */ /* 0x000fe200000010ff */
[----:B------:R-:W-:Y:S01]  /*7200*/  IMAD.U32 R0, R2, 0x2, R0 ;  /* 0x0000000202007824 */ /* 0x000fe200078e0000 */
[----:B------:R-:W-:Y:S02]  /*7210*/  F2FP.BF16.PACK_AB R72, R73, R72 ;  /* 0x000000484948723e */ /* 0x000fe400000010ff */
[----:B------:R-:W-:Y:S01]  /*7220*/  F2FP.BF16.PACK_AB R74, R75, R74 ;  /* 0x0000004a4b4a723e */ /* 0x000fe200000010ff */
[----:B------:R-:W-:Y:S01]  /*7230*/  IMAD.SHL.U32 R0, R0, 0x2, RZ ;  /* 0x0000000200007824 */ /* 0x000fe200078e00ff */
[----:B------:R-:W-:Y:S01]  /*7240*/  BAR.SYNC.DEFER_BLOCKING 0x1, 0x100 ;  /* 0x0044000000007b1d */ /* 0x000fe20000010000 */
[----:B------:R-:W-:-:S02]  /*7250*/  F2FP.BF16.PACK_AB R92, R93, R92 ;  /* 0x0000005c5d5c723e */ /* 0x000fc400000010ff */
[----:B------:R-:W-:Y:S02]  /*7260*/  F2FP.BF16.PACK_AB R94, R95, R94 ;  /* 0x0000005e5f5e723e */ /* 0x000fe400000010ff */
[C---:B------:R-:W-:Y:S02]  /*7270*/  IADD3 R2, R0.reuse, 0x40, RZ ;  /* 0x0000004000027810 */ /* 0x040fe40007ffe0ff */
[----:B------:R-:W-:Y:S02]  /*7280*/  @P0 IADD3 R2, R0, -0x40, RZ ;  /* 0xffffffc000020810 */ /* 0x000fe40007ffe0ff */
[----:B------:R-:W-:Y:S02]  /*7290*/  F2FP.BF16.PACK_AB R76, R77, R76 ;  /* 0x0000004c4d4c723e */ /* 0x000fe400000010ff */
[----:B------:R-:W-:Y:S02]  /*72a0*/  F2FP.BF16.PACK_AB R78, R79, R78 ;  /* 0x0000004e4f4e723e */ /* 0x000fe400000010ff */
[----:B------:R-:W-:-:S02]  /*72b0*/  F2FP.BF16.PACK_AB R88, R89, R88 ;  /* 0x000000585958723e */ /* 0x000fc400000010ff */
[----:B------:R-:W-:Y:S02]  /*72c0*/  F2FP.BF16.PACK_AB R90, R91, R90 ;  /* 0x0000005a5b5a723e */ /* 0x000fe400000010ff */
[----:B------:R-:W-:Y:S02]  /*72d0*/  F2FP.BF16.PACK_AB R80, R81, R80 ;  /* 0x000000505150723e */ /* 0x000fe400000010ff */
[----:B------:R-:W-:Y:S02]  /*72e0*/  F2FP.BF16.PACK_AB R82, R83, R82 ;  /* 0x000000525352723e */ /* 0x000fe400000010ff */
        /* <DEDUP_REMOVED lines=34> */
[----:B-----5:R-:W-:Y:S01]  /*7510*/  F2FP.BF16.PACK_AB R15, R139, R138 ;  /* 0x0000008a8b0f723e */ /* 0x020fe200000010ff */
        /* <DEDUP_REMOVED lines=16> */
[----:B------:R-:W-:-:S03]  /*7620*/  ISETP.NE.U32.AND P0, PT, RZ, c[0x0][0x358], PT ;  /* 0x0000d600ff007a0c */ /* 0x000fc60003f05070 */
[----:B------:R-:W-:Y:S01]  /*7630*/  STS [R0+0xc480], R70 ;  /* 0x00c4804600007388 */ /* 0x000fe20000000800 */
[----:B------:R-:W-:Y:S02]  /*7640*/  ISETP.NE.AND.EX P1, PT, RZ, c[0x0][0x35c], PT, P0 ;  /* 0x0000d700ff007a0c */ /* 0x000fe40003f25300 */
[----:B------:R-:W-:Y:S01]  /*7650*/  ISETP.NE.U32.AND P0, PT, RZ, c[0x0][0x360], PT ;  /* 0x0000d800ff007a0c */ /* 0x000fe20003f05070 */
[----:B------:R-:W-:Y:S03]  /*7660*/  STS [R2+0xc080], R96 ;  /* 0x00c0806002007388 */ /* 0x000fe60000000800 */
[----:B------:R-:W-:Y:S01]  /*7670*/  ISETP.NE.AND.EX P0, PT, RZ, c[0x0][0x364], PT, P0 ;  /* 0x0000d900ff007a0c */ /* 0x000fe20003f05300 */
        /* <DEDUP_REMOVED lines=39> */
[----:B------:R2:W-:Y:S04]  /*78f0*/  STS [R2+0x6080], R4 ;  /* 0x0060800402007388 */ /* 0x0005e80000000800 */
[----:B------:R-:W-:Y:S04]  /*7900*/  STS [R2+0x6480], R3 ;  /* 0x0064800302007388 */ /* 0x000fe80000000800 */
[----:B------:R-:W-:Y:S01]  /*7910*/  STS [R0+0x7080], R9 ;  /* 0x0070800900007388 */ /* 0x000fe20000000800 */
[----:B-1----:R-:W-:-:S03]  /*7920*/  IMAD.MOV.U32 R6, RZ, RZ, 0x4 ;  /* 0x00000004ff067424 */ /* 0x002fc600078e00ff */
[----:B------:R-:W-:Y:S04]  /*7930*/  STS [R0+0x7480], R12 ;  /* 0x0074800c00007388 */ /* 0x000fe80000000800 */
[----:B------:R-:W-:Y:S04]  /*7940*/  STS [R2+0x7080], R11 ;  /* 0x0070800b02007388 */ /* 0x000fe80000000800 */
[----:B------:R1:W-:Y:S01]  /*7950*/  STS [R2+0x7480], R10 ;  /* 0x0074800a02007388 */ /* 0x0003e20000000800 */
[----:B------:R-:W-:Y:S02]  /*7960*/  IMAD.MOV.U32 R8, RZ, RZ, c[0x0][0x2f0] ;  /* 0x0000bc00ff087624 */ /* 0x000fe400078e00ff */
[CC--:B--2---:R-:W-:Y:S01]  /*7970*/  IMAD.WIDE R4, R101.reuse, R6.reuse, c[0x0][0x358] ;  /* 0x0000d60065047625 */ /* 0x0c4fe200078e0206 */
[----:B------:R-:W-:Y:S03]  /*7980*/  BAR.SYNC.DEFER_BLOCKING 0x1, 0x100 ;  /* 0x0044000000007b1d */ /* 0x000fe60000010000 */
[----:B-1----:R-:W-:-:S03]  /*7990*/  @P0 IMAD.WIDE R2, R101, R6, c[0x0][0x360] ;  /* 0x0000d80065020625 */ /* 0x002fc600078e0206 */
[----:B------:R-:W2:Y:S04]  /*79a0*/  @P1 LDG.E R0, [R4.64] ;  /* 0x0000001004001981 */ /* 0x000ea8000c1e1900 */
[----:B------:R1:W5:Y:S01]  /*79b0*/  @P0 LDG.E R8, [R2.64] ;  /* 0x0000001002080981 */ /* 0x000362000c1e1900 */
[----:B------:R-:W-:Y:S02]  /*79c0*/  CS2R R6, SRZ ;  /* 0x0000000000067805 */ /* 0x000fe4000001ff00 */
[--C-:B--2---:R-:W-:Y:S01]  /*79d0*/  @P1 SHF.R.S32.HI R7, RZ, 0x1f, R0.reuse ;  /* 0x0000001fff071819 */ /* 0x104fe20000011400 */
[----:B------:R-:W-:Y:S01]  /*79e0*/  @P1 IMAD.MOV.U32 R6, RZ, RZ, R0 ;  /* 0x000000ffff061224 */ /* 0x000fe200078e0000 */
[----:B------:R-:W-:Y:S05]  /*79f0*/  @P0 BRA `(.L_x_1138) ;  /* 0x0000004000000947 */ /* 0x000fea0003800000 */
[----:B-1----:R-:W-:Y:S05]  /*7a00*/  @!P1 BRA `(.L_x_1138) ;  /* 0x0000003000009947 */ /* 0x002fea0003800000 */
[----:B------:R-:W2:Y:S04]  /*7a10*/  LDG.E R2, [R4.64] ;  /* 0x0000001004027981 */ /* 0x000ea8000c1e1900 */
[----:B------:R-:W2:Y:S02]  /*7a20*/  LDG.E R0, [R4.64+0x4] ;  /* 0x0000041004007981 */ /* 0x000ea4000c1e1900 */
[----:B--2--5:R-:W-:-:S02]  /*7a30*/  IADD3 R8, -R2, R0, RZ ;  /* 0x0000000002087210 */ /* 0x024fc40007ffe1ff */
.L_x_1138:
[CC--:B-1----:R-:W-:Y:S01]  /*7a40*/  LEA.HI R2, R35.reuse, R37.reuse, RZ, 0x4 ;  /* 0x0000002523027211 */ /* 0x0c2fe200078f20ff */
[----:B------:R-:W1:Y:S01]  /*7a50*/  S2R R9, SR_CTAID.X ;  /* 0x0000000000097919 */ /* 0x000e620000002500 */
[----:B------:R-:W-:Y:S01]  /*7a60*/  LEA.HI R4, R35, R37, RZ, 0x7 ;  /* 0x0000002523047211 */ /* 0x000fe200078f38ff */
[----:B------:R-:W-:Y:S01]  /*7a70*/  BSSY B0, `(.L_x_1139) ;  /* 0x0000041000007945 */ /* 0x000fe20003800000 */
[----:B------:R-:W-:Y:S01]  /*7a80*/  LOP3.LUT R0, R2, 0xfffffff0, RZ, 0xc0, !PT ;  /* 0xfffffff002007812 */ /* 0x000fe200078ec0ff */
[----:B------:R-:W2:Y:S01]  /*7a90*/  S2R R31, SR_CTAID.Y ;  /* 0x00000000001f7919 */ /* 0x000ea20000002600 */
[----:B------:R-:W-:Y:S01]  /*7aa0*/  SHF.R.S32.HI R14, RZ, 0x4, R2 ;  /* 0x00000004ff0e7819 */ /* 0x000fe20000011402 */
[----:B------:R-:W-:Y:S01]  /*7ab0*/  IMAD.SHL.U32 R4, R4, 0x4, RZ ;  /* 0x0000000404047824 */ /* 0x000fe200078e00ff */
[----:B------:R-:W-:Y:S01]  /*7ac0*/  SEL R28, R101, RZ, !P1 ;  /* 0x000000ff651c7207 */ /* 0x000fe20004800000 */
[----:B------:R-:W-:Y:S01]  /*7ad0*/  IMAD.IADD R0, R37, 0x1, -R0 ;  /* 0x0000000125007824 */ /* 0x000fe200078e0a00 */
[C---:B------:R-:W-:Y:S01]  /*7ae0*/  IADD3 R6, P0, R14.reuse, R6, RZ ;  /* 0x000000060e067210 */ /* 0x040fe20007f1e0ff */
[----:B------:R-:W-:-:S02]  /*7af0*/  IMAD.SHL.U32 R2, R14, 0x40, RZ ;  /* 0x000000400e027824 */ /* 0x000fc400078e00ff */
[----:B------:R-:W-:Y:S01]  /*7b00*/  IMAD.SHL.U32 R12, R0, 0x8, RZ ;  /* 0x00000008000c7824 */ /* 0x000fe200078e00ff */
[----:B------:R-:W-:Y:S02]  /*7b10*/  SHF.R.S32.HI R3, RZ, 0x1f, R0 ;  /* 0x0000001fff037819 */ /* 0x000fe40000011400 */
[----:B------:R-:W-:Y:S02]  /*7b20*/  LOP3.LUT R2, R2, 0x1c0, RZ, 0xc0, !PT ;  /* 0x000001c002027812 */ /* 0x000fe400078ec0ff */
[----:B------:R-:W-:Y:S02]  /*7b30*/  LEA.HI R3, R3, R0, RZ, 0x3 ;  /* 0x0000000003037211 */ /* 0x000fe400078f18ff */
[----:B------:R-:W-:Y:S02]  /*7b40*/  LOP3.LUT R5, R2, 0x38, R12, 0xf8, !PT ;  /* 0x0000003802057812 */ /* 0x000fe400078ef80c */
[----:B------:R-:W-:Y:S01]  /*7b50*/  SHF.R.U32.HI R0, RZ, 0x3, R2 ;  /* 0x00000003ff007819 */ /* 0x000fe20000011602 */
[----:B------:R-:W-:Y:S01]  /*7b60*/  IMAD.SHL.U32 R2, R3, 0x400, RZ ;  /* 0x0000040003027824 */ /* 0x000fe200078e00ff */
[----:B------:R-:W-:-:S02]  /*7b70*/  LOP3.LUT R3, R4, 0x7ffffe00, RZ, 0xc0, !PT ;  /* 0x7ffffe0004037812 */ /* 0x000fc400078ec0ff */
[----:B------:R-:W-:Y:S01]  /*7b80*/  LOP3.LUT R0, R5, R0, RZ, 0x3c, !PT ;  /* 0x0000000005007212 */ /* 0x000fe200078e3cff */
[----:B-1---5:R-:W-:Y:S01]  /*7b90*/  IMAD R5, R9, -0x80, R8 ;  /* 0xffffff8009057824 */ /* 0x022fe200078e0208 */
[----:B------:R-:W-:Y:S02]  /*7ba0*/  LOP3.LUT R2, R2, 0x7fffe000, RZ, 0xc0, !PT ;  /* 0x7fffe00002027812 */ /* 0x000fe400078ec0ff */
[----:B--2---:R-:W-:Y:S02]  /*7bb0*/  SHF.R.S32.HI R84, RZ, 0x1f, R31 ;  /* 0x0000001fff547819 */ /* 0x004fe4000001141f */
[----:B------:R-:W-:Y:S02]  /*7bc0*/  IADD3 R0, R0, R2, R3 ;  /* 0x0000000200007210 */ /* 0x000fe40007ffe003 */
[----:B------:R-:W-:Y:S01]  /*7bd0*/  IMNMX R15, R5, 0x80, PT ;  /* 0x00000080050f7817 */ /* 0x000fe20003800200 */
[----:B------:R-:W-:Y:S01]  /*7be0*/  IMAD R2, R84, c[0x0][0x338], RZ ;  /* 0x0000ce0054027a24 */ /* 0x000fe200078e02ff */
[----:B------:R-:W-:Y:S01]  /*7bf0*/  SHF.R.S32.HI R13, RZ, 0x1f, R12 ;  /* 0x0000001fff0d7819 */ /* 0x000fe2000001140c */
[----:B------:R-:W-:Y:S01]  /*7c00*/  IMAD.SHL.U32 R0, R0, 0x2, RZ ;  /* 0x0000000200007824 */ /* 0x000fe200078e00ff */
[C---:B------:R-:W-:Y:S01]  /*7c10*/  ISETP.GE.AND P2, PT, R14.reuse, R15, PT ;  /* 0x0000000f0e00720c */ /* 0x040fe20003f46270 */
[C---:B------:R-:W-:Y:S01]  /*7c20*/  IMAD R8, R31.reuse, c[0x0][0x33c], R2 ;  /* 0x0000cf001f087a24 */ /* 0x040fe200078e0202 */
[----:B------:R-:W-:Y:S01]  /*7c30*/  SHF.R.S32.HI R4, RZ, 0x1f, R101 ;  /* 0x0000001fff047819 */ /* 0x000fe20000011465 */
[----:B------:R-:W-:Y:S01]  /*7c40*/  IMAD.WIDE.U32 R2, R31, c[0x0][0x338], R12 ;  /* 0x0000ce001f027a25 */ /* 0x000fe200078e000c */
[----:B------:R1:W2:Y:S01]  /*7c50*/  LDS.128 R20, [R0+0x8880] ;  /* 0x0088800000147984 */ /* 0x0002a20000000c00 */
[----:B------:R-:W-:-:S02]  /*7c60*/  LEA.HI.X.SX32 R7, R14, R7, 0x1, P0 ;  /* 0x000000070e077211 */ /* 0x000fc400000f0eff */
[----:B------:R-:W-:Y:S01]  /*7c70*/  ISETP.GE.OR P0, PT, R12, c[0x0][0x324], P2 ;  /* 0x0000c9000c007a0c */ /* 0x000fe20001706670 */
[----:B------:R1:W3:Y:S01]  /*7c80*/  LDS.128 R24, [R0+0x9080] ;  /* 0x0090800000187984 */ /* 0x0002e20000000c00 */
[----:B------:R-:W-:Y:S01]  /*7c90*/  SEL R29, R4, RZ, !P1 ;  /* 0x000000ff041d7207 */ /* 0x000fe20004800000 */
[----:B------:R-:W-:Y:S01]  /*7ca0*/  IMAD.IADD R3, R3, 0x1, R8 ;  /* 0x0000000103037824 */ /* 0x000fe200078e0208 */
[----:B------:R-:W-:Y:S01]  /*7cb0*/  P2R R30, PR, RZ, 0x4 ;  /* 0x00000004ff1e7803 */ /* 0x000fe20000000000 */
[----:B------:R1:W4:Y:S01]  /*7cc0*/  LDS.128 R32, [R0+0x9880] ;  /* 0x0098800000207984 */ /* 0x0003220000000c00 */
[----:B------:R-:W-:-:S03]  /*7cd0*/  IMAD.WIDE R6, R9, 0x80, R6 ;  /* 0x0000008009067825 */ /* 0x000fc600078e0206 */
[----:B------:R1:W1:Y:S01]  /*7ce0*/  LDS.128 R36, [R0+0xa080] ;  /* 0x00a0800000247984 */ /* 0x0002620000000c00 */
[----:B------:R-:W-:Y:S02]  /*7cf0*/  IMAD R4, R29, c[0x0][0x340], RZ ;  /* 0x0000d0001d047a24 */ /* 0x000fe400078e02ff */
[C---:B------:R-:W-:Y:S01]  /*7d00*/  IMAD.WIDE.U32 R10, R28.reuse, c[0x0][0x340], R2 ;  /* 0x0000d0001c0a7a25 */ /* 0x040fe200078e0002 */
[----:B------:R1:W1:Y:S03]  /*7d10*/  LDS.128 R40, [R0+0xa880] ;  /* 0x00a8800000287984 */ /* 0x0002660000000c00 */
[----:B------:R-:W-:Y:S01]  /*7d20*/  IMAD R4, R28, c[0x0][0x344], R4 ;  /* 0x0000d1001c047a24 */ /* 0x000fe200078e0204 */
[----:B------:R1:W1:Y:S03]  /*7d30*/  LDS.128 R44, [R0+0xb080] ;  /* 0x00b08000002c7984 */ /* 0x0002660000000c00 */
[----:B------:R-:W-:Y:S01]  /*7d40*/  IMAD.IADD R9, R11, 0x1, R4 ;  /* 0x000000010b097824 */ /* 0x000fe200078e0204 */
[----:B------:R1:W1:Y:S04]  /*7d50*/  LDS.128 R48, [R0+0xb880] ;  /* 0x00b8800000307984 */ /* 0x0002680000000c00 */
[----:B------:R1:W1:Y:S04]  /*7d60*/  LDS.128 R52, [R0+0x80] ;  /* 0x0000800000347984 */ /* 0x0002680000000c00 */
[----:B------:R1:W1:Y:S04]  /*7d70*/  LDS.128 R56, [R0+0x880] ;  /* 0x0008800000387984 */ /* 0x0002680000000c00 */
[----:B------:R1:W1:Y:S04]  /*7d80*/  LDS.128 R60, [R0+0x1080] ;  /* 0x00108000003c7984 */ /* 0x0002680000000c00 */
[----:B------:R1:W1:Y:S04]  /*7d90*/  LDS.128 R64, [R0+0x1880] ;  /* 0x0018800000407984 */ /* 0x0002680000000c00 */
[----:B------:R1:W1:Y:S04]  /*7da0*/  LDS.128 R68, [R0+0x2080] ;  /* 0x0020800000447984 */ /* 0x0002680000000c00 */
[----:B------:R1:W1:Y:S04]  /*7db0*/  LDS.128 R72, [R0+0x2880] ;  /* 0x0028800000487984 */ /* 0x0002680000000c00 */
[----:B------:R1:W1:Y:S04]  /*7dc0*/  LDS.128 R76, [R0+0x3080] ;  /* 0x00308000004c7984 */ /* 0x0002680000000c00 */
[----:B------:R1:W1:Y:S01]  /*7dd0*/  LDS.128 R80, [R0+0x3880] ;  /* 0x0038800000507984 */ /* 0x0002620000000c00 */
[----:B------:R-:W-:Y:S05]  /*7de0*/  @P0 BRA `(.L_x_1140) ;  /* 0x0000009000000947 */ /* 0x000fea0003800000 */
[----:B--234-:R2:W3:Y:S01]  /*7df0*/  LDS.128 R16, [R0+0x8080] ;  /* 0x0080800000107984 */ /* 0x01c4e20000000c00 */
[----:B------:R-:W-:-:S05]  /*7e00*/  MOV R8, R10 ;  /* 0x0000000a00087202 */ /* 0x000fca0000000f00 */
[----:B------:R-:W-:-:S05]  /*7e10*/  IMAD.WIDE.U32 R2, R6, c[0x0][0x330], R8 ;  /* 0x0000cc0006027a25 */ /* 0x000fca00078e0008 */
[----:B------:R-:W-:Y:S01]  /*7e20*/  LEA R4, P0, R2, c[0x0][0x318], 0x1 ;  /* 0x0000c60002047a11 */ /* 0x000fe200078008ff */
[----:B-12---:R-:W-:-:S04]  /*7e30*/  IMAD R0, R7, c[0x0][0x330], RZ ;  /* 0x0000cc0007007a24 */ /* 0x006fc800078e02ff */
[----:B------:R-:W-:-:S05]  /*7e40*/  IMAD R0, R6, c[0x0][0x334], R0 ;  /* 0x0000cd0006007a24 */ /* 0x000fca00078e0200 */
[----:B------:R-:W-:-:S04]  /*7e50*/  IADD3 R0, R3, R0, RZ ;  /* 0x0000000003007210 */ /* 0x000fc80007ffe0ff */
[----:B------:R-:W-:-:S05]  /*7e60*/  LEA.HI.X R5, R2, c[0x0][0x31c], R0, 0x1, P0 ;  /* 0x0000c70002057a11 */ /* 0x000fca00000f0c00 */
[----:B---3--:R1:W-:Y:S02]  /*7e70*/  STG.E.128 [R4.64], R16 ;  /* 0x0000001004007986 */ /* 0x0083e4000c101d10 */
.L_x_1140:
[----:B--234-:R-:W-:Y:S05]  /*7e80*/  BSYNC B0 ;  /* 0x0000000000007941 */ /* 0x01cfea0003800000 */
.L_x_1139:
[----:B-1----:R-:W-:Y:S01]  /*7e90*/  IADD3 R0, R14, 0x10, RZ ;  /* 0x000000100e007810 */ /* 0x002fe20007ffe0ff */
[----:B------:R-:W-:Y:S03]  /*7ea0*/  BSSY B0, `(.L_x_1141) ;  /* 0x0000010000007945 */ /* 0x000fe60003800000 */
[----:B------:R-:W-:-:S04]  /*7eb0*/  ISETP.GE.AND P0, PT, R0, R15, PT ;  /* 0x0000000f0000720c */ /* 0x000fc80003f06270 */
[----:B------:R-:W-:Y:S02]  /*7ec0*/  P2R R16, PR, RZ, 0x1 ;  /* 0x00000001ff107803 */ /* 0x000fe40000000000 */
        /* <DEDUP_REMOVED lines=13> */
.L_x_1142:
[----:B------:R-:W-:Y:S05]  /*7fa0*/  BSYNC B0 ;  /* 0x0000000000007941 */ /* 0x000fea0003800000 */
.L_x_1141:
        /* <DEDUP_REMOVED lines=16> */
.L_x_1144:
[----:B------:R-:W-:Y:S05]  /*80b0*/  BSYNC B0 ;  /* 0x0000000000007941 */ /* 0x000fea0003800000 */
.L_x_1143:
        /* <DEDUP_REMOVED lines=16> */
.L_x_1146:
[----:B------:R-:W-:Y:S05]  /*81c0*/  BSYNC B0 ;  /* 0x0000000000007941 */ /* 0x000fea0003800000 */
.L_x_1145:
        /* <DEDUP_REMOVED lines=16> */
.L_x_1148:
[----:B------:R-:W-:Y:S05]  /*82d0*/  BSYNC B0 ;  /* 0x0000000000007941 */ /* 0x000fea0003800000 */
.L_x_1147:
        /* <DEDUP_REMOVED lines=16> */
.L_x_1150:
[----:B------:R-:W-:Y:S05]  /*83e0*/  BSYNC B0 ;  /* 0x0000000000007941 */ /* 0x000fea0003800000 */
.L_x_1149:
        /* <DEDUP_REMOVED lines=16> */
.L_x_1152:
[----:B------:R-:W-:Y:S05]  /*84f0*/  BSYNC B0 ;  /* 0x0000000000007941 */ /* 0x000fea0003800000 */
.L_x_1151:
        /* <DEDUP_REMOVED lines=10> */
[----:B-1----:R-:W-:-:S04]  /*85a0*/  IMAD.WIDE.U32 R4, R0, c[0x0][0x330], R2 ;  /* 0x0000cc0000047a25 */ /* 0x002fc800078e0002 */
[----:B------:R-:W-:Y:S01]  /*85b0*/  IMAD R0, R0, c[0x0][0x334], R8 ;  /* 0x0000cd0000007a24 */ /* 0x000fe200078e0208 */
[----:B------:R-:W-:-:S04]  /*85c0*/  LEA R2, P0, R4, c[0x0][0x318], 0x1 ;  /* 0x0000c60004027a11 */ /* 0x000fc800078008ff */
[----:B------:R-:W-:-:S04]  /*85d0*/  IADD3 R0, R5, R0, RZ ;  /* 0x0000000005007210 */ /* 0x000fc80007ffe0ff */
[----:B------:R-:W-:-:S05]  /*85e0*/  LEA.HI.X R3, R4, c[0x0][0x31c], R0, 0x1, P0 ;  /* 0x0000c70004037a11 */ /* 0x000fca00000f0c00 */
[----:B------:R1:W-:Y:S02]  /*85f0*/  STG.E.128 [R2.64], R48 ;  /* 0x0000003002007986 */ /* 0x0003e4000c101d10 */
.L_x_1154:
[----:B------:R-:W-:Y:S05]  /*8600*/  BSYNC B0 ;  /* 0x0000000000007941 */ /* 0x000fea0003800000 */
.L_x_1153:
[----:B------:R-:W-:Y:S01]  /*8610*/  ISETP.NE.AND P0, PT, R30, RZ, PT ;  /* 0x000000ff1e00720c */ /* 0x000fe20003f05270 */
[----:B------:R-:W-:Y:S01]  /*8620*/  IMAD R0, R84, c[0x0][0x308], RZ ;  /* 0x0000c20054007a24 */ /* 0x000fe200078e02ff */
[----:B------:R-:W-:Y:S01]  /*8630*/  BSSY B0, `(.L_x_1155) ;  /* 0x0000012000007945 */ /* 0x000fe20003800000 */
[----:B-1----:R-:W-:Y:S01]  /*8640*/  IMAD.WIDE.U32 R2, R31, c[0x0][0x308], R12 ;  /* 0x0000c2001f027a25 */ /* 0x002fe200078e000c */
[----:B------:R-:W-:-:S03]  /*8650*/  ISETP.GE.OR P0, PT, R12, c[0x0][0x2f4], P0 ;  /* 0x0000bd000c007a0c */ /* 0x000fc60000706670 */
        /* <DEDUP_REMOVED lines=15> */
.L_x_1156:
[----:B------:R-:W-:Y:S05]  /*8750*/  BSYNC B0 ;  /* 0x0000000000007941 */ /* 0x000fea0003800000 */
.L_x_1155:
[----:B------:R-:W-:Y:S01]  /*8760*/  ISETP.NE.AND P0, PT, R16, RZ, PT ;  /* 0x000000ff1000720c */ /* 0x000fe20003f05270 */
[----:B------:R-:W-:Y:S03]  /*8770*/  BSSY B0, `(.L_x_1157) ;  /* 0x000000e000007945 */ /* 0x000fe60003800000 */
        /* <DEDUP_REMOVED lines=13> */
.L_x_1158:
[----:B------:R-:W-:Y:S05]  /*8850*/  BSYNC B0 ;  /* 0x0000000000007941 */ /* 0x000fea0003800000 */
.L_x_1157:
[----:B------:R-:W-:Y:S01]  /*8860*/  ISETP.GE.OR P0, PT, R12, c[0x0][0x2f4], P6 ;  /* 0x0000bd000c007a0c */ /* 0x000fe20003706670 */
[----:B------:R-:W-:-:S12]  /*8870*/  BSSY B0, `(.L_x_1159) ;  /* 0x000000d000007945 */ /* 0x000fd80003800000 */
        /* <DEDUP_REMOVED lines=12> */
.L_x_1160:
[----:B------:R-:W-:Y:S05]  /*8940*/  BSYNC B0 ;  /* 0x0000000000007941 */ /* 0x000fea0003800000 */
.L_x_1159:
        /* <DEDUP_REMOVED lines=14> */
.L_x_1162:
[----:B------:R-:W-:Y:S05]  /*8a30*/  BSYNC B0 ;  /* 0x0000000000007941 */ /* 0x000fea0003800000 */
.L_x_1161:
        /* <DEDUP_REMOVED lines=14> */
.L_x_1164:
[----:B------:R-:W-:Y:S05]  /*8b20*/  BSYNC B0 ;  /* 0x0000000000007941 */ /* 0x000fea0003800000 */
.L_x_1163:
        /* <DEDUP_REMOVED lines=14> */
.L_x_1166:
[----:B------:R-:W-:Y:S05]  /*8c10*/  BSYNC B0 ;  /* 0x0000000000007941 */ /* 0x000fea0003800000 */
.L_x_1165:
        /* <DEDUP_REMOVED lines=14> */
.L_x_1168:
[----:B------:R-:W-:Y:S05]  /*8d00*/  BSYNC B0 ;  /* 0x0000000000007941 */ /* 0x000fea0003800000 */
.L_x_1167:
[----:B------:R-:W-:-:S13]  /*8d10*/  ISETP.GE.OR P0, PT, R12, c[0x0][0x2f4], P1 ;  /* 0x0000bd000c007a0c */ /* 0x000fda0000f06670 */
[----:B------:R-:W-:Y:S05]  /*8d20*/  @P0 EXIT ;  /* 0x000000000000094d */ /* 0x000fea0003800000 */
[----:B------:R-:W-:Y:S01]  /*8d30*/  IADD3 R6, P0, R6, 0x70, RZ ;  /* 0x0000007006067810 */ /* 0x000fe20007f1e0ff */
[----:B------:R-:W-:Y:S01]  /*8d40*/  IMAD.MOV.U32 R2, RZ, RZ, R10 ;  /* 0x000000ffff027224 */ /* 0x000fe200078e000a */
[----:B------:R-:W-:-:S03]  /*8d50*/  MOV R3, R9 ;  /* 0x0000000900037202 */ /* 0x000fc60000000f00 */
[----:B------:R-:W-:Y:S02]  /*8d60*/  IMAD.X R0, RZ, RZ, R7, P0 ;  /* 0x000000ffff007224 */ /* 0x000fe400000e0607 */
[----:B-1----:R-:W-:-:S04]  /*8d70*/  IMAD.WIDE.U32 R4, R6, c[0x0][0x300], R2 ;  /* 0x0000c00006047a25 */ /* 0x002fc800078e0002 */
[----:B------:R-:W-:Y:S01]  /*8d80*/  IMAD R0, R0, c[0x0][0x300], RZ ;  /* 0x0000c00000007a24 */ /* 0x000fe200078e02ff */
[----:B------:R-:W-:-:S03]  /*8d90*/  LEA R2, P0, R4, c[0x0][0x2e8], 0x1 ;  /* 0x0000ba0004027a11 */ /* 0x000fc600078008ff */
[----:B------:R-:W-:-:S05]  /*8da0*/  IMAD R0, R6, c[0x0][0x304], R0 ;  /* 0x0000c10006007a24 */ /* 0x000fca00078e0200 */
[----:B------:R-:W-:-:S04]  /*8db0*/  IADD3 R0, R5, R0, RZ ;  /* 0x0000000005007210 */ /* 0x000fc80007ffe0ff */
[----:B------:R-:W-:-:S05]  /*8dc0*/  LEA.HI.X R3, R4, c[0x0][0x2ec], R0, 0x1, P0 ;  /* 0x0000bb0004037a11 */ /* 0x000fca00000f0c00 */
[----:B------:R-:W-:Y:S01]  /*8dd0*/  STG.E.128 [R2.64], R80 ;  /* 0x0000005002007986 */ /* 0x000fe2000c101d10 */
[----:B------:R-:W-:Y:S05]  /*8de0*/  EXIT ;  /* 0x000000000000794d */ /* 0x000fea0003800000 */
.L_x_1137:
[----:B------:R-:W2:Y:S01]  /*8df0*/  LDL R8, [R1+0x38] ;  /* 0x0000380001087983 */ /* 0x000ea20000100800 */
[----:B------:R-:W-:Y:S01]  /*8e00*/  ISETP.NE.U32.AND P0, PT, RZ, c[0x0][0x358], PT ;  /* 0x0000d600ff007a0c */ /* 0x000fe20003f05070 */
[----:B-1----:R-:W-:-:S03]  /*8e10*/  IMAD.MOV.U32 R2, RZ, RZ, 0x4 ;  /* 0x00000004ff027424 */ /* 0x002fc600078e00ff */
[----:B------:R-:W-:Y:S02]  /*8e20*/  ISETP.NE.AND.EX P1, PT, RZ, c[0x0][0x35c], PT, P0 ;  /* 0x0000d700ff007a0c */ /* 0x000fe40003f25300 */
[----:B------:R-:W-:-:S04]  /*8e30*/  ISETP.NE.U32.AND P0, PT, RZ, c[0x0][0x360], PT ;  /* 0x0000d800ff007a0c */ /* 0x000fc80003f05070 */
[----:B------:R-:W-:Y:S01]  /*8e40*/  ISETP.NE.AND.EX P0, PT, RZ, c[0x0][0x364], PT, P0 ;  /* 0x0000d900ff007a0c */ /* 0x000fe20003f05300 */
[----:B--2---:R-:W-:-:S06]  /*8e50*/  IMAD.WIDE R4, R8, R2, c[0x0][0x358] ;  /* 0x0000d60008047625 */ /* 0x004fcc00078e0202 */
[----:B------:R-:W2:Y:S01]  /*8e60*/  @P1 LDG.E R0, [R4.64] ;  /* 0x0000001004001981 */ /* 0x000ea2000c1e1900 */
[----:B------:R-:W-:-:S05]  /*8e70*/  IMAD.MOV.U32 R6, RZ, RZ, c[0x0][0x2f0] ;  /* 0x0000bc00ff067624 */ /* 0x000fca00078e00ff */
[----:B------:R-:W-:-:S05]  /*8e80*/  @P0 IMAD.WIDE R2, R8, R2, c[0x0][0x360] ;  /* 0x0000d80008020625 */ /* 0x000fca00078e0202 */
[----:B------:R1:W5:Y:S02]  /*8e90*/  @P0 LDG.E R6, [R2.64] ;  /* 0x0000001002060981 */ /* 0x000364000c1e1900 */
[----:B-1----:R-:W-:Y:S02]  /*8ea0*/  CS2R R2, SRZ ;  /* 0x0000000000027805 */ /* 0x002fe4000001ff00 */
[--C-:B--2---:R-:W-:Y:S01]  /*8eb0*/  @P1 SHF.R.S32.HI R3, RZ, 0x1f, R0.reuse ;  /* 0x0000001fff031819 */ /* 0x104fe20000011400 */
[----:B------:R-:W-:Y:S01]  /*8ec0*/  @P1 IMAD.MOV.U32 R2, RZ, RZ, R0 ;  /* 0x000000ffff021224 */ /* 0x000fe200078e0000 */
[----:B------:R-:W-:Y:S05]  /*8ed0*/  @P0 BRA `(.L_x_1169) ;  /* 0x0000004000000947 */ /* 0x000fea0003800000 */
[----:B------:R-:W-:Y:S05]  /*8ee0*/  @!P1 BRA `(.L_x_1169) ;  /* 0x0000003000009947 */ /* 0x000fea0003800000 */
[----:B------:R1:W2:Y:S04]  /*8ef0*/  LDG.E R0, [R4.64] ;  /* 0x0000001004007981 */ /* 0x0002a8000c1e1900 */
[----:B-1----:R-:W2:Y:S02]  /*8f00*/  LDG.E R4, [R4.64+0x4] ;  /* 0x0000041004047981 */ /* 0x002ea4000c1e1900 */
[----:B--2--5:R-:W-:-:S02]  /*8f10*/  IADD3 R6, -R0, R4, RZ ;  /* 0x0000000400067210 */ /* 0x024fc40007ffe1ff */
.L_x_1169:
[----:B------:R-:W1:Y:S01]  /*8f20*/  S2R R5, SR_TID.X ;  /* 0x0000000000057919 */ /* 0x000e620000002100 */
[----:B------:R-:W-:Y:S01]  /*8f30*/  SEL R16, R8, RZ, !P1 ;  /* 0x000000ff08107207 */ /* 0x000fe20004800000 */
[----:B------:R-:W-:Y:S02]  /*8f40*/  BSSY B0, `(.L_x_1170) ;  /* 0x0000025000007945 */ /* 0x000fe40003800000 */
[----:B------:R-:W2:Y:S04]  /*8f50*/  S2R R9, SR_CTAID.X ;  /* 0x0000000000097919 */ /* 0x000ea80000002500 */
[----:B------:R-:W3:Y:S01]  /*8f60*/  S2R R20, SR_CTAID.Y ;  /* 0x0000000000147919 */ /* 0x000ee20000002600 */
[----:B-1----:R-:W-:-:S04]  /*8f70*/  SHF.R.S32.HI R4, RZ, 0x1f, R5 ;  /* 0x0000001fff047819 */ /* 0x002fc80000011405 */
[----:B------:R-:W-:Y:S01]  /*8f80*/  LEA.HI R4, R4, R5, RZ, 0x4 ;  /* 0x0000000504047211 */ /* 0x000fe200078f20ff */
[----:B--2--5:R-:W-:-:S03]  /*8f90*/  IMAD R15, R9, -0x80, R6 ;  /* 0xffffff80090f7824 */ /* 0x024fc600078e0206 */
[----:B------:R-:W-:Y:S02]  /*8fa0*/  LOP3.LUT R0, R4, 0x1ffffff0, RZ, 0xc0, !PT ;  /* 0x1ffffff004007812 */ /* 0x000fe400078ec0ff */
[----:B------:R-:W-:Y:S02]  /*8fb0*/  SHF.R.S32.HI R14, RZ, 0x4, R4 ;  /* 0x00000004ff0e7819 */ /* 0x000fe40000011404 */
[----:B---3--:R-:W-:Y:S01]  /*8fc0*/  SHF.R.S32.HI R21, RZ, 0x1f, R20 ;  /* 0x0000001fff157819 */ /* 0x008fe20000011414 */
[----:B------:R-:W-:Y:S01]  /*8fd0*/  IMAD.IADD R0, R5, 0x1, -R0 ;  /* 0x0000000105007824 */ /* 0x000fe200078e0a00 */
[C---:B------:R-:W-:Y:S02]  /*8fe0*/  IADD3 R2, P0, R14.reuse, R2, RZ ;  /* 0x000000020e027210 */ /* 0x040fe40007f1e0ff */
[----:B------:R-:W-:Y:S01]  /*8ff0*/  ISETP.GE.AND P2, PT, R14, R15, PT ;  /* 0x0000000f0e00720c */ /* 0x000fe20003f46270 */
[----:B------:R-:W-:Y:S01]  /*9000*/  IMAD.SHL.U32 R12, R0, 0x8, RZ ;  /* 0x00000008000c7824 */ /* 0x000fe200078e00ff */
[----:B------:R-:W-:Y:S01]  /*9010*/  SHF.R.S32.HI R0, RZ, 0x1f, R8 ;  /* 0x0000001fff007819 */ /* 0x000fe20000011408 */
[----:B------:R-:W-:Y:S01]  /*9020*/  IMAD R7, R21, c[0x0][0x308], RZ ;  /* 0x0000c20015077a24 */ /* 0x000fe200078e02ff */
[----:B------:R-:W-:-:S02]  /*9030*/  LEA.HI.X.SX32 R3, R14, R3, 0x1, P0 ;  /* 0x000000030e037211 */ /* 0x000fc400000f0eff */
[--C-:B------:R-:W-:Y:S01]  /*9040*/  SHF.R.S32.HI R13, RZ, 0x1f, R12.reuse ;  /* 0x0000001fff0d7819 */ /* 0x100fe2000001140c */
[----:B------:R-:W-:Y:S01]  /*9050*/  IMAD R7, R20, c[0x0][0x30c], R7 ;  /* 0x0000c30014077a24 */ /* 0x000fe200078e0207 */
[----:B------:R-:W-:Y:S02]  /*9060*/  ISETP.GE.OR P0, PT, R12, c[0x0][0x2f4], P2 ;  /* 0x0000bd000c007a0c */ /* 0x000fe40001706670 */
[----:B------:R-:W-:Y:S01]  /*9070*/  SEL R17, R0, RZ, !P1 ;  /* 0x000000ff00117207 */ /* 0x000fe20004800000 */
[----:B------:R-:W-:Y:S01]  /*9080*/  IMAD.WIDE.U32 R4, R20, c[0x0][0x308], R12 ;  /* 0x0000c20014047a25 */ /* 0x000fe200078e000c */
[----:B------:R-:W-:-:S03]  /*9090*/  P2R R18, PR, RZ, 0x4 ;  /* 0x00000004ff127803 */ /* 0x000fc60000000000 */
[----:B------:R-:W-:Y:S02]  /*90a0*/  IMAD.IADD R5, R7, 0x1, R5 ;  /* 0x0000000107057824 */ /* 0x000fe400078e0205 */
[----:B------:R-:W-:Y:S02]  /*90b0*/  IMAD R8, R17, c[0x0][0x310], RZ ;  /* 0x0000c40011087a24 */ /* 0x000fe400078e02ff */
[----:B------:R-:W-:-:S04]  /*90c0*/  IMAD.WIDE.U32 R10, R16, c[0x0][0x310], R4 ;  /* 0x0000c400100a7a25 */ /* 0x000fc800078e0004 */
[----:B------:R-:W-:Y:S02]  /*90d0*/  IMAD R8, R16, c[0x0][0x314], R8 ;  /* 0x0000c50010087a24 */ /* 0x000fe400078e0208 */
[----:B------:R-:W-:-:S04]  /*90e0*/  IMAD.WIDE R6, R9, 0x80, R2 ;  /* 0x0000008009067825 */ /* 0x000fc800078e0202 */
        /* <DEDUP_REMOVED lines=10> */
.L_x_1171:
[----:B------:R-:W-:Y:S05]  /*9190*/  BSYNC B0 ;  /* 0x0000000000007941 */ /* 0x000fea0003800000 */
.L_x_1170:
[----:B------:R-:W-:Y:S01]  /*91a0*/  IADD3 R0, R14, 0x10, RZ ;  /* 0x000000100e007810 */ /* 0x000fe20007ffe0ff */
        /* <DEDUP_REMOVED lines=16> */
.L_x_1173:
[----:B------:R-:W-:Y:S05]  /*92b0*/  BSYNC B0 ;  /* 0x0000000000007941 */ /* 0x000fea0003800000 */
.L_x_1172:
        /* <DEDUP_REMOVED lines=16> */
.L_x_1175:
[----:B------:R-:W-:Y:S05]  /*93c0*/  BSYNC B0 ;  /* 0x0000000000007941 */ /* 0x000fea0003800000 */
.L_x_1174:
        /* <DEDUP_REMOVED lines=16> */
.L_x_1177:
[----:B------:R-:W-:Y:S05]  /*94d0*/  BSYNC B0 ;  /* 0x0000000000007941 */ /* 0x000fea0003800000 */
.L_x_1176:
        /* <DEDUP_REMOVED lines=16> */
.L_x_1179:
[----:B------:R-:W-:Y:S05]  /*95e0*/  BSYNC B0 ;  /* 0x0000000000007941 */ /* 0x000fea0003800000 */
.L_x_1178:
        /* <DEDUP_REMOVED lines=16> */
.L_x_1181:
[----:B------:R-:W-:Y:S05]  /*96f0*/  BSYNC B0 ;  /* 0x0000000000007941 */ /* 0x000fea0003800000 */
.L_x_1180:
        /* <DEDUP_REMOVED lines=16> */
.L_x_1183:
[----:B------:R-:W-:Y:S05]  /*9800*/  BSYNC B0 ;  /* 0x0000000000007941 */ /* 0x000fea0003800000 */
.L_x_1182:
        /* <DEDUP_REMOVED lines=15> */
[----:B------:R1:W-:Y:S02]  /*9900*/  STG.E.128 [R2.64], RZ ;  /* 0x000000ff02007986 */ /* 0x0003e4000c101d10 */
.L_x_1185:
[----:B------:R-:W-:Y:S05]  /*9910*/  BSYNC B0 ;  /* 0x0000000000007941 */ /* 0x000fea0003800000 */
.L_x_1184:
        /* <DEDUP_REMOVED lines=20> */
.L_x_1187:
[----:B------:R-:W-:Y:S05]  /*9a60*/  BSYNC B0 ;  /* 0x0000000000007941 */ /* 0x000fea0003800000 */
.L_x_1186:
        /* <DEDUP_REMOVED lines=15> */
.L_x_1189:
[----:B------:R-:W-:Y:S05]  /*9b60*/  BSYNC B0 ;  /* 0x0000000000007941 */ /* 0x000fea0003800000 */
.L_x_1188:
        /* <DEDUP_REMOVED lines=14> */
.L_x_1191:
[----:B------:R-:W-:Y:S05]  /*9c50*/  BSYNC B0 ;  /* 0x0000000000007941 */ /* 0x000fea0003800000 */
.L_x_1190:
        /* <DEDUP_REMOVED lines=14> */
.L_x_1193:
[----:B------:R-:W-:Y:S05]  /*9d40*/  BSYNC B0 ;  /* 0x0000000000007941 */ /* 0x000fea0003800000 */
.L_x_1192:
        /* <DEDUP_REMOVED lines=14> */
.L_x_1195:
[----:B------:R-:W-:Y:S05]  /*9e30*/  BSYNC B0 ;  /* 0x0000000000007941 */ /* 0x000fea0003800000 */
.L_x_1194:
        /* <DEDUP_REMOVED lines=14> */
.L_x_1197:
[----:B------:R-:W-:Y:S05]  /*9f20*/  BSYNC B0 ;  /* 0x0000000000007941 */ /* 0x000fea0003800000 */
.L_x_1196:
        /* <DEDUP_REMOVED lines=14> */
.L_x_1199:
[----:B------:R-:W-:Y:S05]  /*a010*/  BSYNC B0 ;  /* 0x0000000000007941 */ /* 0x000fea0003800000 */
.L_x_1198:
        /* <DEDUP_REMOVED lines=12> */
[----:B------:R-:W-:Y:S01]  /*a0e0*/  STG.E.128 [R2.64], RZ ;  /* 0x000000ff02007986 */ /* 0x000fe2000c101d10 */
[----:B------:R-:W-:Y:S05]  /*a0f0*/  EXIT ;  /* 0x000000000000794d */ /* 0x000fea0003800000 */
.L_x_1200:
        /* <DEDUP_REMOVED lines=16> */
.L_x_2321:


//--------------------- .text._ZN7cutlass13device_kernelIN5flash19enable_sm80_to_sm89INS1_16FlashAttnBwdSm80INS1_25CollectiveMainloopBwdSm80ILi2ELi2EN4cute5tupleIJNS5_1CILi64EEENS7_ILi128EEES9_EEENS_10bfloat16_tEfNS_4arch4Sm80ELb0ELb0ELb1ELb1ELb1ELb0ELb0ELb0ELi2ELi2ELi2ELi2ELb0EEENS1_21CollectiveEpilogueBwdISA_SB_SD_Li256ELb1ELb0ELi4EEENS1_19SingleTileSchedulerILb1ELb0ELb0ELi128EEEEEEEEEvNT_6ParamsE --------------------------
	.section	.text._ZN7cutlass13device_kernelIN5flash19enable_sm80_to_sm89INS1_16FlashAttnBwdSm80INS1_25CollectiveMainloopBwdSm80ILi2ELi2EN4cute5tupleIJNS5_1CILi64EEENS7_ILi128EEES9_EEENS_10bfloat16_tEfNS_4arch4Sm80ELb0ELb0ELb1ELb1ELb1ELb0ELb0ELb0ELi2ELi2ELi2ELi2ELb0EEENS1_21CollectiveEpilogueBwdISA_SB_SD_Li256ELb1ELb0ELi4EEENS1_19SingleTileSchedulerILb1ELb0ELb0ELi128EEEEEEEEEvNT_6ParamsE,"ax",@progbits
	.sectioninfo	@"SHI_REGISTERS=255"
	.align	128
.text._ZN7cutlass13device_kernelIN5flash19enable_sm80_to_sm89INS1_16FlashAttnBwdSm80INS1_25CollectiveMainloopBwdSm80ILi2ELi2EN4cute5tupleIJNS5_1CILi64EEENS7_ILi128EEES9_EEENS_10bfloat16_tEfNS_4arch4Sm80ELb0ELb0ELb1ELb1ELb1ELb0ELb0ELb0ELi2ELi2ELi2ELi2ELb0EEENS1_21CollectiveEpilogueBwdISA_SB_SD_Li256ELb1ELb0ELi4EEENS1_19SingleTileSchedulerILb1ELb0ELb0ELi128EEEEEEEEEvNT_6ParamsE:
        .type           _ZN7cutlass13device_kernelIN5flash19enable_sm80_to_sm89INS1_16FlashAttnBwdSm80INS1_25CollectiveMainloopBwdSm80ILi2ELi2EN4cute5tupleIJNS5_1CILi64EEENS7_ILi128EEES9_EEENS_10bfloat16_tEfNS_4arch4Sm80ELb0ELb0ELb1ELb1ELb1ELb0ELb0ELb0ELi2ELi2ELi2ELi2ELb0EEENS1_21CollectiveEpilogueBwdISA_SB_SD_Li256ELb1ELb0ELi4EEENS1_19SingleTileSchedulerILb1ELb0ELb0ELi128EEEEEEEEEvNT_6ParamsE,@function
        .size           _ZN7cutlass13device_kernelIN5flash19enable_sm80_to_sm89INS1_16FlashAttnBwdSm80INS1_25CollectiveMainloopBwdSm80ILi2ELi2EN4cute5tupleIJNS5_1CILi64EEENS7_ILi128EEES9_EEENS_10bfloat16_tEfNS_4arch4Sm80ELb0ELb0ELb1ELb1ELb1ELb0ELb0ELb0ELi2ELi2ELi2ELi2ELb0EEENS1_21CollectiveEpilogueBwdISA_SB_SD_Li256ELb1ELb0ELi4EEENS1_19SingleTileSchedulerILb1ELb0ELb0ELi128EEEEEEEEEvNT_6ParamsE,(.L_x_2322 - _ZN7cutlass13device_kernelIN5flash19enable_sm80_to_sm89INS1_16FlashAttnBwdSm80INS1_25CollectiveMainloopBwdSm80ILi2ELi2EN4cute5tupleIJNS5_1CILi64EEENS7_ILi128EEES9_EEENS_10bfloat16_tEfNS_4arch4Sm80ELb0ELb0ELb1ELb1ELb1ELb0ELb0ELb0ELi2ELi2ELi2ELi2ELb0EEENS1_21CollectiveEpilogueBwdISA_SB_SD_Li256ELb1ELb0ELi4EEENS1_19SingleTileSchedulerILb1ELb0ELb0ELi128EEEEEEEEEvNT_6ParamsE)
        .other          _ZN7cutlass13device_kernelIN5flash19enable_sm80_to_sm89INS1_16FlashAttnBwdSm80INS1_25CollectiveMainloopBwdSm80ILi2ELi2EN4cute5tupleIJNS5_1CILi64EEENS7_ILi128EEES9_EEENS_10bfloat16_tEfNS_4arch4Sm80ELb0ELb0ELb1ELb1ELb1ELb0ELb0ELb0ELi2ELi2ELi2ELi2ELb0EEENS1_21CollectiveEpilogueBwdISA_SB_SD_Li256ELb1ELb0ELi4EEENS1_19SingleTileSchedulerILb1ELb0ELb0ELi128EEEEEEEEEvNT_6ParamsE,@"STO_CUDA_ENTRY STV_DEFAULT"
_ZN7cutlass13device_kernelIN5flash19enable_sm80_to_sm89INS1_16FlashAttnBwdSm80INS1_25CollectiveMainloopBwdSm80ILi2ELi2EN4cute5tupleIJNS5_1CILi64EEENS7_ILi128EEES9_EEENS_10bfloat16_tEfNS_4arch4Sm80ELb0ELb0ELb1ELb1ELb1ELb0ELb0ELb0ELi2ELi2ELi2ELi2ELb0EEENS1_21CollectiveEpilogueBwdISA_SB_SD_Li256ELb1ELb0ELi4EEENS1_19SingleTileSchedulerILb1ELb0ELb0ELi128EEEEEEEEEvNT_6ParamsE:
        /* <DEDUP_REMOVED lines=18> */
.L_x_1202:
        /* <DEDUP_REMOVED lines=8> */
.L_x_1204:
[----:B------:R-:W-:Y:S02]  /*01a0*/  MOV R0, c[0x0][0x3a4] ;  /* 0x0000e90000007a02 */ /* 0x000fe40000000f00 */
.L_x_1203:
[----:B-1----:R-:W-:-:S05]  /*01b0*/  IMAD.SHL.U32 R2, R101, 0x80, RZ ;  /* 0x0000008065027824 */ /* 0x002fca00078e00ff */
[----:B-----5:R-:W-:-:S04]  /*01c0*/  ISETP.GE.AND P0, PT, R2, R0, PT ;  /* 0x000000000200720c */ /* 0x020fc80003f06270 */
[----:B------:R-:W-:-:S05]  /*01d0*/  SEL R0, R5, 0xffffffff, !P0 ;  /* 0xffffffff05007807 */ /* 0x000fca0004000000 */
[----:B------:R1:W-:Y:S01]  /*01e0*/  STL [R1+0x38], R0 ;  /* 0x0000380001007387 */ /* 0x0003e20000100800 */
[----:B------:R-:W-:Y:S05]  /*01f0*/  BRA `(.L_x_1205) ;  /* 0x0000012000007947 */ /* 0x000fea0003800000 */
.L_x_1201:
[----:B---34-:R-:W-:-:S04]  /*0200*/  ISETP.NE.U32.AND P0, PT, RZ, c[0x0][0x3c0], PT ;  /* 0x0000f000ff007a0c */ /* 0x018fc80003f05070 */
[----:B------:R-:W-:-:S13]  /*0210*/  ISETP.NE.AND.EX P0, PT, RZ, c[0x0][0x3c4], PT, P0 ;  /* 0x0000f100ff007a0c */ /* 0x000fda0003f05300 */
[----:B------:R-:W-:Y:S05]  /*0220*/  @!P0 BRA `(.L_x_1206) ;  /* 0x0000002000008947 */ /* 0x000fea0003800000 */
[----:B------:R1:W5:Y:S01]  /*0230*/  LDG.E R0, [R2.64] ;  /* 0x0000001002007981 */ /* 0x000362000c1e1900 */
[----:B------:R-:W-:Y:S05]  /*0240*/  BRA `(.L_x_1207) ;  /* 0x0000009000007947 */ /* 0x000fea0003800000 */
.L_x_1206:
        /* <DEDUP_REMOVED lines=8> */
.L_x_1208:
[----:B------:R-:W-:Y:S02]  /*02d0*/  MOV R0, c[0x0][0x3a4] ;  /* 0x0000e90000007a02 */ /* 0x000fe40000000f00 */
.L_x_1207:
[----:B-1----:R-:W-:-:S05]  /*02e0*/  IMAD.SHL.U32 R2, R101, 0x80, RZ ;  /* 0x0000008065027824 */ /* 0x002fca00078e00ff */
[----:B-----5:R-:W-:-:S04]  /*02f0*/  ISETP.GE.AND P0, PT, R2, R0, PT ;  /* 0x000000000200720c */ /* 0x020fc80003f06270 */
[----:B------:R-:W-:-:S05]  /*0300*/  SEL R0, R5, 0xffffffff, !P0 ;  /* 0xffffffff05007807 */ /* 0x000fca0004000000 */
[----:B------:R1:W-:Y:S04]  /*0310*/  STL [R1+0x38], R0 ;  /* 0x0000380001007387 */ /* 0x0003e80000100800 */
.L_x_1205:
        /* <DEDUP_REMOVED lines=32> */
.L_x_1209:
[----:B-1-3--:R-:W-:-:S04]  /*0520*/  ISETP.NE.U32.AND P0, PT, RZ, c[0x0][0x2e0], PT ;  /* 0x0000b800ff007a0c */ /* 0x00afc80003f05070 */
[----:B------:R-:W-:-:S13]  /*0530*/  ISETP.NE.AND.EX P0, PT, RZ, c[0x0][0x2e4], PT, P0 ;  /* 0x0000b900ff007a0c */ /* 0x000fda0003f05300 */
[----:B------:R-:W-:Y:S05]  /*0540*/  @!P0 BRA `(.L_x_1210) ;  /* 0x0000003000008947 */ /* 0x000fea0003800000 */
[----:B------:R-:W-:-:S05]  /*0550*/  IMAD.WIDE R2, R105, R9, c[0x0][0x2e0] ;  /* 0x0000b80069027625 */ /* 0x000fca00078e0209 */
[----:B------:R1:W5:Y:S01]  /*0560*/  LDG.E R13, [R2.64] ;  /* 0x00000010020d7981 */ /* 0x000362000c1e1900 */
[----:B------:R-:W-:Y:S05]  /*0570*/  BRA `(.L_x_1211) ;  /* 0x0000004000007947 */ /* 0x000fea0003800000 */
.L_x_1210:
[----:B------:R-:W-:Y:S05]  /*0580*/  @!P4 BRA `(.L_x_1211) ;  /* 0x000000300000c947 */ /* 0x000fea0003800000 */
[----:B------:R-:W2:Y:S04]  /*0590*/  LDG.E R0, [R4.64] ;  /* 0x0000001004007981 */ /* 0x000ea8000c1e1900 */
[----:B------:R-:W2:Y:S02]  /*05a0*/  LDG.E R2, [R4.64+0x4] ;  /* 0x0000041004027981 */ /* 0x000ea4000c1e1900 */
[----:B--2---:R-:W-:Y:S02]  /*05b0*/  IADD3 R13, -R0, R2, RZ ;  /* 0x00000002000d7210 */ /* 0x004fe40007ffe1ff */
.L_x_1211:
        /* <DEDUP_REMOVED lines=422> */
.L_x_1214:
[----:B------:R-:W-:Y:S05]  /*2020*/  BSYNC B0 ;  /* 0x0000000000007941 */ /* 0x000fea0003800000 */
.L_x_1213:
        /* <DEDUP_REMOVED lines=140> */
.L_x_1217:
        /* <DEDUP_REMOVED lines=259> */
.L_x_1215:
        /* <DEDUP_REMOVED lines=566> */
.L_x_1216:
        /* <DEDUP_REMOVED lines=298> */
.L_x_1212:
        /* <DEDUP_REMOVED lines=178> */
.L_x_1219:
        /* <DEDUP_REMOVED lines=68> */
.L_x_1221:
[----:B--234-:R-:W-:Y:S05]  /*7e80*/  BSYNC B0 ;  /* 0x0000000000007941 */ /* 0x01cfea0003800000 */
.L_x_1220:
        /* <DEDUP_REMOVED lines=17> */
.L_x_1223:
[----:B------:R-:W-:Y:S05]  /*7fa0*/  BSYNC B0 ;  /* 0x0000000000007941 */ /* 0x000fea0003800000 */
.L_x_1222:
        /* <DEDUP_REMOVED lines=16> */
.L_x_1225:
[----:B------:R-:W-:Y:S05]  /*80b0*/  BSYNC B0 ;  /* 0x0000000000007941 */ /* 0x000fea0003800000 */
.L_x_1224:
        /* <DEDUP_REMOVED lines=16> */
.L_x_1227:
[----:B------:R-:W-:Y:S05]  /*81c0*/  BSYNC B0 ;  /* 0x0000000000007941 */ /* 0x000fea0003800000 */
.L_x_1226:
        /* <DEDUP_REMOVED lines=16> */
.L_x_1229:
[----:B------:R-:W-:Y:S05]  /*82d0*/  BSYNC B0 ;  /* 0x0000000000007941 */ /* 0x000fea0003800000 */
.L_x_1228:
        /* <DEDUP_REMOVED lines=16> */
.L_x_1231:
[----:B------:R-:W-:Y:S05]  /*83e0*/  BSYNC B0 ;  /* 0x0000000000007941 */ /* 0x000fea0003800000 */
.L_x_1230:
        /* <DEDUP_REMOVED lines=16> */
.L_x_1233:
[----:B------:R-:W-:Y:S05]  /*84f0*/  BSYNC B0 ;  /* 0x0000000000007941 */ /* 0x000fea0003800000 */
.L_x_1232:
        /* <DEDUP_REMOVED lines=16> */
.L_x_1235:
[----:B------:R-:W-:Y:S05]  /*8600*/  BSYNC B0 ;  /* 0x0000000000007941 */ /* 0x000fea0003800000 */
.L_x_1234:
        /* <DEDUP_REMOVED lines=20> */
.L_x_1237:
[----:B------:R-:W-:Y:S05]  /*8750*/  BSYNC B0 ;  /* 0x0000000000007941 */ /* 0x000fea0003800000 */
.L_x_1236:
        /* <DEDUP_REMOVED lines=15> */
.L_x_1239:
[----:B------:R-:W-:Y:S05]  /*8850*/  BSYNC B0 ;  /* 0x0000000000007941 */ /* 0x000fea0003800000 */
.L_x_1238:
        /* <DEDUP_REMOVED lines=14> */
.L_x_1241:
[----:B------:R-:W-:Y:S05]  /*8940*/  BSYNC B0 ;  /* 0x0000000000007941 */ /* 0x000fea0003800000 */
.L_x_1240:
        /* <DEDUP_REMOVED lines=14> */
.L_x_1243:
[----:B------:R-:W-:Y:S05]  /*8a30*/  BSYNC B0 ;  /* 0x0000000000007941 */ /* 0x000fea0003800000 */
.L_x_1242:
        /* <DEDUP_REMOVED lines=14> */
.L_x_1245:
[----:B------:R-:W-:Y:S05]  /*8b20*/  BSYNC B0 ;  /* 0x0000000000007941 */ /* 0x000fea0003800000 */
.L_x_1244:
        /* <DEDUP_REMOVED lines=14> */
.L_x_1247:
[----:B------:R-:W-:Y:S05]  /*8c10*/  BSYNC B0 ;  /* 0x0000000000007941 */ /* 0x000fea0003800000 */
.L_x_1246:
        /* <DEDUP_REMOVED lines=14> */
.L_x_1249:
[----:B------:R-:W-:Y:S05]  /*8d00*/  BSYNC B0 ;  /* 0x0000000000007941 */ /* 0x000fea0003800000 */
.L_x_1248:
        /* <DEDUP_REMOVED lines=14> */
.L_x_1218:
        /* <DEDUP_REMOVED lines=19> */
.L_x_1250:
        /* <DEDUP_REMOVED lines=39> */
.L_x_1252:
[----:B------:R-:W-:Y:S05]  /*9190*/  BSYNC B0 ;  /* 0x0000000000007941 */ /* 0x000fea0003800000 */
.L_x_1251:
        /* <DEDUP_REMOVED lines=17> */
.L_x_1254:
[----:B------:R-:W-:Y:S05]  /*92b0*/  BSYNC B0 ;  /* 0x0000000000007941 */ /* 0x000fea0003800000 */
.L_x_1253:
        /* <DEDUP_REMOVED lines=16> */
.L_x_1256:
[----:B------:R-:W-:Y:S05]  /*93c0*/  BSYNC B0 ;  /* 0x0000000000007941 */ /* 0x000fea0003800000 */
.L_x_1255:
        /* <DEDUP_REMOVED lines=16> */
.L_x_1258:
[----:B------:R-:W-:Y:S05]  /*94d0*/  BSYNC B0 ;  /* 0x0000000000007941 */ /* 0x000fea0003800000 */
.L_x_1257:
        /* <DEDUP_REMOVED lines=16> */
.L_x_1260:
[----:B------:R-:W-:Y:S05]  /*95e0*/  BSYNC B0 ;  /* 0x0000000000007941 */ /* 0x000fea0003800000 */
.L_x_1259:
        /* <DEDUP_REMOVED lines=16> */
.L_x_1262:
[----:B------:R-:W-:Y:S05]  /*96f0*/  BSYNC B0 ;  /* 0x0000000000007941 */ /* 0x000fea0003800000 */
.L_x_1261:
        /* <DEDUP_REMOVED lines=16> */
.L_x_1264:
[----:B------:R-:W-:Y:S05]  /*9800*/  BSYNC B0 ;  /* 0x0000000000007941 */ /* 0x000fea0003800000 */
.L_x_1263:
        /* <DEDUP_REMOVED lines=16> */
.L_x_1266:
[----:B------:R-:W-:Y:S05]  /*9910*/  BSYNC B0 ;  /* 0x0000000000007941 */ /* 0x000fea0003800000 */
.L_x_1265:
        /* <DEDUP_REMOVED lines=20> */
.L_x_1268:
[----:B------:R-:W-:Y:S05]  /*9a60*/  BSYNC B0 ;  /* 0x0000000000007941 */ /* 0x000fea0003800000 */
.L_x_1267:
        /* <DEDUP_REMOVED lines=15> */
.L_x_1270:
[----:B------:R-:W-:Y:S05]  /*9b60*/  BSYNC B0 ;  /* 0x0000000000007941 */ /* 0x000fea0003800000 */
.L_x_1269:
        /* <DEDUP_REMOVED lines=14> */
.L_x_1272:
[----:B------:R-:W-:Y:S05]  /*9c50*/  BSYNC B0 ;  /* 0x0000000000007941 */ /* 0x000fea0003800000 */
.L_x_1271:
        /* <DEDUP_REMOVED lines=14> */
.L_x_1274:
[----:B------:R-:W-:Y:S05]  /*9d40*/  BSYNC B0 ;  /* 0x0000000000007941 */ /* 0x000fea0003800000 */
.L_x_1273:
        /* <DEDUP_REMOVED lines=14> */
.L_x_1276:
[----:B------:R-:W-:Y:S05]  /*9e30*/  BSYNC B0 ;  /* 0x0000000000007941 */ /* 0x000fea0003800000 */
.L_x_1275:
        /* <DEDUP_REMOVED lines=14> */
.L_x_1278:
[----:B------:R-:W-:Y:S05]  /*9f20*/  BSYNC B0 ;  /* 0x0000000000007941 */ /* 0x000fea0003800000 */
.L_x_1277:
        /* <DEDUP_REMOVED lines=14> */
.L_x_1280:
[----:B------:R-:W-:Y:S05]  /*a010*/  BSYNC B0 ;  /* 0x0000000000007941 */ /* 0x000fea0003800000 */
.L_x_1279:
        /* <DEDUP_REMOVED lines=14> */
.L_x_1281:
        /* <DEDUP_REMOVED lines=16> */
.L_x_2322:


//--------------------- .text._ZN7cutlass13device_kernelIN5flash19enable_sm80_to_sm89INS1_16FlashAttnBwdSm80INS1_25CollectiveMainloopBwdSm80ILi2ELi2EN4cute5tupleIJNS5_1CILi64EEENS7_ILi128EEES9_EEENS_10bfloat16_tEfNS_4arch4Sm80ELb0ELb0ELb1ELb1ELb0ELb0ELb0ELb0ELi2ELi2ELi2ELi2ELb0EEENS1_24CollectiveEpilogueBwdGQAISA_fSD_Li256ELb1ELb0EEENS1_19SingleTileSchedulerILb1ELb0ELb0ELi128EEEEEEEEEvNT_6ParamsE --------------------------
	.section	.text._ZN7cutlass13device_kernelIN5flash19enable_sm80_to_sm89INS1_16FlashAttnBwdSm80INS1_25CollectiveMainloopBwdSm80ILi2ELi2EN4cute5tupleIJNS5_1CILi64EEENS7_ILi128EEES9_EEENS_10bfloat16_tEfNS_4arch4Sm80ELb0ELb0ELb1ELb1ELb0ELb0ELb0ELb0ELi2ELi2ELi2ELi2ELb0EEENS1_24CollectiveEpilogueBwdGQAISA_fSD_Li256ELb1ELb0EEENS1_19SingleTileSchedulerILb1ELb0ELb0ELi128EEEEEEEEEvNT_6ParamsE,"ax",@progbits
	.sectioninfo	@"SHI_REGISTERS=255"
	.align	128
.text._ZN7cutlass13device_kernelIN5flash19enable_sm80_to_sm89INS1_16FlashAttnBwdSm80INS1_25CollectiveMainloopBwdSm80ILi2ELi2EN4cute5tupleIJNS5_1CILi64EEENS7_ILi128EEES9_EEENS_10bfloat16_tEfNS_4arch4Sm80ELb0ELb0ELb1ELb1ELb0ELb0ELb0ELb0ELi2ELi2ELi2ELi2ELb0EEENS1_24CollectiveEpilogueBwdGQAISA_fSD_Li256ELb1ELb0EEENS1_19SingleTileSchedulerILb1ELb0ELb0ELi128EEEEEEEEEvNT_6ParamsE:
        .type           _ZN7cutlass13device_kernelIN5flash19enable_sm80_to_sm89INS1_16FlashAttnBwdSm80INS1_25CollectiveMainloopBwdSm80ILi2ELi2EN4cute5tupleIJNS5_1CILi64EEENS7_ILi128EEES9_EEENS_10bfloat16_tEfNS_4arch4Sm80ELb0ELb0ELb1ELb1ELb0ELb0ELb0ELb0ELi2ELi2ELi2ELi2ELb0EEENS1_24CollectiveEpilogueBwdGQAISA_fSD_Li256ELb1ELb0EEENS1_19SingleTileSchedulerILb1ELb0ELb0ELi128EEEEEEEEEvNT_6ParamsE,@function
        .size           _ZN7cutlass13device_kernelIN5flash19enable_sm80_to_sm89INS1_16FlashAttnBwdSm80INS1_25CollectiveMainloopBwdSm80ILi2ELi2EN4cute5tupleIJNS5_1CILi64EEENS7_ILi128EEES9_EEENS_10bfloat16_tEfNS_4arch4Sm80ELb0ELb0ELb1ELb1ELb0ELb0ELb0ELb0ELi2ELi2ELi2ELi2ELb0EEENS1_24CollectiveEpilogueBwdGQAISA_fSD_Li256ELb1ELb0EEENS1_19SingleTileSchedulerILb1ELb0ELb0ELi128EEEEEEEEEvNT_6ParamsE,(.L_x_2323 - _ZN7cutlass13device_kernelIN5flash19enable_sm80_to_sm89INS1_16FlashAttnBwdSm80INS1_25CollectiveMainloopBwdSm80ILi2ELi2EN4cute5tupleIJNS5_1CILi64EEENS7_ILi128EEES9_EEENS_10bfloat16_tEfNS_4arch4Sm80ELb0ELb0ELb1ELb1ELb0ELb0ELb0ELb0ELi2ELi2ELi2ELi2ELb0EEENS1_24CollectiveEpilogueBwdGQAISA_fSD_Li256ELb1ELb0EEENS1_19SingleTileSchedulerILb1ELb0ELb0ELi128EEEEEEEEEvNT_6ParamsE)
        .other          _ZN7cutlass13device_kernelIN5flash19enable_sm80_to_sm89INS1_16FlashAttnBwdSm80INS1_25CollectiveMainloopBwdSm80ILi2ELi2EN4cute5tupleIJNS5_1CILi64EEENS7_ILi128EEES9_EEENS_10bfloat16_tEfNS_4arch4Sm80ELb0ELb0ELb1ELb1ELb0ELb0ELb0ELb0ELi2ELi2ELi2ELi2ELb0EEENS1_24CollectiveEpilogueBwdGQAISA_fSD_Li256ELb1ELb0EEENS1_19SingleTileSchedulerILb1ELb0ELb0ELi128EEEEEEEEEvNT_6ParamsE,@"STO_CUDA_ENTRY STV_DEFAULT"
_ZN7cutlass13device_kernelIN5flash19enable_sm80_to_sm89INS1_16FlashAttnBwdSm80INS1_25CollectiveMainloopBwdSm80ILi2ELi2EN4cute5tupleIJNS5_1CILi64EEENS7_ILi128EEES9_EEENS_10bfloat16_tEfNS_4arch4Sm80ELb0ELb0ELb1ELb1ELb0ELb0ELb0ELb0ELi2ELi2ELi2ELi2ELb0EEENS1_24CollectiveEpilogueBwdGQAISA_fSD_Li256ELb1ELb0EEENS1_19SingleTileSchedulerILb1ELb0ELb0ELi128EEEEEEEEEvNT_6ParamsE:
        /* <DEDUP_REMOVED lines=18> */
.L_x_1283:
        /* <DEDUP_REMOVED lines=8> */
.L_x_1285:
[----:B------:R-:W-:Y:S02]  /*01a0*/  MOV R0, c[0x0][0x3ac] ;  /* 0x0000eb0000007a02 */ /* 0x000fe40000000f00 */
.L_x_1284:
[----:B-1----:R-:W-:-:S05]  /*01b0*/  IMAD.SHL.U32 R2, R18, 0x80, RZ ;  /* 0x0000008012027824 */ /* 0x002fca00078e00ff */
[----:B-----5:R-:W-:-:S04]  /*01c0*/  ISETP.GE.AND P0, PT, R2, R0, PT ;  /* 0x000000000200720c */ /* 0x020fc80003f06270 */
[----:B------:R-:W-:-:S05]  /*01d0*/  SEL R0, R5, 0xffffffff, !P0 ;  /* 0xffffffff05007807 */ /* 0x000fca0004000000 */
[----:B------:R1:W-:Y:S01]  /*01e0*/  STL [R1+0x38], R0 ;  /* 0x0000380001007387 */ /* 0x0003e20000100800 */
[----:B------:R-:W-:Y:S05]  /*01f0*/  BRA `(.L_x_1286) ;  /* 0x0000012000007947 */ /* 0x000fea0003800000 */
.L_x_1282:
[----:B---34-:R-:W-:-:S04]  /*0200*/  ISETP.NE.U32.AND P0, PT, RZ, c[0x0][0x3c8], PT ;  /* 0x0000f200ff007a0c */ /* 0x018fc80003f05070 */
[----:B------:R-:W-:-:S13]  /*0210*/  ISETP.NE.AND.EX P0, PT, RZ, c[0x0][0x3cc], PT, P0 ;  /* 0x0000f300ff007a0c */ /* 0x000fda0003f05300 */
[----:B------:R-:W-:Y:S05]  /*0220*/  @!P0 BRA `(.L_x_1287) ;  /* 0x0000002000008947 */ /* 0x000fea0003800000 */
[----:B------:R1:W5:Y:S01]  /*0230*/  LDG.E R0, [R2.64] ;  /* 0x0000001002007981 */ /* 0x000362000c1e1900 */
[----:B------:R-:W-:Y:S05]  /*0240*/  BRA `(.L_x_1288) ;  /* 0x0000009000007947 */ /* 0x000fea0003800000 */
.L_x_1287:
        /* <DEDUP_REMOVED lines=8> */
.L_x_1289:
[----:B------:R-:W-:Y:S02]  /*02d0*/  MOV R0, c[0x0][0x3ac] ;  /* 0x0000eb0000007a02 */ /* 0x000fe40000000f00 */
.L_x_1288:
[----:B-1----:R-:W-:-:S05]  /*02e0*/  IMAD.SHL.U32 R2, R18, 0x80, RZ ;  /* 0x0000008012027824 */ /* 0x002fca00078e00ff */
[----:B-----5:R-:W-:-:S04]  /*02f0*/  ISETP.GE.AND P0, PT, R2, R0, PT ;  /* 0x000000000200720c */ /* 0x020fc80003f06270 */
[----:B------:R-:W-:-:S05]  /*0300*/  SEL R0, R5, 0xffffffff, !P0 ;  /* 0xffffffff05007807 */ /* 0x000fca0004000000 */
[----:B------:R1:W-:Y:S04]  /*0310*/  STL [R1+0x38], R0 ;  /* 0x0000380001007387 */ /* 0x0003e80000100800 */
.L_x_1286:
        /* <DEDUP_REMOVED lines=8> */
[----:B------:R-:W-:-:S04]  /*03a0*/  ISETP.NE.U32.AND P4, PT, RZ, c[0x0][0x2d0], PT ;  /* 0x0000b400ff007a0c */ /* 0x000fc80003f85070 */
[----:B------:R-:W-:-:S05]  /*03b0*/  ISETP.NE.AND.EX P4, PT, RZ, c[0x0][0x2d4], PT, P4 ;  /* 0x0000b500ff007a0c */ /* 0x000fca0003f85340 */
[CC--:B------:R-:W-:Y:S02]  /*03c0*/  @P0 IMAD.WIDE R2, R165.reuse, R9.reuse, c[0x0][0x2d8] ;  /* 0x0000b600a5020625 */ /* 0x0c0fe400078e0209 */
[----:B-1----:R-:W2:Y:S04]  /*03d0*/  @P2 LDG.E R0, [R4.64] ;  /* 0x0000001004002981 */ /* 0x002ea8000c1e1900 */
[----:B------:R1:W3:Y:S04]  /*03e0*/  @P0 LDG.E R8, [R2.64] ;  /* 0x0000001002080981 */ /* 0x0002e8000c1e1900 */
[----:B------:R-:W4:Y:S01]  /*03f0*/  @P2 LDG.E R7, [R4.64] ;  /* 0x0000001004072981 */ /* 0x000f22000c1e1900 */
[----:B-1----:R-:W-:-:S05]  /*0400*/  IMAD.WIDE R2, R165, R9, c[0x0][0x2d0] ;  /* 0x0000b400a5027625 */ /* 0x002fca00078e0209 */
[----:B------:R-:W5:Y:S01]  /*0410*/  @P4 LDG.E R6, [R2.64] ;  /* 0x0000001002064981 */ /* 0x000f62000c1e1900 */
[----:B------:R-:W-:Y:S01]  /*0420*/  ULDC UR14, c[0x0][0x168] ;  /* 0x00005a00000e7ab9 */ /* 0x000fe20000000800 */
[----:B------:R-:W-:Y:S01]  /*0430*/  CS2R R10, SRZ ;  /* 0x00000000000a7805 */ /* 0x000fe2000001ff00 */
[----:B------:R-:W-:Y:S01]  /*0440*/  CS2R R14, SRZ ;  /* 0x00000000000e7805 */ /* 0x000fe2000001ff00 */
[----:B------:R-:W-:Y:S02]  /*0450*/  IMAD.MOV.U32 R17, RZ, RZ, c[0x0][0x198] ;  /* 0x00006600ff117624 */ /* 0x000fe400078e00ff */
[----:B--2---:R-:W-:Y:S01]  /*0460*/  @P2 IMAD R0, R165, 0x40, R0 ;  /* 0x00000040a5002824 */ /* 0x004fe200078e0200 */
[----:B---3--:R1:W2:Y:S01]  /*0470*/  @P0 R2UR UR14, R8 ;  /* 0x00000000080e03c2 */ /* 0x0082a200000e0000 */
[--C-:B----4-:R-:W-:Y:S01]  /*0480*/  @P2 SHF.R.S32.HI R11, RZ, 0x1f, R7.reuse ;  /* 0x0000001fff0b2819 */ /* 0x110fe20000011407 */
[----:B------:R-:W-:Y:S02]  /*0490*/  @P2 IMAD.MOV.U32 R10, RZ, RZ, R7 ;  /* 0x000000ffff0a2224 */ /* 0x000fe400078e0007 */
[----:B-1----:R-:W-:-:S04]  /*04a0*/  @P2 SHF.R.S32.HI R8, RZ, 0x1f, R0 ;  /* 0x0000001fff082819 */ /* 0x002fc80000011400 */
[----:B------:R-:W-:Y:S01]  /*04b0*/  @P2 LEA.HI R0, R8, R0, RZ, 0x6 ;  /* 0x0000000008002211 */ /* 0x000fe200078f30ff */
[----:B------:R-:W-:Y:S01]  /*04c0*/  IMAD.MOV.U32 R8, RZ, RZ, RZ ;  /* 0x000000ffff087224 */ /* 0x000fe200078e00ff */
[--C-:B-----5:R-:W-:Y:S01]  /*04d0*/  @P4 SHF.R.S32.HI R15, RZ, 0x1f, R6.reuse ;  /* 0x0000001fff0f4819 */ /* 0x120fe20000011406 */
[----:B------:R-:W-:Y:S01]  /*04e0*/  @P4 IMAD.MOV.U32 R14, RZ, RZ, R6 ;  /* 0x000000ffff0e4224 */ /* 0x000fe200078e0006 */
[----:B------:R-:W-:Y:S01]  /*04f0*/  @P2 LOP3.LUT R8, R0, 0xffffffc0, RZ, 0xc0, !PT ;  /* 0xffffffc000082812 */ /* 0x000fe200078ec0ff */
[----:B------:R-:W-:Y:S05]  /*0500*/  @P0 BRA `(.L_x_1290) ;  /* 0x0000006000000947 */ /* 0x000fea0003800000 */
[----:B--2---:R-:W-:Y:S05]  /*0510*/  @!P2 BRA `(.L_x_1290) ;  /* 0x000000500000a947 */ /* 0x004fea0003800000 */
[----:B------:R1:W2:Y:S04]  /*0520*/  LDG.E R0, [R4.64] ;  /* 0x0000001004007981 */ /* 0x0002a8000c1e1900 */
[----:B-1----:R-:W3:Y:S01]  /*0530*/  LDG.E R4, [R4.64+0x4] ;  /* 0x0000041004047981 */ /* 0x002ee2000c1e1900 */
[----:B--2---:R-:W1:Y:S08]  /*0540*/  R2UR UR14, R0 ;  /* 0x00000000000e73c2 */ /* 0x004e7000000e0000 */
[----:B---3--:R-:W1:Y:S02]  /*0550*/  R2UR UR4, R4 ;  /* 0x00000000040473c2 */ /* 0x008e6400000e0000 */
[----:B-1----:R-:W-:-:S06]  /*0560*/  UIADD3 UR14, -UR14, UR4, URZ ;  /* 0x000000040e0e7290 */ /* 0x002fcc000fffe13f */
.L_x_1290:
[----:B--2---:R-:W-:-:S04]  /*0570*/  ISETP.NE.U32.AND P0, PT, RZ, c[0x0][0x2e0], PT ;  /* 0x0000b800ff007a0c */ /* 0x004fc80003f05070 */
[----:B------:R-:W-:-:S13]  /*0580*/  ISETP.NE.AND.EX P0, PT, RZ, c[0x0][0x2e4], PT, P0 ;  /* 0x0000b900ff007a0c */ /* 0x000fda0003f05300 */
[----:B------:R-:W-:Y:S05]  /*0590*/  @!P0 BRA `(.L_x_1291) ;  /* 0x0000003000008947 */ /* 0x000fea0003800000 */
[----:B------:R-:W-:-:S05]  /*05a0*/  IMAD.WIDE R2, R165, R9, c[0x0][0x2e0] ;  /* 0x0000b800a5027625 */ /* 0x000fca00078e0209 */
[----:B------:R1:W5:Y:S01]  /*05b0*/  LDG.E R17, [R2.64] ;  /* 0x0000001002117981 */ /* 0x000362000c1e1900 */
[----:B------:R-:W-:Y:S05]  /*05c0*/  BRA `(.L_x_1292) ;  /* 0x0000004000007947 */ /* 0x000fea0003800000 */
.L_x_1291:
[----:B------:R-:W-:Y:S05]  /*05d0*/  @!P4 BRA `(.L_x_1292) ;  /* 0x000000300000c947 */ /* 0x000fea0003800000 */
[----:B------:R1:W2:Y:S04]  /*05e0*/  LDG.E R0, [R2.64] ;  /* 0x0000001002007981 */ /* 0x0002a8000c1e1900 */
[----:B-1----:R-:W2:Y:S02]  /*05f0*/  LDG.E R2, [R2.64+0x4] ;  /* 0x0000041002027981 */ /* 0x002ea4000c1e1900 */
[----:B--2---:R-:W-:Y:S02]  /*0600*/  IADD3 R17, -R0, R2, RZ ;  /* 0x0000000200117210 */ /* 0x004fe40007ffe1ff */
.L_x_1292:
        /* <DEDUP_REMOVED lines=69> */
[--C-:B-1----:R-:W-:Y:S01]  /*0a60*/  SHF.R.S32.HI R2, RZ, 0x1f, R164.reuse ;  /* 0x0000001fff027819 */ /* 0x102fe200000114a4 */
[----:B------:R-:W-:Y:S01]  /*0a70*/  IMAD.SHL.U32 R5, R164, 0x4, RZ ;  /* 0x00000004a4057824 */ /* 0x000fe200078e00ff */
[--C-:B------:R-:W-:Y:S01]  /*0a80*/  SHF.R.S32.HI R34, RZ, 0x1f, R35.reuse ;  /* 0x0000001fff227819 */ /* 0x100fe20000011423 */
[----:B------:R-:W-:Y:S01]  /*0a90*/  IMAD.MOV.U32 R3, RZ, RZ, c[0x0][0x248] ;  /* 0x00009200ff037624 */ /* 0x000fe200078e00ff */
[----:B------:R-:W-:Y:S01]  /*0aa0*/  IADD3 R28, P0, R0, R164, RZ ;  /* 0x000000a4001c7210 */ /* 0x000fe20007f1e0ff */
[----:B------:R-:W-:Y:S01]  /*0ab0*/  IMAD.MOV.U32 R12, RZ, RZ, R35 ;  /* 0x000000ffff0c7224 */ /* 0x000fe200078e0023 */
[----:B------:R-:W-:Y:S01]  /*0ac0*/  SHF.R.S32.HI R33, RZ, 0x1f, R164 ;  /* 0x0000001fff217819 */ /* 0x000fe200000114a4 */
[----:B------:R-:W-:Y:S01]  /*0ad0*/  IMAD R4, R34, c[0x0][0x270], RZ ;  /* 0x00009c0022047a24 */ /* 0x000fe200078e02ff */
[----:B------:R-:W-:Y:S01]  /*0ae0*/  LEA.HI.X.SX32 R29, R0, R2, 0x1, P0 ;  /* 0x00000002001d7211 */ /* 0x000fe200000f0eff */
[----:B------:R-:W-:Y:S01]  /*0af0*/  IMAD R7, R34, c[0x0][0x288], RZ ;  /* 0x0000a20022077a24 */ /* 0x000fe200078e02ff */
[----:B------:R-:W-:Y:S01]  /*0b00*/  SHF.R.S32.HI R0, RZ, 0x1f, R8 ;  /* 0x0000001fff007819 */ /* 0x000fe20000011408 */
[----:B-----5:R-:W-:Y:S01]  /*0b10*/  IMAD R32, R18, -0x80, R17 ;  /* 0xffffff8012207824 */ /* 0x020fe200078e0211 */
[----:B------:R-:W-:Y:S01]  /*0b20*/  IADD3 R2, P0, R5, R8, RZ ;  /* 0x0000000805027210 */ /* 0x000fe20007f1e0ff */
[----:B------:R-:W-:Y:S01]  /*0b30*/  IMAD R7, R35, c[0x0][0x28c], R7 ;  /* 0x0000a30023077a24 */ /* 0x000fe200078e0207 */
[----:B------:R-:W-:Y:S01]  /*0b40*/  ISETP.NE.AND P3, PT, R3, 0x1, PT ;  /* 0x000000010300780c */ /* 0x000fe20003f65270 */
[----:B------:R-:W-:Y:S01]  /*0b50*/  ULDC.64 UR4, c[0x0][0x1d8] ;  /* 0x0000760000047ab9 */ /* 0x000fe20000000a00 */
[----:B------:R-:W-:Y:S01]  /*0b60*/  LEA.HI.X.SX32 R3, R5, R0, 0x1, P0 ;  /* 0x0000000005037211 */ /* 0x000fe200000f0eff */
[----:B------:R-:W-:Y:S01]  /*0b70*/  IMAD R0, R35, c[0x0][0x274], R4 ;  /* 0x00009d0023007a24 */ /* 0x000fe200078e0204 */
[----:B------:R-:W-:Y:S01]  /*0b80*/  LEA.HI R9, R33, R164, RZ, 0x3 ;  /* 0x000000a421097211 */ /* 0x000fe200078f18ff */
[----:B------:R-:W-:Y:S01]  /*0b90*/  USHF.L.U32 UR7, UR4, 0x6, URZ ;  /* 0x0000000604077899 */ /* 0x000fe2000800063f */
[----:B------:R-:W-:Y:S01]  /*0ba0*/  SHF.R.S32.HI R23, RZ, 0x1f, R165 ;  /* 0x0000001fff177819 */ /* 0x000fe200000114a5 */
[----:B------:R-:W-:Y:S01]  /*0bb0*/  IMAD.WIDE.U32 R4, R35, c[0x0][0x270], R2 ;  /* 0x00009c0023047a25 */ /* 0x000fe200078e0002 */
[----:B------:R-:W-:Y:S01]  /*0bc0*/  SHF.R.S32.HI R36, RZ, 0x3, R9 ;  /* 0x00000003ff247819 */ /* 0x000fe20000011409 */
[----:B------:R-:W-:Y:S01]  /*0bd0*/  UMOV UR10, 0x6 ;  /* 0x00000006000a7882 */ /* 0x000fe20000000000 */
[----:B------:R-:W-:Y:S01]  /*0be0*/  SEL R25, R23, RZ, !P2 ;  /* 0x000000ff17197207 */ /* 0x000fe20005000000 */
[----:B------:R-:W-:Y:S01]  /*0bf0*/  IMAD.IADD R5, R5, 0x1, R0 ;  /* 0x0000000105057824 */ /* 0x000fe200078e0200 */
[----:B------:R-:W-:Y:S01]  /*0c00*/  SHF.R.S32.HI R13, RZ, 0x1f, R36 ;  /* 0x0000001fff0d7819 */ /* 0x000fe20000011424 */
[----:B------:R-:W-:Y:S01]  /*0c10*/  @P3 IMAD.HI.U32 R16, R35, c[0x0][0x24c], RZ ;  /* 0x0000930023103a27 */ /* 0x000fe200078e00ff */
[C---:B------:R-:W-:Y:S01]  /*0c20*/  IADD3 R8, P1, R36.reuse, R10, RZ ;  /* 0x0000000a24087210 */ /* 0x040fe20007f3e0ff */
[----:B------:R-:W-:Y:S01]  /*0c30*/  USHF.L.U64.HI UR6, UR4, UR10, UR5 ;  /* 0x0000000a04067299 */ /* 0x000fe20008010205 */
[----:B------:R-:W-:Y:S01]  /*0c40*/  LOP3.LUT R0, R9, 0xfffffff8, RZ, 0xc0, !PT ;  /* 0xfffffff809007812 */ /* 0x000fe200078ec0ff */
[----:B------:R-:W-:Y:S01]  /*0c50*/  IMAD.WIDE.U32 R2, R35, c[0x0][0x288], R2 ;  /* 0x0000a20023027a25 */ /* 0x000fe200078e0002 */
[----:B------:R-:W-:Y:S01]  /*0c60*/  LEA.HI R9, R33, R164, RZ, 0x6 ;  /* 0x000000a421097211 */ /* 0x000fe200078f30ff */
[----:B------:R-:W-:Y:S01]  /*0c70*/  UIADD3 UR9, UP0, UR7, 0x80, URZ ;  /* 0x0000008007097890 */ /* 0x000fe2000ff1e03f */
[----:B------:R-:W-:Y:S01]  /*0c80*/  @P3 SHF.R.U32.HI R12, RZ, c[0x0][0x250], R16 ;  /* 0x00009400ff0c3a19 */ /* 0x000fe20000011610 */
[----:B------:R-:W-:Y:S01]  /*0c90*/  IMAD.X R10, R13, 0x1, R11, P1 ;  /* 0x000000010d0a7824 */ /* 0x000fe200008e060b */
[----:B------:R-:W-:Y:S01]  /*0ca0*/  SHF.R.S32.HI R26, RZ, 0x6, R9 ;  /* 0x00000006ff1a7819 */ /* 0x000fe20000011409 */
[C---:B------:R-:W-:Y:S01]  /*0cb0*/  IMAD.SHL.U32 R11, R36.reuse, 0x40, RZ ;  /* 0x00000040240b7824 */ /* 0x040fe200078e00ff */
[----:B------:R-:W-:Y:S01]  /*0cc0*/  IADD3 R6, P0, R36, R14, RZ ;  /* 0x0000000e24067210 */ /* 0x000fe20007f1e0ff */
[----:B------:R-:W-:Y:S01]  /*0cd0*/  IMAD.IADD R27, R164, 0x1, -R0 ;  /* 0x00000001a41b7824 */ /* 0x000fe200078e0a00 */
[----:B------:R-:W-:Y:S01]  /*0ce0*/  SEL R30, R165, RZ, !P2 ;  /* 0x000000ffa51e7207 */ /* 0x000fe20005000000 */
[----:B------:R-:W-:Y:S01]  /*0cf0*/  IMAD.IADD R3, R3, 0x1, R7 ;  /* 0x0000000103037824 */ /* 0x000fe200078e0207 */
[----:B------:R-:W-:Y:S01]  /*0d00*/  LOP3.LUT R0, R11, 0x1c0, RZ, 0xc0, !PT ;  /* 0x000001c00b007812 */ /* 0x000fe200078ec0ff */
[----:B------:R-:W-:Y:S01]  /*0d10*/  IMAD.SHL.U32 R16, R27, 0x8, RZ ;  /* 0x000000081b107824 */ /* 0x000fe200078e00ff */
[----:B------:R-:W-:Y:S01]  /*0d20*/  UIADD3.X UR8, URZ, UR6, URZ, UP0, !UPT ;  /* 0x000000063f087290 */ /* 0x000fe200087fe43f */
[----:B------:R-:W-:Y:S01]  /*0d30*/  IMAD.SHL.U32 R212, R26, 0x200, RZ ;  /* 0x000002001ad47824 */ /* 0x000fe200078e00ff */
[----:B------:R-:W-:Y:S01]  /*0d40*/  ULDC.64 UR4, c[0x0][0x1a8] ;  /* 0x00006a0000047ab9 */ /* 0x000fe20000000a00 */
[----:B------:R-:W-:Y:S01]  /*0d50*/  IMAD.X R7, R13, 0x1, R15, P0 ;  /* 0x000000010d077824 */ /* 0x000fe200000e060f */
[----:B------:R-:W-:Y:S01]  /*0d60*/  LOP3.LUT R9, R0, 0x38, R16, 0xf8, !PT ;  /* 0x0000003800097812 */ /* 0x000fe200078ef810 */
[----:B------:R-:W-:Y:S01]  /*0d70*/  IMAD.WIDE.U32 R2, R30, c[0x0][0x290], R2 ;  /* 0x0000a4001e027a25 */ /* 0x000fe200078e0002 */
[----:B------:R-:W-:Y:S01]  /*0d80*/  SHF.R.U32.HI R0, RZ, 0x3, R0 ;  /* 0x00000003ff007819 */ /* 0x000fe20000011600 */
[----:B------:R-:W-:Y:S01]  /*0d90*/  USHF.L.U64.HI UR5, UR4, UR10, UR5 ;  /* 0x0000000a04057299 */ /* 0x000fe20008010205 */
[----:B------:R-:W-:Y:S01]  /*0da0*/  SHF.R.S32.HI R17, RZ, 0x1f, R16 ;  /* 0x0000001fff117819 */ /* 0x000fe20000011410 */
[----:B------:R-:W-:Y:S01]  /*0db0*/  IMAD.WIDE R14, R18, 0x80, R6 ;  /* 0x00000080120e7825 */ /* 0x000fe200078e0206 */
[----:B------:R-:W-:-:S02]  /*0dc0*/  LOP3.LUT R31, R212, R9, R0, 0xf6, !PT ;  /* 0x00000009d41f7212 */ /* 0x000fc400078ef600 */
[----:B------:R-:W-:Y:S01]  /*0dd0*/  SHF.R.S32.HI R0, RZ, 0x1f, R12 ;  /* 0x0000001fff007819 */ /* 0x000fe2000001140c */
[C---:B------:R-:W-:Y:S01]  /*0de0*/  IMAD R7, R25.reuse, c[0x0][0x278], RZ ;  /* 0x00009e0019077a24 */ /* 0x040fe200078e02ff */
[----:B------:R-:W-:Y:S01]  /*0df0*/  LEA R38, P0, R2, c[0x0][0x280], 0x2 ;  /* 0x0000a00002267a11 */ /* 0x000fe200078010ff */
[----:B------:R-:W-:Y:S01]  /*0e00*/  IMAD R6, R25, c[0x0][0x290], RZ ;  /* 0x0000a40019067a24 */ /* 0x000fe200078e02ff */
[----:B------:R-:W-:Y:S01]  /*0e10*/  LOP3.LUT R229, R229, 0xfffffff7, RZ, 0xc0, !PT ;  /* 0xfffffff7e5e57812 */ /* 0x000fe200078ec0ff */
[C---:B------:R-:W-:Y:S02]  /*0e20*/  IMAD R22, R30.reuse, c[0x0][0x27c], R7 ;  /* 0x00009f001e167a24 */ /* 0x040fe400078e0207 */
[----:B------:R-:W-:Y:S02]  /*0e30*/  IMAD R18, R30, c[0x0][0x294], R6 ;  /* 0x0000a5001e127a24 */ /* 0x000fe400078e0206 */
[----:B------:R-:W-:Y:S02]  /*0e40*/  IMAD R7, R10, c[0x0][0x208], RZ ;  /* 0x000082000a077a24 */ /* 0x000fe400078e02ff */
[----:B------:R-:W-:-:S02]  /*0e50*/  IMAD R6, R0, c[0x0][0x1e0], RZ ;  /* 0x0000780000067a24 */ /* 0x000fc400078e02ff */
[----:B------:R-:W-:Y:S02]  /*0e60*/  IMAD R0, R0, c[0x0][0x1b0], RZ ;  /* 0x00006c0000007a24 */ /* 0x000fe400078e02ff */
[----:B------:R-:W-:Y:S02]  /*0e70*/  IMAD R20, R8, c[0x0][0x20c], R7 ;  /* 0x0000830008147a24 */ /* 0x000fe400078e0207 */
[----:B------:R-:W-:Y:S02]  /*0e80*/  IMAD R21, R12, c[0x0][0x1e4], R6 ;  /* 0x000079000c157a24 */ /* 0x000fe400078e0206 */
[----:B------:R-:W-:-:S04]  /*0e90*/  IMAD.WIDE.U32 R6, R30, c[0x0][0x278], R4 ;  /* 0x00009e001e067a25 */ /* 0x000fc800078e0004 */
[----:B------:R-:W-:Y:S01]  /*0ea0*/  IMAD R9, R10, c[0x0][0x178], RZ ;  /* 0x00005e000a097a24 */ /* 0x000fe200078e02ff */
[----:B------:R-:W-:Y:S01]  /*0eb0*/  LEA R40, P1, R6, c[0x0][0x258], 0x2 ;  /* 0x0000960006287a11 */ /* 0x000fe200078210ff */
[C---:B------:R-:W-:Y:S02]  /*0ec0*/  IMAD R24, R12.reuse, c[0x0][0x1b4], R0 ;  /* 0x00006d000c187a24 */ /* 0x040fe400078e0200 */
[----:B------:R-:W-:Y:S02]  /*0ed0*/  IMAD.IADD R0, R7, 0x1, R22 ;  /* 0x0000000107007824 */ /* 0x000fe400078e0216 */
        /* <DEDUP_REMOVED lines=187> */
[C---:B------:R-:W-:Y:S01]  /*1a90*/  @!P4 IMAD.SHL.U32 R0, R164.reuse, 0x10, RZ ;  /* 0x00000010a400c824 */ /* 0x040fe200078e00ff */
        /* <DEDUP_REMOVED lines=80> */
.L_x_1295:
[----:B------:R-:W-:Y:S05]  /*1fa0*/  BSYNC B0 ;  /* 0x0000000000007941 */ /* 0x000fea0003800000 */
.L_x_1294:
        /* <DEDUP_REMOVED lines=140> */
.L_x_1298:
        /* <DEDUP_REMOVED lines=259> */
.L_x_1296:
        /* <DEDUP_REMOVED lines=17> */
[----:B------:R-:W-:Y:S02]  /*39b0*/  ISETP.GT.AND P2, PT, R231, 0x60, PT ;  /* 0x00000060e700780c */ /* 0x000fe40003f44270 */
        /* <DEDUP_REMOVED lines=548> */
.L_x_1297:
        /* <DEDUP_REMOVED lines=298> */
.L_x_1293:
[----:B------:R-:W-:Y:S05]  /*6ea0*/  @P0 EXIT ;  /* 0x000000000000094d */ /* 0x000fea0003800000 */
[----:B------:R-:W2:Y:S01]  /*6eb0*/  LDL.LU R9, [R1+0x38] ;  /* 0x0000380001097983 */ /* 0x000ea20000300800 */
[----:B------:R-:W-:-:S04]  /*6ec0*/  ISETP.NE.U32.AND P0, PT, RZ, c[0x0][0x360], PT ;  /* 0x0000d800ff007a0c */ /* 0x000fc80003f05070 */
[----:B------:R-:W-:-:S13]  /*6ed0*/  ISETP.NE.AND.EX P0, PT, RZ, c[0x0][0x364], PT, P0 ;  /* 0x0000d900ff007a0c */ /* 0x000fda0003f05300 */
[----:B-1----:R-:W-:-:S04]  /*6ee0*/  @P0 IMAD.MOV.U32 R2, RZ, RZ, 0x4 ;  /* 0x00000004ff020424 */ /* 0x002fc800078e00ff */
[----:B--2---:R-:W-:-:S05]  /*6ef0*/  @P0 IMAD.WIDE R2, R9, R2, c[0x0][0x360] ;  /* 0x0000d80009020625 */ /* 0x004fca00078e0202 */
[----:B------:R1:W2:Y:S01]  /*6f00*/  @P0 LDG.E R0, [R2.64] ;  /* 0x0000001002000981 */ /* 0x0002a2000c1e1900 */
[----:B------:R-:W3:Y:S03]  /*6f10*/  S2UR UR5, SR_CTAID.X ;  /* 0x00000000000579c3 */ /* 0x000ee60000002500 */
[----:B------:R-:W4:Y:S04]  /*6f20*/  S2R R5, SR_TID.X ;  /* 0x0000000000057919 */ /* 0x000f280000002100 */
[----:B-1----:R-:W1:Y:S01]  /*6f30*/  S2R R3, SR_CTAID.Y ;  /* 0x0000000000037919 */ /* 0x002e620000002600 */
[----:B------:R-:W-:Y:S01]  /*6f40*/  IMAD.MOV.U32 R2, RZ, RZ, c[0x0][0x338] ;  /* 0x0000ce00ff027624 */ /* 0x000fe200078e00ff */
[----:B---3--:R-:W-:Y:S01]  /*6f50*/  USHF.L.U32 UR5, UR5, 0xe, URZ ;  /* 0x0000000e05057899 */ /* 0x008fe2000800063f */
[----:B----4-:R-:W-:Y:S01]  /*6f60*/  SHF.R.S32.HI R6, RZ, 0x1f, R5 ;  /* 0x0000001fff067819 */ /* 0x010fe20000011405 */
[----:B------:R-:W-:Y:S02]  /*6f70*/  BAR.SYNC.DEFER_BLOCKING 0x1, 0x100 ;  /* 0x0044000000007b1d */ /* 0x000fe40000010000 */
[----:B------:R-:W-:Y:S01]  /*6f80*/  ISETP.NE.AND P1, PT, R2, 0x1, PT ;  /* 0x000000010200780c */ /* 0x000fe20003f25270 */
[----:B------:R-:W-:-:S12]  /*6f90*/  USHF.R.S32.HI UR4, URZ, 0x1f, UR5 ;  /* 0x0000001f3f047899 */ /* 0x000fd80008011405 */
[----:B-1----:R-:W-:-:S04]  /*6fa0*/  @P1 IMAD.HI.U32 R4, R3, c[0x0][0x33c], RZ ;  /* 0x0000cf0003041a27 */ /* 0x002fc800078e00ff */
[----:B--2---:R-:W-:-:S05]  /*6fb0*/  @P0 IMAD R0, R9, 0x80, R0 ;  /* 0x0000008009000824 */ /* 0x004fca00078e0200 */
[----:B------:R-:W-:-:S04]  /*6fc0*/  @P0 SHF.R.S32.HI R2, RZ, 0x1f, R0 ;  /* 0x0000001fff020819 */ /* 0x000fc80000011400 */
[----:B------:R-:W-:Y:S01]  /*6fd0*/  @P0 LEA.HI R2, R2, R0, RZ, 0x7 ;  /* 0x0000000002020211 */ /* 0x000fe200078f38ff */
[----:B------:R-:W-:Y:S01]  /*6fe0*/  IMAD.MOV.U32 R0, RZ, RZ, R3 ;  /* 0x000000ffff007224 */ /* 0x000fe200078e0003 */
[----:B------:R-:W-:Y:S02]  /*6ff0*/  @P1 SHF.R.U32.HI R0, RZ, c[0x0][0x340], R4 ;  /* 0x0000d000ff001a19 */ /* 0x000fe40000011604 */
[----:B------:R-:W-:Y:S02]  /*7000*/  @P0 SHF.L.U32 R2, R2, 0x7, RZ ;  /* 0x0000000702020819 */ /* 0x000fe400000006ff */
[----:B------:R-:W-:Y:S02]  /*7010*/  SHF.R.S32.HI R4, RZ, 0x1f, R0 ;  /* 0x0000001fff047819 */ /* 0x000fe40000011400 */
[----:B------:R-:W-:-:S04]  /*7020*/  @P0 LOP3.LUT R2, R2, 0xffffc000, RZ, 0xc0, !PT ;  /* 0xffffc00002020812 */ /* 0x000fc800078ec0ff */
[----:B------:R-:W-:Y:S02]  /*7030*/  @P0 SHF.R.S32.HI R3, RZ, 0x1f, R2 ;  /* 0x0000001fff030819 */ /* 0x000fe40000011402 */
[----:B------:R-:W-:-:S06]  /*7040*/  @!P0 CS2R R2, SRZ ;  /* 0x0000000000028805 */ /* 0x000fcc000001ff00 */
[----:B------:R-:W-:Y:S01]  /*7050*/  IADD3 R2, P2, P1, R2, UR5, R5 ;  /* 0x0000000502027c10 */ /* 0x000fe2000f95e005 */
[C---:B------:R-:W-:Y:S02]  /*7060*/  IMAD R5, R4.reuse, c[0x0][0x328], RZ ;  /* 0x0000ca0004057a24 */ /* 0x040fe400078e02ff */
[----:B------:R-:W-:Y:S01]  /*7070*/  IMAD R4, R4, c[0x0][0x300], RZ ;  /* 0x0000c00004047a24 */ /* 0x000fe200078e02ff */
[----:B------:R-:W-:Y:S01]  /*7080*/  IADD3.X R3, R3, UR4, R6, P2, P1 ;  /* 0x0000000403037c10 */ /* 0x000fe200097e2406 */
[C---:B------:R-:W-:Y:S01]  /*7090*/  IMAD R7, R0.reuse, c[0x0][0x32c], R5 ;  /* 0x0000cb0000077a24 */ /* 0x040fe200078e0205 */
[----:B------:R-:W-:Y:S01]  /*70a0*/  SHF.R.S32.HI R6, RZ, 0x1f, R9 ;  /* 0x0000001fff067819 */ /* 0x000fe20000011409 */
[C---:B------:R-:W-:Y:S02]  /*70b0*/  IMAD R8, R0.reuse, c[0x0][0x304], R4 ;  /* 0x0000c10000087a24 */ /* 0x040fe400078e0204 */
[----:B------:R-:W-:-:S04]  /*70c0*/  IMAD.WIDE.U32 R4, R0, c[0x0][0x328], R2 ;  /* 0x0000ca0000047a25 */ /* 0x000fc800078e0002 */
[----:B------:R-:W-:Y:S01]  /*70d0*/  IMAD.WIDE.U32 R2, R0, c[0x0][0x300], R2 ;  /* 0x0000c00000027a25 */ /* 0x000fe200078e0002 */
[----:B------:R-:W-:Y:S02]  /*70e0*/  SEL R0, R6, RZ, !P0 ;  /* 0x000000ff06007207 */ /* 0x000fe40004000000 */
[----:B------:R-:W-:Y:S01]  /*70f0*/  SEL R6, R9, RZ, !P0 ;  /* 0x000000ff09067207 */ /* 0x000fe20004000000 */
[----:B------:R-:W-:Y:S01]  /*7100*/  IMAD.IADD R5, R5, 0x1, R7 ;  /* 0x0000000105057824 */ /* 0x000fe200078e0207 */
[----:B------:R-:W-:Y:S01]  /*7110*/  IADD3 R3, R3, R8, RZ ;  /* 0x0000000803037210 */ /* 0x000fe20007ffe0ff */
[C---:B------:R-:W-:Y:S02]  /*7120*/  IMAD R10, R0.reuse, c[0x0][0x330], RZ ;  /* 0x0000cc00000a7a24 */ /* 0x040fe400078e02ff */
[----:B------:R-:W-:Y:S02]  /*7130*/  IMAD R0, R0, c[0x0][0x308], RZ ;  /* 0x0000c20000007a24 */ /* 0x000fe400078e02ff */
[----:B------:R-:W-:-:S02]  /*7140*/  IMAD R10, R6, c[0x0][0x334], R10 ;  /* 0x0000cd00060a7a24 */ /* 0x000fc400078e020a */
[----:B------:R-:W-:-:S04]  /*7150*/  IMAD.WIDE.U32 R8, R6, c[0x0][0x330], R4 ;  /* 0x0000cc0006087a25 */ /* 0x000fc800078e0004 */
[----:B------:R-:W-:Y:S01]  /*7160*/  IMAD R0, R6, c[0x0][0x30c], R0 ;  /* 0x0000c30006007a24 */ /* 0x000fe200078e0200 */
[----:B------:R-:W-:Y:S01]  /*7170*/  LEA R4, P1, R8, c[0x0][0x310], 0x2 ;  /* 0x0000c40008047a11 */ /* 0x000fe200078210ff */
[----:B------:R-:W-:-:S04]  /*7180*/  IMAD.WIDE.U32 R6, R6, c[0x0][0x308], R2 ;  /* 0x0000c20006067a25 */ /* 0x000fc800078e0002 */
[----:B------:R-:W-:Y:S01]  /*7190*/  IMAD.IADD R3, R9, 0x1, R10 ;  /* 0x0000000109037824 */ /* 0x000fe200078e020a */
[----:B------:R-:W-:Y:S02]  /*71a0*/  IADD3 R0, R7, R0, RZ ;  /* 0x0000000007007210 */ /* 0x000fe40007ffe0ff */
[----:B------:R-:W-:Y:S02]  /*71b0*/  LEA R2, P0, R6, c[0x0][0x2e8], 0x2 ;  /* 0x0000ba0006027a11 */ /* 0x000fe400078010ff */
[----:B------:R-:W-:Y:S02]  /*71c0*/  LEA.HI.X R5, R8, c[0x0][0x314], R3, 0x2, P1 ;  /* 0x0000c50008057a11 */ /* 0x000fe400008f1403 */
[----:B------:R-:W-:-:S03]  /*71d0*/  LEA.HI.X R3, R6, c[0x0][0x2ec], R0, 0x2, P0 ;  /* 0x0000bb0006037a11 */ /* 0x000fc600000f1400 */
        /* <DEDUP_REMOVED lines=129> */
.L_x_1299:
        /* <DEDUP_REMOVED lines=9> */
.L_x_2323:


//--------------------- .text._ZN7cutlass13device_kernelIN5flash19enable_sm80_to_sm89INS1_16FlashAttnBwdSm80INS1_25CollectiveMainloopBwdSm80ILi2ELi2EN4cute5tupleIJNS5_1CILi64EEENS7_ILi128EEES9_EEENS_10bfloat16_tEfNS_4arch4Sm80ELb0ELb0ELb1ELb1ELb1ELb0ELb0ELb0ELi2ELi2ELi2ELi2ELb0EEENS1_24CollectiveEpilogueBwdGQAISA_fSD_Li256ELb1ELb1EEENS1_19SingleTileSchedulerILb1ELb0ELb0ELi128EEEEEEEEEvNT_6ParamsE --------------------------
	.section	.text._ZN7cutlass13device_kernelIN5flash19enable_sm80_to_sm89INS1_16FlashAttnBwdSm80INS1_25CollectiveMainloopBwdSm80ILi2ELi2EN4cute5tupleIJNS5_1CILi64EEENS7_ILi128EEES9_EEENS_10bfloat16_tEfNS_4arch4Sm80ELb0ELb0ELb1ELb1ELb1ELb0ELb0ELb0ELi2ELi2ELi2ELi2ELb0EEENS1_24CollectiveEpilogueBwdGQAISA_fSD_Li256ELb1ELb1EEENS1_19SingleTileSchedulerILb1ELb0ELb0ELi128EEEEEEEEEvNT_6ParamsE,"ax",@progbits
	.sectioninfo	@"SHI_REGISTERS=255"
	.align	128
.text._ZN7cutlass13device_kernelIN5flash19enable_sm80_to_sm89INS1_16FlashAttnBwdSm80INS1_25CollectiveMainloopBwdSm80ILi2ELi2EN4cute5tupleIJNS5_1CILi64EEENS7_ILi128EEES9_EEENS_10bfloat16_tEfNS_4arch4Sm80ELb0ELb0ELb1ELb1ELb1ELb0ELb0ELb0ELi2ELi2ELi2ELi2ELb0EEENS1_24CollectiveEpilogueBwdGQAISA_fSD_Li256ELb1ELb1EEENS1_19SingleTileSchedulerILb1ELb0ELb0ELi128EEEEEEEEEvNT_6ParamsE:
        .type           _ZN7cutlass13device_kernelIN5flash19enable_sm80_to_sm89INS1_16FlashAttnBwdSm80INS1_25CollectiveMainloopBwdSm80ILi2ELi2EN4cute5tupleIJNS5_1CILi64EEENS7_ILi128EEES9_EEENS_10bfloat16_tEfNS_4arch4Sm80ELb0ELb0ELb1ELb1ELb1ELb0ELb0ELb0ELi2ELi2ELi2ELi2ELb0EEENS1_24CollectiveEpilogueBwdGQAISA_fSD_Li256ELb1ELb1EEENS1_19SingleTileSchedulerILb1ELb0ELb0ELi128EEEEEEEEEvNT_6ParamsE,@function
        .size           _ZN7cutlass13device_kernelIN5flash19enable_sm80_to_sm89INS1_16FlashAttnBwdSm80INS1_25CollectiveMainloopBwdSm80ILi2ELi2EN4cute5tupleIJNS5_1CILi64EEENS7_ILi128EEES9_EEENS_10bfloat16_tEfNS_4arch4Sm80ELb0ELb0ELb1ELb1ELb1ELb0ELb0ELb0ELi2ELi2ELi2ELi2ELb0EEENS1_24CollectiveEpilogueBwdGQAISA_fSD_Li256ELb1ELb1EEENS1_19SingleTileSchedulerILb1ELb0ELb0ELi128EEEEEEEEEvNT_6ParamsE,(.L_x_2324 - _ZN7cutlass13device_kernelIN5flash19enable_sm80_to_sm89INS1_16FlashAttnBwdSm80INS1_25CollectiveMainloopBwdSm80ILi2ELi2EN4cute5tupleIJNS5_1CILi64EEENS7_ILi128EEES9_EEENS_10bfloat16_tEfNS_4arch4Sm80ELb0ELb0ELb1ELb1ELb1ELb0ELb0ELb0ELi2ELi2ELi2ELi2ELb0EEENS1_24CollectiveEpilogueBwdGQAISA_fSD_Li256ELb1ELb1EEENS1_19SingleTileSchedulerILb1ELb0ELb0ELi128EEEEEEEEEvNT_6ParamsE)
        .other          _ZN7cutlass13device_kernelIN5flash19enable_sm80_to_sm89INS1_16FlashAttnBwdSm80INS1_25CollectiveMainloopBwdSm80ILi2ELi2EN4cute5tupleIJNS5_1CILi64EEENS7_ILi128EEES9_EEENS_10bfloat16_tEfNS_4arch4Sm80ELb0ELb0ELb1ELb1ELb1ELb0ELb0ELb0ELi2ELi2ELi2ELi2ELb0EEENS1_24CollectiveEpilogueBwdGQAISA_fSD_Li256ELb1ELb1EEENS1_19SingleTileSchedulerILb1ELb0ELb0ELi128EEEEEEEEEvNT_6ParamsE,@"STO_CUDA_ENTRY STV_DEFAULT"
_ZN7cutlass13device_kernelIN5flash19enable_sm80_to_sm89INS1_16FlashAttnBwdSm80INS1_25CollectiveMainloopBwdSm80ILi2ELi2EN4cute5tupleIJNS5_1CILi64EEENS7_ILi128EEES9_EEENS_10bfloat16_tEfNS_4arch4Sm80ELb0ELb0ELb1ELb1ELb1ELb0ELb0ELb0ELi2ELi2ELi2ELi2ELb0EEENS1_24CollectiveEpilogueBwdGQAISA_fSD_Li256ELb1ELb1EEENS1_19SingleTileSchedulerILb1ELb0ELb0ELi128EEEEEEEEEvNT_6ParamsE:
        /* <DEDUP_REMOVED lines=18> */
.L_x_1301:
        /* <DEDUP_REMOVED lines=8> */
.L_x_1303:
[----:B------:R-:W-:Y:S02]  /*01a0*/  MOV R0, c[0x0][0x3ac] ;  /* 0x0000eb0000007a02 */ /* 0x000fe40000000f00 */
.L_x_1302:
[----:B-1----:R-:W-:-:S05]  /*01b0*/  IMAD.SHL.U32 R2, R18, 0x80, RZ ;  /* 0x0000008012027824 */ /* 0x002fca00078e00ff */
[----:B-----5:R-:W-:-:S04]  /*01c0*/  ISETP.GE.AND P0, PT, R2, R0, PT ;  /* 0x000000000200720c */ /* 0x020fc80003f06270 */
[----:B------:R-:W-:-:S05]  /*01d0*/  SEL R0, R5, 0xffffffff, !P0 ;  /* 0xffffffff05007807 */ /* 0x000fca0004000000 */
[----:B------:R1:W-:Y:S01]  /*01e0*/  STL [R1+0x38], R0 ;  /* 0x0000380001007387 */ /* 0x0003e20000100800 */
[----:B------:R-:W-:Y:S05]  /*01f0*/  BRA `(.L_x_1304) ;  /* 0x0000012000007947 */ /* 0x000fea0003800000 */
.L_x_1300:
[----:B---34-:R-:W-:-:S04]  /*0200*/  ISETP.NE.U32.AND P0, PT, RZ, c[0x0][0x3c8], PT ;  /* 0x0000f200ff007a0c */ /* 0x018fc80003f05070 */
[----:B------:R-:W-:-:S13]  /*0210*/  ISETP.NE.AND.EX P0, PT, RZ, c[0x0][0x3cc], PT, P0 ;  /* 0x0000f300ff007a0c */ /* 0x000fda0003f05300 */
[----:B------:R-:W-:Y:S05]  /*0220*/  @!P0 BRA `(.L_x_1305) ;  /* 0x0000002000008947 */ /* 0x000fea0003800000 */
[----:B------:R1:W5:Y:S01]  /*0230*/  LDG.E R0, [R2.64] ;  /* 0x0000001002007981 */ /* 0x000362000c1e1900 */
[----:B------:R-:W-:Y:S05]  /*0240*/  BRA `(.L_x_1306) ;  /* 0x0000009000007947 */ /* 0x000fea0003800000 */
.L_x_1305:
        /* <DEDUP_REMOVED lines=8> */
.L_x_1307:
[----:B------:R-:W-:Y:S02]  /*02d0*/  MOV R0, c[0x0][0x3ac] ;  /* 0x0000eb0000007a02 */ /* 0x000fe40000000f00 */
.L_x_1306:
[----:B-1----:R-:W-:-:S05]  /*02e0*/  IMAD.SHL.U32 R2, R18, 0x80, RZ ;  /* 0x0000008012027824 */ /* 0x002fca00078e00ff */
[----:B-----5:R-:W-:-:S04]  /*02f0*/  ISETP.GE.AND P0, PT, R2, R0, PT ;  /* 0x000000000200720c */ /* 0x020fc80003f06270 */
[----:B------:R-:W-:-:S05]  /*0300*/  SEL R0, R5, 0xffffffff, !P0 ;  /* 0xffffffff05007807 */ /* 0x000fca0004000000 */
[----:B------:R1:W-:Y:S04]  /*0310*/  STL [R1+0x38], R0 ;  /* 0x0000380001007387 */ /* 0x0003e80000100800 */
.L_x_1304:
        /* <DEDUP_REMOVED lines=37> */
.L_x_1308:
[----:B--2---:R-:W-:-:S04]  /*0570*/  ISETP.NE.U32.AND P0, PT, RZ, c[0x0][0x2e0], PT ;  /* 0x0000b800ff007a0c */ /* 0x004fc80003f05070 */
[----:B------:R-:W-:-:S13]  /*0580*/  ISETP.NE.AND.EX P0, PT, RZ, c[0x0][0x2e4], PT, P0 ;  /* 0x0000b900ff007a0c */ /* 0x000fda0003f05300 */
[----:B------:R-:W-:Y:S05]  /*0590*/  @!P0 BRA `(.L_x_1309) ;  /* 0x0000003000008947 */ /* 0x000fea0003800000 */
[----:B------:R-:W-:-:S05]  /*05a0*/  IMAD.WIDE R2, R165, R9, c[0x0][0x2e0] ;  /* 0x0000b800a5027625 */ /* 0x000fca00078e0209 */
[----:B------:R1:W5:Y:S01]  /*05b0*/  LDG.E R17, [R2.64] ;  /* 0x0000001002117981 */ /* 0x000362000c1e1900 */
[----:B------:R-:W-:Y:S05]  /*05c0*/  BRA `(.L_x_1310) ;  /* 0x0000004000007947 */ /* 0x000fea0003800000 */
.L_x_1309:
[----:B------:R-:W-:Y:S05]  /*05d0*/  @!P4 BRA `(.L_x_1310) ;  /* 0x000000300000c947 */ /* 0x000fea0003800000 */
[----:B------:R1:W2:Y:S04]  /*05e0*/  LDG.E R0, [R2.64] ;  /* 0x0000001002007981 */ /* 0x0002a8000c1e1900 */
[----:B-1----:R-:W2:Y:S02]  /*05f0*/  LDG.E R2, [R2.64+0x4] ;  /* 0x0000041002027981 */ /* 0x002ea4000c1e1900 */
[----:B--2---:R-:W-:Y:S02]  /*0600*/  IADD3 R17, -R0, R2, RZ ;  /* 0x0000000200117210 */ /* 0x004fe40007ffe1ff */
.L_x_1310:
        /* <DEDUP_REMOVED lines=409> */
.L_x_1313:
[----:B------:R-:W-:Y:S05]  /*1fa0*/  BSYNC B0 ;  /* 0x0000000000007941 */ /* 0x000fea0003800000 */
.L_x_1312:
        /* <DEDUP_REMOVED lines=140> */
.L_x_1316:
        /* <DEDUP_REMOVED lines=259> */
.L_x_1314:
        /* <DEDUP_REMOVED lines=566> */
.L_x_1315:
        /* <DEDUP_REMOVED lines=298> */
.L_x_1311:
[----:B------:R-:W-:Y:S05]  /*6ea0*/  @P0 EXIT ;  /* 0x000000000000094d */ /* 0x000fea0003800000 */
[----:B------:R-:W2:Y:S01]  /*6eb0*/  LDL.LU R11, [R1+0x38] ;  /* 0x00003800010b7983 */ /* 0x000ea20000300800 */
[----:B------:R-:W-:-:S04]  /*6ec0*/  ISETP.NE.U32.AND P0, PT, RZ, c[0x0][0x360], PT ;  /* 0x0000d800ff007a0c */ /* 0x000fc80003f05070 */
[----:B------:R-:W-:-:S13]  /*6ed0*/  ISETP.NE.AND.EX P0, PT, RZ, c[0x0][0x364], PT, P0 ;  /* 0x0000d900ff007a0c */ /* 0x000fda0003f05300 */
[----:B-1----:R-:W-:Y:S01]  /*6ee0*/  @P0 IMAD.MOV.U32 R2, RZ, RZ, 0x4 ;  /* 0x00000004ff020424 */ /* 0x002fe200078e00ff */
[----:B------:R-:W1:Y:S01]  /*6ef0*/  S2UR UR6, SR_CTAID.X ;  /* 0x00000000000679c3 */ /* 0x000e620000002500 */
[----:B------:R-:W3:Y:S02]  /*6f00*/  S2R R5, SR_CTAID.Y ;  /* 0x0000000000057919 */ /* 0x000ee40000002600 */
[----:B--2---:R-:W-:-:S06]  /*6f10*/  @P0 IMAD.WIDE R2, R11, R2, c[0x0][0x360] ;  /* 0x0000d8000b020625 */ /* 0x004fcc00078e0202 */
[----:B------:R2:W4:Y:S01]  /*6f20*/  @P0 LDG.E R2, [R2.64] ;  /* 0x0000001002020981 */ /* 0x000522000c1e1900 */
[----:B------:R-:W-:Y:S01]  /*6f30*/  IMAD.MOV.U32 R0, RZ, RZ, c[0x0][0x338] ;  /* 0x0000ce00ff007624 */ /* 0x000fe200078e00ff */
[----:B------:R-:W-:Y:S01]  /*6f40*/  ULDC UR5, c[0x0][0x358] ;  /* 0x0000d60000057ab9 */ /* 0x000fe20000000800 */
[----:B---3--:R-:W-:Y:S01]  /*6f50*/  IMAD.MOV.U32 R7, RZ, RZ, R5 ;  /* 0x000000ffff077224 */ /* 0x008fe200078e0005 */
[----:B------:R-:W3:Y:S01]  /*6f60*/  S2R R10, SR_TID.X ;  /* 0x00000000000a7919 */ /* 0x000ee20000002100 */
[----:B-1----:R-:W-:-:S03]  /*6f70*/  UIMAD UR5, UR6, UR5, URZ ;  /* 0x00000005060572a4 */ /* 0x002fc6000f8e023f */
[----:B------:R-:W-:Y:S01]  /*6f80*/  BAR.SYNC.DEFER_BLOCKING 0x1, 0x100 ;  /* 0x0044000000007b1d */ /* 0x000fe20000010000 */
[----:B------:R-:W-:Y:S01]  /*6f90*/  ISETP.NE.AND P1, PT, R0, 0x1, PT ;  /* 0x000000010000780c */ /* 0x000fe20003f25270 */
[C---:B------:R-:W-:Y:S01]  /*6fa0*/  IMAD R0, R11.reuse, c[0x0][0x2f4], RZ ;  /* 0x0000bd000b007a24 */ /* 0x040fe200078e02ff */
[----:B------:R-:W-:Y:S02]  /*6fb0*/  SHF.R.S32.HI R16, RZ, 0x1f, R11 ;  /* 0x0000001fff107819 */ /* 0x000fe4000001140b */
[----:B------:R-:W-:Y:S01]  /*6fc0*/  SEL R12, R11, RZ, !P0 ;  /* 0x000000ff0b0c7207 */ /* 0x000fe20004000000 */
[----:B------:R-:W-:Y:S01]  /*6fd0*/  ULDC UR4, c[0x0][0x2f4] ;  /* 0x0000bd0000047ab9 */ /* 0x000fe20000000800 */
[----:B------:R-:W-:Y:S01]  /*6fe0*/  SHF.R.S32.HI R15, RZ, 0x1f, R0 ;  /* 0x0000001fff0f7819 */ /* 0x000fe20000011400 */
[----:B------:R-:W-:Y:S01]  /*6ff0*/  UIMAD UR5, UR5, UR4, URZ ;  /* 0x00000004050572a4 */ /* 0x000fe2000f8e023f */
[----:B------:R-:W-:Y:S01]  /*7000*/  BSSY B0, `(.L_x_1317) ;  /* 0x000001c000007945 */ /* 0x000fe20003800000 */
[----:B------:R-:W-:-:S02]  /*7010*/  SEL R16, R16, RZ, !P0 ;  /* 0x000000ff10107207 */ /* 0x000fc40004000000 */
[----:B------:R-:W-:Y:S02]  /*7020*/  USHF.R.S32.HI UR4, URZ, 0x1f, UR5 ;  /* 0x0000001f3f047899 */ /* 0x000fe40008011405 */
[----:B--2---:R-:W-:-:S05]  /*7030*/  @P1 IMAD.HI.U32 R3, R5, c[0x0][0x33c], RZ ;  /* 0x0000cf0005031a27 */ /* 0x004fca00078e00ff */
[----:B------:R-:W-:-:S04]  /*7040*/  @P1 SHF.R.U32.HI R7, RZ, c[0x0][0x340], R3 ;  /* 0x0000d000ff071a19 */ /* 0x000fc80000011603 */
[--C-:B------:R-:W-:Y:S01]  /*7050*/  IADD3 R0, P2, P1, R0, UR5, R7.reuse ;  /* 0x0000000500007c10 */ /* 0x100fe2000f95e007 */
[--C-:B------:R-:W-:Y:S01]  /*7060*/  IMAD.MOV R6, RZ, RZ, -R7.reuse ;  /* 0x000000ffff067224 */ /* 0x100fe200078e0a07 */
[----:B------:R-:W-:-:S03]  /*7070*/  SHF.R.S32.HI R13, RZ, 0x1f, R7 ;  /* 0x0000001fff0d7819 */ /* 0x000fc60000011407 */
[----:B------:R-:W-:Y:S01]  /*7080*/  IMAD.SHL.U32 R14, R0, 0x4, RZ ;  /* 0x00000004000e7824 */ /* 0x000fe200078e00ff */
[----:B------:R-:W-:Y:S01]  /*7090*/  IADD3.X R15, R15, UR4, R13, P2, P1 ;  /* 0x000000040f0f7c10 */ /* 0x000fe200097e240d */
[----:B------:R-:W-:Y:S01]  /*70a0*/  IMAD R6, R6, c[0x0][0x338], R5 ;  /* 0x0000ce0006067a24 */ /* 0x000fe200078e0205 */
[----:B---3--:R-:W-:Y:S02]  /*70b0*/  ISETP.NE.AND P2, PT, R10, RZ, PT ;  /* 0x000000ff0a00720c */ /* 0x008fe40003f45270 */
[----:B------:R-:W-:Y:S02]  /*70c0*/  SHF.L.U64.HI R15, R0, 0x2, R15 ;  /* 0x00000002000f7819 */ /* 0x000fe4000001020f */
[----:B------:R-:W-:-:S04]  /*70d0*/  IADD3 R4, P1, R14, c[0x0][0x350], RZ ;  /* 0x0000d4000e047a10 */ /* 0x000fc80007f3e0ff */
[----:B------:R-:W-:Y:S01]  /*70e0*/  IADD3.X R5, R15, c[0x0][0x354], RZ, P1, !PT ;  /* 0x0000d5000f057a10 */ /* 0x000fe20000ffe4ff */
[----:B----4-:R-:W-:-:S05]  /*70f0*/  @P0 IMAD R2, R11, 0x80, R2 ;  /* 0x000000800b020824 */ /* 0x010fca00078e0202 */
[----:B------:R-:W-:-:S04]  /*7100*/  @P0 SHF.R.S32.HI R3, RZ, 0x1f, R2 ;  /* 0x0000001fff030819 */ /* 0x000fc80000011402 */
[----:B------:R-:W-:-:S05]  /*7110*/  @P0 LEA.HI R2, R3, R2, RZ, 0x7 ;  /* 0x0000000203020211 */ /* 0x000fca00078f38ff */
[----:B------:R-:W-:-:S05]  /*7120*/  @P0 IMAD.SHL.U32 R2, R2, 0x80, RZ ;  /* 0x0000008002020824 */ /* 0x000fca00078e00ff */
[----:B------:R-:W-:-:S04]  /*7130*/  @P0 LOP3.LUT R8, R2, 0xffffc000, RZ, 0xc0, !PT ;  /* 0xffffc00002080812 */ /* 0x000fc800078ec0ff */
[----:B------:R-:W-:Y:S02]  /*7140*/  @P0 SHF.R.S32.HI R9, RZ, 0x1f, R8 ;  /* 0x0000001fff090819 */ /* 0x000fe40000011408 */
[----:B------:R-:W-:Y:S01]  /*7150*/  @!P0 CS2R R8, SRZ ;  /* 0x0000000000088805 */ /* 0x000fe2000001ff00 */
[----:B------:R-:W-:Y:S05]  /*7160*/  @P2 BRA `(.L_x_1318) ;  /* 0x0000005000002947 */ /* 0x000fea0003800000 */
.L_x_1319:
[----:B------:R-:W2:Y:S01]  /*7170*/  LDG.E.STRONG.GPU R0, [R4.64] ;  /* 0x0000001004007981 */ /* 0x000ea2000c1ef900 */
[----:B------:R-:W-:Y:S01]  /*7180*/  YIELD ;  /* 0x0000000000007946 */ /* 0x000fe20003800000 */
[----:B--2---:R-:W-:Y:S01]  /*7190*/  ISETP.NE.AND P0, PT, R0, R6, PT ;  /* 0x000000060000720c */ /* 0x004fe20003f05270 */
[----:B------:R-:W-:-:S12]  /*71a0*/  CCTL.IVALL ;  /* 0x00000000ff00798f */ /* 0x000fd80002000000 */
[----:B------:R-:W-:Y:S05]  /*71b0*/  @P0 BRA `(.L_x_1319) ;  /* 0xffffffb000000947 */ /* 0x000fea000383ffff */
.L_x_1318:
[----:B------:R-:W-:Y:S05]  /*71c0*/  BSYNC B0 ;  /* 0x0000000000007941 */ /* 0x000fea0003800000 */
.L_x_1317:
[----:B-----5:R-:W-:Y:S01]  /*71d0*/  MOV R17, 0xffffffff ;  /* 0xffffffff00117802 */ /* 0x020fe20000000f00 */
[----:B------:R-:W-:Y:S05]  /*71e0*/  BRA.CONV ~URZ, `(.L_x_1320) ;  /* 0x000000237f007947 */ /* 0x000fea000b800000 */
[----:B------:R-:W-:Y:S02]  /*71f0*/  MOV R2, 0x7210 ;  /* 0x0000721000027802 */ /* 0x000fe40000000f00 */
[----:B------:R-:W-:Y:S05]  /*7200*/  CALL.REL.NOINC `($__internal_7_$__cuda_sm70_warpsync) ;  /* 0x00000c9000007944 */ /* 0x000fea0003c00000 */
.L_x_1320:
[----:B------:R-:W-:Y:S01]  /*7210*/  USHF.L.U32 UR5, UR6, 0xe, URZ ;  /* 0x0000000e06057899 */ /* 0x000fe2000800063f */
[----:B------:R-:W-:Y:S01]  /*7220*/  SHF.R.S32.HI R2, RZ, 0x1f, R10 ;  /* 0x0000001fff027819 */ /* 0x000fe2000001140a */
[----:B------:R-:W-:Y:S01]  /*7230*/  IMAD R0, R13, c[0x0][0x328], RZ ;  /* 0x0000ca000d007a24 */ /* 0x000fe200078e02ff */
[----:B------:R-:W-:-:S06]  /*7240*/  NOP ;  /* 0x0000000000007918 */ /* 0x000fcc0000000000 */
[----:B------:R-:W-:Y:S01]  /*7250*/  USHF.R.S32.HI UR4, URZ, 0x1f, UR5 ;  /* 0x0000001f3f047899 */ /* 0x000fe20008011405 */
[----:B------:R-:W-:Y:S01]  /*7260*/  IADD3 R10, P1, P0, R8, UR5, R10 ;  /* 0x00000005080a7c10 */ /* 0x000fe2000f83e00a */
[----:B------:R-:W-:Y:S02]  /*7270*/  IMAD R0, R7, c[0x0][0x32c], R0 ;  /* 0x0000cb0007007a24 */ /* 0x000fe400078e0200 */
[----:B------:R-:W-:Y:S02]  /*7280*/  IMAD R8, R16, c[0x0][0x330], RZ ;  /* 0x0000cc0010087a24 */ /* 0x000fe400078e02ff */
[----:B------:R-:W-:-:S05]  /*7290*/  IADD3.X R11, R9, UR4, R2, P1, P0 ;  /* 0x00000004090b7c10 */ /* 0x000fca0008fe0402 */
        /* <DEDUP_REMOVED lines=73> */
[----:B------:R-:W-:Y:S05]  /*7730*/  CALL.REL.NOINC `($__internal_7_$__cuda_sm70_warpsync) ;  /* 0x0000076000007944 */ /* 0x000fea0003c00000 */
.L_x_1321:
        /* <DEDUP_REMOVED lines=12> */
.L_x_1323:
[----:B------:R-:W-:Y:S05]  /*7800*/  BSYNC B0 ;  /* 0x0000000000007941 */ /* 0x000fea0003800000 */
.L_x_1322:
[----:B--2---:R-:W-:Y:S01]  /*7810*/  IADD3 R4, P0, R14, c[0x0][0x348], RZ ;  /* 0x0000d2000e047a10 */ /* 0x004fe20007f1e0ff */
[----:B------:R-:W-:Y:S03]  /*7820*/  BSSY B0, `(.L_x_1324) ;  /* 0x0000008000007945 */ /* 0x000fe60003800000 */
[----:B------:R-:W-:Y:S01]  /*7830*/  IADD3.X R5, R15, c[0x0][0x34c], RZ, P0, !PT ;  /* 0x0000d3000f057a10 */ /* 0x000fe200007fe4ff */
[----:B------:R-:W-:Y:S05]  /*7840*/  @P2 BRA `(.L_x_1325) ;  /* 0x0000005000002947 */ /* 0x000fea0003800000 */
.L_x_1326:
[----:B------:R-:W2:Y:S01]  /*7850*/  LDG.E.STRONG.GPU R0, [R4.64] ;  /* 0x0000001004007981 */ /* 0x000ea2000c1ef900 */
[----:B------:R-:W-:Y:S01]  /*7860*/  YIELD ;  /* 0x0000000000007946 */ /* 0x000fe20003800000 */
[----:B--2---:R-:W-:Y:S01]  /*7870*/  ISETP.NE.AND P0, PT, R0, R6, PT ;  /* 0x000000060000720c */ /* 0x004fe20003f05270 */
[----:B------:R-:W-:-:S12]  /*7880*/  CCTL.IVALL ;  /* 0x00000000ff00798f */ /* 0x000fd80002000000 */
[----:B------:R-:W-:Y:S05]  /*7890*/  @P0 BRA `(.L_x_1326) ;  /* 0xffffffb000000947 */ /* 0x000fea000383ffff */
.L_x_1325:
[----:B------:R-:W-:Y:S05]  /*78a0*/  BSYNC B0 ;  /* 0x0000000000007941 */ /* 0x000fea0003800000 */
.L_x_1324:
[----:B------:R-:W-:Y:S05]  /*78b0*/  BRA.CONV ~URZ, `(.L_x_1327) ;  /* 0x000000237f007947 */ /* 0x000fea000b800000 */
[----:B-1----:R-:W-:Y:S02]  /*78c0*/  MOV R2, 0x78e0 ;  /* 0x000078e000027802 */ /* 0x002fe40000000f00 */
[----:B------:R-:W-:Y:S05]  /*78d0*/  CALL.REL.NOINC `($__internal_7_$__cuda_sm70_warpsync) ;  /* 0x000005c000007944 */ /* 0x000fea0003c00000 */
.L_x_1327:
        /* <DEDUP_REMOVED lines=80> */
.L_x_1328:
        /* <DEDUP_REMOVED lines=12> */
        .weak           $__internal_7_$__cuda_sm70_warpsync
        .type           $__internal_7_$__cuda_sm70_warpsync,@function
        .size           $__internal_7_$__cuda_sm70_warpsync,(.L_x_2324 - $__internal_7_$__cuda_sm70_warpsync)
$__internal_7_$__cuda_sm70_warpsync:
[----:B------:R-:W-:Y:S01]  /*7ea0*/  MOV R3, 0x0 ;  /* 0x0000000000037802 */ /* 0x000fe20000000f00 */
[----:B------:R-:W-:Y:S04]  /*7eb0*/  WARPSYNC R17 ;  /* 0x0000001100007348 */ /* 0x000fe80003800000 */
[----:B------:R-:W-:Y:S05]  /*7ec0*/  RET.REL.NODEC R2 `(_ZN7cutlass13device_kernelIN5flash19enable_sm80_to_sm89INS1_16FlashAttnBwdSm80INS1_25CollectiveMainloopBwdSm80ILi2ELi2EN4cute5tupleIJNS5_1CILi64EEENS7_ILi128EEES9_EEENS_10bfloat16_tEfNS_4arch4Sm80ELb0ELb0ELb1ELb1ELb1ELb0ELb0ELb0ELi2ELi2ELi2ELi2ELb0EEENS1_24CollectiveEpilogueBwdGQAISA_fSD_Li256ELb1ELb1EEENS1_19SingleTileSchedulerILb1ELb0ELb0ELi128EEEEEEEEEvNT_6ParamsE) ;  /* 0xffff813002007950 */ /* 0x000fea0003c3ffff */
.L_x_1329:
        /* <DEDUP_REMOVED lines=11> */
.L_x_2324:


//--------------------- .text._ZN7cutlass13device_kernelIN5flash19enable_sm80_to_sm89INS1_16FlashAttnBwdSm80INS1_25CollectiveMainloopBwdSm80ILi2ELi2EN4cute5tupleIJNS5_1CILi64EEENS7_ILi128EEES9_EEENS_10bfloat16_tEfNS_4arch4Sm80ELb0ELb1ELb1ELb0ELb0ELb0ELb0ELb0ELi2ELi2ELi2ELi2ELb0EEENS1_21CollectiveEpilogueBwdISA_SB_SD_Li256ELb0ELb0ELi4EEENS1_19SingleTileSchedulerILb0ELb0ELb0ELi128EEEEEEEEEvNT_6ParamsE --------------------------
	.section	.text._ZN7cutlass13device_kernelIN5flash19enable_sm80_to_sm89INS1_16FlashAttnBwdSm80INS1_25CollectiveMainloopBwdSm80ILi2ELi2EN4cute5tupleIJNS5_1CILi64EEENS7_ILi128EEES9_EEENS_10bfloat16_tEfNS_4arch4Sm80ELb0ELb1ELb1ELb0ELb0ELb0ELb0ELb0ELi2ELi2ELi2ELi2ELb0EEENS1_21CollectiveEpilogueBwdISA_SB_SD_Li256ELb0ELb0ELi4EEENS1_19SingleTileSchedulerILb0ELb0ELb0ELi128EEEEEEEEEvNT_6ParamsE,"ax",@progbits
	.sectioninfo	@"SHI_REGISTERS=255"
	.align	128
.text._ZN7cutlass13device_kernelIN5flash19enable_sm80_to_sm89INS1_16FlashAttnBwdSm80INS1_25CollectiveMainloopBwdSm80ILi2ELi2EN4cute5tupleIJNS5_1CILi64EEENS7_ILi128EEES9_EEENS_10bfloat16_tEfNS_4arch4Sm80ELb0ELb1ELb1ELb0ELb0ELb0ELb0ELb0ELi2ELi2ELi2ELi2ELb0EEENS1_21CollectiveEpilogueBwdISA_SB_SD_Li256ELb0ELb0ELi4EEENS1_19SingleTileSchedulerILb0ELb0ELb0ELi128EEEEEEEEEvNT_6ParamsE:
        .type           _ZN7cutlass13device_kernelIN5flash19enable_sm80_to_sm89INS1_16FlashAttnBwdSm80INS1_25CollectiveMainloopBwdSm80ILi2ELi2EN4cute5tupleIJNS5_1CILi64EEENS7_ILi128EEES9_EEENS_10bfloat16_tEfNS_4arch4Sm80ELb0ELb1ELb1ELb0ELb0ELb0ELb0ELb0ELi2ELi2ELi2ELi2ELb0EEENS1_21CollectiveEpilogueBwdISA_SB_SD_Li256ELb0ELb0ELi4EEENS1_19SingleTileSchedulerILb0ELb0ELb0ELi128EEEEEEEEEvNT_6ParamsE,@function
        .size           _ZN7cutlass13device_kernelIN5flash19enable_sm80_to_sm89INS1_16FlashAttnBwdSm80INS1_25CollectiveMainloopBwdSm80ILi2ELi2EN4cute5tupleIJNS5_1CILi64EEENS7_ILi128EEES9_EEENS_10bfloat16_tEfNS_4arch4Sm80ELb0ELb1ELb1ELb0ELb0ELb0ELb0ELb0ELi2ELi2ELi2ELi2ELb0EEENS1_21CollectiveEpilogueBwdISA_SB_SD_Li256ELb0ELb0ELi4EEENS1_19SingleTileSchedulerILb0ELb0ELb0ELi128EEEEEEEEEvNT_6ParamsE,(.L_x_2326 - _ZN7cutlass13device_kernelIN5flash19enable_sm80_to_sm89INS1_16FlashAttnBwdSm80INS1_25CollectiveMainloopBwdSm80ILi2ELi2EN4cute5tupleIJNS5_1CILi64EEENS7_ILi128EEES9_EEENS_10bfloat16_tEfNS_4arch4Sm80ELb0ELb1ELb1ELb0ELb0ELb0ELb0ELb0ELi2ELi2ELi2ELi2ELb0EEENS1_21CollectiveEpilogueBwdISA_SB_SD_Li256ELb0ELb0ELi4EEENS1_19SingleTileSchedulerILb0ELb0ELb0ELi128EEEEEEEEEvNT_6ParamsE)
        .other          _ZN7cutlass13device_kernelIN5flash19enable_sm80_to_sm89INS1_16FlashAttnBwdSm80INS1_25CollectiveMainloopBwdSm80ILi2ELi2EN4cute5tupleIJNS5_1CILi64EEENS7_ILi128EEES9_EEENS_10bfloat16_tEfNS_4arch4Sm80ELb0ELb1ELb1ELb0ELb0ELb0ELb0ELb0ELi2ELi2ELi2ELi2ELb0EEENS1_21CollectiveEpilogueBwdISA_SB_SD_Li256ELb0ELb0ELi4EEENS1_19SingleTileSchedulerILb0ELb0ELb0ELi128EEEEEEEEEvNT_6ParamsE,@"STO_CUDA_ENTRY STV_DEFAULT"
_ZN7cutlass13device_kernelIN5flash19enable_sm80_to_sm89INS1_16FlashAttnBwdSm80INS1_25CollectiveMainloopBwdSm80ILi2ELi2EN4cute5tupleIJNS5_1CILi64EEENS7_ILi128EEES9_EEENS_10bfloat16_tEfNS_4arch4Sm80ELb0ELb1ELb1ELb0ELb0ELb0ELb0ELb0ELi2ELi2ELi2ELi2ELb0EEENS1_21CollectiveEpilogueBwdISA_SB_SD_Li256ELb0ELb0ELi4EEENS1_19SingleTileSchedulerILb0ELb0ELb0ELi128EEEEEEEEEvNT_6ParamsE:
        /* <DEDUP_REMOVED lines=8> */
[----:B------:R-:W-:-:S04]  /*0080*/  UIADD3 UR6, UR6, 0x3f, URZ ;  /* 0x0000003f06067890 */ /* 0x000fc8000fffe03f */
[----:B------:R-:W-:Y:S01]  /*0090*/  USHF.R.S32.HI UR5, URZ, 0x1f, UR6 ;  /* 0x0000001f3f057899 */ /* 0x000fe20008011406 */
[----:B------:R-:W3:Y:S03]  /*00a0*/  S2UR UR4, SR_CTAID.Y ;  /* 0x00000000000479c3 */ /* 0x000ee60000002600 */
[----:B------:R-:W-:-:S04]  /*00b0*/  ULEA.HI UR5, UR5, UR6, URZ, 0x6 ;  /* 0x0000000605057291 */ /* 0x000fc8000f8f303f */
[----:B------:R-:W-:Y:S01]  /*00c0*/  USHF.R.S32.HI UR12, URZ, 0x6, UR5 ;  /* 0x000000063f0c7899 */ /* 0x000fe20008011405 */
[----:B-1----:R1:W-:Y:S01]  /*00d0*/  STL [R1+0x58], R6 ;  /* 0x0000580601007387 */ /* 0x0023e20000100800 */
[----:B--2---:R-:W-:Y:S02]  /*00e0*/  ISETP.LE.AND P0, PT, RZ, UR8, PT ;  /* 0x00000008ff007c0c */ /* 0x004fe4000bf03270 */
[----:B---3--:R-:W-:-:S11]  /*00f0*/  MOV R209, UR4 ;  /* 0x0000000400d17c02 */ /* 0x008fd60008000f00 */
[----:B------:R-:W-:Y:S05]  /*0100*/  @!P0 BRA `(.L_x_1330) ;  /* 0x000000c000008947 */ /* 0x000fea0003800000 */
[----:B------:R-:W-:Y:S02]  /*0110*/  ULDC UR4, c[0x0][0x168] ;  /* 0x00005a0000047ab9 */ /* 0x000fe40000000800 */
[----:B------:R-:W-:-:S04]  /*0120*/  ULEA UR4, UR8, UR4, 0x7 ;  /* 0x0000000408047291 */ /* 0x000fc8000f8e383f */
[----:B------:R-:W-:-:S03]  /*0130*/  UIADD3 UR5, UR4, 0xbf, URZ ;  /* 0x000000bf04057890 */ /* 0x000fc6000fffe03f */
[----:B------:R-:W-:Y:S02]  /*0140*/  ULDC UR4, c[0x0][0x198] ;  /* 0x0000660000047ab9 */ /* 0x000fe40000000800 */
        /* <DEDUP_REMOVED lines=8> */
.L_x_1330:
[----:B------:R-:W-:Y:S01]  /*01d0*/  USHF.L.U32 UR11, UR8, 0x7, URZ ;  /* 0x00000007080b7899 */ /* 0x000fe2000800063f */
[----:B------:R-:W-:Y:S01]  /*01e0*/  PLOP3.LUT P1, PT, PT, PT, PT, 0x80, 0x0 ;  /* 0x000000000000781c */ /* 0x000fe20003f2f070 */
[----:B------:R-:W-:Y:S01]  /*01f0*/  ULDC UR5, c[0x0][0x168] ;  /* 0x00005a0000057ab9 */ /* 0x000fe20000000800 */
[----:B------:R-:W-:Y:S01]  /*0200*/  CS2R R150, SRZ ;  /* 0x0000000000967805 */ /* 0x000fe2000001ff00 */
[----:B------:R-:W-:Y:S01]  /*0210*/  UIADD3 UR5, UR11, UR5, URZ ;  /* 0x000000050b057290 */ /* 0x000fe2000fffe03f */
[----:B------:R-:W-:Y:S01]  /*0220*/  CS2R R148, SRZ ;  /* 0x0000000000947805 */ /* 0x000fe2000001ff00 */
[----:B------:R-:W-:Y:S01]  /*0230*/  ULDC UR4, c[0x0][0x198] ;  /* 0x0000660000047ab9 */ /* 0x000fe20000000800 */
[----:B------:R-:W-:Y:S01]  /*0240*/  IMAD.MOV.U32 R9, RZ, RZ, RZ ;  /* 0x000000ffff097224 */ /* 0x000fe200078e00ff */
[----:B------:R-:W-:Y:S01]  /*0250*/  UIADD3 UR4, UR5, -UR4, URZ ;  /* 0x8000000405047290 */ /* 0x000fe2000fffe03f */
[----:B------:R-:W-:Y:S01]  /*0260*/  MOV R154, RZ ;  /* 0x000000ff009a7202 */ /* 0x000fe20000000f00 */
[----:B------:R-:W-:Y:S01]  /*0270*/  ULDC.64 UR16, c[0x0][0x118] ;  /* 0x0000460000107ab9 */ /* 0x000fe20000000a00 */
[----:B------:R-:W-:Y:S01]  /*0280*/  IMAD.MOV.U32 R11, RZ, RZ, RZ ;  /* 0x000000ffff0b7224 */ /* 0x000fe200078e00ff */
[----:B------:R-:W-:Y:S01]  /*0290*/  CS2R R12, SRZ ;  /* 0x00000000000c7805 */ /* 0x000fe2000001ff00 */
[----:B------:R-:W-:Y:S01]  /*02a0*/  IMAD.MOV.U32 R152, RZ, RZ, RZ ;  /* 0x000000ffff987224 */ /* 0x000fe200078e00ff */
[----:B------:R-:W-:Y:S01]  /*02b0*/  MOV R158, RZ ;  /* 0x000000ff009e7202 */ /* 0x000fe20000000f00 */
[----:B------:R-:W-:Y:S01]  /*02c0*/  IMAD.U32 R0, RZ, RZ, UR4 ;  /* 0x00000004ff007e24 */ /* 0x000fe2000f8e00ff */
[----:B------:R-:W-:Y:S01]  /*02d0*/  CS2R R14, SRZ ;  /* 0x00000000000e7805 */ /* 0x000fe2000001ff00 */
[----:B------:R-:W-:Y:S01]  /*02e0*/  IMAD.MOV.U32 R156, RZ, RZ, RZ ;  /* 0x000000ffff9c7224 */ /* 0x000fe200078e00ff */
[----:B------:R-:W-:Y:S01]  /*02f0*/  MOV R160, RZ ;  /* 0x000000ff00a07202 */ /* 0x000fe20000000f00 */
[----:B------:R-:W-:Y:S01]  /*0300*/  IMAD.MOV.U32 R162, RZ, RZ, RZ ;  /* 0x000000ffffa27224 */ /* 0x000fe200078e00ff */
[----:B------:R-:W-:Y:S01]  /*0310*/  IADD3 R0, R0, -c[0x0][0x2a4], RZ ;  /* 0x8000a90000007a10 */ /* 0x000fe20007ffe0ff */
[----:B------:R-:W-:Y:S01]  /*0320*/  CS2R R16, SRZ ;  /* 0x0000000000107805 */ /* 0x000fe2000001ff00 */
[----:B------:R-:W-:Y:S01]  /*0330*/  IMAD.MOV.U32 R146, RZ, RZ, RZ ;  /* 0x000000ffff927224 */ /* 0x000fe200078e00ff */
[----:B------:R-:W-:Y:S01]  /*0340*/  MOV R144, RZ ;  /* 0x000000ff00907202 */ /* 0x000fe20000000f00 */
[----:B------:R-:W-:Y:S01]  /*0350*/  CS2R R18, SRZ ;  /* 0x0000000000127805 */ /* 0x000fe2000001ff00 */
[----:B------:R-:W-:Y:S01]  /*0360*/  SHF.R.S32.HI R2, RZ, 0x1f, R0 ;  /* 0x0000001fff027819 */ /* 0x000fe20000011400 */
[----:B------:R-:W-:Y:S01]  /*0370*/  IMAD.MOV.U32 R142, RZ, RZ, RZ ;  /* 0x000000ffff8e7224 */ /* 0x000fe200078e00ff */
[----:B------:R-:W-:Y:S01]  /*0380*/  MOV R140, RZ ;  /* 0x000000ff008c7202 */ /* 0x000fe20000000f00 */
[----:B------:R-:W-:Y:S01]  /*0390*/  CS2R R20, SRZ ;  /* 0x0000000000147805 */ /* 0x000fe2000001ff00 */
[----:B------:R-:W-:Y:S01]  /*03a0*/  LEA.HI R0, R2, R0, RZ, 0x6 ;  /* 0x0000000002007211 */ /* 0x000fe200078f30ff */
[----:B------:R-:W-:Y:S01]  /*03b0*/  IMAD.MOV.U32 R138, RZ, RZ, RZ ;  /* 0x000000ffff8a7224 */ /* 0x000fe200078e00ff */
[----:B------:R-:W-:Y:S01]  /*03c0*/  MOV R136, RZ ;  /* 0x000000ff00887202 */ /* 0x000fe20000000f00 */
[----:B------:R-:W-:Y:S01]  /*03d0*/  CS2R R22, SRZ ;  /* 0x0000000000167805 */ /* 0x000fe2000001ff00 */
[----:B------:R-:W2:Y:S01]  /*03e0*/  R2UR UR10, R0 ;  /* 0x00000000000a73c2 */ /* 0x000ea200000e0000 */
[----:B------:R-:W-:Y:S01]  /*03f0*/  IMAD.MOV.U32 R134, RZ, RZ, RZ ;  /* 0x000000ffff867224 */ /* 0x000fe200078e00ff */
[----:B------:R-:W-:Y:S01]  /*0400*/  MOV R132, RZ ;  /* 0x000000ff00847202 */ /* 0x000fe20000000f00 */
[----:B------:R-:W-:Y:S01]  /*0410*/  CS2R R24, SRZ ;  /* 0x0000000000187805 */ /* 0x000fe2000001ff00 */
        /* <DEDUP_REMOVED lines=18> */
[----:B------:R-:W-:Y:S01]  /*0540*/  CS2R R104, SRZ ;  /* 0x0000000000687805 */ /* 0x000fe2000001ff00 */
[----:B------:R-:W-:Y:S01]  /*0550*/  CS2R R102, SRZ ;  /* 0x0000000000667805 */ /* 0x000fe2000001ff00 */
[----:B--2---:R-:W-:Y:S01]  /*0560*/  USHF.R.S32.HI UR10, URZ, 0x6, UR10 ;  /* 0x000000063f0a7899 */ /* 0x004fe2000801140a */
        /* <DEDUP_REMOVED lines=39> */
[--C-:B------:R-:W-:Y:S01]  /*07e0*/  SHF.R.S32.HI R23, RZ, 0x1f, R209.reuse ;  /* 0x0000001fff177819 */ /* 0x100fe200000114d1 */
[--C-:B------:R-:W-:Y:S01]  /*07f0*/  IMAD.MOV.U32 R164, RZ, RZ, R6.reuse ;  /* 0x000000ffffa47224 */ /* 0x100fe200078e0006 */
[----:B------:R-:W-:Y:S01]  /*0800*/  USHF.L.U32 UR13, UR10, 0x6, URZ ;  /* 0x000000060a0d7899 */ /* 0x000fe2000800063f */
[----:B------:R-:W-:Y:S01]  /*0810*/  IMAD.MOV.U32 R164, RZ, RZ, R6 ;  /* 0x000000ffffa47224 */ /* 0x000fe200078e0006 */
[----:B------:R-:W-:Y:S01]  /*0820*/  ISETP.NE.AND P0, PT, R0, 0x1, PT ;  /* 0x000000010000780c */ /* 0x000fe20003f05270 */
[----:B------:R-:W-:Y:S01]  /*0830*/  IMAD.MOV.U32 R4, RZ, RZ, R209 ;  /* 0x000000ffff047224 */ /* 0x000fe200078e00d1 */
[----:B------:R-:W-:Y:S01]  /*0840*/  ULDC.64 UR6, c[0x0][0x278] ;  /* 0x00009e0000067ab9 */ /* 0x000fe20000000a00 */
[----:B------:R-:W-:Y:S01]  /*0850*/  IMAD.SHL.U32 R28, R164, 0x4, RZ ;  /* 0x00000004a41c7824 */ /* 0x000fe200078e00ff */
[----:B------:R-:W-:Y:S01]  /*0860*/  SHF.R.S32.HI R32, RZ, 0x1f, R164 ;  /* 0x0000001fff207819 */ /* 0x000fe200000114a4 */
[----:B------:R-:W-:Y:S01]  /*0870*/  IMAD.MOV.U32 R165, RZ, RZ, R7 ;  /* 0x000000ffffa57224 */ /* 0x000fe200078e0007 */
[----:B------:R-:W-:Y:S01]  /*0880*/  UIMAD.WIDE.U32 UR14, UR9, UR6, URZ ;  /* 0x00000006090e72a5 */ /* 0x000fe2000f8e003f */
[----:B------:R-:W-:Y:S01]  /*0890*/  IMAD.U32 R7, RZ, RZ, UR13 ;  /* 0x0000000dff077e24 */ /* 0x000fe2000f8e00ff */
[----:B------:R-:W-:Y:S01]  /*08a0*/  LEA.HI R31, R32, R164, RZ, 0x3 ;  /* 0x000000a4201f7211 */ /* 0x000fe200078f18ff */
[----:B------:R-:W-:Y:S01]  /*08b0*/  USHF.R.S32.HI UR18, URZ, 0x1f, UR9 ;  /* 0x0000001f3f127899 */ /* 0x000fe20008011409 */
[----:B------:R-:W-:Y:S01]  /*08c0*/  SHF.R.S32.HI R29, RZ, 0x1f, R28 ;  /* 0x0000001fff1d7819 */ /* 0x000fe2000001141c */
[----:B------:R-:W-:Y:S01]  /*08d0*/  ULDC.64 UR4, c[0x0][0x1e8] ;  /* 0x00007a0000047ab9 */ /* 0x000fe20000000a00 */
[----:B------:R-:W-:Y:S01]  /*08e0*/  LOP3.LUT R5, R31, 0xfffffff8, RZ, 0xc0, !PT ;  /* 0xfffffff81f057812 */ /* 0x000fe200078ec0ff */
[----:B------:R-:W-:Y:S01]  /*08f0*/  @P0 IMAD.HI.U32 R0, R209, c[0x0][0x24c], RZ ;  /* 0x00009300d1000a27 */ /* 0x000fe200078e00ff */
[----:B------:R-:W-:Y:S01]  /*0900*/  SHF.R.S32.HI R34, RZ, 0x3, R31 ;  /* 0x00000003ff227819 */ /* 0x000fe2000001141f */
[----:B------:R-:W-:Y:S01]  /*0910*/  UIMAD UR4, UR18, UR4, URZ ;  /* 0x00000004120472a4 */ /* 0x000fe2000f8e023f */
[----:B------:R-:W-:Y:S01]  /*0920*/  STL.64 [R1+0x40], R28 ;  /* 0x0000401c01007387 */ /* 0x000fe20000100a00 */
[----:B------:R-:W-:Y:S01]  /*0930*/  IMAD.IADD R26, R164, 0x1, -R5 ;  /* 0x00000001a41a7824 */ /* 0x000fe200078e0a05 */
[----:B------:R-:W-:Y:S01]  /*0940*/  @P0 SHF.R.U32.HI R4, RZ, c[0x0][0x250], R0 ;  /* 0x00009400ff040a19 */ /* 0x000fe20000011600 */
[----:B------:R-:W-:Y:S01]  /*0950*/  IMAD R0, R23, c[0x0][0x270], RZ ;  /* 0x00009c0017007a24 */ /* 0x000fe200078e02ff */
[----:B------:R-:W-:Y:S01]  /*0960*/  SHF.R.S32.HI R35, RZ, 0x1f, R34 ;  /* 0x0000001fff237819 */ /* 0x000fe20000011422 */
[----:B------:R-:W-:Y:S01]  /*0970*/  IMAD.SHL.U32 R16, R26, 0x8, RZ ;  /* 0x000000081a107824 */ /* 0x000fe200078e00ff */
[----:B-1----:R-:W-:Y:S01]  /*0980*/  SHF.R.S32.HI R6, RZ, 0x1f, R4 ;  /* 0x0000001fff067819 */ /* 0x002fe20000011404 */
[C---:B------:R-:W-:Y:S01]  /*0990*/  IMAD R0, R209.reuse, c[0x0][0x274], R0 ;  /* 0x00009d00d1007a24 */ /* 0x040fe200078e0200 */
[----:B------:R-:W-:Y:S01]  /*09a0*/  UIMAD UR19, UR18, UR6, URZ ;  /* 0x00000006121372a4 */ /* 0x000fe2000f8e023f */
[----:B------:R-:W-:Y:S01]  /*09b0*/  IMAD.WIDE.U32 R2, R209, c[0x0][0x270], R28 ;  /* 0x00009c00d1027a25 */ /* 0x000fe200078e001c */
[----:B------:R-:W-:Y:S01]  /*09c0*/  SHF.R.S32.HI R17, RZ, 0x1f, R16 ;  /* 0x0000001fff117819 */ /* 0x000fe20000011410 */
[----:B------:R-:W-:Y:S01]  /*09d0*/  UIMAD UR6, UR9, UR5, UR4 ;  /* 0x00000005090672a4 */ /* 0x000fe2000f8e0204 */
[----:B------:R-:W-:Y:S01]  /*09e0*/  ISETP.GE.AND P6, PT, R16, c[0x0][0x1cc], PT ;  /* 0x0000730010007a0c */ /* 0x000fe20003fc6270 */
[----:B------:R-:W-:Y:S01]  /*09f0*/  IMAD.IADD R11, R3, 0x1, R0 ;  /* 0x00000001030b7824 */ /* 0x000fe200078e0200 */
[----:B------:R-:W-:Y:S01]  /*0a00*/  IADD3 R21, P1, P0, R7, UR14, R2 ;  /* 0x0000000e07157c10 */ /* 0x000fe2000f83e002 */
[----:B------:R-:W-:Y:S01]  /*0a10*/  IMAD R0, R6, c[0x0][0x1e0], RZ ;  /* 0x0000780006007a24 */ /* 0x000fe200078e02ff */
[----:B------:R-:W-:Y:S01]  /*0a20*/  ULDC.64 UR4, c[0x0][0x1b8] ;  /* 0x00006e0000047ab9 */ /* 0x000fe20000000a00 */
[----:B------:R-:W-:Y:S01]  /*0a30*/  IMAD R5, R35, c[0x0][0x178], RZ ;  /* 0x00005e0023057a24 */ /* 0x000fe200078e02ff */
[----:B------:R-:W-:Y:S01]  /*0a40*/  UIMAD UR4, UR18, UR4, URZ ;  /* 0x00000004120472a4 */ /* 0x000fe2000f8e023f */
[C---:B------:R-:W-:Y:S01]  /*0a50*/  IMAD R0, R4.reuse, c[0x0][0x1e4], R0 ;  /* 0x0000790004007a24 */ /* 0x040fe200078e0200 */
[----:B------:R-:W-:Y:S01]  /*0a60*/  UIMAD UR7, UR9, UR7, UR19 ;  /* 0x00000007090772a4 */ /* 0x000fe2000f8e0213 */
[----:B------:R-:W-:Y:S01]  /*0a70*/  IMAD.WIDE.U32 R2, R4, c[0x0][0x1e0], R16 ;  /* 0x0000780004027a25 */ /* 0x000fe200078e0010 */
[----:B------:R-:W-:Y:S01]  /*0a80*/  UIMAD UR21, UR9, UR5, UR4 ;  /* 0x00000005091572a4 */ /* 0x000fe2000f8e0204 */
[----:B------:R-:W-:Y:S01]  /*0a90*/  IADD3 R33, R16, 0x40, RZ ;  /* 0x0000004010217810 */ /* 0x000fe20007ffe0ff */
[----:B------:R-:W-:Y:S01]  /*0aa0*/  UIADD3 UR19, UR15, UR7, URZ ;  /* 0x000000070f137290 */ /* 0x000fe2000fffe03f */
[----:B------:R-:W-:Y:S01]  /*0ab0*/  IMAD R8, R6, c[0x0][0x1b0], RZ ;  /* 0x00006c0006087a24 */ /* 0x000fe200078e02ff */
[----:B------:R-:W-:Y:S01]  /*0ac0*/  ULDC.64 UR4, c[0x0][0x188] ;  /* 0x0000620000047ab9 */ /* 0x000fe20000000a00 */
[----:B------:R-:W-:Y:S01]  /*0ad0*/  IMAD R10, R34, c[0x0][0x17c], R5 ;  /* 0x00005f00220a7a24 */ /* 0x000fe200078e0205 */
[----:B------:R-:W-:Y:S01]  /*0ae0*/  UIMAD UR4, UR18, UR4, URZ ;  /* 0x00000004120472a4 */ /* 0x000fe2000f8e023f */
[----:B------:R-:W-:Y:S01]  /*0af0*/  IMAD.IADD R5, R3, 0x1, R0 ;  /* 0x0000000103057824 */ /* 0x000fe200078e0200 */
[----:B------:R-:W-:Y:S01]  /*0b00*/  USHF.R.S32.HI UR23, URZ, 0x1f, UR10 ;  /* 0x0000001f3f177899 */ /* 0x000fe2000801140a */
[C---:B------:R-:W-:Y:S01]  /*0b10*/  IMAD R3, R4.reuse, c[0x0][0x1b4], R8 ;  /* 0x00006d0004037a24 */ /* 0x040fe200078e0208 */
[----:B------:R-:W-:Y:S01]  /*0b20*/  UIMAD UR7, UR9, UR5, UR4 ;  /* 0x00000005090772a4 */ /* 0x000fe2000f8e0204 */
[----:B------:R-:W-:Y:S01]  /*0b30*/  IMAD.WIDE.U32 R8, R4, c[0x0][0x1b0], R16 ;  /* 0x00006c0004087a25 */ /* 0x000fe200078e0010 */
[----:B------:R-:W-:Y:S01]  /*0b40*/  USHF.R.S32.HI UR20, URZ, 0x1f, UR13 ;  /* 0x0000001f3f147899 */ /* 0x000fe2000801140d */
[----:B------:R-:W-:Y:S01]  /*0b50*/  ISETP.GE.AND P5, PT, R33, c[0x0][0x1cc], PT ;  /* 0x0000730021007a0c */ /* 0x000fe20003fa6270 */
[----:B------:R-:W-:Y:S01]  /*0b60*/  ULDC.64 UR4, c[0x0][0x178] ;  /* 0x00005e0000047ab9 */ /* 0x000fe20000000a00 */
[----:B------:R-:W-:Y:S01]  /*0b70*/  IMAD.MOV.U32 R4, RZ, RZ, R2 ;  /* 0x000000ffff047224 */ /* 0x000fe200078e0002 */
[----:B------:R-:W-:Y:S01]  /*0b80*/  UIMAD.WIDE.U32 UR24, UR10, UR4, URZ ;  /* 0x000000040a1872a5 */ /* 0x000fe2000f8e003f */
[----:B------:R-:W-:Y:S01]  /*0b90*/  IMAD.U32 R0, RZ, RZ, UR9 ;  /* 0x00000009ff007e24 */ /* 0x000fe2000f8e00ff */
[----:B------:R-:W-:Y:S01]  /*0ba0*/  STL.64 [R1+0x50], R34 ;  /* 0x0000502201007387 */ /* 0x000fe20000100a00 */
[----:B------:R-:W-:Y:S01]  /*0bb0*/  IMAD.WIDE.U32 R6, R34, c[0x0][0x178], R16 ;  /* 0x00005e0022067a25 */ /* 0x000fe200078e0010 */
[----:B------:R-:W-:-:S02]  /*0bc0*/  LOP3.LUT R228, R228, 0xfffffffe, RZ, 0xc0, !PT ;  /* 0xfffffffee4e47812 */ /* 0x000fc400078ec0ff */
[----:B------:R-:W-:Y:S01]  /*0bd0*/  LEA.HI R24, R32, R164, RZ, 0x5 ;  /* 0x000000a420187211 */ /* 0x000fe200078f28ff */
[----:B------:R-:W-:Y:S02]  /*0be0*/  IMAD.MOV.U32 R2, RZ, RZ, R8 ;  /* 0x000000ffff027224 */ /* 0x000fe400078e0008 */
[----:B------:R-:W-:Y:S02]  /*0bf0*/  IMAD.IADD R3, R9, 0x1, R3 ;  /* 0x0000000109037824 */ /* 0x000fe400078e0203 */
[----:B------:R-:W-:Y:S02]  /*0c00*/  IMAD.U32 R8, RZ, RZ, UR9 ;  /* 0x00000009ff087e24 */ /* 0x000fe4000f8e00ff */
[----:B------:R-:W-:-:S04]  /*0c10*/  IMAD.WIDE.U32 R4, R0, c[0x0][0x1e8], R4 ;  /* 0x00007a0000047a25 */ /* 0x000fc800078e0004 */
[----:B------:R-:W-:Y:S02]  /*0c20*/  IMAD.IADD R7, R7, 0x1, R10 ;  /* 0x0000000107077824 */ /* 0x000fe400078e020a */
[----:B------:R-:W-:Y:S02]  /*0c30*/  IMAD R0, R23, c[0x0][0x180], RZ ;  /* 0x0000600017007a24 */ /* 0x000fe400078e02ff */
[----:B------:R-:W-:Y:S02]  /*0c40*/  IMAD.U32 R12, RZ, RZ, UR8 ;  /* 0x00000008ff0c7e24 */ /* 0x000fe4000f8e00ff */
[----:B------:R-:W-:-:S04]  /*0c50*/  IMAD.WIDE.U32 R2, R8, c[0x0][0x1b8], R2 ;  /* 0x00006e0008027a25 */ /* 0x000fc800078e0002 */
[----:B------:R-:W-:Y:S01]  /*0c60*/  IMAD R0, R209, c[0x0][0x184], R0 ;  /* 0x00006100d1007a24 */ /* 0x000fe200078e0200 */
[----:B------:R-:W-:Y:S01]  /*0c70*/  IADD3 R3, R3, UR21, RZ ;  /* 0x0000001503037c10 */ /* 0x000fe2000fffe0ff */
[----:B------:R-:W-:Y:S01]  /*0c80*/  IMAD.WIDE.U32 R8, R209, c[0x0][0x180], R6 ;  /* 0x00006000d1087a25 */ /* 0x000fe200078e0006 */
[----:B------:R-:W-:Y:S01]  /*0c90*/  IADD3 R7, R5, UR6, RZ ;  /* 0x0000000605077c10 */ /* 0x000fe2000fffe0ff */
[----:B------:R-:W-:Y:S02]  /*0ca0*/  UIMAD UR6, UR23, UR4, URZ ;  /* 0x00000004170672a4 */ /* 0x000fe4000f8e023f */
[----:B------:R-:W-:Y:S01]  /*0cb0*/  IMAD.WIDE R12, R12, 0x80, R34 ;  /* 0x000000800c0c7825 */ /* 0x000fe200078e0222 */
[----:B------:R-:W-:Y:S02]  /*0cc0*/  ULDC UR21, c[0x0][0x198] ;  /* 0x0000660000157ab9 */ /* 0x000fe40000000800 */
[----:B------:R-:W-:Y:S01]  /*0cd0*/  UIADD3 UR21, -UR11, UR21, URZ ;  /* 0x000000150b157290 */ /* 0x000fe2000fffe13f */
[----:B------:R-:W-:Y:S01]  /*0ce0*/  IMAD.IADD R5, R9, 0x1, R0 ;  /* 0x0000000109057824 */ /* 0x000fe200078e0200 */
[----:B------:R-:W-:Y:S01]  /*0cf0*/  UIMAD UR6, UR10, UR5, UR6 ;  /* 0x000000050a0672a4 */ /* 0x000fe2000f8e0206 */
[----:B------:R-:W-:-:S02]  /*0d00*/  IMAD R0, R13, c[0x0][0x1a8], RZ ;  /* 0x00006a000d007a24 */ /* 0x000fc400078e02ff */
[----:B------:R-:W-:Y:S01]  /*0d10*/  IMAD.MOV.U32 R6, RZ, RZ, R4 ;  /* 0x000000ffff067224 */ /* 0x000fe200078e0004 */
[----:B------:R-:W-:Y:S01]  /*0d20*/  UIADD3 UR6, UR25, UR6, URZ ;  /* 0x0000000619067290 */ /* 0x000fe2000fffe03f */
[----:B------:R-:W-:Y:S01]  /*0d30*/  IMAD R15, R12, c[0x0][0x1ac], R0 ;  /* 0x00006b000c0f7a24 */ /* 0x000fe200078e0200 */
[----:B------:R-:W-:Y:S01]  /*0d40*/  LEA.HI R0, R32, R164, RZ, 0x6 ;  /* 0x000000a420007211 */ /* 0x000fe200078f30ff */
[----:B------:R-:W-:Y:S01]  /*0d50*/  IMAD.MOV.U32 R4, RZ, RZ, R8 ;  /* 0x000000ffff047224 */ /* 0x000fe200078e0008 */
[C---:B------:R-:W-:Y:S01]  /*0d60*/  IADD3 R14, -R34.reuse, UR21, RZ ;  /* 0x00000015220e7c10 */ /* 0x040fe2000fffe1ff */
[----:B------:R-:W-:Y:S01]  /*0d70*/  IMAD R8, R13, c[0x0][0x1d8], RZ ;  /* 0x000076000d087a24 */ /* 0x000fe200078e02ff */
[----:B------:R-:W-:Y:S01]  /*0d80*/  SHF.R.S32.HI R25, RZ, 0x6, R0 ;  /* 0x00000006ff197819 */ /* 0x000fe20000011400 */
[----:B------:R-:W-:Y:S01]  /*0d90*/  IMAD.SHL.U32 R0, R34, 0x40, RZ ;  /* 0x0000004022007824 */ /* 0x000fe200078e00ff */
[C---:B------:R-:W-:Y:S01]  /*0da0*/  ISETP.LT.OR P4, PT, R14.reuse, 0x1, P6 ;  /* 0x000000010e00780c */ /* 0x040fe20003781670 */
[----:B------:R-:W-:Y:S01]  /*0db0*/  IMAD.U32 R10, RZ, RZ, UR20 ;  /* 0x00000014ff0a7e24 */ /* 0x000fe2000f8e00ff */
[----:B------:R-:W-:Y:S01]  /*0dc0*/  ISETP.LT.OR P3, PT, R14, 0x1, P5 ;  /* 0x000000010e00780c */ /* 0x000fe20002f61670 */
[----:B------:R-:W-:Y:S01]  /*0dd0*/  IMAD.U32 R13, RZ, RZ, UR9 ;  /* 0x00000009ff0d7e24 */ /* 0x000fe2000f8e00ff */
[----:B------:R-:W-:Y:S01]  /*0de0*/  LOP3.LUT R0, R0, 0x1c0, RZ, 0xc0, !PT ;  /* 0x000001c000007812 */ /* 0x000fe200078ec0ff */
[----:B------:R-:W-:Y:S01]  /*0df0*/  IMAD R18, R12, c[0x0][0x1dc], R8 ;  /* 0x000077000c127a24 */ /* 0x000fe200078e0208 */
[----:B------:R-:W-:Y:S01]  /*0e00*/  IADD3.X R22, R10, UR19, R11, P1, P0 ;  /* 0x000000130a167c10 */ /* 0x000fe20008fe040b */
[----:B------:R-:W-:Y:S01]  /*0e10*/  IMAD.WIDE.U32 R38, R13, c[0x0][0x188], R4 ;  /* 0x000062000d267a25 */ /* 0x000fe200078e0004 */
[----:B------:R-:W-:-:S03]  /*0e20*/  LOP3.LUT R13, R0, 0x38, R16, 0xf8, !PT ;  /* 0x00000038000d7812 */ /* 0x000fc600078ef810 */
[----:B------:R-:W-:Y:S01]  /*0e30*/  IMAD.U32 R4, RZ, RZ, UR24 ;  /* 0x00000018ff047e24 */ /* 0x000fe2000f8e00ff */
[----:B------:R-:W-:Y:S01]  /*0e40*/  IADD3 R19, R39, UR7, RZ ;  /* 0x0000000727137c10 */ /* 0x000fe2000fffe0ff */
[C---:B------:R-:W-:Y:S01]  /*0e50*/  IMAD.WIDE.U32 R10, R12.reuse, c[0x0][0x1d8], R6 ;  /* 0x000076000c0a7a25 */ /* 0x040fe200078e0006 */
[----:B------:R-:W-:Y:S01]  /*0e60*/  UMOV UR24, 0x6 ;  /* 0x0000000600187882 */ /* 0x000fe20000000000 */
[----:B------:R-:W-:Y:S02]  /*0e70*/  STL.64 [R1+0x70], R38 ;  /* 0x0000702601007387 */ /* 0x000fe40000100a00 */
[----:B------:R-:W-:Y:S01]  /*0e80*/  IMAD.WIDE.U32 R8, R12, c[0x0][0x1a8], R2 ;  /* 0x00006a000c087a25 */ /* 0x000fe200078e0002 */
[----:B------:R-:W-:Y:S01]  /*0e90*/  SHF.R.U32.HI R12, RZ, 0x3, R0 ;  /* 0x00000003ff0c7819 */ /* 0x000fe20000011600 */
[----:B------:R1:W-:Y:S01]  /*0ea0*/  STL [R1+0x78], R19 ;  /* 0x0000781301007387 */ /* 0x0003e20000100800 */
[----:B------:R-:W-:Y:S01]  /*0eb0*/  LEA R0, P0, R4, R38, 0x6 ;  /* 0x0000002604007211 */ /* 0x000fe200078030ff */
[----:B------:R-:W-:Y:S01]  /*0ec0*/  IMAD.SHL.U32 R27, R25, 0x200, RZ ;  /* 0x00000200191b7824 */ /* 0x000fe200078e00ff */
[----:B------:R-:W-:Y:S01]  /*0ed0*/  LEA R2, P2, R10, c[0x0][0x1c0], 0x1 ;  /* 0x000070000a027a11 */ /* 0x000fe200078408ff */
[----:B------:R-:W-:Y:S01]  /*0ee0*/  IMAD.U32 R5, RZ, RZ, UR25 ;  /* 0x00000019ff057e24 */ /* 0x000fe2000f8e00ff */
[----:B------:R-:W-:Y:S01]  /*0ef0*/  LEA R6, P1, R8, c[0x0][0x190], 0x1 ;  /* 0x0000640008067a11 */ /* 0x000fe200078208ff */
[----:B------:R-:W-:Y:S01]  /*0f00*/  IMAD.U32 R5, RZ, RZ, UR6 ;  /* 0x00000006ff057e24 */ /* 0x000fe2000f8e00ff */
[----:B------:R-:W-:Y:S01]  /*0f10*/  LOP3.LUT R13, R27, R13, R12, 0xf6, !PT ;  /* 0x0000000d1b0d7212 */ /* 0x000fe200078ef60c */
[----:B------:R-:W-:Y:S01]  /*0f20*/  IMAD.IADD R3, R11, 0x1, R18 ;  /* 0x000000010b037824 */ /* 0x000fe200078e0212 */
[----:B------:R-:W-:Y:S01]  /*0f30*/  ULDC.64 UR6, c[0x0][0x1d8] ;  /* 0x0000760000067ab9 */ /* 0x000fe20000000a00 */
[----:B------:R-:W-:Y:S01]  /*0f40*/  IMAD.IADD R7, R9, 0x1, R15 ;  /* 0x0000000109077824 */ /* 0x000fe200078e020f */
[----:B------:R-:W-:Y:S01]  /*0f50*/  LEA.HI.X R4, R4, R19, R5, 0x6, P0 ;  /* 0x0000001304047211 */ /* 0x000fe200000f3405 */
[----:B------:R-:W-:Y:S01]  /*0f60*/  USHF.L.U32 UR25, UR6, 0x6, URZ ;  /* 0x0000000606197899 */ /* 0x000fe2000800063f */
[----:B------:R-:W-:Y:S01]  /*0f70*/  LEA.HI.X R3, R10, c[0x0][0x1c4], R3, 0x1, P2 ;  /* 0x000071000a037a11 */ /* 0x000fe200010f0c03 */
[----:B------:R-:W-:Y:S01]  /*0f80*/  IMAD.SHL.U32 R10, R13, 0x2, RZ ;  /* 0x000000020d0a7824 */ /* 0x000fe200078e00ff */
[----:B------:R-:W-:Y:S01]  /*0f90*/  LEA R12, P0, R0, c[0x0][0x160], 0x1 ;  /* 0x00005800000c7a11 */ /* 0x000fe200078008ff */
[----:B------:R-:W-:Y:S01]  /*0fa0*/  USHF.L.U64.HI UR26, UR6, UR24, UR7 ;  /* 0x00000018061a7299 */ /* 0x000fe20008010207 */
[----:B------:R-:W-:Y:S01]  /*0fb0*/  LEA.HI.X R7, R8, c[0x0][0x194], R7, 0x1, P1 ;  /* 0x0000650008077a11 */ /* 0x000fe200008f0c07 */
[----:B------:R-:W-:Y:S01]  /*0fc0*/  IMAD.U32 R8, RZ, RZ, UR25 ;  /* 0x00000019ff087e24 */ /* 0x000fe2000f8e00ff */
[----:B------:R-:W-:Y:S01]  /*0fd0*/  LEA.HI.X R13, R0, c[0x0][0x164], R4, 0x1, P0 ;  /* 0x00005900000d7a11 */ /* 0x000fe200000f0c04 */
[----:B------:R-:W-:Y:S01]  /*0fe0*/  IMAD.U32 R0, RZ, RZ, UR4 ;  /* 0x00000004ff007e24 */ /* 0x000fe2000f8e00ff */
[----:B------:R-:W-:Y:S01]  /*0ff0*/  IADD3 R4, P0, R2, UR25, RZ ;  /* 0x0000001902047c10 */ /* 0x000fe2000ff1e0ff */
[----:B------:R-:W-:Y:S01]  /*1000*/  @!PT LDS RZ, [RZ] ;  /* 0x00000000fffff984 */ /* 0x000fe20000000800 */
[----:B------:R-:W-:Y:S01]  /*1010*/  @!PT LDS RZ, [RZ] ;  /* 0x00000000fffff984 */ /* 0x000fe20000000800 */
[----:B------:R-:W-:Y:S01]  /*1020*/  @!PT LDS RZ, [RZ] ;  /* 0x00000000fffff984 */ /* 0x000fe20000000800 */
[----:B------:R2:W-:Y:S01]  /*1030*/  LDGSTS.E.BYPASS.LTC128B.128 [R10+0x8080], [R2.64], !P4 ;  /* 0x08080000020a7fae */ /* 0x0005e2000e101d50 */
[----:B------:R-:W-:Y:S01]  /*1040*/  ISETP.LT.OR P4, PT, R14, 0x21, P6 ;  /* 0x000000210e00780c */ /* 0x000fe20003781670 */
[----:B------:R-:W-:Y:S01]  /*1050*/  IMAD.U32 R9, RZ, RZ, UR5 ;  /* 0x00000005ff097e24 */ /* 0x000fe2000f8e00ff */
[----:B------:R-:W-:Y:S01]  /*1060*/  IADD3.X R5, R3, UR26, RZ, P0, !PT ;  /* 0x0000001a03057c10 */ /* 0x000fe200087fe4ff */
[----:B------:R2:W-:Y:S01]  /*1070*/  LDGSTS.E.BYPASS.LTC128B.128 [R10+0xc080], [R2.64+0x80], !P3 ;  /* 0x0c080080020a7fae */ /* 0x0005e2000d901d50 */
[----:B------:R-:W-:Y:S01]  /*1080*/  LEA R18, P0, R0, R12, 0x6 ;  /* 0x0000000c00127211 */ /* 0x000fe200078030ff */
[----:B------:R-:W-:Y:S01]  /*1090*/  UIADD3 UR28, UP0, UR25, 0x80, URZ ;  /* 0x00000080191c7890 */ /* 0x000fe2000ff1e03f */
[----:B------:R-:W-:Y:S01]  /*10a0*/  IADD3 R8, P2, P1, R8, 0x80, R2 ;  /* 0x0000008008087810 */ /* 0x000fe2000795e002 */
[----:B------:R-:W-:Y:S01]  /*10b0*/  ULDC.64 UR6, c[0x0][0x290] ;  /* 0x0000a40000067ab9 */ /* 0x000fe20000000a00 */
[----:B-1----:R-:W-:Y:S01]  /*10c0*/  LEA.HI.X R19, R0, R13, R9, 0x6, P0 ;  /* 0x0000000d00137211 */ /* 0x002fe200000f3409 */
[----:B------:R-:W-:Y:S01]  /*10d0*/  UIADD3.X UR27, URZ, UR26, URZ, UP0, !UPT ;  /* 0x0000001a3f1b7290 */ /* 0x000fe200087fe43f */
[C---:B------:R-:W-:Y:S01]  /*10e0*/  ISETP.LT.OR P3, PT, R14.reuse, 0x21, P5 ;  /* 0x000000210e00780c */ /* 0x040fe20002f61670 */
[----:B------:R-:W-:Y:S01]  /*10f0*/  UIMAD UR22, UR18, UR6, URZ ;  /* 0x00000006121672a4 */ /* 0x000fe2000f8e023f */
[----:B------:R-:W-:Y:S01]  /*1100*/  IADD3.X R9, RZ, UR26, R3, P2, P1 ;  /* 0x0000001aff097c10 */ /* 0x000fe200097e2403 */
[----:B------:R1:W-:Y:S01]  /*1110*/  LDGSTS.E.BYPASS.LTC128B.128 [R10+0x9080], [R4.64], !P4 ;  /* 0x09080000040a7fae */ /* 0x0003e2000e101d50 */
[C---:B------:R-:W-:Y:S01]  /*1120*/  ISETP.LT.OR P1, PT, R14.reuse, 0x41, P6 ;  /* 0x000000410e00780c */ /* 0x040fe20003721670 */
[----:B------:R-:W-:Y:S01]  /*1130*/  UIMAD.WIDE.U32 UR30, UR9, UR6, URZ ;  /* 0x00000006091e72a5 */ /* 0x000fe2000f8e003f */
[C---:B------:R-:W-:Y:S01]  /*1140*/  ISETP.LT.OR P2, PT, R14.reuse, 0x41, P5 ;  /* 0x000000410e00780c */ /* 0x040fe20002f41670 */
[----:B------:R-:W-:Y:S01]  /*1150*/  UIMAD UR22, UR9, UR7, UR22 ;  /* 0x00000007091672a4 */ /* 0x000fe2000f8e0216 */
[C---:B------:R-:W-:Y:S01]  /*1160*/  ISETP.LT.OR P6, PT, R14.reuse, 0x61, P6 ;  /* 0x000000610e00780c */ /* 0x040fe200037c1670 */
[----:B------:R-:W-:Y:S01]  /*1170*/  IMAD R0, R23, c[0x0][0x288], RZ ;  /* 0x0000a20017007a24 */ /* 0x000fe200078e02ff */
[----:B------:R-:W-:Y:S01]  /*1180*/  ISETP.LT.OR P5, PT, R14, 0x61, P5 ;  /* 0x000000610e00780c */ /* 0x000fe20002fa1670 */
[----:B------:R-:W-:Y:S01]  /*1190*/  ULDC.64 UR6, c[0x0][0x1a8] ;  /* 0x00006a0000067ab9 */ /* 0x000fe20000000a00 */
[----:B------:R-:W-:Y:S01]  /*11a0*/  IMAD.MOV.U32 R212, RZ, RZ, 0x10 ;  /* 0x00000010ffd47424 */ /* 0x000fe200078e00ff */
[----:B------:R3:W-:Y:S01]  /*11b0*/  LDGSTS.E.BYPASS.LTC128B.128 [R10+0xd080], [R8.64], !P3 ;  /* 0x0d080000080a7fae */ /* 0x0007e2000d901d50 */
[----:B------:R-:W-:Y:S01]  /*11c0*/  ISETP.GE.AND P3, PT, R16, c[0x0][0x19c], PT ;  /* 0x0000670010007a0c */ /* 0x000fe20003f66270 */
[----:B------:R-:W-:Y:S01]  /*11d0*/  UIADD3 UR22, UR31, UR22, URZ ;  /* 0x000000161f167290 */ /* 0x000fe2000fffe03f */
[----:B------:R-:W-:Y:S01]  /*11e0*/  IMAD R0, R209, c[0x0][0x28c], R0 ;  /* 0x0000a300d1007a24 */ /* 0x000fe200078e0200 */
[----:B------:R-:W-:Y:S01]  /*11f0*/  USHF.L.U64.HI UR7, UR6, UR24, UR7 ;  /* 0x0000001806077299 */ /* 0x000fe20008010207 */
[----:B------:R-:W-:Y:S01]  /*1200*/  IMAD.MOV.U32 R213, RZ, RZ, 0x20 ;  /* 0x00000020ffd57424 */ /* 0x000fe200078e00ff */
[----:B--2---:R-:W-:-:S04]  /*1210*/  IADD3 R2, P0, R4, UR25, RZ ;  /* 0x0000001904027c10 */ /* 0x004fc8000ff1e0ff */
[----:B------:R-:W-:-:S05]  /*1220*/  IADD3.X R3, R5, UR26, RZ, P0, !PT ;  /* 0x0000001a05037c10 */ /* 0x000fca00087fe4ff */
[----:B------:R2:W-:Y:S01]  /*1230*/  LDGSTS.E.BYPASS.LTC128B.128 [R10+0xa080], [R2.64], !P1 ;  /* 0x0a080000020a7fae */ /* 0x0005e2000c901d50 */
[----:B-1----:R-:W-:-:S04]  /*1240*/  IADD3 R4, P0, R4, UR28, RZ ;  /* 0x0000001c04047c10 */ /* 0x002fc8000ff1e0ff */
[----:B------:R-:W-:Y:S02]  /*1250*/  IADD3.X R5, R5, UR27, RZ, P0, !PT ;  /* 0x0000001b05057c10 */ /* 0x000fe400087fe4ff */
[----:B------:R-:W-:-:S03]  /*1260*/  ISETP.GE.AND P0, PT, R33, c[0x0][0x19c], PT ;  /* 0x0000670021007a0c */ /* 0x000fc60003f06270 */
[----:B------:R1:W-:Y:S01]  /*1270*/  LDGSTS.E.BYPASS.LTC128B.128 [R10+0xe080], [R4.64], !P2 ;  /* 0x0e080000040a7fae */ /* 0x0003e2000d101d50 */
[----:B---3--:R-:W-:-:S05]  /*1280*/  IMAD.WIDE.U32 R8, R209, c[0x0][0x288], R28 ;  /* 0x0000a200d1087a25 */ /* 0x008fca00078e001c */
[----:B------:R-:W-:-:S04]  /*1290*/  IADD3 R30, P4, R8, UR30, RZ ;  /* 0x0000001e081e7c10 */ /* 0x000fc8000ff9e0ff */
[----:B------:R-:W-:Y:S01]  /*12a0*/  IADD3.X R29, R9, UR22, R0, P4, !PT ;  /* 0x00000016091d7c10 */ /* 0x000fe2000a7fe400 */
[----:B------:R-:W-:Y:S02]  /*12b0*/  IMAD R0, R35, c[0x0][0x208], RZ ;  /* 0x0000820023007a24 */ /* 0x000fe400078e02ff */
[----:B------:R-:W-:-:S04]  /*12c0*/  IMAD.WIDE.U32 R8, R34, c[0x0][0x208], R16 ;  /* 0x0000820022087a25 */ /* 0x000fc800078e0010 */
[----:B------:R-:W-:Y:S01]  /*12d0*/  IMAD R0, R34, c[0x0][0x20c], R0 ;  /* 0x0000830022007a24 */ /* 0x000fe200078e0200 */
[C---:B-1----:R-:W-:Y:S01]  /*12e0*/  IADD3 R4, P2, R2.reuse, UR25, RZ ;  /* 0x0000001902047c10 */ /* 0x042fe2000ff5e0ff */
[----:B------:R-:W-:Y:S01]  /*12f0*/  USHF.L.U32 UR25, UR6, 0x6, URZ ;  /* 0x0000000606197899 */ /* 0x000fe2000800063f */
[----:B--2---:R-:W-:Y:S02]  /*1300*/  IADD3 R2, P1, R2, UR28, RZ ;  /* 0x0000001c02027c10 */ /* 0x004fe4000ff3e0ff */
[C---:B------:R-:W-:Y:S01]  /*1310*/  IADD3.X R5, R3.reuse, UR26, RZ, P2, !PT ;  /* 0x0000001a03057c10 */ /* 0x040fe200097fe4ff */
[----:B------:R-:W-:Y:S01]  /*1320*/  UIADD3 UR26, UP0, UR25, 0x80, URZ ;  /* 0x00000080191a7890 */ /* 0x000fe2000ff1e03f */
[C---:B------:R-:W-:Y:S02]  /*1330*/  ISETP.LT.OR P2, PT, R14.reuse, 0x1, P3 ;  /* 0x000000010e00780c */ /* 0x040fe40001f41670 */
[----:B------:R-:W-:Y:S01]  /*1340*/  IADD3.X R3, R3, UR27, RZ, P1, !PT ;  /* 0x0000001b03037c10 */ /* 0x000fe20008ffe4ff */
[----:B------:R1:W-:Y:S01]  /*1350*/  LDGSTS.E.BYPASS.LTC128B.128 [R10+0xb080], [R4.64], !P6 ;  /* 0x0b080000040a7fae */ /* 0x0003e2000f101d50 */
[C---:B------:R-:W-:Y:S01]  /*1360*/  ISETP.LT.OR P1, PT, R14.reuse, 0x1, P0 ;  /* 0x000000010e00780c */ /* 0x040fe20000721670 */
[----:B------:R-:W-:Y:S01]  /*1370*/  UIADD3.X UR6, URZ, UR7, URZ, UP0, !UPT ;  /* 0x000000073f067290 */ /* 0x000fe200087fe43f */
[C---:B------:R-:W-:Y:S01]  /*1380*/  ISETP.LT.OR P6, PT, R14.reuse, 0x21, P3 ;  /* 0x000000210e00780c */ /* 0x040fe20001fc1670 */
[----:B------:R2:W-:Y:S01]  /*1390*/  LDGSTS.E.BYPASS.LTC128B.128 [R10+0xf080], [R2.64], !P5 ;  /* 0x0f080000020a7fae */ /* 0x0005e2000e901d50 */
[----:B------:R-:W-:-:S05]  /*13a0*/  ISETP.LT.OR P5, PT, R14, 0x21, P0 ;  /* 0x000000210e00780c */ /* 0x000fca00007a1670 */
[----:B------:R3:W-:Y:S04]  /*13b0*/  LDGSTS.E.BYPASS.LTC128B.128 [R10+0x80], [R6.64], !P2 ;  /* 0x00080000060a7fae */ /* 0x0007e8000d101d50 */
[----:B------:R3:W-:Y:S01]  /*13c0*/  LDGSTS.E.BYPASS.LTC128B.128 [R10+0x4080], [R6.64+0x80], !P1 ;  /* 0x04080080060a7fae */ /* 0x0007e2000c901d50 */
[----:B------:R-:W-:-:S04]  /*13d0*/  LEA R20, P1, R21, c[0x0][0x258], 0x2 ;  /* 0x0000960015147a11 */ /* 0x000fc800078210ff */
[----:B------:R-:W-:Y:S02]  /*13e0*/  LEA.HI.X R21, R21, c[0x0][0x25c], R22, 0x2, P1 ;  /* 0x0000970015157a11 */ /* 0x000fe400008f1416 */
[----:B-1----:R-:W-:Y:S01]  /*13f0*/  IADD3 R4, P2, R6, UR25, RZ ;  /* 0x0000001906047c10 */ /* 0x002fe2000ff5e0ff */
[----:B--2---:R-:W-:-:S03]  /*1400*/  IMAD.U32 R2, RZ, RZ, UR25 ;  /* 0x00000019ff027e24 */ /* 0x004fc6000f8e00ff */
[----:B------:R-:W-:Y:S02]  /*1410*/  IADD3.X R5, R7, UR7, RZ, P2, !PT ;  /* 0x0000000707057c10 */ /* 0x000fe400097fe4ff */
[----:B------:R-:W-:-:S03]  /*1420*/  IADD3 R2, P4, P2, R2, 0x80, R6 ;  /* 0x0000008002027810 */ /* 0x000fc60007a9e006 */
[----:B------:R1:W-:Y:S01]  /*1430*/  LDGSTS.E.BYPASS.LTC128B.128 [R10+0x1080], [R4.64], !P6 ;  /* 0x01080000040a7fae */ /* 0x0003e2000f101d50 */
[----:B------:R-:W-:Y:S02]  /*1440*/  ISETP.GE.AND P6, PT, R33, c[0x0][0x16c], PT ;  /* 0x00005b0021007a0c */ /* 0x000fe40003fc6270 */
[----:B------:R-:W-:Y:S02]  /*1450*/  IADD3.X R3, RZ, UR7, R7, P4, P2 ;  /* 0x00000007ff037c10 */ /* 0x000fe4000a7e4407 */
[----:B---3--:R-:W-:Y:S02]  /*1460*/  IADD3 R6, P1, R4, UR26, RZ ;  /* 0x0000001a04067c10 */ /* 0x008fe4000ff3e0ff */
[C---:B------:R-:W-:Y:S01]  /*1470*/  ISETP.LT.OR P2, PT, R14.reuse, 0x41, P3 ;  /* 0x000000410e00780c */ /* 0x040fe20001f41670 */
[----:B------:R2:W-:Y:S01]  /*1480*/  LDGSTS.E.BYPASS.LTC128B.128 [R10+0x5080], [R2.64], !P5 ;  /* 0x05080000020a7fae */ /* 0x0005e2000e901d50 */
[----:B------:R-:W-:Y:S02]  /*1490*/  IADD3.X R7, R5, UR6, RZ, P1, !PT ;  /* 0x0000000605077c10 */ /* 0x000fe40008ffe4ff */
[----:B------:R-:W-:-:S02]  /*14a0*/  ISETP.LT.OR P1, PT, R14, 0x41, P0 ;  /* 0x000000410e00780c */ /* 0x000fc40000721670 */
[----:B------:R-:W-:Y:S02]  /*14b0*/  ISETP.GE.AND P5, PT, R16, c[0x0][0x16c], PT ;  /* 0x00005b0010007a0c */ /* 0x000fe40003fa6270 */
[C---:B------:R-:W-:Y:S02]  /*14c0*/  ISETP.LT.OR P3, PT, R14.reuse, 0x61, P3 ;  /* 0x000000610e00780c */ /* 0x040fe40001f61670 */
[----:B------:R-:W-:Y:S02]  /*14d0*/  SEL R11, RZ, 0x1, P5 ;  /* 0x00000001ff0b7807 */ /* 0x000fe40002800000 */
[----:B------:R-:W-:Y:S02]  /*14e0*/  ISETP.LT.OR P0, PT, R14, 0x61, P0 ;  /* 0x000000610e00780c */ /* 0x000fe40000701670 */
[----:B------:R-:W-:-:S05]  /*14f0*/  LEA.HI R14, R32, R164, RZ, 0x2 ;  /* 0x000000a4200e7211 */ /* 0x000fca00078f10ff */
[----:B------:R-:W-:Y:S02]  /*1500*/  @P5 LOP3.LUT R228, R228, 0x1, RZ, 0xfc, !PT ;  /* 0x00000001e4e45812 */ /* 0x000fe400078efcff */
[----:B--2---:R-:W-:Y:S02]  /*1510*/  IADD3 R2, P4, R4, UR25, RZ ;  /* 0x0000001904027c10 */ /* 0x004fe4000ff9e0ff */
[----:B-1----:R-:W-:Y:S02]  /*1520*/  SEL R4, RZ, 0x2, P6 ;  /* 0x00000002ff047807 */ /* 0x002fe40003000000 */
[----:B------:R-:W-:Y:S01]  /*1530*/  IADD3.X R3, R5, UR7, RZ, P4, !PT ;  /* 0x0000000705037c10 */ /* 0x000fe2000a7fe4ff */
[----:B------:R-:W-:Y:S02]  /*1540*/  IMAD.IADD R5, R9, 0x1, R0 ;  /* 0x0000000109057824 */ /* 0x000fe400078e0200 */
[----:B------:R-:W-:Y:S01]  /*1550*/  IMAD.IADD R0, R4, 0x1, R11 ;  /* 0x0000000104007824 */ /* 0x000fe200078e020b */
[----:B------:R-:W-:Y:S01]  /*1560*/  SHF.R.S32.HI R11, RZ, 0x1f, R14 ;  /* 0x0000001fff0b7819 */ /* 0x000fe2000001140e */
[----:B------:R1:W-:Y:S01]  /*1570*/  LDGSTS.E.BYPASS.LTC128B.128 [R10+0x2080], [R2.64], !P2 ;  /* 0x02080000020a7fae */ /* 0x0003e2000d101d50 */
[----:B------:R-:W-:-:S02]  /*1580*/  IMAD R9, R23, c[0x0][0x210], RZ ;  /* 0x0000840017097a24 */ /* 0x000fc400078e02ff */
[----:B------:R-:W-:Y:S01]  /*1590*/  IMAD.MOV.U32 R4, RZ, RZ, R8 ;  /* 0x000000ffff047224 */ /* 0x000fe200078e0008 */
[----:B------:R2:W-:Y:S01]  /*15a0*/  LDGSTS.E.BYPASS.LTC128B.128 [R10+0x6080], [R6.64], !P1 ;  /* 0x06080000060a7fae */ /* 0x0005e2000c901d50 */
[C---:B------:R-:W-:Y:S02]  /*15b0*/  IMAD R8, R209.reuse, c[0x0][0x214], R9 ;  /* 0x00008500d1087a24 */ /* 0x040fe400078e0209 */
[----:B------:R-:W-:-:S04]  /*15c0*/  IMAD.WIDE.U32 R4, R209, c[0x0][0x210], R4 ;  /* 0x00008400d1047a25 */ /* 0x000fc800078e0004 */
[----:B------:R-:W-:Y:S02]  /*15d0*/  IMAD.U32 R9, RZ, RZ, UR9 ;  /* 0x00000009ff097e24 */ /* 0x000fe4000f8e00ff */
[----:B------:R-:W-:-:S04]  /*15e0*/  IMAD.IADD R5, R5, 0x1, R8 ;  /* 0x0000000105057824 */ /* 0x000fc800078e0208 */
[----:B------:R-:W-:Y:S01]  /*15f0*/  IMAD.WIDE.U32 R38, R9, c[0x0][0x218], R4 ;  /* 0x0000860009267a25 */ /* 0x000fe200078e0004 */
[----:B------:R-:W-:-:S03]  /*1600*/  SHF.R.S32.HI R9, RZ, 0x2, R14 ;  /* 0x00000002ff097819 */ /* 0x000fc6000001140e */
[----:B------:R-:W-:Y:S01]  /*1610*/  IMAD.MOV.U32 R36, RZ, RZ, R38 ;  /* 0x000000ffff247224 */ /* 0x000fe200078e0026 */
[----:B------:R3:W-:Y:S01]  /*1620*/  STL.64 [R1+0x68], R38 ;  /* 0x0000682601007387 */ /* 0x0007e20000100a00 */
[C---:B--2---:R-:W-:Y:S02]  /*1630*/  IADD3 R6, P2, R2.reuse, UR25, RZ ;  /* 0x0000001902067c10 */ /* 0x044fe4000ff5e0ff */
[----:B-1----:R-:W-:Y:S02]  /*1640*/  IADD3 R2, P1, R2, UR26, RZ ;  /* 0x0000001a02027c10 */ /* 0x002fe4000ff3e0ff */
[C---:B------:R-:W-:Y:S02]  /*1650*/  IADD3.X R7, R3.reuse, UR7, RZ, P2, !PT ;  /* 0x0000000703077c10 */ /* 0x040fe400097fe4ff */
[----:B------:R-:W-:Y:S01]  /*1660*/  IADD3.X R3, R3, UR6, RZ, P1, !PT ;  /* 0x0000000603037c10 */ /* 0x000fe20008ffe4ff */
[----:B------:R-:W-:Y:S01]  /*1670*/  ULDC.64 UR6, c[0x0][0x218] ;  /* 0x0000860000067ab9 */ /* 0x000fe20000000a00 */
[C---:B------:R-:W-:Y:S01]  /*1680*/  LOP3.LUT P2, RZ, R0.reuse, 0x1, RZ, 0xc0, !PT ;  /* 0x0000000100ff7812 */ /* 0x040fe2000784c0ff */
[----:B------:R1:W-:Y:S01]  /*1690*/  LDGSTS.E.BYPASS.LTC128B.128 [R10+0x3080], [R6.64], !P3 ;  /* 0x03080000060a7fae */ /* 0x0003e2000d901d50 */
[----:B------:R-:W-:Y:S01]  /*16a0*/  LOP3.LUT P1, RZ, R0, 0x2, RZ, 0xc0, !PT ;  /* 0x0000000200ff7812 */ /* 0x000fe2000782c0ff */
[----:B------:R-:W-:Y:S01]  /*16b0*/  IMAD.U32 R0, RZ, RZ, UR13 ;  /* 0x0000000dff007e24 */ /* 0x000fe2000f8e00ff */
[----:B------:R-:W-:Y:S01]  /*16c0*/  UIMAD UR18, UR18, UR6, URZ ;  /* 0x00000006121272a4 */ /* 0x000fe2000f8e023f */
[----:B------:R-:W-:Y:S01]  /*16d0*/  ISETP.GE.AND P3, PT, R16, c[0x0][0x1fc], PT ;  /* 0x00007f0010007a0c */ /* 0x000fe20003f66270 */
[----:B------:R2:W-:Y:S01]  /*16e0*/  LDGSTS.E.BYPASS.LTC128B.128 [R10+0x7080], [R2.64], !P0 ;  /* 0x07080000020a7fae */ /* 0x0005e2000c101d50 */
[----:B------:R-:W-:Y:S01]  /*16f0*/  ISETP.GE.AND P0, PT, R33, c[0x0][0x1fc], PT ;  /* 0x00007f0021007a0c */ /* 0x000fe20003f06270 */
[----:B------:R-:W-:-:S02]  /*1700*/  UIMAD UR18, UR9, UR7, UR18 ;  /* 0x00000007091272a4 */ /* 0x000fc4000f8e0212 */
[----:B------:R-:W0:Y:S01]  /*1710*/  LDGDEPBAR ;  /* 0x00000000000079af */ /* 0x000e220000000000 */
[----:B------:R-:W-:Y:S02]  /*1720*/  ULDC.64 UR6, c[0x0][0x208] ;  /* 0x0000820000067ab9 */ /* 0x000fe40000000a00 */
[----:B------:R-:W-:Y:S01]  /*1730*/  USHF.L.U32 UR25, UR6, 0x6, URZ ;  /* 0x0000000606197899 */ /* 0x000fe2000800063f */
[----:B------:R-:W-:Y:S01]  /*1740*/  IADD3 R37, R39, UR18, RZ ;  /* 0x0000001227257c10 */ /* 0x000fe2000fffe0ff */
[----:B------:R-:W-:Y:S02]  /*1750*/  USHF.L.U64.HI UR24, UR6, UR24, UR7 ;  /* 0x0000001806187299 */ /* 0x000fe40008010207 */
[----:B------:R-:W-:Y:S02]  /*1760*/  UMOV UR18, 0x5 ;  /* 0x0000000500127882 */ /* 0x000fe40000000000 */
[----:B------:R-:W-:Y:S01]  /*1770*/  UIMAD UR26, UR24, UR10, URZ ;  /* 0x0000000a181a72a4 */ /* 0x000fe2000f8e023f */
[----:B------:R-:W-:Y:S01]  /*1780*/  IMAD.U32 R28, RZ, RZ, UR25 ;  /* 0x00000019ff1c7e24 */ /* 0x000fe2000f8e00ff */
[----:B------:R-:W-:Y:S01]  /*1790*/  USHF.L.U64.HI UR18, UR6, UR18, UR7 ;  /* 0x0000001206127299 */ /* 0x000fe20008010207 */
[----:B------:R3:W-:Y:S01]  /*17a0*/  STL.64 [R1+0x60], R36 ;  /* 0x0000602401007387 */ /* 0x0007e20000100a00 */
[----:B------:R-:W-:Y:S01]  /*17b0*/  UIMAD UR26, UR23, UR25, UR26 ;  /* 0x00000019171a72a4 */ /* 0x000fe2000f8e021a */
[----:B------:R-:W-:Y:S01]  /*17c0*/  IMAD.WIDE.U32 R4, R28, UR10, R36 ;  /* 0x0000000a1c047c25 */ /* 0x000fe2000f8e0024 */
[----:B------:R-:W-:Y:S01]  /*17d0*/  USHF.L.U32 UR23, UR6, 0x5, URZ ;  /* 0x0000000506177899 */ /* 0x000fe2000800063f */
[----:B-1----:R-:W-:-:S03]  /*17e0*/  IADD3 R6, -R34, c[0x0][0x168], -R0 ;  /* 0x00005a0022067a10 */ /* 0x002fc60007ffe900 */
[----:B------:R-:W-:Y:S01]  /*17f0*/  USHF.L.U32 UR7, UR23, 0x1, URZ ;  /* 0x0000000117077899 */ /* 0x000fe2000800063f */
[----:B------:R-:W-:Y:S01]  /*1800*/  SEL R0, RZ, 0x1, P3 ;  /* 0x00000001ff007807 */ /* 0x000fe20001800000 */
[----:B------:R-:W-:Y:S01]  /*1810*/  USHF.L.U64.HI UR6, UR23, 0x1, UR18 ;  /* 0x0000000117067899 */ /* 0x000fe20008010212 */
[C---:B------:R-:W-:Y:S02]  /*1820*/  ISETP.LT.OR P3, PT, R6.reuse, 0x1, !P2 ;  /* 0x000000010600780c */ /* 0x040fe40005761670 */
[----:B--2---:R-:W-:Y:S02]  /*1830*/  SEL R2, RZ, 0xffffffff, P0 ;  /* 0xffffffffff027807 */ /* 0x004fe40000000000 */
[C---:B------:R-:W-:Y:S02]  /*1840*/  ISETP.LT.OR P0, PT, R6.reuse, 0x1, !P1 ;  /* 0x000000010600780c */ /* 0x040fe40004f01670 */
[----:B------:R-:W-:Y:S01]  /*1850*/  ISETP.LT.OR P2, PT, R6, 0x21, !P2 ;  /* 0x000000210600780c */ /* 0x000fe20005741670 */
[----:B------:R-:W-:Y:S01]  /*1860*/  IMAD.SHL.U32 R2, R2, 0x2, RZ ;  /* 0x0000000202027824 */ /* 0x000fe200078e00ff */
[----:B------:R-:W-:-:S02]  /*1870*/  ISETP.LT.OR P1, PT, R6, 0x21, !P1 ;  /* 0x000000210600780c */ /* 0x000fc40004f21670 */
[----:B------:R-:W-:Y:S02]  /*1880*/  IADD3 R3, R5, UR26, RZ ;  /* 0x0000001a05037c10 */ /* 0x000fe4000fffe0ff */
[----:B------:R-:W-:Y:S01]  /*1890*/  LOP3.LUT R0, R2, 0x2, R0, 0xe2, !PT ;  /* 0x0000000202007812 */ /* 0x000fe200078ee200 */
[----:B------:R1:W-:Y:S01]  /*18a0*/  LDGSTS.E.BYPASS.LTC128B.128 [R10+0x10080], [R12.64], !P3 ;  /* 0x100800000c0a7fae */ /* 0x0003e2000d901d50 */
[----:B------:R-:W-:Y:S02]  /*18b0*/  ISETP.GT.AND P3, PT, R164, 0xf, PT ;  /* 0x0000000fa400780c */ /* 0x000fe40003f64270 */
[----:B------:R-:W-:Y:S01]  /*18c0*/  LOP3.LUT P5, RZ, R0, 0x1, RZ, 0xc0, !PT ;  /* 0x0000000100ff7812 */ /* 0x000fe200078ac0ff */
[----:B------:R1:W-:Y:S01]  /*18d0*/  LDGSTS.E.BYPASS.LTC128B.128 [R10+0x12080], [R12.64+0x80], !P0 ;  /* 0x120800800c0a7fae */ /* 0x0003e2000c101d50 */
[----:B------:R-:W-:Y:S02]  /*18e0*/  LEA R2, P0, R4, c[0x0][0x1f0], 0x1 ;  /* 0x00007c0004027a11 */ /* 0x000fe400078008ff */
[----:B------:R-:W-:Y:S01]  /*18f0*/  LOP3.LUT P4, RZ, R0, 0x2, RZ, 0xc0, !PT ;  /* 0x0000000200ff7812 */ /* 0x000fe2000788c0ff */
[----:B------:R2:W-:Y:S01]  /*1900*/  LDGSTS.E.BYPASS.LTC128B.128 [R10+0x11080], [R18.64], !P2 ;  /* 0x11080000120a7fae */ /* 0x0005e2000d101d50 */
[----:B------:R-:W-:-:S02]  /*1910*/  LEA.HI.X R3, R4, c[0x0][0x1f4], R3, 0x1, P0 ;  /* 0x00007d0004037a11 */ /* 0x000fc400000f0c03 */
[C---:B------:R-:W-:Y:S01]  /*1920*/  ISETP.LT.OR P0, PT, R6.reuse, 0x1, !P4 ;  /* 0x000000010600780c */ /* 0x040fe20006701670 */
[----:B------:R2:W-:Y:S01]  /*1930*/  LDGSTS.E.BYPASS.LTC128B.128 [R10+0x13080], [R18.64+0x80], !P1 ;  /* 0x13080080120a7fae */ /* 0x0005e2000c901d50 */
[----:B------:R-:W-:Y:S01]  /*1940*/  ISETP.LT.OR P1, PT, R6, 0x1, !P5 ;  /* 0x000000010600780c */ /* 0x000fe20006f21670 */
[----:B------:R-:W-:Y:S01]  /*1950*/  @!P3 IMAD.SHL.U32 R0, R164, 0x10, RZ ;  /* 0x00000010a400b824 */ /* 0x000fe200078e00ff */
[----:B------:R-:W-:-:S04]  /*1960*/  SHF.R.S32.HI R4, RZ, 0x5, R24 ;  /* 0x00000005ff047819 */ /* 0x000fc80000011418 */
[----:B------:R4:W-:Y:S04]  /*1970*/  @!P3 LDGSTS.E.BYPASS.LTC128B.128 [R0+0x20080], [R20.64] ;  /* 0x200800001400bfae */ /* 0x0009e8000b901d50 */
[----:B------:R-:W0:Y:S04]  /*1980*/  LDGDEPBAR ;  /* 0x00000000000079af */ /* 0x000e280000000000 */
[----:B------:R5:W-:Y:S04]  /*1990*/  LDGSTS.E.BYPASS.LTC128B.128 [R10+0x18080], [R2.64], !P1 ;  /* 0x18080000020a7fae */ /* 0x000be8000c901d50 */
[----:B------:R5:W-:Y:S01]  /*19a0*/  LDGSTS.E.BYPASS.LTC128B.128 [R10+0x1a080], [R2.64+0x80], !P0 ;  /* 0x1a080080020a7fae */ /* 0x000be2000c101d50 */
[----:B------:R-:W-:-:S02]  /*19b0*/  ISETP.LT.OR P0, PT, R6, 0x21, !P5 ;  /* 0x000000210600780c */ /* 0x000fc40006f01670 */
[----:B----4-:R-:W-:-:S04]  /*19c0*/  LEA.HI R0, R24, R4, RZ, 0x1 ;  /* 0x0000000418007211 */ /* 0x010fc800078f08ff */
[----:B------:R-:W-:Y:S02]  /*19d0*/  LOP3.LUT R5, R0, 0xfffffffe, RZ, 0xc0, !PT ;  /* 0xfffffffe00057812 */ /* 0x000fe400078ec0ff */
[----:B------:R-:W-:-:S03]  /*19e0*/  LEA.HI R0, R32, R164, RZ, 0x4 ;  /* 0x000000a420007211 */ /* 0x000fc600078f20ff */
[----:B------:R-:W-:Y:S01]  /*19f0*/  IMAD.IADD R20, R4, 0x1, -R5 ;  /* 0x0000000104147824 */ /* 0x000fe200078e0a05 */
[----:B------:R-:W-:Y:S02]  /*1a00*/  SHF.R.S32.HI R8, RZ, 0x4, R0 ;  /* 0x00000004ff087819 */ /* 0x000fe40000011400 */
[----:B-----5:R-:W-:Y:S01]  /*1a10*/  IADD3 R2, P1, R2, UR7, RZ ;  /* 0x0000000702027c10 */ /* 0x020fe2000ff3e0ff */
[----:B--2---:R-:W-:Y:S01]  /*1a20*/  IMAD.SHL.U32 R19, R20, 0x10, RZ ;  /* 0x0000001014137824 */ /* 0x004fe200078e00ff */
[----:B------:R-:W-:Y:S02]  /*1a30*/  LEA.HI R5, R0, R8, RZ, 0x1 ;  /* 0x0000000800057211 */ /* 0x000fe400078f08ff */
[----:B------:R-:W-:Y:S02]  /*1a40*/  IADD3.X R3, R3, UR6, RZ, P1, !PT ;  /* 0x0000000603037c10 */ /* 0x000fe40008ffe4ff */
[----:B------:R-:W-:Y:S02]  /*1a50*/  ISETP.LT.OR P1, PT, R6, 0x21, !P4 ;  /* 0x000000210600780c */ /* 0x000fe40006721670 */
[----:B------:R-:W-:Y:S01]  /*1a60*/  LOP3.LUT R4, R0, 0xfffffff0, RZ, 0xc0, !PT ;  /* 0xfffffff000047812 */ /* 0x000fe200078ec0ff */
[----:B------:R2:W-:Y:S01]  /*1a70*/  LDGSTS.E.BYPASS.LTC128B.128 [R10+0x19080], [R2.64], !P0 ;  /* 0x19080000020a7fae */ /* 0x0005e2000c101d50 */
[----:B------:R-:W-:Y:S01]  /*1a80*/  IADD3 R0, P0, R30, UR13, RZ ;  /* 0x0000000d1e007c10 */ /* 0x000fe2000ff1e0ff */
[----:B------:R-:W-:Y:S01]  /*1a90*/  UIADD3 UR13, UR10, 0x1, URZ ;  /* 0x000000010a0d7890 */ /* 0x000fe2000fffe03f */
[----:B------:R-:W-:Y:S01]  /*1aa0*/  LOP3.LUT R5, R5, 0xfffffffe, RZ, 0xc0, !PT ;  /* 0xfffffffe05057812 */ /* 0x000fe200078ec0ff */
[----:B------:R-:W-:Y:S01]  /*1ab0*/  IMAD.IADD R4, R164, 0x1, -R4 ;  /* 0x00000001a4047824 */ /* 0x000fe200078e0a04 */
[----:B------:R-:W-:Y:S01]  /*1ac0*/  IADD3.X R6, R29, UR20, RZ, P0, !PT ;  /* 0x000000141d067c10 */ /* 0x000fe200087fe4ff */
[----:B------:R-:W-:Y:S01]  /*1ad0*/  UISETP.GE.AND UP0, UPT, UR13, UR12, UPT ;  /* 0x0000000c0d00728c */ /* 0x000fe2000bf06270 */
[----:B------:R-:W-:Y:S01]  /*1ae0*/  LEA R22, P0, R0, c[0x0][0x280], 0x2 ;  /* 0x0000a00000167a11 */ /* 0x000fe200078010ff */
[----:B-1----:R-:W-:Y:S01]  /*1af0*/  IMAD.IADD R12, R8, 0x1, -R5 ;  /* 0x00000001080c7824 */ /* 0x002fe200078e0a05 */
[----:B------:R-:W-:Y:S01]  /*1b00*/  LEA.HI R5, R11, R9, RZ, 0x3 ;  /* 0x000000090b057211 */ /* 0x000fe200078f18ff */
[----:B------:R2:W-:Y:S01]  /*1b10*/  LDGSTS.E.BYPASS.LTC128B.128 [R10+0x1b080], [R2.64+0x80], !P1 ;  /* 0x1b080080020a7fae */ /* 0x0005e2000c901d50 */
[----:B------:R-:W-:Y:S01]  /*1b20*/  LEA.HI.X R23, R0, c[0x0][0x284], R6, 0x2, P0 ;  /* 0x0000a10000177a11 */ /* 0x000fe200000f1406 */
[----:B------:R-:W-:Y:S01]  /*1b30*/  IMAD R11, R12, 0x800, R27 ;  /* 0x000008000c0b7824 */ /* 0x000fe200078e021b */
[----:B------:R-:W-:-:S02]  /*1b40*/  LOP3.LUT R0, R5, 0xfffffff8, RZ, 0xc0, !PT ;  /* 0xfffffff805007812 */ /* 0x000fc400078ec0ff */
[----:B------:R-:W-:Y:S02]  /*1b50*/  SHF.R.S32.HI R7, RZ, 0x1f, R4 ;  /* 0x0000001fff077819 */ /* 0x000fe40000011404 */
[----:B------:R-:W-:Y:S01]  /*1b60*/  R2P PR, R26, 0x6 ;  /* 0x000000061a007804 */ /* 0x000fe20000000000 */
[----:B------:R-:W-:Y:S01]  /*1b70*/  IMAD.IADD R21, R9, 0x1, -R0 ;  /* 0x0000000109157824 */ /* 0x000fe200078e0a00 */
[----:B------:R-:W-:Y:S02]  /*1b80*/  LEA.HI R13, R7, R4, RZ, 0x3 ;  /* 0x00000004070d7211 */ /* 0x000fe400078f18ff */
[----:B------:R-:W-:Y:S02]  /*1b90*/  PLOP3.LUT P0, PT, PT, PT, UP0, 0x80, 0x0 ;  /* 0x000000000000781c */ /* 0x000fe40003f0f008 */
[----:B------:R-:W-:Y:S02]  /*1ba0*/  LOP3.LUT R7, R13, 0xfffffff8, RZ, 0xc0, !PT ;  /* 0xfffffff80d077812 */ /* 0x000fe400078ec0ff */
[----:B------:R-:W-:-:S02]  /*1bb0*/  SEL R212, R212, 0xfffffff0, !P1 ;  /* 0xfffffff0d4d47807 */ /* 0x000fc40004800000 */
[----:B------:R-:W-:Y:S01]  /*1bc0*/  SEL R213, R213, 0xffffffe0, !P2 ;  /* 0xffffffe0d5d57807 */ /* 0x000fe20005000000 */
[----:B------:R-:W-:Y:S02]  /*1bd0*/  IMAD.IADD R7, R4, 0x1, -R7 ;  /* 0x0000000104077824 */ /* 0x000fe400078e0a07 */
[----:B------:R-:W-:Y:S02]  /*1be0*/  IMAD.SHL.U32 R4, R12, 0x20, RZ ;  /* 0x000000200c047824 */ /* 0x000fe400078e00ff */
[----:B--2---:R-:W-:Y:S02]  /*1bf0*/  IMAD.SHL.U32 R2, R26, 0x40, RZ ;  /* 0x000000401a027824 */ /* 0x004fe400078e00ff */
[----:B------:R-:W-:-:S03]  /*1c00*/  IMAD.SHL.U32 R3, R25, 0x8, RZ ;  /* 0x0000000819037824 */ /* 0x000fc600078e00ff */
[----:B------:R-:W-:Y:S01]  /*1c10*/  LOP3.LUT R0, R2, 0x1c0, RZ, 0xc0, !PT ;  /* 0x000001c002007812 */ /* 0x000fe200078ec0ff */
[----:B------:R-:W-:Y:S01]  /*1c20*/  IMAD.SHL.U32 R2, R21, 0x40, RZ ;  /* 0x0000004015027824 */ /* 0x000fe200078e00ff */
[----:B------:R-:W-:Y:S02]  /*1c30*/  LOP3.LUT R3, R3, 0x18, RZ, 0xc0, !PT ;  /* 0x0000001803037812 */ /* 0x000fe400078ec0ff */
[----:B------:R-:W-:Y:S02]  /*1c40*/  LOP3.LUT R5, R0, 0x8, R31, 0xf8, !PT ;  /* 0x0000000800057812 */ /* 0x000fe400078ef81f */
[----:B------:R-:W-:Y:S02]  /*1c50*/  LOP3.LUT R2, R2, 0x1c0, RZ, 0xc0, !PT ;  /* 0x000001c002027812 */ /* 0x000fe400078ec0ff */
[----:B------:R-:W-:Y:S02]  /*1c60*/  SHF.R.U32.HI R8, RZ, 0x3, R0 ;  /* 0x00000003ff087819 */ /* 0x000fe40000011600 */
[----:B------:R-:W-:-:S02]  /*1c70*/  LOP3.LUT R0, R0, 0x10, R19, 0xf8, !PT ;  /* 0x0000001000007812 */ /* 0x000fc400078ef813 */
[----:B------:R-:W-:Y:S02]  /*1c80*/  SHF.R.U32.HI R6, RZ, 0x3, R2 ;  /* 0x00000003ff067819 */ /* 0x000fe40000011602 */
[----:B------:R-:W-:Y:S01]  /*1c90*/  LOP3.LUT R9, R0, 0x8, R31, 0xf8, !PT ;  /* 0x0000000800097812 */ /* 0x000fe200078ef81f */
[----:B------:R-:W-:Y:S01]  /*1ca0*/  IMAD.SHL.U32 R0, R7, 0x40, RZ ;  /* 0x0000004007007824 */ /* 0x000fe200078e00ff */
[----:B------:R-:W-:Y:S01]  /*1cb0*/  LOP3.LUT R15, R6, R2, R3, 0x1e, !PT ;  /* 0x00000002060f7212 */ /* 0x000fe200078e1e03 */
[----:B------:R-:W-:Y:S01]  /*1cc0*/  IMAD.SHL.U32 R6, R12, 0x8, RZ ;  /* 0x000000080c067824 */ /* 0x000fe200078e00ff */
[-C--:B------:R-:W-:Y:S02]  /*1cd0*/  LOP3.LUT R5, R5, R8.reuse, RZ, 0x3c, !PT ;  /* 0x0000000805057212 */ /* 0x080fe400078e3cff */
[----:B------:R-:W-:Y:S02]  /*1ce0*/  LOP3.LUT R2, R14, 0x3ffffffc, RZ, 0xc0, !PT ;  /* 0x3ffffffc0e027812 */ /* 0x000fe400078ec0ff */
[----:B------:R-:W-:Y:S01]  /*1cf0*/  LOP3.LUT R18, R3, 0x20, R4, 0xf8, !PT ;  /* 0x0000002003127812 */ /* 0x000fe200078ef804 */
[----:B------:R-:W-:Y:S01]  /*1d00*/  IMAD.IADD R5, R11, 0x1, R5 ;  /* 0x000000010b057824 */ /* 0x000fe200078e0205 */
[----:B------:R-:W-:Y:S01]  /*1d10*/  LOP3.LUT R4, R0, 0x1c0, RZ, 0xc0, !PT ;  /* 0x000001c000047812 */ /* 0x000fe200078ec0ff */
[----:B------:R-:W-:Y:S01]  /*1d20*/  IMAD.IADD R3, R164, 0x1, -R2 ;  /* 0x00000001a4037824 */ /* 0x000fe200078e0a02 */
[----:B------:R-:W-:Y:S01]  /*1d30*/  LOP3.LUT R9, R9, R8, RZ, 0x3c, !PT ;  /* 0x0000000809097212 */ /* 0x000fe200078e3cff */
[----:B------:R-:W-:Y:S01]  /*1d40*/  IMAD.SHL.U32 R2, R20, 0x400, RZ ;  /* 0x0000040014027824 */ /* 0x000fe200078e00ff */
[----:B------:R-:W-:Y:S01]  /*1d50*/  LOP3.LUT R6, R4, 0x8, R6, 0xf8, !PT ;  /* 0x0000000804067812 */ /* 0x000fe200078ef806 */
[----:B------:R-:W-:Y:S01]  /*1d60*/  IMAD.SHL.U32 R11, R13, 0x40, RZ ;  /* 0x000000400d0b7824 */ /* 0x000fe200078e00ff */
[----:B------:R-:W-:Y:S01]  /*1d70*/  SHF.R.U32.HI R8, RZ, 0x3, R4 ;  /* 0x00000003ff087819 */ /* 0x000fe20000011604 */
[----:B------:R-:W-:-:S02]  /*1d80*/  IMAD R0, R12, 0x200, R9 ;  /* 0x000002000c007824 */ /* 0x000fc400078e0209 */
[----:B------:R-:W-:Y:S01]  /*1d90*/  IMAD R9, R3, 0x2, R2 ;  /* 0x0000000203097824 */ /* 0x000fe200078e0202 */
[----:B------:R-:W-:Y:S01]  /*1da0*/  LOP3.LUT R3, R11, 0xfffffe00, RZ, 0xc0, !PT ;  /* 0xfffffe000b037812 */ /* 0x000fe200078ec0ff */
[----:B------:R-:W-:Y:S01]  /*1db0*/  @!P3 IMAD.SHL.U32 R11, R164, 0x10, RZ ;  /* 0x00000010a40bb824 */ /* 0x000fe200078e00ff */
[----:B------:R-:W-:Y:S01]  /*1dc0*/  LOP3.LUT R6, R6, R8, RZ, 0x3c, !PT ;  /* 0x0000000806067212 */ /* 0x000fe200078e3cff */
[----:B------:R-:W-:Y:S01]  /*1dd0*/  IMAD.IADD R9, R9, 0x1, R15 ;  /* 0x0000000109097824 */ /* 0x000fe200078e020f */
[----:B------:R-:W-:Y:S02]  /*1de0*/  LOP3.LUT R4, R8, R18, R4, 0x1e, !PT ;  /* 0x0000001208047212 */ /* 0x000fe400078e1e04 */
[-C--:B------:R-:W-:Y:S01]  /*1df0*/  IADD3 R215, R6, R3.reuse, R2 ;  /* 0x0000000306d77210 */ /* 0x080fe20007ffe002 */
[----:B------:R1:W-:Y:S01]  /*1e00*/  @!P3 LDGSTS.E.BYPASS.LTC128B.128 [R11+0x20280], [R22.64] ;  /* 0x20280000160bbfae */ /* 0x0003e2000b901d50 */
[----:B------:R-:W-:Y:S01]  /*1e10*/  LOP3.LUT R2, R24, 0xffffffe0, RZ, 0xc0, !PT ;  /* 0xffffffe018027812 */ /* 0x000fe200078ec0ff */
[----:B------:R-:W-:Y:S01]  /*1e20*/  IMAD.SHL.U32 R227, R9, 0x2, RZ ;  /* 0x0000000209e37824 */ /* 0x000fe200078e00ff */
[----:B------:R-:W-:Y:S01]  /*1e30*/  LOP3.LUT R218, R4, R3, RZ, 0xfc, !PT ;  /* 0x0000000304da7212 */ /* 0x000fe200078efcff */
[----:B------:R-:W0:Y:S01]  /*1e40*/  LDGDEPBAR ;  /* 0x00000000000079af */ /* 0x000e220000000000 */
[----:B------:R-:W-:Y:S01]  /*1e50*/  IADD3 R3, R10, 0x10080, RZ ;  /* 0x000100800a037810 */ /* 0x000fe20007ffe0ff */
[----:B------:R-:W-:Y:S01]  /*1e60*/  IMAD.IADD R6, R164, 0x1, -R2 ;  /* 0x00000001a4067824 */ /* 0x000fe200078e0a02 */
[----:B------:R-:W-:Y:S01]  /*1e70*/  IADD3 R13, R227, 0x20480, RZ ;  /* 0x00020480e30d7810 */ /* 0x000fe20007ffe0ff */
[----:B------:R-:W0:Y:S03]  /*1e80*/  LDGDEPBAR ;  /* 0x00000000000079af */ /* 0x000e260000000000 */
[----:B------:R-:W-:-:S04]  /*1e90*/  SHF.R.S32.HI R2, RZ, 0x1f, R6 ;  /* 0x0000001fff027819 */ /* 0x000fc80000011406 */
[----:B-1----:R-:W-:Y:S02]  /*1ea0*/  LEA.HI R11, R2, R6, RZ, 0x2 ;  /* 0x00000006020b7211 */ /* 0x002fe400078f10ff */
[----:B------:R-:W-:Y:S02]  /*1eb0*/  IADD3 R2, R10, 0x18080, RZ ;  /* 0x000180800a027810 */ /* 0x000fe40007ffe0ff */
[----:B------:R-:W-:-:S05]  /*1ec0*/  LEA.HI.SX32 R4, R11, R19, 0x1e ;  /* 0x000000130b047211 */ /* 0x000fca00078ff2ff */
[----:B------:R3:W-:Y:S04]  /*1ed0*/  STL [R1+0x4c], R4 ;  /* 0x00004c0401007387 */ /* 0x0007e80000100800 */
[----:B------:R3:W-:Y:S04]  /*1ee0*/  STL [R1+0x80], R3 ;  /* 0x0000800301007387 */ /* 0x0007e80000100800 */
[----:B------:R3:W-:Y:S01]  /*1ef0*/  STL [R1+0x7c], R2 ;  /* 0x00007c0201007387 */ /* 0x0007e20000100800 */
[----:B------:R-:W-:Y:S05]  /*1f00*/  @P0 BRA `(.L_x_1332) ;  /* 0x000001f000000947 */ /* 0x000fea0003800000 */
[----:B------:R-:W-:Y:S01]  /*1f10*/  USHF.R.S32.HI UR20, URZ, 0x1f, UR13 ;  /* 0x0000001f3f147899 */ /* 0x000fe2000801140d */
[----:B------:R-:W-:Y:S01]  /*1f20*/  IMAD.WIDE.U32 R8, R28, UR13, R36 ;  /* 0x0000000d1c087c25 */ /* 0x000fe2000f8e0024 */
[----:B------:R-:W-:Y:S01]  /*1f30*/  UIMAD UR24, UR24, UR13, URZ ;  /* 0x0000000d181872a4 */ /* 0x000fe2000f8e023f */
[----:B------:R-:W-:Y:S01]  /*1f40*/  ISETP.GE.AND P2, PT, R16, c[0x0][0x1fc], PT ;  /* 0x00007f0010007a0c */ /* 0x000fe20003f46270 */
[----:B------:R-:W-:Y:S01]  /*1f50*/  USHF.L.U32 UR26, UR13, 0x6, URZ ;  /* 0x000000060d1a7899 */ /* 0x000fe2000800063f */
[----:B------:R-:W-:Y:S01]  /*1f60*/  ISETP.GE.AND P1, PT, R33, c[0x0][0x1fc], PT ;  /* 0x00007f0021007a0c */ /* 0x000fe20003f26270 */
[----:B------:R-:W-:Y:S01]  /*1f70*/  UIMAD UR20, UR20, UR25, UR24 ;  /* 0x00000019141472a4 */ /* 0x000fe2000f8e0218 */
[----:B---3--:R-:W-:Y:S01]  /*1f80*/  LEA R2, P0, R8, c[0x0][0x1f0], 0x1 ;  /* 0x00007c0008027a11 */ /* 0x008fe200078008ff */
[----:B------:R-:W-:Y:S02]  /*1f90*/  BSSY B0, `(.L_x_1332) ;  /* 0x0000016000007945 */ /* 0x000fe40003800000 */
[----:B------:R-:W-:-:S02]  /*1fa0*/  IMAD.U32 R12, RZ, RZ, UR26 ;  /* 0x0000001aff0c7e24 */ /* 0x000fc4000f8e00ff */
[----:B------:R-:W-:-:S03]  /*1fb0*/  IADD3 R3, R9, UR20, RZ ;  /* 0x0000001409037c10 */ /* 0x000fc6000fffe0ff */
[----:B------:R-:W-:Y:S02]  /*1fc0*/  IADD3 R4, -R12, c[0x0][0x168], -R34 ;  /* 0x00005a000c047a10 */ /* 0x000fe40007ffe922 */
[----:B------:R-:W-:Y:S02]  /*1fd0*/  LEA.HI.X R3, R8, c[0x0][0x1f4], R3, 0x1, P0 ;  /* 0x00007d0008037a11 */ /* 0x000fe400000f0c03 */
[C---:B------:R-:W-:Y:S02]  /*1fe0*/  ISETP.LT.OR P0, PT, R4.reuse, 0x1, P2 ;  /* 0x000000010400780c */ /* 0x040fe40001701670 */
[----:B------:R-:W-:-:S11]  /*1ff0*/  ISETP.LT.OR P2, PT, R4, 0x21, P2 ;  /* 0x000000210400780c */ /* 0x000fd60001741670 */
[----:B------:R1:W-:Y:S01]  /*2000*/  LDGSTS.E.BYPASS.LTC128B.128 [R10+0x1c080], [R2.64], !P0 ;  /* 0x1c080000020a7fae */ /* 0x0003e2000c101d50 */
[----:B------:R-:W-:-:S04]  /*2010*/  IADD3 R8, P0, R2, UR7, RZ ;  /* 0x0000000702087c10 */ /* 0x000fc8000ff1e0ff */
[----:B------:R-:W-:Y:S02]  /*2020*/  IADD3.X R9, R3, UR6, RZ, P0, !PT ;  /* 0x0000000603097c10 */ /* 0x000fe400087fe4ff */
[C---:B------:R-:W-:Y:S02]  /*2030*/  ISETP.LT.OR P0, PT, R4.reuse, 0x1, P1 ;  /* 0x000000010400780c */ /* 0x040fe40000f01670 */
[----:B------:R-:W-:-:S11]  /*2040*/  ISETP.LT.OR P1, PT, R4, 0x21, P1 ;  /* 0x000000210400780c */ /* 0x000fd60000f21670 */
[----:B------:R1:W-:Y:S04]  /*2050*/  LDGSTS.E.BYPASS.LTC128B.128 [R10+0x1e080], [R2.64+0x80], !P0 ;  /* 0x1e080080020a7fae */ /* 0x0003e8000c101d50 */
[----:B------:R2:W-:Y:S04]  /*2060*/  LDGSTS.E.BYPASS.LTC128B.128 [R10+0x1d080], [R8.64], !P2 ;  /* 0x1d080000080a7fae */ /* 0x0005e8000d101d50 */
[----:B------:R2:W-:Y:S01]  /*2070*/  LDGSTS.E.BYPASS.LTC128B.128 [R10+0x1f080], [R8.64+0x80], !P1 ;  /* 0x1f080080080a7fae */ /* 0x0005e2000c901d50 */
[----:B-1----:R-:W-:-:S04]  /*2080*/  IADD3 R3, P0, R30, UR26, RZ ;  /* 0x0000001a1e037c10 */ /* 0x002fc8000ff1e0ff */
[----:B------:R-:W-:Y:S02]  /*2090*/  LEA.HI.X.SX32 R4, R12, R29, 0x1, P0 ;  /* 0x0000001d0c047211 */ /* 0x000fe400000f0eff */
[----:B------:R-:W-:-:S04]  /*20a0*/  LEA R2, P0, R3, c[0x0][0x280], 0x2 ;  /* 0x0000a00003027a11 */ /* 0x000fc800078010ff */
[----:B------:R-:W-:Y:S01]  /*20b0*/  LEA.HI.X R3, R3, c[0x0][0x284], R4, 0x2, P0 ;  /* 0x0000a10003037a11 */ /* 0x000fe200000f1404 */
[----:B------:R-:W-:Y:S05]  /*20c0*/  @P3 BRA `(.L_x_1333) ;  /* 0x0000002000003947 */ /* 0x000fea0003800000 */
[----:B--2---:R-:W-:-:S05]  /*20d0*/  SHF.L.U32 R4, R164, 0x4, RZ ;  /* 0x00000004a4047819 */ /* 0x004fca00000006ff */
[----:B------:R1:W-:Y:S02]  /*20e0*/  LDGSTS.E.BYPASS.LTC128B.128 [R4+0x20380], [R2.64] ;  /* 0x2038000002047fae */ /* 0x0003e4000b901d50 */
.L_x_1333:
[----:B--2---:R-:W-:Y:S05]  /*20f0*/  BSYNC B0 ;  /* 0x0000000000007941 */ /* 0x004fea0003800000 */
.L_x_1332:
[----:B-1-3--:R-:W-:Y:S01]  /*2100*/  SHF.R.S32.HI R2, RZ, 0x1f, R25 ;  /* 0x0000001fff027819 */ /* 0x00afe20000011419 */
[----:B------:R-:W-:Y:S01]  /*2110*/  IMAD.SHL.U32 R207, R0, 0x2, RZ ;  /* 0x0000000200cf7824 */ /* 0x000fe200078e00ff */
[----:B------:R-:W-:Y:S01]  /*2120*/  LOP3.LUT R3, R11, 0x7ffffffc, RZ, 0xc0, !PT ;  /* 0x7ffffffc0b037812 */ /* 0x000fe200078ec0ff */
[----:B------:R-:W-:Y:S01]  /*2130*/  IMAD.IADD R206, R213, 0x1, R0 ;  /* 0x00000001d5ce7824 */ /* 0x000fe200078e0200 */
[----:B------:R-:W-:Y:S01]  /*2140*/  LEA.HI R2, R2, R25, RZ, 0x2 ;  /* 0x0000001902027211 */ /* 0x000fe200078f10ff */
[----:B------:R-:W0:Y:S01]  /*2150*/  LDGDEPBAR ;  /* 0x00000000000079af */ /* 0x000e220000000000 */
[----:B------:R-:W-:Y:S01]  /*2160*/  LOP3.LUT P0, RZ, R21, 0x4, RZ, 0xc0, !PT ;  /* 0x0000000415ff7812 */ /* 0x000fe2000780c0ff */
[----:B------:R-:W-:Y:S01]  /*2170*/  IMAD.IADD R3, R6, 0x1, -R3 ;  /* 0x0000000106037824 */ /* 0x000fe200078e0a03 */
[----:B------:R-:W-:Y:S01]  /*2180*/  LOP3.LUT R2, R2, 0x1ffffffc, RZ, 0xc0, !PT ;  /* 0x1ffffffc02027812 */ /* 0x000fe200078ec0ff */
[----:B------:R-:W-:Y:S01]  /*2190*/  IMAD.MOV.U32 R216, RZ, RZ, 0x40 ;  /* 0x00000040ffd87424 */ /* 0x000fe200078e00ff */
[----:B------:R-:W-:Y:S01]  /*21a0*/  SHF.R.S32.HI R165, RZ, 0x1f, R164 ;  /* 0x0000001fffa57819 */ /* 0x000fe200000114a4 */
[----:B------:R-:W-:Y:S01]  /*21b0*/  IMAD.MOV.U32 R223, RZ, RZ, 0x20 ;  /* 0x00000020ffdf7424 */ /* 0x000fe200078e00ff */
[----:B------:R-:W-:Y:S01]  /*21c0*/  IADD3 R226, R227, 0x204c0, RZ ;  /* 0x000204c0e3e27810 */ /* 0x000fe20007ffe0ff */
[----:B------:R-:W-:Y:S01]  /*21d0*/  IMAD.IADD R2, R25, 0x1, -R2 ;  /* 0x0000000119027824 */ /* 0x000fe200078e0a02 */
[----:B------:R-:W-:Y:S01]  /*21e0*/  UMOV UR28, 0x1 ;  /* 0x00000001001c7882 */ /* 0x000fe20000000000 */
[----:B------:R-:W-:Y:S01]  /*21f0*/  IMAD.MOV.U32 R219, RZ, RZ, 0x10 ;  /* 0x00000010ffdb7424 */ /* 0x000fe200078e00ff */
[----:B------:R-:W-:Y:S01]  /*2200*/  ULDC UR7, c[0x0][0x198] ;  /* 0x0000660000077ab9 */ /* 0x000fe20000000800 */
[----:B------:R-:W-:Y:S01]  /*2210*/  IMAD R2, R2, 0x4, R3 ;  /* 0x0000000402027824 */ /* 0x000fe200078e0203 */
[----:B------:R-:W-:Y:S01]  /*2220*/  UIADD3 UR7, -UR11, UR7, UR28 ;  /* 0x000000070b077290 */ /* 0x000fe2000fffe11c */
[----:B------:R-:W-:Y:S01]  /*2230*/  @P0 IADD3 R226, R13, -0x40, RZ ;  /* 0xffffffc00de20810 */ /* 0x000fe20007ffe0ff */
[----:B------:R-:W-:Y:S01]  /*2240*/  IMAD.SHL.U32 R211, R5, 0x2, RZ ;  /* 0x0000000205d37824 */ /* 0x000fe200078e00ff */
[C---:B------:R-:W-:Y:S01]  /*2250*/  LOP3.LUT P0, RZ, R7.reuse, 0x4, RZ, 0xc0, !PT ;  /* 0x0000000407ff7812 */ /* 0x040fe2000780c0ff */
[----:B------:R-:W-:Y:S01]  /*2260*/  IMAD.SHL.U32 R4, R2, 0x2, RZ ;  /* 0x0000000202047824 */ /* 0x000fe200078e00ff */
[----:B------:R-:W-:Y:S01]  /*2270*/  LOP3.LUT P1, RZ, R7, 0x2, RZ, 0xc0, !PT ;  /* 0x0000000207ff7812 */ /* 0x000fe2000782c0ff */
[----:B------:R-:W-:Y:S01]  /*2280*/  IMAD.U32 R229, RZ, RZ, UR7 ;  /* 0x00000007ffe57e24 */ /* 0x000fe2000f8e00ff */
[----:B------:R-:W-:Y:S01]  /*2290*/  SEL R216, R216, 0xffffffc0, !P0 ;  /* 0xffffffc0d8d87807 */ /* 0x000fe20004000000 */
[--C-:B------:R-:W-:Y:S01]  /*22a0*/  IMAD R212, R212, 0x2, R211.reuse ;  /* 0x00000002d4d47824 */ /* 0x100fe200078e02d3 */
[----:B------:R-:W-:Y:S01]  /*22b0*/  IADD3 R0, -R4, UR21, RZ ;  /* 0x0000001504007c10 */ /* 0x000fe2000fffe1ff */
[----:B------:R-:W-:Y:S01]  /*22c0*/  STL [R1+0x48], R4 ;  /* 0x0000480401007387 */ /* 0x000fe20000100800 */
[----:B------:R-:W-:Y:S01]  /*22d0*/  SEL R217, R223, 0xffffffe0, !P0 ;  /* 0xffffffe0dfd97807 */ /* 0x000fe20004000000 */
[----:B------:R-:W-:Y:S01]  /*22e0*/  IMAD R214, R213, 0x2, R211 ;  /* 0x00000002d5d67824 */ /* 0x000fe200078e02d3 */
[----:B------:R-:W-:Y:S01]  /*22f0*/  SEL R219, R219, 0xfffffff0, !P1 ;  /* 0xfffffff0dbdb7807 */ /* 0x000fe20004800000 */
[----:B------:R1:W-:Y:S01]  /*2300*/  STL [R1+0x38], R0 ;  /* 0x0000380001007387 */ /* 0x0003e20000100800 */
[----:B------:R-:W-:Y:S01]  /*2310*/  LOP3.LUT R228, R228, 0xfffffffd, RZ, 0xc0, !PT ;  /* 0xfffffffde4e47812 */ /* 0x000fe200078ec0ff */
[----:B------:R-:W-:Y:S01]  /*2320*/  IMAD.IADD R220, R215, 0x1, R217 ;  /* 0x00000001d7dc7824 */ /* 0x000fe200078e02d9 */
[----:B------:R-:W-:Y:S01]  /*2330*/  CS2R R162, SRZ ;  /* 0x0000000000a27805 */ /* 0x000fe2000001ff00 */
[----:B------:R2:W-:Y:S01]  /*2340*/  STL [R1+0x5c], R165 ;  /* 0x00005ca501007387 */ /* 0x0005e20000100800 */
        /* <DEDUP_REMOVED lines=20> */
[----:B-1----:R-:W-:Y:S01]  /*2490*/  MOV R0, 0x1 ;  /* 0x0000000100007802 */ /* 0x002fe20000000f00 */
[----:B------:R-:W-:Y:S01]  /*24a0*/  CS2R R120, SRZ ;  /* 0x0000000000787805 */ /* 0x000fe2000001ff00 */
[----:B------:R-:W-:Y:S01]  /*24b0*/  CS2R R118, SRZ ;  /* 0x0000000000767805 */ /* 0x000fe2000001ff00 */
[----:B------:R-:W-:Y:S01]  /*24c0*/  CS2R R116, SRZ ;  /* 0x0000000000747805 */ /* 0x000fe2000001ff00 */
[----:B------:R-:W-:Y:S01]  /*24d0*/  ISETP.LE.AND P0, PT, R0, c[0x0][0x2a8], PT ;  /* 0x0000aa0000007a0c */ /* 0x000fe20003f03270 */
        /* <DEDUP_REMOVED lines=40> */
[----:B------:R-:W-:Y:S01]  /*2760*/  SHF.L.U32 R206, R206, 0x1, RZ ;  /* 0x00000001cece7819 */ /* 0x000fe200000006ff */
[----:B------:R-:W-:Y:S01]  /*2770*/  IMAD R213, R213, 0x2, R212 ;  /* 0x00000002d5d57824 */ /* 0x000fe200078e02d4 */
[----:B------:R-:W-:Y:S01]  /*2780*/  IADD3 R229, R229, -c[0x0][0x168], -R4 ;  /* 0x80005a00e5e57a10 */ /* 0x000fe20007ffe804 */
[----:B------:R-:W-:Y:S01]  /*2790*/  IMAD.IADD R222, R215, 0x1, R219 ;  /* 0x00000001d7de7824 */ /* 0x000fe200078e02db */
[----:B------:R-:W-:Y:S01]  /*27a0*/  @P0 LOP3.LUT R228, R228, 0x2, RZ, 0xfc, !PT ;  /* 0x00000002e4e40812 */ /* 0x000fe200078efcff */
[----:B------:R-:W-:Y:S01]  /*27b0*/  IMAD.IADD R221, R219, 0x1, R220 ;  /* 0x00000001dbdd7824 */ /* 0x000fe200078e02dc */
[----:B------:R-:W-:-:S02]  /*27c0*/  ULDC UR27, c[0x0][0x2a0] ;  /* 0x0000a800001b7ab9 */ /* 0x000fc40000000800 */
[----:B------:R-:W-:Y:S02]  /*27d0*/  ULDC UR6, c[0x0][0x290] ;  /* 0x0000a40000067ab9 */ /* 0x000fe40000000800 */
[----:B------:R-:W-:Y:S02]  /*27e0*/  USHF.L.U64.HI UR20, UR4, 0x5, UR5 ;  /* 0x0000000504147899 */ /* 0x000fe40008010205 */
[----:B------:R-:W-:Y:S02]  /*27f0*/  USHF.L.U32 UR24, UR4, 0x5, URZ ;  /* 0x0000000504187899 */ /* 0x000fe4000800063f */
[----:B------:R-:W-:Y:S02]  /*2800*/  UMOV UR26, 0x1 ;  /* 0x00000001001a7882 */ /* 0x000fe40000000000 */
[----:B------:R-:W-:Y:S02]  /*2810*/  UMOV UR4, URZ ;  /* 0x0000003f00047c82 */ /* 0x000fe40008000000 */
[----:B------:R-:W-:-:S02]  /*2820*/  UMOV UR25, URZ ;  /* 0x0000003f00197c82 */ /* 0x000fc40008000000 */
[----:B------:R-:W-:Y:S02]  /*2830*/  USHF.L.U32 UR13, UR8, 0x7, URZ ;  /* 0x00000007080d7899 */ /* 0x000fe4000800063f */
[----:B------:R-:W-:Y:S02]  /*2840*/  UISETP.GT.AND UP4, UPT, UR8, -0x1, UPT ;  /* 0xffffffff0800788c */ /* 0x000fe4000bf84270 */
[----:B------:R-:W-:Y:S02]  /*2850*/  USHF.R.S32.HI UR5, URZ, 0x1f, UR9 ;  /* 0x0000001f3f057899 */ /* 0x000fe40008011409 */
[----:B------:R-:W-:Y:S02]  /*2860*/  ULOP3.LUT UR27, URZ, UR27, URZ, 0x33, !UPT ;  /* 0x0000001b3f1b7292 */ /* 0x000fe4000f8e333f */
[----:B------:R-:W-:Y:S02]  /*2870*/  UIMAD UR11, UR9, UR6, URZ ;  /* 0x00000006090b72a4 */ /* 0x000fe4000f8e023f */
[----:B--2---:R-:W-:-:S02]  /*2880*/  ULDC UR21, c[0x0][0x168] ;  /* 0x00005a0000157ab9 */ /* 0x004fc40000000800 */
.L_x_1352:
[----:B------:R-:W-:Y:S04]  /*2890*/  DEPBAR.LE SB0, 0x1 ;  /* 0x000080400000791a */ /* 0x000fe80000000000 */
[----:B------:R-:W-:Y:S01]  /*28a0*/  BAR.SYNC.DEFER_BLOCKING 0x0 ;  /* 0x0000000000007b1d */ /* 0x000fe20000010000 */
[----:B------:R-:W-:Y:S02]  /*28b0*/  MOV R0, UR4 ;  /* 0x0000000400007c02 */ /* 0x000fe40008000f00 */
[----:B------:R-:W-:Y:S02]  /*28c0*/  MOV R2, UR4 ;  /* 0x0000000400027c02 */ /* 0x000fe40008000f00 */
[----:B------:R-:W-:Y:S02]  /*28d0*/  LEA R210, R0, R215, 0xd ;  /* 0x000000d700d27211 */ /* 0x000fe400078e68ff */
[----:B------:R-:W-:Y:S02]  /*28e0*/  LEA R184, R2, R219, 0xd ;  /* 0x000000db02b87211 */ /* 0x000fe400078e68ff */
[----:B------:R-:W-:Y:S02]  /*28f0*/  SHF.L.U32 R3, R210, 0x1, RZ ;  /* 0x00000001d2037819 */ /* 0x000fe400000006ff */
[C---:B------:R-:W-:Y:S02]  /*2900*/  IADD3 R2, R215.reuse, R184, RZ ;  /* 0x000000b8d7027210 */ /* 0x040fe40007ffe0ff */
[----:B------:R-:W-:Y:S02]  /*2910*/  LEA R0, R0, R222, 0xd ;  /* 0x000000de00007211 */ /* 0x000fe400078e68ff */
[----:B------:R-:W-:Y:S02]  /*2920*/  SHF.L.U32 R205, R2, 0x1, RZ ;  /* 0x0000000102cd7819 */ /* 0x000fe400000006ff */
[----:B------:R-:W-:Y:S02]  /*2930*/  SHF.L.U32 R0, R0, 0x1, RZ ;  /* 0x0000000100007819 */ /* 0x000fe400000006ff */
[----:B------:R-:W-:Y:S04]  /*2940*/  MOV R2, UR4 ;  /* 0x0000000400027c02 */ /* 0x000fe80008000f00 */
[----:B------:R-:W-:Y:S01]  /*2950*/  LEA R2, R2, R217, 0xd ;  /* 0x000000d902027211 */ /* 0x000fe200078e68ff */
[----:B------:R-:W-:Y:S03]  /*2960*/  LDSM.16.M88.4 R16, [R211+0x80] ;  /* 0x00008000d310783b */ /* 0x000fe60000000200 */
[C---:B------:R-:W-:Y:S04]  /*2970*/  IADD3 R2, R215.reuse, R2, RZ ;  /* 0x00000002d7027210 */ /* 0x040fe80007ffe0ff */
[----:B------:R-:W-:Y:S01]  /*2980*/  SHF.L.U32 R208, R2, 0x1, RZ ;  /* 0x0000000102d07819 */ /* 0x000fe200000006ff */
[----:B------:R-:W1:Y:S01]  /*2990*/  LDSM.16.M88.4 R32, [R3+0x10080] ;  /* 0x010080000320783b */ /* 0x000e620000000200 */
[----:B------:R-:W-:Y:S04]  /*29a0*/  MOV R2, UR4 ;  /* 0x0000000400027c02 */ /* 0x000fe80008000f00 */
[----:B------:R-:W-:Y:S03]  /*29b0*/  LEA R2, R2, R220, 0xd ;  /* 0x000000dc02027211 */ /* 0x000fe600078e68ff */
[----:B------:R-:W2:Y:S01]  /*29c0*/  LDSM.16.M88.4 R28, [R3+0x11080] ;  /* 0x01108000031c783b */ /* 0x000ea20000000200 */
[----:B------:R-:W-:Y:S07]  /*29d0*/  SHF.L.U32 R2, R2, 0x1, RZ ;  /* 0x0000000102027819 */ /* 0x000fee00000006ff */
        /* <DEDUP_REMOVED lines=14> */
[----:B------:R-:W-:Y:S01]  /*2ac0*/  LDSM.16.M88.4 R196, [R3+0x12080] ;  /* 0x0120800003c4783b */ /* 0x000fe20000000200 */
[-C--:B------:R-:W-:Y:S08]  /*2ad0*/  HMMA.16816.F32.BF16 R28, R28, R166.reuse, RZ ;  /* 0x000000a61c1c723c */ /* 0x080ff000000418ff */
[----:B------:R-:W-:Y:S01]  /*2ae0*/  HMMA.16816.F32.BF16 R32, R32, R166, RZ ;  /* 0x000000a62020723c */ /* 0x000fe200000418ff */
[----:B------:R-:W-:Y:S07]  /*2af0*/  LDSM.16.M88.4 R164, [R208+0x10080] ;  /* 0x01008000d0a4783b */ /* 0x000fee0000000200 */
[-C--:B----4-:R-:W-:Y:S08]  /*2b00*/  HMMA.16816.F32.BF16 R4, R168, R172.reuse, R4 ;  /* 0x000000aca804723c */ /* 0x090ff00000041804 */
[C---:B-1----:R-:W-:Y:S08]  /*2b10*/  HMMA.16816.F32.BF16 R8, R176.reuse, R172, R8 ;  /* 0x000000acb008723c */ /* 0x042ff00000041808 */
[-C--:B------:R-:W-:Y:S08]  /*2b20*/  HMMA.16816.F32.BF16 R12, R176, R174.reuse, R12 ;  /* 0x000000aeb00c723c */ /* 0x080ff0000004180c */
[C---:B------:R-:W-:Y:S01]  /*2b30*/  HMMA.16816.F32.BF16 R16, R168.reuse, R174, R16 ;  /* 0x000000aea810723c */ /* 0x040fe20000041810 */
[----:B------:R-:W1:Y:S07]  /*2b40*/  LDSM.16.M88.4 R172, [R214+0x80] ;  /* 0x00008000d6ac783b */ /* 0x000e6e0000000200 */
[-C--:B--2---:R-:W-:Y:S08]  /*2b50*/  HMMA.16816.F32.BF16 R20, R168, R180.reuse, R20 ;  /* 0x000000b4a814723c */ /* 0x084ff00000041814 */
[C---:B------:R-:W-:Y:S07]  /*2b60*/  HMMA.16816.F32.BF16 R24, R176.reuse, R180, R24 ;  /* 0x000000b4b018723c */ /* 0x040fee0000041818 */
[----:B------:R-:W-:Y:S01]  /*2b70*/  IADD3 R180, R215, R184, R217 ;  /* 0x000000b8d7b47210 */ /* 0x000fe20007ffe0d9 */
[-C--:B------:R-:W-:Y:S01]  /*2b80*/  HMMA.16816.F32.BF16 R28, R176, R182.reuse, R28 ;  /* 0x000000b6b01c723c */ /* 0x080fe2000004181c */
[----:B------:R-:W2:Y:S03]  /*2b90*/  LDSM.16.M88.4 R184, [R2+0x11080] ;  /* 0x0110800002b8783b */ /* 0x000ea60000000200 */
[----:B------:R-:W-:Y:S02]  /*2ba0*/  SHF.L.U32 R209, R180, 0x1, RZ ;  /* 0x00000001b4d17819 */ /* 0x000fe400000006ff */
[----:B------:R-:W-:Y:S02]  /*2bb0*/  MOV R180, UR4 ;  /* 0x0000000400b47c02 */ /* 0x000fe40008000f00 */
[----:B------:R-:W-:Y:S01]  /*2bc0*/  HMMA.16816.F32.BF16 R32, R168, R182, R32 ;  /* 0x000000b6a820723c */ /* 0x000fe20000041820 */
[----:B------:R-:W3:Y:S06]  /*2bd0*/  LDSM.16.M88.4 R176, [R209+0x10080] ;  /* 0x01008000d1b0783b */ /* 0x000eec0000000200 */
[----:B------:R-:W-:Y:S01]  /*2be0*/  LEA R168, R180, R221, 0xd ;  /* 0x000000ddb4a87211 */ /* 0x000fe200078e68ff */
[-C--:B-1----:R-:W-:Y:S01]  /*2bf0*/  HMMA.16816.F32.BF16 R4, R164, R172.reuse, R4 ;  /* 0x000000aca404723c */ /* 0x082fe20000041804 */
[----:B------:R-:W-:Y:S04]  /*2c00*/  LDSM.16.M88.4 R180, [R213+0x2080] ;  /* 0x00208000d5b4783b */ /* 0x000fe80000000200 */
[----:B------:R-:W-:Y:S05]  /*2c10*/  SHF.L.U32 R204, R168, 0x1, RZ ;  /* 0x00000001a8cc7819 */ /* 0x000fea00000006ff */
[----:B------:R-:W1:Y:S01]  /*2c20*/  LDSM.16.M88.4 R168, [R204+0x11080] ;  /* 0x01108000cca8783b */ /* 0x000e620000000200 */
        /* <DEDUP_REMOVED lines=31> */
[----:B------:R-:W2:Y:S07]  /*2e20*/  LDSM.16.M88.4 R164, [R2+0x13080] ;  /* 0x0130800002a4783b */ /* 0x000eae0000000200 */
[----:B------:R-:W-:Y:S01]  /*2e30*/  HMMA.16816.F32.BF16 R32, R196, R174, R32 ;  /* 0x000000aec420723c */ /* 0x000fe20000041820 */
[----:B------:R-:W2:Y:S07]  /*2e40*/  LDSM.16.M88.4 R172, [R214+0x6080] ;  /* 0x00608000d6ac783b */ /* 0x000eae0000000200 */
[-C--:B---3--:R-:W-:Y:S01]  /*2e50*/  HMMA.16816.F32.BF16 R4, R184, R188.reuse, R4 ;  /* 0x000000bcb804723c */ /* 0x088fe20000041804 */
[----:B------:R-:W3:Y:S07]  /*2e60*/  LDSM.16.M88.4 R196, [R204+0x12080] ;  /* 0x01208000ccc4783b */ /* 0x000eee0000000200 */
[C---:B-1----:R-:W-:Y:S08]  /*2e70*/  HMMA.16816.F32.BF16 R8, R168.reuse, R188, R8 ;  /* 0x000000bca808723c */ /* 0x042ff00000041808 */
[-C--:B------:R-:W-:Y:S08]  /*2e80*/  HMMA.16816.F32.BF16 R12, R168, R190.reuse, R12 ;  /* 0x000000bea80c723c */ /* 0x080ff0000004180c */
[C---:B------:R-:W-:Y:S07]  /*2e90*/  HMMA.16816.F32.BF16 R16, R184.reuse, R190, R16 ;  /* 0x000000beb810723c */ /* 0x040fee0000041810 */
[----:B------:R-:W-:Y:S01]  /*2ea0*/  MOV R190, UR4 ;  /* 0x0000000400be7c02 */ /* 0x000fe20008000f00 */
[-C--:B----4-:R-:W-:Y:S08]  /*2eb0*/  HMMA.16816.F32.BF16 R20, R184, R176.reuse, R20 ;  /* 0x000000b0b814723c */ /* 0x090ff00000041814 */
[C---:B------:R-:W-:Y:S08]  /*2ec0*/  HMMA.16816.F32.BF16 R24, R168.reuse, R176, R24 ;  /* 0x000000b0a818723c */ /* 0x040ff00000041818 */
[-C--:B------:R-:W-:Y:S01]  /*2ed0*/  HMMA.16816.F32.BF16 R28, R168, R178.reuse, R28 ;  /* 0x000000b2a81c723c */ /* 0x080fe2000004181c */
[----:B------:R-:W1:Y:S07]  /*2ee0*/  LDSM.16.M88.4 R168, [R204+0x13080] ;  /* 0x01308000cca8783b */ /* 0x000e6e0000000200 */
[----:B------:R-:W-:Y:S08]  /*2ef0*/  HMMA.16816.F32.BF16 R32, R184, R178, R32 ;  /* 0x000000b2b820723c */ /* 0x000ff00000041820 */
[-C--:B-----5:R-:W-:Y:S08]  /*2f00*/  HMMA.16816.F32.BF16 R4, R180, R192.reuse, R4 ;  /* 0x000000c0b404723c */ /* 0x0a0ff00000041804 */
[C---:B--2---:R-:W-:Y:S08]  /*2f10*/  HMMA.16816.F32.BF16 R8, R164.reuse, R192, R8 ;  /* 0x000000c0a408723c */ /* 0x044ff00000041808 */
[-C--:B------:R-:W-:Y:S08]  /*2f20*/  HMMA.16816.F32.BF16 R12, R164, R194.reuse, R12 ;  /* 0x000000c2a40c723c */ /* 0x080ff0000004180c */
[C---:B------:R-:W-:Y:S08]  /*2f30*/  HMMA.16816.F32.BF16 R16, R180.reuse, R194, R16 ;  /* 0x000000c2b410723c */ /* 0x040ff00000041810 */
[-C--:B------:R-:W-:Y:S08]  /*2f40*/  HMMA.16816.F32.BF16 R20, R180, R172.reuse, R20 ;  /* 0x000000acb414723c */ /* 0x080ff00000041814 */
[C---:B------:R-:W-:Y:S08]  /*2f50*/  HMMA.16816.F32.BF16 R24, R164.reuse, R172, R24 ;  /* 0x000000aca418723c */ /* 0x040ff00000041818 */
[-C--:B------:R-:W-:Y:S08]  /*2f60*/  HMMA.16816.F32.BF16 R28, R164, R174.reuse, R28 ;  /* 0x000000aea41c723c */ /* 0x080ff0000004181c */
[----:B------:R-:W-:Y:S08]  /*2f70*/  HMMA.16816.F32.BF16 R32, R180, R174, R32 ;  /* 0x000000aeb420723c */ /* 0x000ff00000041820 */
[-C--:B---3--:R-:W-:Y:S08]  /*2f80*/  HMMA.16816.F32.BF16 R4, R196, R200.reuse, R4 ;  /* 0x000000c8c404723c */ /* 0x088ff00000041804 */
[C---:B-1----:R-:W-:Y:S08]  /*2f90*/  HMMA.16816.F32.BF16 R8, R168.reuse, R200, R8 ;  /* 0x000000c8a808723c */ /* 0x042ff00000041808 */
        /* <DEDUP_REMOVED lines=21> */
[----:B------:R-:W-:Y:S09]  /*30f0*/  FMUL.FTZ R19, R19, c[0x0][0x2b4] ;  /* 0x0000ad0013137a20 */ /* 0x000ff20000410000 */
[----:B------:R-:W-:Y:S10]  /*3100*/  MUFU.TANH R247, R6 ;  /* 0x0000000600f77308 */ /* 0x000ff40000002400 */
[----:B------:R1:W-:Y:S10]  /*3110*/  MUFU.TANH R246, R7 ;  /* 0x0000000700f67308 */ /* 0x0003f40000002400 */
[----:B------:R-:W-:Y:S10]  /*3120*/  MUFU.TANH R201, R16 ;  /* 0x0000001000c97308 */ /* 0x000ff40000002400 */
[----:B------:R-:W2:Y:S01]  /*3130*/  MUFU.TANH R225, R8 ;  /* 0x0000000800e17308 */ /* 0x000ea20000002400 */
[----:B-1----:R-:W1:Y:S09]  /*3140*/  LDSM.16.M88.4 R4, [R213+0x6080] ;  /* 0x00608000d504783b */ /* 0x002e720000000200 */
[----:B------:R-:W-:Y:S10]  /*3150*/  MUFU.TANH R245, R18 ;  /* 0x0000001200f57308 */ /* 0x000ff40000002400 */
[----:B------:R-:W-:Y:S01]  /*3160*/  MUFU.TANH R244, R19 ;  /* 0x0000001300f47308 */ /* 0x000fe20000002400 */
[----:B--2---:R-:W-:Y:S04]  /*3170*/  STL [R1+0xc], R225 ;  /* 0x00000ce101007387 */ /* 0x004fe80000100800 */
[----:B------:R2:W-:Y:S01]  /*3180*/  STL [R1+0x8], R0 ;  /* 0x0000080001007387 */ /* 0x0005e20000100800 */
[-C--:B-1----:R-:W-:Y:S08]  /*3190*/  HMMA.16816.F32.BF16 R20, R196, R4.reuse, R20 ;  /* 0x00000004c414723c */ /* 0x082ff00000041814 */
[C---:B------:R-:W-:Y:S01]  /*31a0*/  HMMA.16816.F32.BF16 R24, R168.reuse, R4, R24 ;  /* 0x00000004a818723c */ /* 0x040fe20000041818 */
[----:B--2---:R-:W1:Y:S07]  /*31b0*/  MUFU.TANH R0, R10 ;  /* 0x0000000a00007308 */ /* 0x004e6e0000002400 */
[-C--:B------:R-:W-:Y:S08]  /*31c0*/  HMMA.16816.F32.BF16 R28, R168, R6.reuse, R28 ;  /* 0x00000006a81c723c */ /* 0x080ff0000004181c */
[----:B------:R-:W-:Y:S01]  /*31d0*/  FMUL.FTZ R20, R20, c[0x0][0x2b4] ;  /* 0x0000ad0014147a20 */ /* 0x000fe20000410000 */
[----:B------:R-:W-:Y:S04]  /*31e0*/  HMMA.16816.F32.BF16 R32, R196, R6, R32 ;  /* 0x00000006c420723c */ /* 0x000fe80000041820 */
[----:B------:R-:W-:Y:S02]  /*31f0*/  FMUL.FTZ R21, R21, c[0x0][0x2b4] ;  /* 0x0000ad0015157a20 */ /* 0x000fe40000410000 */
[----:B------:R-:W-:Y:S01]  /*3200*/  FMUL.FTZ R22, R22, c[0x0][0x2b4] ;  /* 0x0000ad0016167a20 */ /* 0x000fe20000410000 */
[----:B-1----:R-:W-:Y:S01]  /*3210*/  STL [R1+0x34], R0 ;  /* 0x0000340001007387 */ /* 0x002fe20000100800 */
[----:B------:R-:W-:Y:S02]  /*3220*/  FMUL.FTZ R26, R26, c[0x0][0x2b4] ;  /* 0x0000ad001a1a7a20 */ /* 0x000fe40000410000 */
[----:B------:R-:W-:Y:S01]  /*3230*/  MUFU.TANH R242, R22 ;  /* 0x0000001600f27308 */ /* 0x000fe20000002400 */
[----:B------:R1:W-:Y:S01]  /*3240*/  STL [R1+0x30], R2 ;  /* 0x0000300201007387 */ /* 0x0003e20000100800 */
[----:B------:R-:W-:Y:S01]  /*3250*/  FMUL.FTZ R27, R27, c[0x0][0x2b4] ;  /* 0x0000ad001b1b7a20 */ /* 0x000fe20000410000 */
[----:B------:R-:W-:Y:S02]  /*3260*/  MOV R10, 0x1 ;  /* 0x00000001000a7802 */ /* 0x000fe40000000f00 */
[----:B------:R-:W-:Y:S02]  /*3270*/  FMUL.FTZ R30, R30, c[0x0][0x2b4] ;  /* 0x0000ad001e1e7a20 */ /* 0x000fe40000410000 */
[----:B------:R-:W-:Y:S01]  /*3280*/  FMUL.FTZ R31, R31, c[0x0][0x2b4] ;  /* 0x0000ad001f1f7a20 */ /* 0x000fe20000410000 */
[----:B------:R-:W-:Y:S01]  /*3290*/  ISETP.LE.AND P2, PT, R10, c[0x0][0x2a8], PT ;  /* 0x0000aa000a007a0c */ /* 0x000fe20003f43270 */
        /* <DEDUP_REMOVED lines=10> */
[----:B------:R-:W-:Y:S05]  /*3340*/  FMUL.FTZ R35, R35, c[0x0][0x2b4] ;  /* 0x0000ad0023237a20 */ /* 0x000fea0000410000 */
[----:B-1----:R-:W-:Y:S10]  /*3350*/  MUFU.TANH R2, R14 ;  /* 0x0000000e00027308 */ /* 0x002ff40000002400 */
[----:B------:R-:W-:Y:S10]  /*3360*/  MUFU.TANH R14, R21 ;  /* 0x00000015000e7308 */ /* 0x000ff40000002400 */
[----:B------:R-:W1:Y:S10]  /*3370*/  MUFU.TANH R0, R12 ;  /* 0x0000000c00007308 */ /* 0x000e740000002400 */
[----:B------:R-:W-:Y:S10]  /*3380*/  MUFU.TANH R251, R24 ;  /* 0x0000001800fb7308 */ /* 0x000ff40000002400 */
[----:B------:R-:W-:Y:S01]  /*3390*/  MUFU.TANH R250, R25 ;  /* 0x0000001900fa7308 */ /* 0x000fe20000002400 */
[----:B-1----:R1:W-:Y:S09]  /*33a0*/  STL [R1+0x4], R0 ;  /* 0x0000040001007387 */ /* 0x0023f20000100800 */
[----:B------:R-:W-:Y:S10]  /*33b0*/  MUFU.TANH R249, R28 ;  /* 0x0000001c00f97308 */ /* 0x000ff40000002400 */
[----:B------:R-:W-:Y:S10]  /*33c0*/  MUFU.TANH R248, R29 ;  /* 0x0000001d00f87308 */ /* 0x000ff40000002400 */
[----:B-1----:R-:W1:Y:S10]  /*33d0*/  MUFU.TANH R0, R13 ;  /* 0x0000000d00007308 */ /* 0x002e740000002400 */
[----:B------:R-:W-:Y:S10]  /*33e0*/  MUFU.TANH R202, R32 ;  /* 0x0000002000ca7308 */ /* 0x000ff40000002400 */
[----:B------:R-:W-:Y:S01]  /*33f0*/  MUFU.TANH R252, R33 ;  /* 0x0000002100fc7308 */ /* 0x000fe20000002400 */
[----:B-1----:R1:W-:Y:S04]  /*3400*/  STL [R1], R0 ;  /* 0x0000000001007387 */ /* 0x0023e80000100800 */
[----:B------:R2:W-:Y:S05]  /*3410*/  STL [R1+0x2c], R2 ;  /* 0x00002c0201007387 */ /* 0x0005ea0000100800 */
[----:B------:R-:W-:Y:S10]  /*3420*/  MUFU.TANH R241, R34 ;  /* 0x0000002200f17308 */ /* 0x000ff40000002400 */
[----:B------:R-:W-:Y:S10]  /*3430*/  MUFU.TANH R240, R35 ;  /* 0x0000002300f07308 */ /* 0x000ff40000002400 */
[----:B-1----:R-:W1:Y:S02]  /*3440*/  MUFU.TANH R0, R15 ;  /* 0x0000000f00007308 */ /* 0x002e640000002400 */
[----:B-1----:R1:W-:Y:S04]  /*3450*/  STL [R1+0x28], R0 ;  /* 0x0000280001007387 */ /* 0x0023e80000100800 */
[----:B--2---:R-:W2:Y:S04]  /*3460*/  LDL R2, [R1+0x4c] ;  /* 0x00004c0001027983 */ /* 0x004ea80000100800 */
[----:B-1----:R-:W1:Y:S02]  /*3470*/  MUFU.TANH R0, R17 ;  /* 0x0000001100007308 */ /* 0x002e640000002400 */
[----:B-1----:R1:W-:Y:S08]  /*3480*/  STL [R1+0x10], R0 ;  /* 0x0000100001007387 */ /* 0x0023f00000100800 */
[----:B-1----:R-:W1:Y:S02]  /*3490*/  MUFU.TANH R0, R20 ;  /* 0x0000001400007308 */ /* 0x002e640000002400 */
[----:B-1----:R1:W-:Y:S04]  /*34a0*/  STL [R1+0x14], R0 ;  /* 0x0000140001007387 */ /* 0x0023e80000100800 */
[----:B------:R3:W-:Y:S04]  /*34b0*/  STL [R1+0x20], R4 ;  /* 0x0000200401007387 */ /* 0x0007e80000100800 */
[----:B------:R-:W4:Y:S01]  /*34c0*/  LDL R9, [R1+0x38] ;  /* 0x0000380001097983 */ /* 0x000f220000100800 */
[----:B-1----:R-:W1:Y:S10]  /*34d0*/  MUFU.TANH R0, R27 ;  /* 0x0000001b00007308 */ /* 0x002e740000002400 */
[----:B---3--:R-:W3:Y:S01]  /*34e0*/  MUFU.TANH R4, R30 ;  /* 0x0000001e00047308 */ /* 0x008ee20000002400 */
[----:B-1----:R1:W-:Y:S04]  /*34f0*/  STL [R1+0x24], R0 ;  /* 0x0000240001007387 */ /* 0x0023e80000100800 */
[----:B---3--:R-:W-:Y:S05]  /*3500*/  STL [R1+0x1c], R4 ;  /* 0x00001c0401007387 */ /* 0x008fea0000100800 */
[----:B-1----:R-:W1:Y:S02]  /*3510*/  MUFU.TANH R0, R31 ;  /* 0x0000001f00007308 */ /* 0x002e640000002400 */
[----:B-1----:R1:W-:Y:S02]  /*3520*/  STL [R1+0x18], R0 ;  /* 0x0000180001007387 */ /* 0x0023e40000100800 */
[----:B-1----:R-:W-:Y:S02]  /*3530*/  MOV R0, UR10 ;  /* 0x0000000a00007c02 */ /* 0x002fe40008000f00 */
[-C--:B--2---:R-:W-:Y:S02]  /*3540*/  LEA R190, R190, R2.reuse, 0x6 ;  /* 0x00000002bebe7211 */ /* 0x084fe400078e30ff */
[----:B------:R-:W-:Y:S03]  /*3550*/  LEA R0, R0, R2, 0x6 ;  /* 0x0000000200007211 */ /* 0x000fe600078e30ff */
[----:B------:R1:W2:Y:S01]  /*3560*/  LDS R189, [R190.X4+0x20080] ;  /* 0x02008000bebd7984 */ /* 0x0002a20000004800 */
[C-C-:B------:R-:W-:Y:S02]  /*3570*/  IADD3 R185, R0.reuse, c[0x0][0x2a4], R229.reuse ;  /* 0x0000a90000b97a10 */ /* 0x140fe40007ffe0e5 */
[----:B------:R-:W-:Y:S01]  /*3580*/  IADD3 R184, R0, UR27, R229 ;  /* 0x0000001b00b87c10 */ /* 0x000fe2000fffe0e5 */
[----:B------:R1:W3:Y:S04]  /*3590*/  LDS R188, [R190.X4+0x200a0] ;  /* 0x0200a000bebc7984 */ /* 0x0002e80000004800 */
[----:B------:R1:W1:Y:S04]  /*35a0*/  LDS R187, [R190.X4+0x20100] ;  /* 0x02010000bebb7984 */ /* 0x0002680000004800 */
[----:B------:R1:W1:Y:S01]  /*35b0*/  LDS R186, [R190.X4+0x20120] ;  /* 0x02012000beba7984 */ /* 0x0002620000004800 */
[----:B----4-:R-:W-:Y:S01]  /*35c0*/  IMNMX R185, R9, R185, PT ;  /* 0x000000b909b97217 */ /* 0x010fe20003800200 */
[----:B------:R-:W-:-:S05]  /*35d0*/  @!P2 BRA `(.L_x_1334) ;  /* 0x000001b00000a947 */ /* 0x000fca0003800000 */
[----:B-123--:R-:W-:Y:S01]  /*35e0*/  IMAD.MOV.U32 R2, RZ, RZ, c[0x0][0x168] ;  /* 0x00005a00ff027624 */ /* 0x00efe200078e00ff */
        /* <DEDUP_REMOVED lines=11> */
.L_x_1336:
[----:B------:R-:W-:Y:S11]  /*36a0*/  ISETP.NE.AND P0, PT, R10, c[0x0][0x2a8], PT ;  /* 0x0000aa000a007a0c */ /* 0x000ff60003f05270 */
[----:B------:R-:W-:Y:S02]  /*36b0*/  @!UPT UIADD3 URZ, URZ, URZ, URZ ;  /* 0x0000003f3f3ff290 */ /* 0x000fe4000fffe03f */
[----:B------:R-:W-:Y:S05]  /*36c0*/  @P0 IMAD.HI.U32 R4, R2, c[0x0][0x2ac], RZ ;  /* 0x0000ab0002040a27 */ /* 0x000fea00078e00ff */
[----:B------:R-:W-:Y:S02]  /*36d0*/  @P0 SHF.R.U32.HI R2, RZ, c[0x0][0x2b0], R4 ;  /* 0x0000ac00ff020a19 */ /* 0x000fe40000011604 */
.L_x_1337:
[----:B------:R-:W-:Y:S05]  /*36e0*/  BSYNC B0 ;  /* 0x0000000000007941 */ /* 0x000fea0003800000 */
.L_x_1335:
[--C-:B------:R-:W-:Y:S01]  /*36f0*/  IADD3 R4, R0, c[0x0][0x2a4], R229.reuse ;  /* 0x0000a90000047a10 */ /* 0x100fe20007ffe0e5 */
[----:B------:R-:W2:Y:S01]  /*3700*/  LDL R5, [R1+0x48] ;  /* 0x0000480001057983 */ /* 0x000ea20000100800 */
[----:B------:R-:W-:Y:S02]  /*3710*/  IMAD.MOV.U32 R184, RZ, RZ, c[0x0][0x2a8] ;  /* 0x0000aa00ffb87624 */ /* 0x000fe400078e00ff */
[----:B------:R-:W-:Y:S02]  /*3720*/  IMNMX R4, R9, R4, PT ;  /* 0x0000000409047217 */ /* 0x000fe40003800200 */
[----:B------:R-:W-:Y:S01]  /*3730*/  IMAD R184, R2, R184, -UR13 ;  /* 0x8000000d02b87e24 */ /* 0x000fe2000f8e02b8 */
[----:B------:R-:W-:Y:S03]  /*3740*/  IADD3 R2, R0, UR27, R229 ;  /* 0x0000001b00027c10 */ /* 0x000fe6000fffe0e5 */
[----:B--2---:R-:W-:Y:S05]  /*3750*/  IMAD.IADD R184, R184, 0x1, -R5 ;  /* 0x00000001b8b87824 */ /* 0x004fea00078e0a05 */
[----:B------:R-:W-:Y:S02]  /*3760*/  IADD3 R185, R184, c[0x0][0x2a8], RZ ;  /* 0x0000aa00b8b97a10 */ /* 0x000fe40007ffe0ff */
[----:B------:R-:W-:Y:S02]  /*3770*/  IMNMX R184, R2, R184, !PT ;  /* 0x000000b802b87217 */ /* 0x000fe40007800200 */
[----:B------:R-:W-:Y:S02]  /*3780*/  IMNMX R185, R4, R185, PT ;  /* 0x000000b904b97217 */ /* 0x000fe40003800200 */
.L_x_1334:
[----:B-123--:R-:W-:Y:S04]  /*3790*/  IADD3 R2, R0, 0x8, RZ ;  /* 0x0000000800027810 */ /* 0x00efe80007ffe0ff */
        /* <DEDUP_REMOVED lines=16> */
.L_x_1340:
[----:B------:R-:W-:Y:S11]  /*38a0*/  ISETP.NE.AND P0, PT, R10, c[0x0][0x2a8], PT ;  /* 0x0000aa000a007a0c */ /* 0x000ff60003f05270 */
[----:B------:R-:W-:Y:S02]  /*38b0*/  @!UPT UIADD3 URZ, URZ, URZ, URZ ;  /* 0x0000003f3f3ff290 */ /* 0x000fe4000fffe03f */
[----:B------:R-:W-:Y:S05]  /*38c0*/  @P0 IMAD.HI.U32 R4, R2, c[0x0][0x2ac], RZ ;  /* 0x0000ab0002040a27 */ /* 0x000fea00078e00ff */
[----:B------:R-:W-:Y:S02]  /*38d0*/  @P0 SHF.R.U32.HI R2, RZ, c[0x0][0x2b0], R4 ;  /* 0x0000ac00ff020a19 */ /* 0x000fe40000011604 */
.L_x_1341:
[----:B------:R-:W-:Y:S05]  /*38e0*/  BSYNC B0 ;  /* 0x0000000000007941 */ /* 0x000fea0003800000 */
.L_x_1339:
[----:B------:R-:W2:Y:S01]  /*38f0*/  LDL R5, [R1+0x48] ;  /* 0x0000480001057983 */ /* 0x000ea20000100800 */
[----:B------:R-:W-:Y:S04]  /*3900*/  IMAD.MOV.U32 R4, RZ, RZ, c[0x0][0x2a8] ;  /* 0x0000aa00ff047624 */ /* 0x000fe800078e00ff */
[----:B------:R-:W-:Y:S04]  /*3910*/  IMAD R2, R2, R4, -UR13 ;  /* 0x8000000d02027e24 */ /* 0x000fe8000f8e0204 */
[----:B--2---:R-:W-:Y:S05]  /*3920*/  IMAD.IADD R2, R2, 0x1, -R5 ;  /* 0x0000000102027824 */ /* 0x004fea00078e0a05 */
[----:B------:R-:W-:Y:S02]  /*3930*/  IADD3 R4, R2, c[0x0][0x2a8], RZ ;  /* 0x0000aa0002047a10 */ /* 0x000fe40007ffe0ff */
[----:B------:R-:W-:Y:S02]  /*3940*/  IMNMX R7, R7, R2, !PT ;  /* 0x0000000207077217 */ /* 0x000fe40007800200 */
[----:B------:R-:W-:Y:S02]  /*3950*/  IMNMX R8, R8, R4, PT ;  /* 0x0000000408087217 */ /* 0x000fe40003800200 */
.L_x_1338:
        /* <DEDUP_REMOVED lines=17> */
.L_x_1344:
[----:B------:R-:W-:Y:S11]  /*3a70*/  ISETP.NE.AND P0, PT, R10, c[0x0][0x2a8], PT ;  /* 0x0000aa000a007a0c */ /* 0x000ff60003f05270 */
[----:B------:R-:W-:Y:S02]  /*3a80*/  @!UPT UIADD3 URZ, URZ, URZ, URZ ;  /* 0x0000003f3f3ff290 */ /* 0x000fe4000fffe03f */
[----:B------:R-:W-:Y:S05]  /*3a90*/  @P0 IMAD.HI.U32 R4, R2, c[0x0][0x2ac], RZ ;  /* 0x0000ab0002040a27 */ /* 0x000fea00078e00ff */
[----:B------:R-:W-:Y:S02]  /*3aa0*/  @P0 SHF.R.U32.HI R2, RZ, c[0x0][0x2b0], R4 ;  /* 0x0000ac00ff020a19 */ /* 0x000fe40000011604 */
.L_x_1345:
[----:B------:R-:W-:Y:S05]  /*3ab0*/  BSYNC B0 ;  /* 0x0000000000007941 */ /* 0x000fea0003800000 */
.L_x_1343:
[----:B------:R-:W2:Y:S01]  /*3ac0*/  LDL R11, [R1+0x48] ;  /* 0x00004800010b7983 */ /* 0x000ea20000100800 */
[----:B------:R-:W-:Y:S04]  /*3ad0*/  IMAD.MOV.U32 R4, RZ, RZ, c[0x0][0x2a8] ;  /* 0x0000aa00ff047624 */ /* 0x000fe800078e00ff */
[----:B------:R-:W-:Y:S04]  /*3ae0*/  IMAD R2, R2, R4, -UR13 ;  /* 0x8000000d02027e24 */ /* 0x000fe8000f8e0204 */
[----:B--2---:R-:W-:Y:S05]  /*3af0*/  IMAD.IADD R2, R2, 0x1, -R11 ;  /* 0x0000000102027824 */ /* 0x004fea00078e0a0b */
[----:B------:R-:W-:Y:S02]  /*3b00*/  IADD3 R4, R2, c[0x0][0x2a8], RZ ;  /* 0x0000aa0002047a10 */ /* 0x000fe40007ffe0ff */
[----:B------:R-:W-:Y:S02]  /*3b10*/  IMNMX R5, R5, R2, !PT ;  /* 0x0000000205057217 */ /* 0x000fe40007800200 */
[----:B------:R-:W-:Y:S02]  /*3b20*/  IMNMX R6, R6, R4, PT ;  /* 0x0000000406067217 */ /* 0x000fe40003800200 */
.L_x_1342:
        /* <DEDUP_REMOVED lines=17> */
.L_x_1348:
[----:B------:R-:W-:Y:S11]  /*3c40*/  ISETP.NE.AND P0, PT, R10, c[0x0][0x2a8], PT ;  /* 0x0000aa000a007a0c */ /* 0x000ff60003f05270 */
[----:B------:R-:W-:Y:S02]  /*3c50*/  @!UPT UIADD3 URZ, URZ, URZ, URZ ;  /* 0x0000003f3f3ff290 */ /* 0x000fe4000fffe03f */
[----:B------:R-:W-:Y:S05]  /*3c60*/  @P0 IMAD.HI.U32 R9, R0, c[0x0][0x2ac], RZ ;  /* 0x0000ab0000090a27 */ /* 0x000fea00078e00ff */
[----:B------:R-:W-:Y:S02]  /*3c70*/  @P0 SHF.R.U32.HI R0, RZ, c[0x0][0x2b0], R9 ;  /* 0x0000ac00ff000a19 */ /* 0x000fe40000011609 */
.L_x_1349:
[----:B------:R-:W-:Y:S05]  /*3c80*/  BSYNC B0 ;  /* 0x0000000000007941 */ /* 0x000fea0003800000 */
.L_x_1347:
[----:B------:R-:W2:Y:S01]  /*3c90*/  LDL R10, [R1+0x48] ;  /* 0x00004800010a7983 */ /* 0x000ea20000100800 */
[----:B------:R-:W-:Y:S04]  /*3ca0*/  IMAD.MOV.U32 R9, RZ, RZ, c[0x0][0x2a8] ;  /* 0x0000aa00ff097624 */ /* 0x000fe800078e00ff */
[----:B------:R-:W-:Y:S04]  /*3cb0*/  IMAD R0, R0, R9, -UR13 ;  /* 0x8000000d00007e24 */ /* 0x000fe8000f8e0209 */
[----:B--2---:R-:W-:Y:S05]  /*3cc0*/  IMAD.IADD R0, R0, 0x1, -R10 ;  /* 0x0000000100007824 */ /* 0x004fea00078e0a0a */
[----:B------:R-:W-:Y:S02]  /*3cd0*/  IADD3 R9, R0, c[0x0][0x2a8], RZ ;  /* 0x0000aa0000097a10 */ /* 0x000fe40007ffe0ff */
[----:B------:R-:W-:Y:S02]  /*3ce0*/  IMNMX R2, R2, R0, !PT ;  /* 0x0000000002027217 */ /* 0x000fe40007800200 */
[----:B------:R-:W-:Y:S02]  /*3cf0*/  IMNMX R4, R4, R9, PT ;  /* 0x0000000904047217 */ /* 0x000fe40003800200 */
.L_x_1346:
[----:B------:R-:W-:Y:S04]  /*3d00*/  DEPBAR.LE SB0, 0x1 ;  /* 0x000080400000791a */ /* 0x000fe80000000000 */
[----:B------:R-:W-:Y:S01]  /*3d10*/  BAR.SYNC.DEFER_BLOCKING 0x0 ;  /* 0x0000000000007b1d */ /* 0x000fe20000010000 */
[----:B------:R-:W-:Y:S01]  /*3d20*/  UIADD3 UR28, UR10, 0x1, URZ ;  /* 0x000000010a1c7890 */ /* 0x000fe2000fffe03f */
[----:B------:R-:W-:Y:S03]  /*3d30*/  LEA R0, R210, 0x18080, 0x1 ;  /* 0x00018080d2007811 */ /* 0x000fe600078e08ff */
[----:B------:R-:W-:Y:S06]  /*3d40*/  UISETP.GE.AND UP0, UPT, UR28, UR12, UPT ;  /* 0x0000000c1c00728c */ /* 0x000fec000bf06270 */
[----:B------:R-:W-:Y:S01]  /*3d50*/  PLOP3.LUT P0, PT, PT, PT, UP0, 0x80, 0x0 ;  /* 0x000000000000781c */ /* 0x000fe20003f0f008 */
[----:B------:R1:W2:Y:S04]  /*3d60*/  LDSM.16.M88.4 R32, [R3+0x18080] ;  /* 0x018080000320783b */ /* 0x0002a80000000200 */
[----:B------:R1:W3:Y:S04]  /*3d70*/  LDSM.16.M88.4 R28, [R3+0x19080] ;  /* 0x01908000031c783b */ /* 0x0002e80000000200 */
[----:B------:R1:W4:Y:S04]  /*3d80*/  LDSM.16.M88.4 R16, [R211+0x8080] ;  /* 0x00808000d310783b */ /* 0x0003280000000200 */
[----:B------:R1:W1:Y:S04]  /*3d90*/  LDSM.16.M88.4 R164, [R211+0xa080] ;  /* 0x00a08000d3a4783b */ /* 0x0002680000000200 */
[----:B------:R1:W1:Y:S04]  /*3da0*/  LDSM.16.M88.4 R168, [R205+0x18080] ;  /* 0x01808000cda8783b */ /* 0x0002680000000200 */
[----:B------:R1:W1:Y:S04]  /*3db0*/  LDSM.16.M88.4 R176, [R205+0x19080] ;  /* 0x01908000cdb0783b */ /* 0x0002680000000200 */
[----:B------:R1:W1:Y:S04]  /*3dc0*/  LDSM.16.M88.4 R172, [R212+0x8080] ;  /* 0x00808000d4ac783b */ /* 0x0002680000000200 */
[----:B------:R1:W1:Y:S01]  /*3dd0*/  LDSM.16.M88.4 R180, [R212+0xa080] ;  /* 0x00a08000d4b4783b */ /* 0x0002620000000200 */
[----:B------:R-:W-:-:S05]  /*3de0*/  @P0 BRA `(.L_x_1350) ;  /* 0x0000041000000947 */ /* 0x000fca0003800000 */
[----:B------:R-:W-:Y:S01]  /*3df0*/  LOP3.LUT R228, R228, 0xffffffdf, RZ, 0xc0, !PT ;  /* 0xffffffdfe4e47812 */ /* 0x000fe200078ec0ff */
[----:B------:R-:W5:Y:S01]  /*3e00*/  LDL.64 R20, [R1+0x40] ;  /* 0x0000400001147983 */ /* 0x000f620000100a00 */
[----:B------:R-:W-:Y:S02]  /*3e10*/  USHF.R.S32.HI UR29, URZ, 0x1f, UR28 ;  /* 0x0000001f3f1d7899 */ /* 0x000fe4000801141c */
[----:B------:R-:W-:Y:S01]  /*3e20*/  @P4 LOP3.LUT R228, R228, 0x20, RZ, 0xfc, !PT ;  /* 0x00000020e4e44812 */ /* 0x000fe200078efcff */
[----:B----4-:R-:W4:Y:S01]  /*3e30*/  LDL.64 R22, [R1+0x70] ;  /* 0x0000700001167983 */ /* 0x010f220000100a00 */
[----:B------:R-:W-:Y:S02]  /*3e40*/  ULDC.64 UR6, c[0x0][0x178] ;  /* 0x00005e0000067ab9 */ /* 0x000fe40000000a00 */
[C---:B------:R-:W-:Y:S01]  /*3e50*/  LOP3.LUT P4, RZ, R228.reuse, 0x1, RZ, 0xc0, !PT ;  /* 0x00000001e4ff7812 */ /* 0x040fe2000788c0ff */
[----:B---3--:R-:W3:Y:S01]  /*3e60*/  LDL R15, [R1+0x78] ;  /* 0x00007800010f7983 */ /* 0x008ee20000100800 */
[----:B------:R-:W-:Y:S01]  /*3e70*/  LOP3.LUT R228, R228, 0xffffffef, RZ, 0xc0, !PT ;  /* 0xffffffefe4e47812 */ /* 0x000fe200078ec0ff */
[----:B------:R-:W-:Y:S02]  /*3e80*/  UIMAD UR29, UR29, UR6, URZ ;  /* 0x000000061d1d72a4 */ /* 0x000fe4000f8e023f */
[----:B--2---:R-:W2:Y:S01]  /*3e90*/  LDL.64 R26, [R1+0x50] ;  /* 0x00005000011a7983 */ /* 0x004ea20000100a00 */
[----:B------:R-:W-:Y:S01]  /*3ea0*/  @P1 LOP3.LUT R228, R228, 0x10, RZ, 0xfc, !PT ;  /* 0x00000010e4e41812 */ /* 0x000fe200078efcff */
[----:B------:R-:W-:Y:S02]  /*3eb0*/  UIMAD.WIDE.U32 UR30, UR28, UR6, URZ ;  /* 0x000000061c1e72a5 */ /* 0x000fe4000f8e003f */
[----:B------:R-:W2:Y:S01]  /*3ec0*/  LDL R24, [R1+0x80] ;  /* 0x0000800001187983 */ /* 0x000ea20000100800 */
[----:B------:R-:W-:Y:S02]  /*3ed0*/  UIMAD UR29, UR28, UR7, UR29 ;  /* 0x000000071c1d72a4 */ /* 0x000fe4000f8e021d */
[----:B------:R-:W-:Y:S01]  /*3ee0*/  USHF.L.U32 UR6, UR30, 0x6, URZ ;  /* 0x000000061e067899 */ /* 0x000fe2000800063f */
[----:B-1----:R-:W1:Y:S01]  /*3ef0*/  @!P3 S2R R3, SR_CTAID.Y ;  /* 0x000000000003b919 */ /* 0x002e620000002600 */
[----:B------:R-:W-:Y:S02]  /*3f00*/  UIMAD UR7, UR28, -0x40, UR21 ;  /* 0xffffffc01c0778a4 */ /* 0x000fe4000f8e0215 */
[----:B------:R-:W-:Y:S04]  /*3f10*/  UIADD3 UR29, UR31, UR29, URZ ;  /* 0x0000001d1f1d7290 */ /* 0x000fe8000fffe03f */
[----:B------:R-:W-:Y:S01]  /*3f20*/  USHF.L.U64.HI UR29, UR30, 0x6, UR29 ;  /* 0x000000061e1d7899 */ /* 0x000fe2000801021d */
[----:B-1----:R-:W-:Y:S05]  /*3f30*/  @!P3 SHF.R.S32.HI R9, RZ, 0x1f, R3 ;  /* 0x0000001fff09b819 */ /* 0x002fea0000011403 */
[----:B------:R-:W-:Y:S04]  /*3f40*/  @!P3 IMAD R9, R9, c[0x0][0x270], RZ ;  /* 0x00009c000909ba24 */ /* 0x000fe800078e02ff */
[C---:B------:R-:W-:Y:S02]  /*3f50*/  @!P3 IMAD R9, R3.reuse, c[0x0][0x274], R9 ;  /* 0x00009d000309ba24 */ /* 0x040fe400078e0209 */
[----:B-----5:R-:W-:Y:S02]  /*3f60*/  @!P3 IMAD.MOV.U32 R10, RZ, RZ, R20 ;  /* 0x000000ffff0ab224 */ /* 0x020fe400078e0014 */
[----:B------:R-:W-:Y:S04]  /*3f70*/  @!P3 IMAD.MOV.U32 R11, RZ, RZ, R21 ;  /* 0x000000ffff0bb224 */ /* 0x000fe800078e0015 */
[----:B------:R-:W-:Y:S04]  /*3f80*/  @!P3 IMAD.WIDE.U32 R10, R3, c[0x0][0x270], R10 ;  /* 0x00009c00030aba25 */ /* 0x000fe800078e000a */
[----:B------:R-:W-:Y:S02]  /*3f90*/  IMAD.U32 R3, RZ, RZ, UR10 ;  /* 0x0000000aff037e24 */ /* 0x000fe4000f8e00ff */
[----:B------:R-:W-:Y:S03]  /*3fa0*/  @!P3 IMAD.IADD R9, R11, 0x1, R9 ;  /* 0x000000010b09b824 */ /* 0x000fe600078e0209 */
[----:B------:R-:W-:Y:S04]  /*3fb0*/  @!P3 LEA R3, R3, 0x40, 0x6 ;  /* 0x000000400303b811 */ /* 0x000fe800078e30ff */
[----:B------:R-:W-:Y:S02]  /*3fc0*/  @!P3 SHF.R.S32.HI R13, RZ, 0x1f, R3 ;  /* 0x0000001fff0db819 */ /* 0x000fe40000011403 */
[----:B------:R-:W-:Y:S04]  /*3fd0*/  @!P3 IADD3 R12, P2, P0, R3, UR14, R10 ;  /* 0x0000000e030cbc10 */ /* 0x000fe8000f85e00a */
[----:B------:R-:W-:Y:S02]  /*3fe0*/  @!P3 IADD3.X R13, R13, UR19, R9, P2, P0 ;  /* 0x000000130d0dbc10 */ /* 0x000fe400097e0409 */
[----:B----4-:R-:W-:Y:S04]  /*3ff0*/  IADD3 R3, P0, R22, UR6, RZ ;  /* 0x0000000616037c10 */ /* 0x010fe8000ff1e0ff */
[----:B---3--:R-:W-:Y:S02]  /*4000*/  IADD3.X R9, R15, UR29, RZ, P0, !PT ;  /* 0x0000001d0f097c10 */ /* 0x008fe400087fe4ff */
[C---:B------:R-:W-:Y:S04]  /*4010*/  LEA R10, P0, R3.reuse, c[0x0][0x160], 0x1 ;  /* 0x00005800030a7a11 */ /* 0x040fe800078008ff */
[----:B------:R-:W-:Y:S01]  /*4020*/  LEA.HI.X R11, R3, c[0x0][0x164], R9, 0x1, P0 ;  /* 0x00005900030b7a11 */ /* 0x000fe200000f0c09 */
[----:B------:R-:W-:Y:S01]  /*4030*/  IMAD.U32 R3, RZ, RZ, UR26 ;  /* 0x0000001aff037e24 */ /* 0x000fe2000f8e00ff */
[----:B--2---:R-:W-:Y:S03]  /*4040*/  IADD3 R9, -R26, UR7, RZ ;  /* 0x000000071a097c10 */ /* 0x004fe6000fffe1ff */
[----:B------:R-:W-:Y:S01]  /*4050*/  IMAD R3, R3, 0x4000, R24 ;  /* 0x0000400003037824 */ /* 0x000fe200078e0218 */
[C---:B------:R-:W-:Y:S02]  /*4060*/  ISETP.LT.OR P0, PT, R9.reuse, 0x1, P4 ;  /* 0x000000010900780c */ /* 0x040fe40002701670 */
[C---:B------:R-:W-:Y:S02]  /*4070*/  ISETP.LT.OR P4, PT, R9.reuse, 0x21, P4 ;  /* 0x000000210900780c */ /* 0x040fe40002781670 */
[C---:B------:R-:W-:Y:S09]  /*4080*/  ISETP.LT.OR P1, PT, R9.reuse, 0x21, P6 ;  /* 0x000000210900780c */ /* 0x040ff20003721670 */
[----:B------:R-:W-:Y:S01]  /*4090*/  @!PT LDS RZ, [RZ] ;  /* 0x00000000fffff984 */ /* 0x000fe20000000800 */
[----:B------:R-:W-:Y:S01]  /*40a0*/  @!PT LDS RZ, [RZ] ;  /* 0x00000000fffff984 */ /* 0x000fe20000000800 */
[----:B------:R-:W-:Y:S01]  /*40b0*/  @!PT LDS RZ, [RZ] ;  /* 0x00000000fffff984 */ /* 0x000fe20000000800 */
[----:B------:R1:W-:Y:S01]  /*40c0*/  LDGSTS.E.BYPASS.LTC128B.128 [R3], [R10.64], !P0 ;  /* 0x000000000a037fae */ /* 0x0003e2000c101d50 */
[----:B------:R-:W-:Y:S01]  /*40d0*/  ISETP.LT.OR P0, PT, R9, 0x1, P6 ;  /* 0x000000010900780c */ /* 0x000fe20003701670 */
[----:B------:R-:W-:Y:S11]  /*40e0*/  IMAD.U32 R9, RZ, RZ, UR24 ;  /* 0x00000018ff097e24 */ /* 0x000ff6000f8e00ff */
[----:B------:R-:W-:Y:S01]  /*40f0*/  @!UPT UIADD3 URZ, URZ, URZ, URZ ;  /* 0x0000003f3f3ff290 */ /* 0x000fe2000fffe03f */
[----:B------:R1:W-:Y:S01]  /*4100*/  LDGSTS.E.BYPASS.LTC128B.128 [R3+0x2000], [R10.64+0x80], !P0 ;  /* 0x020000800a037fae */ /* 0x0003e2000c101d50 */
[----:B------:R-:W-:Y:S01]  /*4110*/  IADD3 R9, P2, P0, R22, UR6, R9 ;  /* 0x0000000616097c10 */ /* 0x000fe2000f85e009 */
[----:B-1----:R-:W-:Y:S05]  /*4120*/  IMAD.U32 R11, RZ, RZ, UR20 ;  /* 0x00000014ff0b7e24 */ /* 0x002fea000f8e00ff */
[----:B------:R-:W-:Y:S02]  /*4130*/  IADD3.X R11, R15, UR29, R11, P2, P0 ;  /* 0x0000001d0f0b7c10 */ /* 0x000fe400097e040b */
[C---:B------:R-:W-:Y:S04]  /*4140*/  LEA R10, P0, R9.reuse, c[0x0][0x160], 0x1 ;  /* 0x00005800090a7a11 */ /* 0x040fe800078008ff */
[----:B------:R-:W-:Y:S05]  /*4150*/  LEA.HI.X R11, R9, c[0x0][0x164], R11, 0x1, P0 ;  /* 0x00005900090b7a11 */ /* 0x000fea00000f0c0b */
[----:B------:R1:W-:Y:S01]  /*4160*/  LDGSTS.E.BYPASS.LTC128B.128 [R3+0x1000], [R10.64], !P4 ;  /* 0x010000000a037fae */ /* 0x0003e2000e101d50 */
[C---:B------:R-:W-:Y:S03]  /*4170*/  LOP3.LUT P4, RZ, R228.reuse, 0x20, RZ, 0xc0, !PT ;  /* 0x00000020e4ff7812 */ /* 0x040fe6000788c0ff */
[----:B------:R1:W-:Y:S01]  /*4180*/  LDGSTS.E.BYPASS.LTC128B.128 [R3+0x3000], [R10.64+0x80], !P1 ;  /* 0x030000800a037fae */ /* 0x0003e2000c901d50 */
[----:B------:R-:W-:Y:S01]  /*4190*/  LOP3.LUT P1, RZ, R228, 0x10, RZ, 0xc0, !PT ;  /* 0x00000010e4ff7812 */ /* 0x000fe2000782c0ff */
[----:B-1----:R-:W-:Y:S01]  /*41a0*/  IMAD.U32 R3, RZ, RZ, UR26 ;  /* 0x0000001aff037e24 */ /* 0x002fe2000f8e00ff */
[C---:B------:R-:W-:Y:S03]  /*41b0*/  @!P3 LEA R10, P0, R12.reuse, c[0x0][0x258], 0x2 ;  /* 0x000096000c0aba11 */ /* 0x040fe600078010ff */
[----:B------:R-:W-:Y:S01]  /*41c0*/  @!P3 IMAD R3, R3, 0x40, R20 ;  /* 0x000000400303b824 */ /* 0x000fe200078e0214 */
[----:B------:R-:W-:Y:S03]  /*41d0*/  @!P3 LEA.HI.X R11, R12, c[0x0][0x25c], R13, 0x2, P0 ;  /* 0x000097000c0bba11 */ /* 0x000fe600000f140d */
[----:B------:R-:W-:Y:S05]  /*41e0*/  @!P3 IMAD.SHL.U32 R3, R3, 0x4, RZ ;  /* 0x000000040303b824 */ /* 0x000fea00078e00ff */
[----:B------:R1:W-:Y:S02]  /*41f0*/  @!P3 LDGSTS.E.BYPASS.LTC128B.128 [R3+0x20080], [R10.64] ;  /* 0x200800000a03bfae */ /* 0x0003e4000b901d50 */
.L_x_1350:
[----:B------:R4:W-:Y:S01]  /*4200*/  STL [R1+0xa8], R109 ;  /* 0x0000a86d01007387 */ /* 0x0009e20000100800 */
[----:B------:R-:W-:Y:S01]  /*4210*/  PLOP3.LUT P0, PT, PT, PT, UP4, 0x80, 0x0 ;  /* 0x000000000000781c */ /* 0x000fe20003f0f048 */
[----:B------:R-:W-:Y:S01]  /*4220*/  IMAD.MOV.U32 R196, RZ, RZ, R201 ;  /* 0x000000ffffc47224 */ /* 0x000fe200078e00c9 */
[----:B------:R-:W-:Y:S01]  /*4230*/  UIADD3 UR29, UR10, 0x2, URZ ;  /* 0x000000020a1d7890 */ /* 0x000fe2000fffe03f */
[----:B------:R-:W0:Y:S01]  /*4240*/  LDGDEPBAR ;  /* 0x00000000000079af */ /* 0x000e220000000000 */
[----:B------:R-:W-:Y:S02]  /*4250*/  ISETP.GT.AND P0, PT, R7, RZ, P0 ;  /* 0x000000ff0700720c */ /* 0x000fe40000704270 */
[----:B------:R-:W-:Y:S02]  /*4260*/  UISETP.GE.AND UP0, UPT, UR29, UR12, UPT ;  /* 0x0000000c1d00728c */ /* 0x000fe4000bf06270 */
[C---:B------:R-:W-:Y:S04]  /*4270*/  ISETP.LT.OR P0, PT, R8.reuse, 0x1, P0 ;  /* 0x000000010800780c */ /* 0x040fe80000701670 */
[----:B------:R-:W-:Y:S02]  /*4280*/  FSEL R191, R247, -INF , !P0 ;  /* 0xff800000f7bf7808 */ /* 0x000fe40004000000 */
[----:B------:R-:W-:Y:S03]  /*4290*/  PLOP3.LUT P0, PT, PT, PT, UP4, 0x80, 0x0 ;  /* 0x000000000000781c */ /* 0x000fe60003f0f048 */
[----:B------:R-:W-:Y:S01]  /*42a0*/  FFMA.FTZ R191, R191, c[0x0][0x29c], -R188 ;  /* 0x0000a700bfbf7a23 */ /* 0x000fe200000108bc */
[C---:B------:R-:W-:Y:S04]  /*42b0*/  ISETP.GT.AND P0, PT, R7.reuse, 0x1, P0 ;  /* 0x000000010700780c */ /* 0x040fe80000704270 */
[----:B------:R-:W-:Y:S01]  /*42c0*/  ISETP.LT.OR P0, PT, R8, 0x2, P0 ;  /* 0x000000020800780c */ /* 0x000fe20000701670 */
[----:B------:R-:W3:Y:S01]  /*42d0*/  MUFU.EX2 R191, R191 ;  /* 0x000000bf00bf7308 */ /* 0x000ee20000000800 */
[----:B----4-:R-:W4:Y:S02]  /*42e0*/  LDL.LU R109, [R1+0x8] ;  /* 0x00000800016d7983 */ /* 0x010f240000300800 */
[----:B-1----:R-:W-:Y:S02]  /*42f0*/  FSEL R3, R246, -INF , !P0 ;  /* 0xff800000f6037808 */ /* 0x002fe40004000000 */
[----:B------:R1:W-:Y:S01]  /*4300*/  STL [R1+0xa4], R108 ;  /* 0x0000a46c01007387 */ /* 0x0003e20000100800 */
[----:B------:R-:W-:Y:S04]  /*4310*/  PLOP3.LUT P0, PT, PT, PT, UP4, 0x80, 0x0 ;  /* 0x000000000000781c */ /* 0x000fe80003f0f048 */
[----:B------:R-:W-:Y:S04]  /*4320*/  ISETP.GT.AND P0, PT, R7, 0x20, P0 ;  /* 0x000000200700780c */ /* 0x000fe80000704270 */
[C---:B------:R-:W-:Y:S04]  /*4330*/  ISETP.LT.OR P0, PT, R8.reuse, 0x21, P0 ;  /* 0x000000210800780c */ /* 0x040fe80000701670 */
[----:B------:R-:W-:Y:S02]  /*4340*/  FSEL R192, R245, -INF , !P0 ;  /* 0xff800000f5c07808 */ /* 0x000fe40004000000 */
[----:B------:R-:W-:Y:S04]  /*4350*/  PLOP3.LUT P0, PT, PT, PT, UP4, 0x80, 0x0 ;  /* 0x000000000000781c */ /* 0x000fe80003f0f048 */
[C---:B------:R-:W-:Y:S04]  /*4360*/  ISETP.GT.AND P0, PT, R7.reuse, 0x21, P0 ;  /* 0x000000210700780c */ /* 0x040fe80000704270 */
[----:B------:R-:W-:Y:S01]  /*4370*/  ISETP.LT.OR P0, PT, R8, 0x22, P0 ;  /* 0x000000220800780c */ /* 0x000fe20000701670 */
[----:B-12---:R-:W2:Y:S03]  /*4380*/  LDL.LU R108, [R1+0x4] ;  /* 0x00000400016c7983 */ /* 0x006ea60000300800 */
[----:B------:R-:W-:Y:S01]  /*4390*/  FSEL R193, R244, -INF , !P0 ;  /* 0xff800000f4c17808 */ /* 0x000fe20004000000 */
[----:B------:R1:W-:Y:S01]  /*43a0*/  STL [R1+0xa0], R107 ;  /* 0x0000a06b01007387 */ /* 0x0003e20000100800 */
[----:B------:R-:W-:Y:S04]  /*43b0*/  PLOP3.LUT P0, PT, PT, PT, UP4, 0x80, 0x0 ;  /* 0x000000000000781c */ /* 0x000fe80003f0f048 */
[C---:B------:R-:W-:Y:S04]  /*43c0*/  ISETP.GT.AND P0, PT, R7.reuse, 0x40, P0 ;  /* 0x000000400700780c */ /* 0x040fe80000704270 */
[----:B------:R-:W-:Y:S04]  /*43d0*/  ISETP.LT.OR P0, PT, R8, 0x41, P0 ;  /* 0x000000410800780c */ /* 0x000fe80000701670 */
[----:B------:R-:W-:Y:S02]  /*43e0*/  FSEL R195, R242, -INF , !P0 ;  /* 0xff800000f2c37808 */ /* 0x000fe40004000000 */
[----:B------:R-:W-:Y:S04]  /*43f0*/  PLOP3.LUT P0, PT, PT, PT, UP4, 0x80, 0x0 ;  /* 0x000000000000781c */ /* 0x000fe80003f0f048 */
[----:B------:R-:W-:Y:S04]  /*4400*/  ISETP.GT.AND P0, PT, R7, 0x41, P0 ;  /* 0x000000410700780c */ /* 0x000fe80000704270 */
[C---:B------:R-:W-:Y:S01]  /*4410*/  ISETP.LT.OR P0, PT, R8.reuse, 0x42, P0 ;  /* 0x000000420800780c */ /* 0x040fe20000701670 */
[----:B-1----:R-:W3:Y:S03]  /*4420*/  LDL.LU R107, [R1] ;  /* 0x00000000016b7983 */ /* 0x002ee60000300800 */
[----:B------:R-:W-:Y:S01]  /*4430*/  FSEL R198, R243, -INF , !P0 ;  /* 0xff800000f3c67808 */ /* 0x000fe20004000000 */
[----:B------:R1:W-:Y:S01]  /*4440*/  STL [R1+0x9c], R106 ;  /* 0x00009c6a01007387 */ /* 0x0003e20000100800 */
[----:B------:R-:W-:Y:S04]  /*4450*/  PLOP3.LUT P0, PT, PT, PT, UP4, 0x80, 0x0 ;  /* 0x000000000000781c */ /* 0x000fe80003f0f048 */
[----:B------:R-:W-:Y:S04]  /*4460*/  ISETP.GT.AND P0, PT, R7, 0x60, P0 ;  /* 0x000000600700780c */ /* 0x000fe80000704270 */
[C---:B------:R-:W-:Y:S04]  /*4470*/  ISETP.LT.OR P0, PT, R8.reuse, 0x61, P0 ;  /* 0x000000610800780c */ /* 0x040fe80000701670 */
[----:B------:R-:W-:Y:S02]  /*4480*/  FSEL R199, R241, -INF , !P0 ;  /* 0xff800000f1c77808 */ /* 0x000fe40004000000 */
[----:B------:R-:W-:Y:S04]  /*4490*/  PLOP3.LUT P0, PT, PT, PT, UP4, 0x80, 0x0 ;  /* 0x000000000000781c */ /* 0x000fe80003f0f048 */
[----:B------:R-:W-:Y:S04]  /*44a0*/  ISETP.GT.AND P0, PT, R7, 0x61, P0 ;  /* 0x000000610700780c */ /* 0x000fe80000704270 */
[----:B------:R-:W-:Y:S01]  /*44b0*/  ISETP.LT.OR P0, PT, R8, 0x62, P0 ;  /* 0x000000620800780c */ /* 0x000fe20000701670 */
[----:B-1----:R-:W3:Y:S03]  /*44c0*/  LDL.LU R106, [R1+0x34] ;  /* 0x00003400016a7983 */ /* 0x002ee60000300800 */
[----:B------:R-:W-:Y:S01]  /*44d0*/  FSEL R197, R240, -INF , !P0 ;  /* 0xff800000f0c57808 */ /* 0x000fe20004000000 */
[----:B------:R1:W-:Y:S01]  /*44e0*/  STL [R1+0x98], R105 ;  /* 0x0000986901007387 */ /* 0x0003e20000100800 */
[----:B------:R-:W-:Y:S04]  /*44f0*/  PLOP3.LUT P0, PT, PT, PT, UP4, 0x80, 0x0 ;  /* 0x000000000000781c */ /* 0x000fe80003f0f048 */
[----:B------:R-:W-:Y:S04]  /*4500*/  ISETP.GT.AND P0, PT, R5, RZ, P0 ;  /* 0x000000ff0500720c */ /* 0x000fe80000704270 */
[C---:B------:R-:W-:Y:S04]  /*4510*/  ISETP.LT.OR P0, PT, R6.reuse, 0x1, P0 ;  /* 0x000000010600780c */ /* 0x040fe80000701670 */
[----:B------:R-:W-:Y:S02]  /*4520*/  FSEL R200, R225, -INF , !P0 ;  /* 0xff800000e1c87808 */ /* 0x000fe40004000000 */
[----:B------:R-:W-:Y:S04]  /*4530*/  PLOP3.LUT P0, PT, PT, PT, UP4, 0x80, 0x0 ;  /* 0x000000000000781c */ /* 0x000fe80003f0f048 */
[----:B------:R-:W-:Y:S04]  /*4540*/  ISETP.GT.AND P0, PT, R5, 0x1, P0 ;  /* 0x000000010500780c */ /* 0x000fe80000704270 */
[C---:B------:R-:W-:Y:S01]  /*4550*/  ISETP.LT.OR P0, PT, R6.reuse, 0x2, P0 ;  /* 0x000000020600780c */ /* 0x040fe20000701670 */
[----:B-1----:R-:W3:Y:S04]  /*4560*/  LDL.LU R105, [R1+0x30] ;  /* 0x0000300001697983 */ /* 0x002ee80000300800 */
[----:B------:R1:W-:Y:S04]  /*4570*/  STL [R1+0x94], R104 ;  /* 0x0000946801007387 */ /* 0x0003e80000100800 */
        /* <DEDUP_REMOVED lines=9> */
[----:B------:R-:W3:Y:S01]  /*4610*/  LDL.LU R223, [R1+0x18] ;  /* 0x0000180001df7983 */ /* 0x000ee20000300800 */
[----:B----4-:R-:W-:Y:S02]  /*4620*/  FSEL R201, R109, -INF , !P0 ;  /* 0xff8000006dc97808 */ /* 0x010fe40004000000 */
[----:B------:R-:W-:Y:S04]  /*4630*/  PLOP3.LUT P0, PT, PT, PT, UP4, 0x80, 0x0 ;  /* 0x000000000000781c */ /* 0x000fe80003f0f048 */
[C---:B------:R-:W-:Y:S04]  /*4640*/  ISETP.GT.AND P0, PT, R5.reuse, 0x20, P0 ;  /* 0x000000200500780c */ /* 0x040fe80000704270 */
[----:B------:R-:W-:Y:S04]  /*4650*/  ISETP.LT.OR P0, PT, R6, 0x21, P0 ;  /* 0x000000210600780c */ /* 0x000fe80000701670 */
[----:B--2---:R-:W-:Y:S02]  /*4660*/  FSEL R203, R108, -INF , !P0 ;  /* 0xff8000006ccb7808 */ /* 0x004fe40004000000 */
[----:B------:R-:W-:Y:S04]  /*4670*/  PLOP3.LUT P0, PT, PT, PT, UP4, 0x80, 0x0 ;  /* 0x000000000000781c */ /* 0x000fe80003f0f048 */
[----:B------:R-:W-:Y:S04]  /*4680*/  ISETP.GT.AND P0, PT, R5, 0x21, P0 ;  /* 0x000000210500780c */ /* 0x000fe80000704270 */
[C---:B------:R-:W-:Y:S04]  /*4690*/  ISETP.LT.OR P0, PT, R6.reuse, 0x22, P0 ;  /* 0x000000220600780c */ /* 0x040fe80000701670 */
[----:B---3--:R-:W-:Y:S02]  /*46a0*/  FSEL R204, R107, -INF , !P0 ;  /* 0xff8000006bcc7808 */ /* 0x008fe40004000000 */
[----:B------:R-:W-:Y:S04]  /*46b0*/  PLOP3.LUT P0, PT, PT, PT, UP4, 0x80, 0x0 ;  /* 0x000000000000781c */ /* 0x000fe80003f0f048 */
[----:B------:R-:W-:Y:S04]  /*46c0*/  ISETP.GT.AND P0, PT, R5, 0x40, P0 ;  /* 0x000000400500780c */ /* 0x000fe80000704270 */
[C---:B------:R-:W-:Y:S04]  /*46d0*/  ISETP.LT.OR P0, PT, R6.reuse, 0x41, P0 ;  /* 0x000000410600780c */ /* 0x040fe80000701670 */
[----:B------:R-:W-:Y:S02]  /*46e0*/  FSEL R210, R251, -INF , !P0 ;  /* 0xff800000fbd27808 */ /* 0x000fe40004000000 */
[----:B------:R-:W-:Y:S04]  /*46f0*/  PLOP3.LUT P0, PT, PT, PT, UP4, 0x80, 0x0 ;  /* 0x000000000000781c */ /* 0x000fe80003f0f048 */
[C---:B------:R-:W-:Y:S04]  /*4700*/  ISETP.GT.AND P0, PT, R5.reuse, 0x41, P0 ;  /* 0x000000410500780c */ /* 0x040fe80000704270 */
[----:B------:R-:W-:Y:S04]  /*4710*/  ISETP.LT.OR P0, PT, R6, 0x42, P0 ;  /* 0x000000420600780c */ /* 0x000fe80000701670 */
[----:B------:R-:W-:Y:S02]  /*4720*/  FSEL R230, R250, -INF , !P0 ;  /* 0xff800000fae67808 */ /* 0x000fe40004000000 */
[----:B------:R-:W-:Y:S04]  /*4730*/  PLOP3.LUT P0, PT, PT, PT, UP4, 0x80, 0x0 ;  /* 0x000000000000781c */ /* 0x000fe80003f0f048 */
[----:B------:R-:W-:Y:S04]  /*4740*/  ISETP.GT.AND P0, PT, R5, 0x60, P0 ;  /* 0x000000600500780c */ /* 0x000fe80000704270 */
[C---:B------:R-:W-:Y:S04]  /*4750*/  ISETP.LT.OR P0, PT, R6.reuse, 0x61, P0 ;  /* 0x000000610600780c */ /* 0x040fe80000701670 */
[----:B------:R-:W-:Y:S02]  /*4760*/  FSEL R231, R249, -INF , !P0 ;  /* 0xff800000f9e77808 */ /* 0x000fe40004000000 */
[----:B------:R-:W-:Y:S04]  /*4770*/  PLOP3.LUT P0, PT, PT, PT, UP4, 0x80, 0x0 ;  /* 0x000000000000781c */ /* 0x000fe80003f0f048 */
[----:B------:R-:W-:Y:S04]  /*4780*/  ISETP.GT.AND P0, PT, R5, 0x61, P0 ;  /* 0x000000610500780c */ /* 0x000fe80000704270 */
[----:B------:R-:W-:Y:S04]  /*4790*/  ISETP.LT.OR P0, PT, R6, 0x62, P0 ;  /* 0x000000620600780c */ /* 0x000fe80000701670 */
[----:B------:R-:W-:Y:S02]  /*47a0*/  FSEL R225, R248, -INF , !P0 ;  /* 0xff800000f8e17808 */ /* 0x000fe40004000000 */
[----:B------:R-:W-:Y:S04]  /*47b0*/  PLOP3.LUT P0, PT, PT, PT, UP4, 0x80, 0x0 ;  /* 0x000000000000781c */ /* 0x000fe80003f0f048 */
[----:B------:R-:W-:Y:S04]  /*47c0*/  ISETP.GT.AND P0, PT, R2, RZ, P0 ;  /* 0x000000ff0200720c */ /* 0x000fe80000704270 */
[----:B------:R-:W-:Y:S04]  /*47d0*/  ISETP.LT.OR P0, PT, R4, 0x1, P0 ;  /* 0x000000010400780c */ /* 0x000fe80000701670 */
[----:B------:R-:W-:Y:S02]  /*47e0*/  FSEL R232, R106, -INF , !P0 ;  /* 0xff8000006ae87808 */ /* 0x000fe40004000000 */
[----:B------:R-:W-:Y:S04]  /*47f0*/  PLOP3.LUT P0, PT, PT, PT, UP4, 0x80, 0x0 ;  /* 0x000000000000781c */ /* 0x000fe80003f0f048 */
[----:B------:R-:W-:Y:S04]  /*4800*/  ISETP.GT.AND P0, PT, R2, 0x1, P0 ;  /* 0x000000010200780c */ /* 0x000fe80000704270 */
        /* <DEDUP_REMOVED lines=23> */
[----:B------:R-:W-:Y:S02]  /*4980*/  ISETP.GT.AND P0, PT, R2, 0x61, P0 ;  /* 0x000000610200780c */ /* 0x000fe40000704270 */
[----:B------:R-:W-:Y:S02]  /*4990*/  MOV R2, R14 ;  /* 0x0000000e00027202 */ /* 0x000fe40000000f00 */
[----:B------:R-:W-:Y:S02]  /*49a0*/  ISETP.LT.OR P0, PT, R4, 0x62, P0 ;  /* 0x000000620400780c */ /* 0x000fe40000701670 */
[-C--:B------:R-:W-:Y:S03]  /*49b0*/  HMMA.16816.F32.BF16 R4, R32, R16.reuse, RZ ;  /* 0x000000102004723c */ /* 0x080fe600000418ff */
[----:B------:R-:W-:Y:S02]  /*49c0*/  FSEL R237, R223, -INF , !P0 ;  /* 0xff800000dfed7808 */ /* 0x000fe40004000000 */
[----:B------:R-:W-:Y:S03]  /*49d0*/  PLOP3.LUT P0, PT, PT, PT, UP4, 0x80, 0x0 ;  /* 0x000000000000781c */ /* 0x000fe60003f0f048 */
[C---:B------:R-:W-:Y:S02]  /*49e0*/  HMMA.16816.F32.BF16 R8, R28.reuse, R16, RZ ;  /* 0x000000101c08723c */ /* 0x040fe400000418ff */
[----:B------:R-:W-:Y:S04]  /*49f0*/  ISETP.GT.AND P0, PT, R184, 0x1, P0 ;  /* 0x00000001b800780c */ /* 0x000fe80000704270 */
[----:B------:R-:W-:Y:S02]  /*4a00*/  ISETP.LT.OR P0, PT, R185, 0x2, P0 ;  /* 0x00000002b900780c */ /* 0x000fe40000701670 */
[-C--:B------:R-:W-:Y:S08]  /*4a10*/  HMMA.16816.F32.BF16 R12, R28, R18.reuse, RZ ;  /* 0x000000121c0c723c */ /* 0x080ff000000418ff */
[C---:B------:R-:W-:Y:S08]  /*4a20*/  HMMA.16816.F32.BF16 R16, R32.reuse, R18, RZ ;  /* 0x000000122010723c */ /* 0x040ff000000418ff */
[-C--:B------:R-:W-:Y:S08]  /*4a30*/  HMMA.16816.F32.BF16 R20, R32, R164.reuse, RZ ;  /* 0x000000a42014723c */ /* 0x080ff000000418ff */
[C---:B------:R-:W-:Y:S01]  /*4a40*/  HMMA.16816.F32.BF16 R24, R28.reuse, R164, RZ ;  /* 0x000000a41c18723c */ /* 0x040fe200000418ff */
[----:B------:R-:W2:Y:S04]  /*4a50*/  LDL.LU R164, [R1+0x10] ;  /* 0x0000100001a47983 */ /* 0x000ea80000300800 */
[----:B------:R-:W3:Y:S03]  /*4a60*/  LDL.LU R165, [R1+0x14] ;  /* 0x0000140001a57983 */ /* 0x000ee60000300800 */
[-C--:B------:R-:W-:Y:S08]  /*4a70*/  HMMA.16816.F32.BF16 R28, R28, R166.reuse, RZ ;  /* 0x000000a61c1c723c */ /* 0x080ff000000418ff */
[----:B------:R-:W-:Y:S08]  /*4a80*/  HMMA.16816.F32.BF16 R32, R32, R166, RZ ;  /* 0x000000a62020723c */ /* 0x000ff000000418ff */
[-C--:B------:R-:W-:Y:S08]  /*4a90*/  HMMA.16816.F32.BF16 R4, R168, R172.reuse, R4 ;  /* 0x000000aca804723c */ /* 0x080ff00000041804 */
[C---:B------:R-:W-:Y:S08]  /*4aa0*/  HMMA.16816.F32.BF16 R8, R176.reuse, R172, R8 ;  /* 0x000000acb008723c */ /* 0x040ff00000041808 */
[-C--:B------:R-:W-:Y:S08]  /*4ab0*/  HMMA.16816.F32.BF16 R12, R176, R174.reuse, R12 ;  /* 0x000000aeb00c723c */ /* 0x080ff0000004180c */
[C---:B------:R-:W-:Y:S01]  /*4ac0*/  HMMA.16816.F32.BF16 R16, R168.reuse, R174, R16 ;  /* 0x000000aea810723c */ /* 0x040fe20000041810 */
[----:B------:R-:W-:Y:S07]  /*4ad0*/  LDSM.16.M88.4 R172, [R208+0x19080] ;  /* 0x01908000d0ac783b */ /* 0x000fee0000000200 */
[-C--:B------:R-:W-:Y:S08]  /*4ae0*/  HMMA.16816.F32.BF16 R20, R168, R180.reuse, R20 ;  /* 0x000000b4a814723c */ /* 0x080ff00000041814 */
[C---:B------:R-:W-:Y:S08]  /*4af0*/  HMMA.16816.F32.BF16 R24, R176.reuse, R180, R24 ;  /* 0x000000b4b018723c */ /* 0x040ff00000041818 */
[-C--:B------:R-:W-:Y:S07]  /*4b00*/  HMMA.16816.F32.BF16 R28, R176, R182.reuse, R28 ;  /* 0x000000b6b01c723c */ /* 0x080fee000004181c */
[----:B------:R-:W-:Y:S01]  /*4b10*/  MOV R179, R202 ;  /* 0x000000ca00b37202 */ /* 0x000fe20000000f00 */
[----:B------:R-:W-:Y:S01]  /*4b20*/  HMMA.16816.F32.BF16 R32, R168, R182, R32 ;  /* 0x000000b6a820723c */ /* 0x000fe20000041820 */
[----:B------:R-:W-:Y:S03]  /*4b30*/  LDSM.16.M88.4 R168, [R214+0x8080] ;  /* 0x00808000d6a8783b */ /* 0x000fe60000000200 */
[----:B------:R-:W-:Y:S01]  /*4b40*/  IMAD.MOV.U32 R178, RZ, RZ, R224 ;  /* 0x000000ffffb27224 */ /* 0x000fe200078e00e0 */
[----:B------:R-:W-:Y:S01]  /*4b50*/  MOV R177, R179 ;  /* 0x000000b300b17202 */ /* 0x000fe20000000f00 */
[--C-:B------:R-:W-:Y:S02]  /*4b60*/  FFMA.FTZ R176, R210, c[0x0][0x29c], -R187.reuse ;  /* 0x0000a700d2b07a23 */ /* 0x100fe400000108bb */
[--C-:B------:R-:W-:Y:S01]  /*4b70*/  FFMA.FTZ R183, R3, c[0x0][0x29c], -R188.reuse ;  /* 0x0000a70003b77a23 */ /* 0x100fe200000108bc */
[----:B------:R-:W-:Y:S02]  /*4b80*/  FSEL R224, R178, -INF , !P0 ;  /* 0xff800000b2e07808 */ /* 0x000fe40004000000 */
[----:B------:R-:W-:Y:S01]  /*4b90*/  PLOP3.LUT P0, PT, PT, PT, UP4, 0x80, 0x0 ;  /* 0x000000000000781c */ /* 0x000fe20003f0f048 */
[--C-:B------:R-:W-:Y:S02]  /*4ba0*/  FFMA.FTZ R182, R192, c[0x0][0x29c], -R188.reuse ;  /* 0x0000a700c0b67a23 */ /* 0x100fe400000108bc */
[----:B------:R-:W-:Y:S01]  /*4bb0*/  FFMA.FTZ R192, R199, c[0x0][0x29c], -R188 ;  /* 0x0000a700c7c07a23 */ /* 0x000fe200000108bc */
[----:B------:R-:W-:Y:S01]  /*4bc0*/  ISETP.GT.AND P0, PT, R184, RZ, P0 ;  /* 0x000000ffb800720c */ /* 0x000fe20000704270 */
[--C-:B------:R-:W-:Y:S01]  /*4bd0*/  FFMA.FTZ R210, R233, c[0x0][0x29c], -R186.reuse ;  /* 0x0000a700e9d27a23 */ /* 0x100fe200000108ba */
[----:B------:R-:W1:Y:S01]  /*4be0*/  MUFU.EX2 R183, R183 ;  /* 0x000000b700b77308 */ /* 0x000e620000000800 */
[--C-:B------:R-:W-:Y:S01]  /*4bf0*/  FFMA.FTZ R233, R239, c[0x0][0x29c], -R186.reuse ;  /* 0x0000a700efe97a23 */ /* 0x100fe200000108ba */
[----:B------:R-:W-:Y:S01]  /*4c00*/  ISETP.LT.OR P0, PT, R185, 0x1, P0 ;  /* 0x00000001b900780c */ /* 0x000fe20000701670 */
[----:B------:R-:W-:Y:S02]  /*4c10*/  FFMA.FTZ R3, R230, c[0x0][0x29c], -R187 ;  /* 0x0000a700e6037a23 */ /* 0x000fe400000108bb */
[----:B------:R-:W-:Y:S01]  /*4c20*/  FFMA.FTZ R230, R235, c[0x0][0x29c], -R186 ;  /* 0x0000a700ebe67a23 */ /* 0x000fe200000108ba */
[----:B------:R-:W-:Y:S02]  /*4c30*/  FSEL R202, R194, -INF , !P0 ;  /* 0xff800000c2ca7808 */ /* 0x000fe40004000000 */
[----:B------:R-:W-:Y:S02]  /*4c40*/  PLOP3.LUT P0, PT, PT, PT, UP4, 0x80, 0x0 ;  /* 0x000000000000781c */ /* 0x000fe40003f0f048 */
[----:B------:R-:W4:Y:S02]  /*4c50*/  MUFU.EX2 R182, R182 ;  /* 0x000000b600b67308 */ /* 0x000f240000000800 */
[----:B------:R-:W-:Y:S04]  /*4c60*/  ISETP.GT.AND P0, PT, R184, 0x20, P0 ;  /* 0x00000020b800780c */ /* 0x000fe80000704270 */
[----:B------:R-:W-:Y:S04]  /*4c70*/  ISETP.LT.OR P0, PT, R185, 0x21, P0 ;  /* 0x00000021b900780c */ /* 0x000fe80000701670 */
[----:B------:R-:W-:Y:S01]  /*4c80*/  MUFU.EX2 R192, R192 ;  /* 0x000000c000c07308 */ /* 0x000fe20000000800 */
[----:B--2---:R-:W-:Y:S01]  /*4c90*/  IMAD.MOV.U32 R180, RZ, RZ, R164 ;  /* 0x000000ffffb47224 */ /* 0x004fe200078e00a4 */
[----:B---3--:R-:W-:Y:S03]  /*4ca0*/  MOV R181, R165 ;  /* 0x000000a500b57202 */ /* 0x008fe60000000f00 */
[----:B------:R-:W-:Y:S01]  /*4cb0*/  IMAD.MOV.U32 R199, RZ, RZ, R180 ;  /* 0x000000ffffc77224 */ /* 0x000fe200078e00b4 */
[----:B------:R-:W2:Y:S01]  /*4cc0*/  LDSM.16.M88.4 R164, [R208+0x18080] ;  /* 0x01808000d0a4783b */ /* 0x000ea20000000200 */
[----:B------:R-:W-:Y:S02]  /*4cd0*/  IMAD.MOV.U32 R179, RZ, RZ, R181 ;  /* 0x000000ffffb37224 */ /* 0x000fe400078e00b5 */
[--C-:B------:R-:W-:Y:S02]  /*4ce0*/  FFMA.FTZ R181, R193, c[0x0][0x29c], -R188.reuse ;  /* 0x0000a700c1b57a23 */ /* 0x100fe400000108bc */
[----:B------:R-:W-:Y:S04]  /*4cf0*/  FFMA.FTZ R193, R198, c[0x0][0x29c], -R188 ;  /* 0x0000a700c6c17a23 */ /* 0x000fe800000108bc */
[----:B------:R-:W3:Y:S10]  /*4d00*/  MUFU.EX2 R181, R181 ;  /* 0x000000b500b57308 */ /* 0x000ef40000000800 */
[----:B------:R-:W-:Y:S01]  /*4d10*/  MUFU.EX2 R193, R193 ;  /* 0x000000c100c17308 */ /* 0x000fe20000000800 */
[-C--:B--2---:R-:W-:Y:S08]  /*4d20*/  HMMA.16816.F32.BF16 R4, R164, R168.reuse, R4 ;  /* 0x000000a8a404723c */ /* 0x084ff00000041804 */
[C---:B------:R-:W-:Y:S08]  /*4d30*/  HMMA.16816.F32.BF16 R8, R172.reuse, R168, R8 ;  /* 0x000000a8ac08723c */ /* 0x040ff00000041808 */
[-C--:B------:R-:W-:Y:S08]  /*4d40*/  HMMA.16816.F32.BF16 R12, R172, R170.reuse, R12 ;  /* 0x000000aaac0c723c */ /* 0x080ff0000004180c */
[C---:B------:R-:W-:Y:S01]  /*4d50*/  HMMA.16816.F32.BF16 R16, R164.reuse, R170, R16 ;  /* 0x000000aaa410723c */ /* 0x040fe20000041810 */
[----:B------:R-:W2:Y:S07]  /*4d60*/  LDSM.16.M88.4 R168, [R214+0xa080] ;  /* 0x00a08000d6a8783b */ /* 0x000eae0000000200 */
[-C--:B--2---:R-:W-:Y:S08]  /*4d70*/  HMMA.16816.F32.BF16 R20, R164, R168.reuse, R20 ;  /* 0x000000a8a414723c */ /* 0x084ff00000041814 */
[C---:B------:R-:W-:Y:S08]  /*4d80*/  HMMA.16816.F32.BF16 R24, R172.reuse, R168, R24 ;  /* 0x000000a8ac18723c */ /* 0x040ff00000041818 */
[-C--:B------:R-:W-:Y:S01]  /*4d90*/  HMMA.16816.F32.BF16 R28, R172, R170.reuse, R28 ;  /* 0x000000aaac1c723c */ /* 0x080fe2000004181c */
[----:B------:R-:W-:Y:S07]  /*4da0*/  LDSM.16.M88.4 R172, [R209+0x19080] ;  /* 0x01908000d1ac783b */ /* 0x000fee0000000200 */
[----:B------:R-:W-:Y:S01]  /*4db0*/  HMMA.16816.F32.BF16 R32, R164, R170, R32 ;  /* 0x000000aaa420723c */ /* 0x000fe20000041820 */
[----:B------:R-:W-:Y:S08]  /*4dc0*/  LDSM.16.M88.4 R164, [R209+0x18080] ;  /* 0x01808000d1a4783b */ /* 0x000ff00000000200 */
[----:B------:R-:W2:Y:S02]  /*4dd0*/  LDSM.16.M88.4 R168, [R213+0x8080] ;  /* 0x00808000d5a8783b */ /* 0x000ea40000000200 */
        /* <DEDUP_REMOVED lines=10> */
[----:B------:R2:W-:Y:S08]  /*4e80*/  LDSM.16.M88.4 R164, [R0+0x2000] ;  /* 0x0020000000a4783b */ /* 0x0005f00000000200 */
[----:B------:R-:W1:Y:S03]  /*4e90*/  LDSM.16.M88.4 R168, [R211+0xc080] ;  /* 0x00c08000d3a8783b */ /* 0x000e660000000200 */
[--C-:B--2---:R-:W-:Y:S02]  /*4ea0*/  FFMA.FTZ R0, R231, c[0x0][0x29c], -R187.reuse ;  /* 0x0000a700e7007a23 */ /* 0x104fe400000108bb */
[----:B------:R-:W-:Y:S01]  /*4eb0*/  FFMA.FTZ R231, R236, c[0x0][0x29c], -R186 ;  /* 0x0000a700ece77a23 */ /* 0x000fe200000108ba */
[-C--:B-1----:R-:W-:Y:S08]  /*4ec0*/  HMMA.16816.F32.BF16 R4, R164, R168.reuse, R4 ;  /* 0x000000a8a404723c */ /* 0x082ff00000041804 */
[C---:B------:R-:W-:Y:S08]  /*4ed0*/  HMMA.16816.F32.BF16 R8, R172.reuse, R168, R8 ;  /* 0x000000a8ac08723c */ /* 0x040ff00000041808 */
[-C--:B------:R-:W-:Y:S08]  /*4ee0*/  HMMA.16816.F32.BF16 R12, R172, R170.reuse, R12 ;  /* 0x000000aaac0c723c */ /* 0x080ff0000004180c */
[C---:B------:R-:W-:Y:S01]  /*4ef0*/  HMMA.16816.F32.BF16 R16, R164.reuse, R170, R16 ;  /* 0x000000aaa410723c */ /* 0x040fe20000041810 */
[----:B------:R-:W1:Y:S07]  /*4f00*/  LDSM.16.M88.4 R168, [R211+0xe080] ;  /* 0x00e08000d3a8783b */ /* 0x000e6e0000000200 */
[-C--:B-1----:R-:W-:Y:S08]  /*4f10*/  HMMA.16816.F32.BF16 R20, R164, R168.reuse, R20 ;  /* 0x000000a8a414723c */ /* 0x082ff00000041814 */
[C---:B------:R-:W-:Y:S08]  /*4f20*/  HMMA.16816.F32.BF16 R24, R172.reuse, R168, R24 ;  /* 0x000000a8ac18723c */ /* 0x040ff00000041818 */
[-C--:B------:R-:W-:Y:S01]  /*4f30*/  HMMA.16816.F32.BF16 R28, R172, R170.reuse, R28 ;  /* 0x000000aaac1c723c */ /* 0x080fe2000004181c */
[----:B------:R-:W-:Y:S07]  /*4f40*/  LDSM.16.M88.4 R172, [R205+0x1b080] ;  /* 0x01b08000cdac783b */ /* 0x000fee0000000200 */
[----:B------:R-:W-:Y:S01]  /*4f50*/  HMMA.16816.F32.BF16 R32, R164, R170, R32 ;  /* 0x000000aaa420723c */ /* 0x000fe20000041820 */
[----:B------:R1:W-:Y:S08]  /*4f60*/  LDSM.16.M88.4 R164, [R205+0x1a080] ;  /* 0x01a08000cda4783b */ /* 0x0003f00000000200 */
[----:B------:R-:W2:Y:S03]  /*4f70*/  LDSM.16.M88.4 R168, [R212+0xc080] ;  /* 0x00c08000d4a8783b */ /* 0x000ea60000000200 */
[----:B-1----:R-:W-:Y:S01]  /*4f80*/  IMAD.MOV.U32 R205, RZ, RZ, R178 ;  /* 0x000000ffffcd7224 */ /* 0x002fe200078e00b2 */
[----:B------:R-:W-:Y:S01]  /*4f90*/  MOV R178, R2 ;  /* 0x0000000200b27202 */ /* 0x000fe20000000f00 */
[--C-:B------:R-:W-:Y:S02]  /*4fa0*/  FFMA.FTZ R2, R195, c[0x0][0x29c], -R188.reuse ;  /* 0x0000a700c3027a23 */ /* 0x100fe400000108bc */
[----:B------:R-:W-:Y:S06]  /*4fb0*/  FFMA.FTZ R188, R197, c[0x0][0x29c], -R188 ;  /* 0x0000a700c5bc7a23 */ /* 0x000fec00000108bc */
[----:B------:R-:W-:Y:S01]  /*4fc0*/  MUFU.EX2 R188, R188 ;  /* 0x000000bc00bc7308 */ /* 0x000fe20000000800 */
[-C--:B--2---:R-:W-:Y:S08]  /*4fd0*/  HMMA.16816.F32.BF16 R4, R164, R168.reuse, R4 ;  /* 0x000000a8a404723c */ /* 0x084ff00000041804 */
[C---:B------:R-:W-:Y:S08]  /*4fe0*/  HMMA.16816.F32.BF16 R8, R172.reuse, R168, R8 ;  /* 0x000000a8ac08723c */ /* 0x040ff00000041808 */
[-C--:B------:R-:W-:Y:S08]  /*4ff0*/  HMMA.16816.F32.BF16 R12, R172, R170.reuse, R12 ;  /* 0x000000aaac0c723c */ /* 0x080ff0000004180c */
[C---:B------:R-:W-:Y:S01]  /*5000*/  HMMA.16816.F32.BF16 R16, R164.reuse, R170, R16 ;  /* 0x000000aaa410723c */ /* 0x040fe20000041810 */
[----:B------:R-:W1:Y:S07]  /*5010*/  LDSM.16.M88.4 R168, [R212+0xe080] ;  /* 0x00e08000d4a8783b */ /* 0x000e6e0000000200 */
[-C--:B-1----:R-:W-:Y:S08]  /*5020*/  HMMA.16816.F32.BF16 R20, R164, R168.reuse, R20 ;  /* 0x000000a8a414723c */ /* 0x082ff00000041814 */
[C---:B------:R-:W-:Y:S07]  /*5030*/  HMMA.16816.F32.BF16 R24, R172.reuse, R168, R24 ;  /* 0x000000a8ac18723c */ /* 0x040fee0000041818 */
[----:B------:R-:W-:Y:S01]  /*5040*/  IMAD.MOV.U32 R168, RZ, RZ, R196 ;  /* 0x000000ffffa87224 */ /* 0x000fe200078e00c4 */
[-C--:B------:R-:W-:Y:S01]  /*5050*/  HMMA.16816.F32.BF16 R28, R172, R170.reuse, R28 ;  /* 0x000000aaac1c723c */ /* 0x080fe2000004181c */
[----:B------:R-:W-:Y:S03]  /*5060*/  LDSM.16.M88.4 R172, [R208+0x1b080] ;  /* 0x01b08000d0ac783b */ /* 0x000fe60000000200 */
[----:B------:R-:W-:Y:S01]  /*5070*/  MOV R169, R194 ;  /* 0x000000c200a97202 */ /* 0x000fe20000000f00 */
[----:B------:R-:W-:Y:S01]  /*5080*/  IMAD.MOV.U32 R239, RZ, RZ, R168 ;  /* 0x000000ffffef7224 */ /* 0x000fe200078e00a8 */
[----:B------:R-:W-:Y:S02]  /*5090*/  FSEL R194, R168, -INF , !P0 ;  /* 0xff800000a8c27808 */ /* 0x000fe40004000000 */
[----:B------:R-:W-:Y:S01]  /*50a0*/  HMMA.16816.F32.BF16 R32, R164, R170, R32 ;  /* 0x000000aaa420723c */ /* 0x000fe20000041820 */
[----:B------:R-:W-:Y:S01]  /*50b0*/  PLOP3.LUT P0, PT, PT, PT, UP4, 0x80, 0x0 ;  /* 0x000000000000781c */ /* 0x000fe20003f0f048 */
[----:B------:R1:W-:Y:S03]  /*50c0*/  LDSM.16.M88.4 R164, [R208+0x1a080] ;  /* 0x01a08000d0a4783b */ /* 0x0003e60000000200 */
[----:B------:R-:W-:Y:S04]  /*50d0*/  ISETP.GT.AND P0, PT, R184, 0x21, P0 ;  /* 0x00000021b800780c */ /* 0x000fe80000704270 */
[C---:B------:R-:W-:Y:S04]  /*50e0*/  ISETP.LT.OR P0, PT, R185.reuse, 0x22, P0 ;  /* 0x00000022b900780c */ /* 0x040fe80000701670 */
[----:B------:R-:W-:Y:S01]  /*50f0*/  FSEL R196, R180, -INF , !P0 ;  /* 0xff800000b4c47808 */ /* 0x000fe20004000000 */
[--C-:B------:R-:W-:Y:S01]  /*5100*/  FFMA.FTZ R180, R200, c[0x0][0x29c], -R187.reuse ;  /* 0x0000a700c8b47a23 */ /* 0x100fe200000108bb */
[----:B------:R-:W-:Y:S02]  /*5110*/  PLOP3.LUT P0, PT, PT, PT, UP4, 0x80, 0x0 ;  /* 0x000000000000781c */ /* 0x000fe40003f0f048 */
[----:B------:R-:W-:Y:S02]  /*5120*/  MOV R200, R179 ;  /* 0x000000b300c87202 */ /* 0x000fe40000000f00 */
[----:B------:R-:W-:Y:S03]  /*5130*/  ISETP.GT.AND P0, PT, R184, 0x40, P0 ;  /* 0x00000040b800780c */ /* 0x000fe60000704270 */
[----:B------:R-:W-:Y:S01]  /*5140*/  IMAD.MOV.U32 R236, RZ, RZ, R200 ;  /* 0x000000ffffec7224 */ /* 0x000fe200078e00c8 */
[----:B------:R-:W-:Y:S01]  /*5150*/  ISETP.LT.OR P0, PT, R185, 0x41, P0 ;  /* 0x00000041b900780c */ /* 0x000fe20000701670 */
[----:B-1----:R1:W-:Y:S03]  /*5160*/  MUFU.EX2 R208, R0 ;  /* 0x0000000000d07308 */ /* 0x0023e60000000800 */
[----:B------:R-:W-:Y:S01]  /*5170*/  FSEL R195, R179, -INF , !P0 ;  /* 0xff800000b3c37808 */ /* 0x000fe20004000000 */
[--C-:B------:R-:W-:Y:S01]  /*5180*/  FFMA.FTZ R179, R201, c[0x0][0x29c], -R187.reuse ;  /* 0x0000a700c9b37a23 */ /* 0x100fe200000108bb */
[----:B------:R-:W-:Y:S01]  /*5190*/  PLOP3.LUT P0, PT, PT, PT, UP4, 0x80, 0x0 ;  /* 0x000000000000781c */ /* 0x000fe20003f0f048 */
[----:B------:R-:W-:Y:S02]  /*51a0*/  IMAD.MOV.U32 R201, RZ, RZ, R178 ;  /* 0x000000ffffc97224 */ /* 0x000fe400078e00b2 */
[--C-:B------:R-:W-:Y:S01]  /*51b0*/  FFMA.FTZ R178, R203, c[0x0][0x29c], -R187.reuse ;  /* 0x0000a700cbb27a23 */ /* 0x100fe200000108bb */
[----:B------:R-:W-:Y:S01]  /*51c0*/  MOV R203, R177 ;  /* 0x000000b100cb7202 */ /* 0x000fe20000000f00 */
[--C-:B------:R-:W-:Y:S01]  /*51d0*/  FFMA.FTZ R177, R204, c[0x0][0x29c], -R187.reuse ;  /* 0x0000a700ccb17a23 */ /* 0x100fe200000108bb */
[----:B------:R-:W-:Y:S01]  /*51e0*/  ISETP.GT.AND P0, PT, R184, 0x41, P0 ;  /* 0x00000041b800780c */ /* 0x000fe20000704270 */
[----:B------:R-:W-:Y:S01]  /*51f0*/  FFMA.FTZ R187, R225, c[0x0][0x29c], -R187 ;  /* 0x0000a700e1bb7a23 */ /* 0x000fe200000108bb */
[----:B------:R-:W-:Y:S01]  /*5200*/  MOV R235, R201 ;  /* 0x000000c900eb7202 */ /* 0x000fe20000000f00 */
[--C-:B------:R-:W-:Y:S01]  /*5210*/  FFMA.FTZ R204, R232, c[0x0][0x29c], -R186.reuse ;  /* 0x0000a700e8cc7a23 */ /* 0x100fe200000108ba */
[----:B------:R-:W-:Y:S01]  /*5220*/  ISETP.LT.OR P0, PT, R185, 0x42, P0 ;  /* 0x00000042b900780c */ /* 0x000fe20000701670 */
[--C-:B------:R-:W-:Y:S01]  /*5230*/  FFMA.FTZ R225, R234, c[0x0][0x29c], -R186.reuse ;  /* 0x0000a700eae17a23 */ /* 0x100fe200000108ba */
[----:B------:R-:W-:Y:S01]  /*5240*/  MUFU.EX2 R200, R179 ;  /* 0x000000b300c87308 */ /* 0x000fe20000000800 */
[--C-:B------:R-:W-:Y:S01]  /*5250*/  FFMA.FTZ R232, R238, c[0x0][0x29c], -R186.reuse ;  /* 0x0000a700eee87a23 */ /* 0x100fe200000108ba */
[----:B------:R-:W-:Y:S01]  /*5260*/  FSEL R197, R201, -INF , !P0 ;  /* 0xff800000c9c57808 */ /* 0x000fe20004000000 */
[----:B------:R-:W-:Y:S01]  /*5270*/  FFMA.FTZ R186, R237, c[0x0][0x29c], -R186 ;  /* 0x0000a700edba7a23 */ /* 0x000fe200000108ba */
[----:B------:R-:W-:Y:S01]  /*5280*/  MOV R237, R169 ;  /* 0x000000a900ed7202 */ /* 0x000fe20000000f00 */
[----:B------:R-:W-:Y:S01]  /*5290*/  IMAD.MOV.U32 R234, RZ, RZ, R203 ;  /* 0x000000ffffea7224 */ /* 0x000fe200078e00cb */
[----:B------:R-:W2:Y:S01]  /*52a0*/  LDSM.16.M88.4 R168, [R214+0xc080] ;  /* 0x00c08000d6a8783b */ /* 0x000ea20000000200 */
[----:B------:R-:W-:Y:S01]  /*52b0*/  MOV R238, R199 ;  /* 0x000000c700ee7202 */ /* 0x000fe20000000f00 */
[----:B-1----:R-:W-:Y:S01]  /*52c0*/  FFMA.FTZ R0, R224, c[0x0][0x29c], -R189 ;  /* 0x0000a700e0007a23 */ /* 0x002fe200000108bd */
[----:B------:R-:W-:Y:S01]  /*52d0*/  PLOP3.LUT P0, PT, PT, PT, UP4, 0x80, 0x0 ;  /* 0x000000000000781c */ /* 0x000fe20003f0f048 */
[----:B------:R-:W-:Y:S03]  /*52e0*/  MUFU.EX2 R199, R180 ;  /* 0x000000b400c77308 */ /* 0x000fe60000000800 */
[C---:B------:R-:W-:Y:S04]  /*52f0*/  ISETP.GT.AND P0, PT, R184.reuse, 0x60, P0 ;  /* 0x00000060b800780c */ /* 0x040fe80000704270 */
[----:B------:R-:W-:Y:S02]  /*5300*/  ISETP.LT.OR P2, PT, R185, 0x61, P0 ;  /* 0x00000061b900780c */ /* 0x000fe40000741670 */
[----:B------:R-:W-:Y:S01]  /*5310*/  PLOP3.LUT P0, PT, PT, PT, UP4, 0x80, 0x0 ;  /* 0x000000000000781c */ /* 0x000fe20003f0f048 */
[----:B------:R-:W-:Y:S01]  /*5320*/  MUFU.EX2 R201, R178 ;  /* 0x000000b200c97308 */ /* 0x000fe20000000800 */
[----:B------:R-:W-:Y:S02]  /*5330*/  FSEL R198, R203, -INF , !P2 ;  /* 0xff800000cbc67808 */ /* 0x000fe40005000000 */
[----:B------:R-:W-:Y:S04]  /*5340*/  ISETP.GT.AND P0, PT, R184, 0x61, P0 ;  /* 0x00000061b800780c */ /* 0x000fe80000704270 */
[----:B------:R-:W-:Y:S03]  /*5350*/  ISETP.LT.OR P0, PT, R185, 0x62, P0 ;  /* 0x00000062b900780c */ /* 0x000fe60000701670 */
[----:B------:R1:W-:Y:S01]  /*5360*/  MUFU.EX2 R185, R2 ;  /* 0x0000000200b97308 */ /* 0x0003e20000000800 */
[----:B------:R-:W-:Y:S02]  /*5370*/  FSEL R184, R252, -INF , !P0 ;  /* 0xff800000fcb87808 */ /* 0x000fe40004000000 */
[----:B------:R-:W-:Y:S07]  /*5380*/  PLOP3.LUT P0, PT, PT, PT, UP0, 0x80, 0x0 ;  /* 0x000000000000781c */ /* 0x000fee0003f0f008 */
[----:B------:R-:W-:Y:S01]  /*5390*/  MUFU.EX2 R203, R187 ;  /* 0x000000bb00cb7308 */ /* 0x000fe20000000800 */
[-C--:B--2---:R-:W-:Y:S09]  /*53a0*/  HMMA.16816.F32.BF16 R4, R164, R168.reuse, R4 ;  /* 0x000000a8a404723c */ /* 0x084ff20000041804 */
[----:B------:R-:W-:Y:S01]  /*53b0*/  MUFU.EX2 R186, R186 ;  /* 0x000000ba00ba7308 */ /* 0x000fe20000000800 */
[C---:B------:R-:W-:Y:S01]  /*53c0*/  HMMA.16816.F32.BF16 R8, R172.reuse, R168, R8 ;  /* 0x000000a8ac08723c */ /* 0x040fe20000041808 */
[----:B-1----:R-:W-:Y:S08]  /*53d0*/  LDS R2, [R190.X4+0x202a0] ;  /* 0x0202a000be027984 */ /* 0x002ff00000004800 */
[----:B------:R-:W1:Y:S01]  /*53e0*/  MUFU.EX2 R178, R177 ;  /* 0x000000b100b27308 */ /* 0x000e620000000800 */
        /* <DEDUP_REMOVED lines=10> */
[----:B--2---:R-:W-:Y:S02]  /*5490*/  IMAD.MOV.U32 R209, RZ, RZ, R205 ;  /* 0x000000ffffd17224 */ /* 0x004fe400078e00cd */
[----:B------:R-:W-:Y:S03]  /*54a0*/  MUFU.EX2 R205, R176 ;  /* 0x000000b000cd7308 */ /* 0x000fe60000000800 */
[----:B------:R-:W-:Y:S07]  /*54b0*/  MOV R224, R209 ;  /* 0x000000d100e07202 */ /* 0x000fee0000000f00 */
[----:B------:R2:W-:Y:S10]  /*54c0*/  MUFU.EX2 R209, R0 ;  /* 0x0000000000d17308 */ /* 0x0005f40000000800 */
[----:B------:R3:W3:Y:S01]  /*54d0*/  MUFU.EX2 R176, R3 ;  /* 0x0000000300b07308 */ /* 0x0006e20000000800 */
[-C--:B-1----:R-:W-:Y:S08]  /*54e0*/  HMMA.16816.F32.BF16 R4, R164, R168.reuse, R4 ;  /* 0x000000a8a404723c */ /* 0x082ff00000041804 */
[C---:B------:R-:W-:Y:S04]  /*54f0*/  HMMA.16816.F32.BF16 R8, R172.reuse, R168, R8 ;  /* 0x000000a8ac08723c */ /* 0x040fe80000041808 */
[--C-:B--2---:R-:W-:Y:S04]  /*5500*/  FFMA.FTZ R0, R202, c[0x0][0x29c], -R189.reuse ;  /* 0x0000a700ca007a23 */ /* 0x104fe800000108bd */
[-C--:B------:R-:W-:Y:S04]  /*5510*/  HMMA.16816.F32.BF16 R12, R172, R170.reuse, R12 ;  /* 0x000000aaac0c723c */ /* 0x080fe8000004180c */
[----:B---3--:R-:W-:Y:S04]  /*5520*/  FFMA.FTZ R3, -R246, R246, 1 ;  /* 0x3f800000f6037423 */ /* 0x008fe800000101f6 */
[C---:B------:R-:W-:Y:S01]  /*5530*/  HMMA.16816.F32.BF16 R16, R164.reuse, R170, R16 ;  /* 0x000000aaa410723c */ /* 0x040fe20000041810 */
[----:B------:R-:W1:Y:S03]  /*5540*/  LDSM.16.M88.4 R168, [R213+0xe080] ;  /* 0x00e08000d5a8783b */ /* 0x000e660000000200 */
[--C-:B------:R-:W-:Y:S02]  /*5550*/  FADD.FTZ R6, R6, -R2.reuse ;  /* 0x8000000206067221 */ /* 0x100fe40000010000 */
[--C-:B------:R-:W-:Y:S02]  /*5560*/  FADD.FTZ R7, R7, -R2.reuse ;  /* 0x8000000207077221 */ /* 0x100fe40000010000 */
[----:B------:R-:W-:Y:S04]  /*5570*/  FMUL.FTZ R6, R191, R6 ;  /* 0x00000006bf067220 */ /* 0x000fe80000410000 */
[----:B------:R-:W-:Y:S04]  /*5580*/  FMUL.FTZ R7, R183, R7 ;  /* 0x00000007b7077220 */ /* 0x000fe80000410000 */
[----:B------:R-:W-:Y:S02]  /*5590*/  FMUL.FTZ R3, R7, R3 ;  /* 0x0000000307037220 */ /* 0x000fe40000410000 */
[----:B------:R-:W-:Y:S06]  /*55a0*/  FFMA.FTZ R7, -R245, R245, 1 ;  /* 0x3f800000f5077423 */ /* 0x000fec00000101f5 */
[--C-:B------:R-:W-:Y:S02]  /*55b0*/  FADD.FTZ R18, R18, -R2.reuse ;  /* 0x8000000212127221 */ /* 0x100fe40000010000 */
[--C-:B------:R-:W-:Y:S02]  /*55c0*/  FADD.FTZ R19, R19, -R2.reuse ;  /* 0x8000000213137221 */ /* 0x100fe40000010000 */
[----:B----4-:R-:W-:Y:S02]  /*55d0*/  FMUL.FTZ R18, R182, R18 ;  /* 0x00000012b6127220 */ /* 0x010fe40000410000 */
[C---:B------:R-:W-:Y:S02]  /*55e0*/  FMUL.FTZ R19, R181.reuse, R19 ;  /* 0x00000013b5137220 */ /* 0x040fe40000410000 */
[----:B------:R-:W-:Y:S01]  /*55f0*/  FMUL.FTZ R7, R18, R7 ;  /* 0x0000000712077220 */ /* 0x000fe20000410000 */
[----:B------:R-:W-:Y:S01]  /*5600*/  F2FP.BF16.PACK_AB R18, R178, R201 ;  /* 0x000000c9b212723e */ /* 0x000fe200000010ff */
[-C--:B-1----:R-:W-:Y:S08]  /*5610*/  HMMA.16816.F32.BF16 R20, R164, R168.reuse, R20 ;  /* 0x000000a8a414723c */ /* 0x082ff00000041814 */
[C---:B------:R-:W-:Y:S07]  /*5620*/  HMMA.16816.F32.BF16 R24, R172.reuse, R168, R24 ;  /* 0x000000a8ac18723c */ /* 0x040fee0000041818 */
[----:B------:R-:W-:Y:S01]  /*5630*/  F2FP.BF16.PACK_AB R169, R181, R182 ;  /* 0x000000b6b5a9723e */ /* 0x000fe200000010ff */
[-C--:B------:R-:W-:Y:S01]  /*5640*/  HMMA.16816.F32.BF16 R28, R172, R170.reuse, R28 ;  /* 0x000000aaac1c723c */ /* 0x080fe2000004181c */
[----:B------:R-:W2:Y:S01]  /*5650*/  LDL.LU R175, [R1+0xc] ;  /* 0x00000c0001af7983 */ /* 0x000ea20000300800 */
[----:B------:R1:W3:Y:S05]  /*5660*/  MUFU.EX2 R173, R0 ;  /* 0x0000000000ad7308 */ /* 0x0002ea0000000800 */
[--C-:B------:R-:W-:Y:S01]  /*5670*/  FFMA.FTZ R172, R198, c[0x0][0x29c], -R189.reuse ;  /* 0x0000a700c6ac7a23 */ /* 0x100fe200000108bd */
[----:B------:R-:W-:Y:S04]  /*5680*/  HMMA.16816.F32.BF16 R32, R164, R170, R32 ;  /* 0x000000aaa420723c */ /* 0x000fe80000041820 */
[--C-:B------:R-:W-:Y:S01]  /*5690*/  FADD.FTZ R22, R22, -R2.reuse ;  /* 0x8000000216167221 */ /* 0x100fe20000010000 */
[----:B------:R-:W-:Y:S01]  /*56a0*/  MUFU.EX2 R177, R172 ;  /* 0x000000ac00b17308 */ /* 0x000fe20000000800 */
[--C-:B------:R-:W-:Y:S01]  /*56b0*/  FADD.FTZ R23, R23, -R2.reuse ;  /* 0x8000000217177221 */ /* 0x100fe20000010000 */
[----:B------:R-:W-:Y:S01]  /*56c0*/  F2FP.BF16.PACK_AB R170, R183, R191 ;  /* 0x000000bfb7aa723e */ /* 0x000fe200000010ff */
[--C-:B------:R-:W-:Y:S04]  /*56d0*/  FFMA.FTZ R167, R195, c[0x0][0x29c], -R189.reuse ;  /* 0x0000a700c3a77a23 */ /* 0x100fe800000108bd */
[--C-:B------:R-:W-:Y:S02]  /*56e0*/  FFMA.FTZ R165, R194, c[0x0][0x29c], -R189.reuse ;  /* 0x0000a700c2a57a23 */ /* 0x100fe400000108bd */
[----:B------:R-:W-:Y:S01]  /*56f0*/  FFMA.FTZ R164, -R247, R247, 1 ;  /* 0x3f800000f7a47423 */ /* 0x000fe200000101f7 */
[----:B------:R4:W-:Y:S01]  /*5700*/  MUFU.EX2 R180, R167 ;  /* 0x000000a700b47308 */ /* 0x0009e20000000800 */
[----:B------:R-:W-:Y:S01]  /*5710*/  FMUL.FTZ R22, R185, R22 ;  /* 0x00000016b9167220 */ /* 0x000fe20000410000 */
[----:B-1----:R-:W1:Y:S01]  /*5720*/  LDS R0, [R190.X4+0x20300] ;  /* 0x02030000be007984 */ /* 0x002e620000004800 */
[----:B------:R-:W-:Y:S02]  /*5730*/  FMUL.FTZ R164, R6, R164 ;  /* 0x000000a406a47220 */ /* 0x000fe40000410000 */
[----:B------:R-:W-:Y:S02]  /*5740*/  FFMA.FTZ R6, -R244, R244, 1 ;  /* 0x3f800000f4067423 */ /* 0x000fe400000101f4 */
[--C-:B------:R-:W-:Y:S01]  /*5750*/  FFMA.FTZ R166, R196, c[0x0][0x29c], -R189.reuse ;  /* 0x0000a700c4a67a23 */ /* 0x100fe200000108bd */
[----:B------:R-:W-:Y:S02]  /*5760*/  F2FP.BF16.PACK_AB R171, R3, R164 ;  /* 0x000000a403ab723e */ /* 0x000fe400000010ff */
[----:B------:R3:W-:Y:S01]  /*5770*/  MUFU.EX2 R187, R165 ;  /* 0x000000a500bb7308 */ /* 0x0007e20000000800 */
[--C-:B------:R-:W-:Y:S02]  /*5780*/  FADD.FTZ R34, R34, -R2.reuse ;  /* 0x8000000222227221 */ /* 0x100fe40000010000 */
[----:B------:R-:W-:Y:S01]  /*5790*/  FADD.FTZ R2, R35, -R2 ;  /* 0x8000000223027221 */ /* 0x000fe20000010000 */
[----:B------:R-:W-:Y:S01]  /*57a0*/  F2FP.BF16.PACK_AB R35, R188, R192 ;  /* 0x000000c0bc23723e */ /* 0x000fe200000010ff */
[----:B------:R-:W-:Y:S02]  /*57b0*/  FFMA.FTZ R3, -R242, R242, 1 ;  /* 0x3f800000f2037423 */ /* 0x000fe400000101f2 */
[----:B------:R-:W-:Y:S01]  /*57c0*/  FMUL.FTZ R168, R19, R6 ;  /* 0x0000000613a87220 */ /* 0x000fe20000410000 */
[----:B------:R-:W-:Y:S01]  /*57d0*/  F2FP.BF16.PACK_AB R19, R200, R199 ;  /* 0x000000c7c813723e */ /* 0x000fe200000010ff */
[----:B------:R-:W-:Y:S01]  /*57e0*/  FMUL.FTZ R23, R193, R23 ;  /* 0x00000017c1177220 */ /* 0x000fe20000410000 */
[----:B------:R1:W1:Y:S01]  /*57f0*/  MUFU.EX2 R174, R166 ;  /* 0x000000a600ae7308 */ /* 0x0002620000000800 */
[----:B------:R-:W-:Y:S01]  /*5800*/  FMUL.FTZ R164, R22, R3 ;  /* 0x0000000316a47220 */ /* 0x000fe20000410000 */
[----:B------:R-:W-:Y:S01]  /*5810*/  F2FP.BF16.PACK_AB R168, R168, R7 ;  /* 0x00000007a8a8723e */ /* 0x000fe200000010ff */
[----:B------:R-:W-:Y:S02]  /*5820*/  FMUL.FTZ R22, R192, R34 ;  /* 0x00000022c0167220 */ /* 0x000fe40000410000 */
[----:B----4-:R-:W-:Y:S02]  /*5830*/  FMUL.FTZ R167, R188, R2 ;  /* 0x00000002bca77220 */ /* 0x010fe40000410000 */
[----:B------:R-:W-:Y:S02]  /*5840*/  FFMA.FTZ R2, -R240, R240, 1 ;  /* 0x3f800000f0027423 */ /* 0x000fe400000101f0 */
[----:B------:R-:W-:Y:S01]  /*5850*/  FFMA.FTZ R6, -R243, R243, 1 ;  /* 0x3f800000f3067423 */ /* 0x000fe200000101f3 */
[----:B------:R-:W-:Y:S01]  /*5860*/  MUFU.EX2 R172, R232 ;  /* 0x000000e800ac7308 */ /* 0x000fe20000000800 */
[----:B------:R-:W-:Y:S02]  /*5870*/  FMUL.FTZ R167, R167, R2 ;  /* 0x00000002a7a77220 */ /* 0x000fe40000410000 */
[----:B------:R-:W4:Y:S01]  /*5880*/  LDS R2, [R190.X4+0x20280] ;  /* 0x02028000be027984 */ /* 0x000f220000004800 */
[--C-:B---3--:R-:W-:Y:S02]  /*5890*/  FFMA.FTZ R165, R197, c[0x0][0x29c], -R189.reuse ;  /* 0x0000a700c5a57a23 */ /* 0x108fe400000108bd */
[----:B------:R-:W-:Y:S02]  /*58a0*/  FFMA.FTZ R3, -R241, R241, 1 ;  /* 0x3f800000f1037423 */ /* 0x000fe400000101f1 */
[----:B------:R-:W-:Y:S02]  /*58b0*/  FFMA.FTZ R7, -R109, R109, 1 ;  /* 0x3f8000006d077423 */ /* 0x000fe4000001016d */
[----:B------:R3:W3:Y:S01]  /*58c0*/  MUFU.EX2 R179, R165 ;  /* 0x000000a500b37308 */ /* 0x0006e20000000800 */
[----:B------:R-:W-:Y:S01]  /*58d0*/  FMUL.FTZ R22, R22, R3 ;  /* 0x0000000316167220 */ /* 0x000fe20000410000 */
[----:B------:R2:W5:Y:S01]  /*58e0*/  LDL.LU R109, [R1+0xa8] ;  /* 0x0000a800016d7983 */ /* 0x0005620000300800 */
[--C-:B-1----:R-:W-:Y:S01]  /*58f0*/  FADD.FTZ R8, R8, -R0.reuse ;  /* 0x8000000008087221 */ /* 0x102fe20000010000 */
[----:B------:R-:W-:Y:S01]  /*5900*/  F2FP.BF16.PACK_AB R166, R193, R185 ;  /* 0x000000b9c1a6723e */ /* 0x000fe200000010ff */
[--C-:B------:R-:W-:Y:S01]  /*5910*/  FADD.FTZ R9, R9, -R0.reuse ;  /* 0x8000000009097221 */ /* 0x100fe20000010000 */
[----:B------:R-:W-:Y:S01]  /*5920*/  F2FP.BF16.PACK_AB R167, R167, R22 ;  /* 0x00000016a7a7723e */ /* 0x000fe200000010ff */
[--C-:B------:R-:W-:Y:S02]  /*5930*/  FADD.FTZ R12, R12, -R0.reuse ;  /* 0x800000000c0c7221 */ /* 0x100fe40000010000 */
[--C-:B------:R-:W-:Y:S02]  /*5940*/  FADD.FTZ R13, R13, -R0.reuse ;  /* 0x800000000d0d7221 */ /* 0x100fe40000010000 */
[----:B------:R-:W-:Y:S02]  /*5950*/  FMUL.FTZ R9, R200, R9 ;  /* 0x00000009c8097220 */ /* 0x000fe40000410000 */
[----:B------:R-:W-:Y:S02]  /*5960*/  FMUL.FTZ R12, R201, R12 ;  /* 0x0000000cc90c7220 */ /* 0x000fe40000410000 */
[----:B------:R-:W-:Y:S02]  /*5970*/  FFMA.FTZ R3, -R107, R107, 1 ;  /* 0x3f8000006b037423 */ /* 0x000fe4000001016b */
[----:B------:R-:W-:Y:S02]  /*5980*/  FMUL.FTZ R13, R178, R13 ;  /* 0x0000000db20d7220 */ /* 0x000fe40000410000 */
[--C-:B------:R-:W-:Y:S01]  /*5990*/  FADD.FTZ R29, R29, -R0.reuse ;  /* 0x800000001d1d7221 */ /* 0x100fe20000010000 */
[----:B------:R-:W-:Y:S01]  /*59a0*/  MUFU.EX2 R178, R204 ;  /* 0x000000cc00b27308 */ /* 0x000fe20000000800 */
[----:B------:R-:W-:Y:S02]  /*59b0*/  FMUL.FTZ R7, R9, R7 ;  /* 0x0000000709077220 */ /* 0x000fe40000410000 */
[----:B------:R-:W-:Y:S01]  /*59c0*/  FMUL.FTZ R3, R13, R3 ;  /* 0x000000030d037220 */ /* 0x000fe20000410000 */
[----:B------:R-:W-:Y:S01]  /*59d0*/  F2FP.BF16.PACK_AB R13, R203, R208 ;  /* 0x000000d0cb0d723e */ /* 0x000fe200000010ff */
[----:B---3--:R-:W-:Y:S02]  /*59e0*/  FMUL.FTZ R165, R23, R6 ;  /* 0x0000000617a57220 */ /* 0x008fe40000410000 */
[----:B------:R-:W-:Y:S02]  /*59f0*/  FMUL.FTZ R23, R199, R8 ;  /* 0x00000008c7177220 */ /* 0x000fe40000410000 */
[----:B------:R-:W-:Y:S01]  /*5a00*/  FFMA.FTZ R6, -R108, R108, 1 ;  /* 0x3f8000006c067423 */ /* 0x000fe2000001016c */
[----:B------:R-:W-:Y:S01]  /*5a10*/  F2FP.BF16.PACK_AB R165, R165, R164 ;  /* 0x000000a4a5a5723e */ /* 0x000fe200000010ff */
[----:B------:R-:W-:Y:S01]  /*5a20*/  FMUL.FTZ R22, R203, R29 ;  /* 0x0000001dcb167220 */ /* 0x000fe20000410000 */
[----:B------:R1:W5:Y:S01]  /*5a30*/  LDL.LU R108, [R1+0xa4] ;  /* 0x0000a400016c7983 */ /* 0x0003620000300800 */
[----:B------:R-:W-:Y:S01]  /*5a40*/  FMUL.FTZ R6, R12, R6 ;  /* 0x000000060c067220 */ /* 0x000fe20000410000 */
[----:B------:R-:W-:Y:S01]  /*5a50*/  F2FP.BF16.PACK_AB R12, R176, R205 ;  /* 0x000000cdb00c723e */ /* 0x000fe200000010ff */
[--C-:B------:R-:W-:Y:S01]  /*5a60*/  FADD.FTZ R25, R25, -R0.reuse ;  /* 0x8000000019197221 */ /* 0x100fe20000010000 */
[----:B------:R1:W5:Y:S01]  /*5a70*/  LDL.LU R107, [R1+0xa0] ;  /* 0x0000a000016b7983 */ /* 0x0003620000300800 */
[--C-:B------:R-:W-:Y:S01]  /*5a80*/  FADD.FTZ R28, R28, -R0.reuse ;  /* 0x800000001c1c7221 */ /* 0x100fe20000010000 */
[----:B------:R-:W-:Y:S01]  /*5a90*/  F2FP.BF16.PACK_AB R164, R3, R6 ;  /* 0x0000000603a4723e */ /* 0x000fe200000010ff */
[----:B------:R-:W-:Y:S02]  /*5aa0*/  FADD.FTZ R24, R24, -R0 ;  /* 0x8000000018187221 */ /* 0x000fe40000010000 */
[----:B------:R-:W-:Y:S02]  /*5ab0*/  FFMA.FTZ R0, -R248, R248, 1 ;  /* 0x3f800000f8007423 */ /* 0x000fe400000101f8 */
[----:B------:R-:W-:Y:S02]  /*5ac0*/  FMUL.FTZ R28, R208, R28 ;  /* 0x0000001cd01c7220 */ /* 0x000fe40000410000 */
[----:B------:R-:W-:Y:S02]  /*5ad0*/  FMUL.FTZ R22, R22, R0 ;  /* 0x0000000016167220 */ /* 0x000fe40000410000 */
[--C-:B----4-:R-:W-:Y:S02]  /*5ae0*/  FADD.FTZ R5, R5, -R2.reuse ;  /* 0x8000000205057221 */ /* 0x110fe40000010000 */
[--C-:B------:R-:W-:Y:S01]  /*5af0*/  FADD.FTZ R0, R4, -R2.reuse ;  /* 0x8000000204007221 */ /* 0x100fe20000010000 */
[----:B------:R-:W-:Y:S01]  /*5b00*/  F2FP.BF16.PACK_AB R4, R209, R173 ;  /* 0x000000add104723e */ /* 0x000fe200000010ff */
[----:B------:R-:W-:Y:S02]  /*5b10*/  FMUL.FTZ R24, R205, R24 ;  /* 0x00000018cd187220 */ /* 0x000fe40000410000 */
[----:B------:R-:W-:Y:S02]  /*5b20*/  FFMA.FTZ R3, -R249, R249, 1 ;  /* 0x3f800000f9037423 */ /* 0x000fe400000101f9 */
[----:B------:R-:W-:Y:S02]  /*5b30*/  FMUL.FTZ R25, R176, R25 ;  /* 0x00000019b0197220 */ /* 0x000fe40000410000 */
[----:B------:R-:W-:Y:S01]  /*5b40*/  FMUL.FTZ R3, R28, R3 ;  /* 0x000000031c037220 */ /* 0x000fe20000410000 */
[----:B------:R-:W-:Y:S01]  /*5b50*/  MUFU.EX2 R176, R210 ;  /* 0x000000d200b07308 */ /* 0x000fe20000000800 */
[----:B------:R-:W-:Y:S02]  /*5b60*/  FMUL.FTZ R5, R209, R5 ;  /* 0x00000005d1057220 */ /* 0x000fe40000410000 */
[----:B------:R-:W-:Y:S01]  /*5b70*/  FFMA.FTZ R6, -R250, R250, 1 ;  /* 0x3f800000fa067423 */ /* 0x000fe200000101fa */
[----:B------:R-:W-:Y:S01]  /*5b80*/  F2FP.BF16.PACK_AB R22, R22, R3 ;  /* 0x000000031616723e */ /* 0x000fe200000010ff */
[----:B------:R-:W-:Y:S02]  /*5b90*/  FFMA.FTZ R3, -R237, R237, 1 ;  /* 0x3f800000ed037423 */ /* 0x000fe400000101ed */
[----:B------:R-:W-:Y:S02]  /*5ba0*/  FMUL.FTZ R6, R25, R6 ;  /* 0x0000000619067220 */ /* 0x000fe40000410000 */
[----:B------:R-:W-:Y:S02]  /*5bb0*/  FFMA.FTZ R189, R184, c[0x0][0x29c], -R189 ;  /* 0x0000a700b8bd7a23 */ /* 0x000fe400000108bd */
[--C-:B------:R-:W-:Y:S02]  /*5bc0*/  FADD.FTZ R32, R32, -R2.reuse ;  /* 0x8000000220207221 */ /* 0x100fe40000010000 */
[--C-:B------:R-:W-:Y:S02]  /*5bd0*/  FADD.FTZ R16, R16, -R2.reuse ;  /* 0x8000000210107221 */ /* 0x100fe40000010000 */
[----:B------:R-:W3:Y:S01]  /*5be0*/  MUFU.EX2 R189, R189 ;  /* 0x000000bd00bd7308 */ /* 0x000ee20000000800 */
[--C-:B------:R-:W-:Y:S02]  /*5bf0*/  FADD.FTZ R17, R17, -R2.reuse ;  /* 0x8000000211117221 */ /* 0x100fe40000010000 */
[--C-:B------:R-:W-:Y:S02]  /*5c00*/  FADD.FTZ R20, R20, -R2.reuse ;  /* 0x8000000214147221 */ /* 0x100fe40000010000 */
[--C-:B------:R-:W-:Y:S02]  /*5c10*/  FADD.FTZ R21, R21, -R2.reuse ;  /* 0x8000000215157221 */ /* 0x100fe40000010000 */
[----:B------:R-:W-:Y:S02]  /*5c20*/  FADD.FTZ R33, R33, -R2 ;  /* 0x8000000221217221 */ /* 0x000fe40000010000 */
[----:B------:R-:W-:Y:S02]  /*5c30*/  FMUL.FTZ R17, R174, R17 ;  /* 0x00000011ae117220 */ /* 0x000fe40000410000 */
[----:B------:R-:W-:Y:S02]  /*5c40*/  FMUL.FTZ R28, R179, R21 ;  /* 0x00000015b31c7220 */ /* 0x000fe40000410000 */
[----:B------:R-:W-:Y:S02]  /*5c50*/  FMUL.FTZ R16, R187, R16 ;  /* 0x00000010bb107220 */ /* 0x000fe40000410000 */
[----:B------:R-:W-:Y:S02]  /*5c60*/  FMUL.FTZ R29, R180, R20 ;  /* 0x00000014b41d7220 */ /* 0x000fe40000410000 */
[----:B------:R-:W-:Y:S01]  /*5c70*/  FFMA.FTZ R9, -R236, R236, 1 ;  /* 0x3f800000ec097423 */ /* 0x000fe200000101ec */
[C---:B---3--:R-:W-:Y:S01]  /*5c80*/  F2FP.BF16.PACK_AB R2, R189.reuse, R177 ;  /* 0x000000b1bd02723e */ /* 0x048fe200000010ff */
[----:B------:R-:W-:Y:S02]  /*5c90*/  FMUL.FTZ R33, R189, R33 ;  /* 0x00000021bd217220 */ /* 0x000fe40000410000 */
[----:B--2---:R-:W-:Y:S02]  /*5ca0*/  FFMA.FTZ R8, -R175, R175, 1 ;  /* 0x3f800000af087423 */ /* 0x004fe400000101af */
[----:B------:R-:W-:Y:S02]  /*5cb0*/  MUFU.EX2 R175, R225 ;  /* 0x000000e100af7308 */ /* 0x000fe40000000800 */
[----:B------:R-:W-:Y:S05]  /*5cc0*/  FMUL.FTZ R8, R23, R8 ;  /* 0x0000000817087220 */ /* 0x000fea0000410000 */
[----:B------:R-:W-:Y:S01]  /*5cd0*/  F2FP.BF16.PACK_AB R34, R7, R8 ;  /* 0x000000080722723e */ /* 0x000fe200000010ff */
[----:B------:R-:W-:Y:S02]  /*5ce0*/  FFMA.FTZ R7, -R251, R251, 1 ;  /* 0x3f800000fb077423 */ /* 0x000fe400000101fb */
[----:B------:R-:W-:Y:S02]  /*5cf0*/  FFMA.FTZ R8, -R235, R235, 1 ;  /* 0x3f800000eb087423 */ /* 0x000fe400000101eb */
[----:B------:R-:W-:Y:S02]  /*5d00*/  FMUL.FTZ R7, R24, R7 ;  /* 0x0000000718077220 */ /* 0x000fe40000410000 */
[----:B------:R-:W-:Y:S02]  /*5d10*/  FMUL.FTZ R24, R173, R0 ;  /* 0x00000000ad187220 */ /* 0x000fe40000410000 */
[----:B------:R-:W-:Y:S01]  /*5d20*/  FFMA.FTZ R0, -R224, R224, 1 ;  /* 0x3f800000e0007423 */ /* 0x000fe200000101e0 */
[----:B------:R-:W2:Y:S01]  /*5d30*/  MUFU.EX2 R173, R230 ;  /* 0x000000e600ad7308 */ /* 0x000ea20000000800 */
[----:B------:R-:W-:Y:S01]  /*5d40*/  FMUL.FTZ R24, R24, R3 ;  /* 0x0000000318187220 */ /* 0x000fe20000410000 */
[----:B------:R-:W-:Y:S01]  /*5d50*/  F2FP.BF16.PACK_AB R3, R174, R187 ;  /* 0x000000bbae03723e */ /* 0x000fe200000010ff */
[----:B------:R-:W-:Y:S01]  /*5d60*/  FMUL.FTZ R25, R5, R0 ;  /* 0x0000000005197220 */ /* 0x000fe20000410000 */
[----:B------:R-:W-:Y:S01]  /*5d70*/  F2FP.BF16.PACK_AB R23, R6, R7 ;  /* 0x000000070617723e */ /* 0x000fe200000010ff */
[----:B------:R-:W3:Y:S01]  /*5d80*/  LDS R0, [R190.X4+0x20320] ;  /* 0x02032000be007984 */ /* 0x000ee20000004800 */
[----:B------:R-:W-:Y:S01]  /*5d90*/  F2FP.BF16.PACK_AB R6, R179, R180 ;  /* 0x000000b4b306723e */ /* 0x000fe200000010ff */
[----:B------:R-:W-:Y:S02]  /*5da0*/  FMUL.FTZ R8, R28, R8 ;  /* 0x000000081c087220 */ /* 0x000fe40000410000 */
[----:B------:R-:W-:Y:S01]  /*5db0*/  STS [R227+0x20880], R170 ;  /* 0x020880aae3007388 */ /* 0x000fe20000000800 */
[----:B------:R-:W-:Y:S01]  /*5dc0*/  MUFU.EX2 R174, R231 ;  /* 0x000000e700ae7308 */ /* 0x000fe20000000800 */
[----:B------:R-:W-:Y:S02]  /*5dd0*/  FFMA.FTZ R5, -R239, R239, 1 ;  /* 0x3f800000ef057423 */ /* 0x000fe400000101ef */
[----:B------:R4:W-:Y:S01]  /*5de0*/  STS [R227+0x20480], R4 ;  /* 0x02048004e3007388 */ /* 0x0009e20000000800 */
[----:B------:R-:W-:Y:S02]  /*5df0*/  FFMA.FTZ R7, -R238, R238, 1 ;  /* 0x3f800000ee077423 */ /* 0x000fe400000101ee */
[----:B------:R-:W-:Y:S01]  /*5e00*/  FMUL.FTZ R21, R16, R5 ;  /* 0x0000000510157220 */ /* 0x000fe20000410000 */
[----:B------:R2:W-:Y:S01]  /*5e10*/  STS [R226], R3 ;  /* 0x00000003e2007388 */ /* 0x0005e20000000800 */
[----:B------:R-:W-:Y:S02]  /*5e20*/  FFMA.FTZ R5, -R252, R252, 1 ;  /* 0x3f800000fc057423 */ /* 0x000fe400000101fc */
[----:B------:R-:W1:Y:S01]  /*5e30*/  MUFU.EX2 R28, R233 ;  /* 0x000000e9001c7308 */ /* 0x000e620000000800 */
[----:B------:R-:W-:Y:S01]  /*5e40*/  STS [R226+0x400], R169 ;  /* 0x000400a9e2007388 */ /* 0x000fe20000000800 */
[----:B------:R-:W-:Y:S02]  /*5e50*/  FMUL.FTZ R20, R17, R7 ;  /* 0x0000000711147220 */ /* 0x000fe40000410000 */
[----:B------:R-:W-:Y:S01]  /*5e60*/  FMUL.FTZ R17, R29, R9 ;  /* 0x000000091d117220 */ /* 0x000fe20000410000 */
[----:B------:R-:W-:Y:S01]  /*5e70*/  STS [R227+0x21480], R19 ;  /* 0x02148013e3007388 */ /* 0x000fe20000000800 */
[----:B------:R-:W-:Y:S01]  /*5e80*/  FMUL.FTZ R9, R33, R5 ;  /* 0x0000000521097220 */ /* 0x000fe20000410000 */
[----:B------:R-:W-:Y:S01]  /*5e90*/  F2FP.BF16.PACK_AB R5, R25, R24 ;  /* 0x000000181905723e */ /* 0x000fe200000010ff */
[----:B------:R-:W-:Y:S01]  /*5ea0*/  FMUL.FTZ R16, R177, R32 ;  /* 0x00000020b1107220 */ /* 0x000fe20000410000 */
[----:B------:R-:W-:Y:S01]  /*5eb0*/  F2FP.BF16.PACK_AB R8, R8, R17 ;  /* 0x000000110808723e */ /* 0x000fe200000010ff */
[----:B------:R-:W-:Y:S04]  /*5ec0*/  FFMA.FTZ R7, -R234, R234, 1 ;  /* 0x3f800000ea077423 */ /* 0x000fe800000101ea */
[----:B------:R-:W-:Y:S01]  /*5ed0*/  FMUL.FTZ R16, R16, R7 ;  /* 0x0000000710107220 */ /* 0x000fe20000410000 */
[----:B------:R-:W-:Y:S02]  /*5ee0*/  F2FP.BF16.PACK_AB R7, R20, R21 ;  /* 0x000000151407723e */ /* 0x000fe400000010ff */
[----:B----4-:R-:W-:Y:S02]  /*5ef0*/  F2FP.BF16.PACK_AB R4, R176, R178 ;  /* 0x000000b2b004723e */ /* 0x010fe400000010ff */
[----:B------:R-:W-:Y:S02]  /*5f00*/  F2FP.BF16.PACK_AB R9, R9, R16 ;  /* 0x000000100909723e */ /* 0x000fe400000010ff */
[----:B--2---:R-:W-:Y:S01]  /*5f10*/  F2FP.BF16.PACK_AB R3, R173, R175 ;  /* 0x000000afad03723e */ /* 0x004fe200000010ff */
[----:B------:R2:W-:Y:S01]  /*5f20*/  STS [R227+0x21880], R4 ;  /* 0x02188004e3007388 */ /* 0x0005e20000000800 */
[--C-:B---3--:R-:W-:Y:S03]  /*5f30*/  FADD.FTZ R10, R10, -R0.reuse ;  /* 0x800000000a0a7221 */ /* 0x108fe60000010000 */
[----:B------:R-:W-:Y:S01]  /*5f40*/  STS [R226+0x1000], R18 ;  /* 0x00100012e2007388 */ /* 0x000fe20000000800 */
[--C-:B------:R-:W-:Y:S02]  /*5f50*/  FADD.FTZ R11, R11, -R0.reuse ;  /* 0x800000000b0b7221 */ /* 0x100fe40000010000 */
[----:B------:R-:W-:Y:S01]  /*5f60*/  FMUL.FTZ R10, R178, R10 ;  /* 0x0000000ab20a7220 */ /* 0x000fe20000410000 */
[----:B------:R3:W-:Y:S01]  /*5f70*/  STS [R226+0x1400], R3 ;  /* 0x00140003e2007388 */ /* 0x0007e20000000800 */
[--C-:B------:R-:W-:Y:S02]  /*5f80*/  FADD.FTZ R14, R14, -R0.reuse ;  /* 0x800000000e0e7221 */ /* 0x100fe40000010000 */
[--C-:B------:R-:W-:Y:S01]  /*5f90*/  FADD.FTZ R15, R15, -R0.reuse ;  /* 0x800000000f0f7221 */ /* 0x100fe20000010000 */
[----:B------:R4:W-:Y:S01]  /*5fa0*/  STS [R227+0x22480], R6 ;  /* 0x02248006e3007388 */ /* 0x0009e20000000800 */
[----:B------:R-:W-:Y:S02]  /*5fb0*/  FMUL.FTZ R14, R175, R14 ;  /* 0x0000000eaf0e7220 */ /* 0x000fe40000410000 */
[----:B------:R-:W-:Y:S01]  /*5fc0*/  FMUL.FTZ R15, R173, R15 ;  /* 0x0000000fad0f7220 */ /* 0x000fe20000410000 */
[----:B------:R-:W-:Y:S01]  /*5fd0*/  STS [R227+0x22880], R166 ;  /* 0x022880a6e3007388 */ /* 0x000fe20000000800 */
[--C-:B------:R-:W-:Y:S02]  /*5fe0*/  FADD.FTZ R26, R26, -R0.reuse ;  /* 0x800000001a1a7221 */ /* 0x100fe40000010000 */
[--C-:B------:R-:W-:Y:S01]  /*5ff0*/  FADD.FTZ R27, R27, -R0.reuse ;  /* 0x800000001b1b7221 */ /* 0x100fe20000010000 */
[----:B------:R4:W-:Y:S01]  /*6000*/  STS [R226+0x2000], R2 ;  /* 0x00200002e2007388 */ /* 0x0009e20000000800 */
[--C-:B------:R-:W-:Y:S02]  /*6010*/  FADD.FTZ R30, R30, -R0.reuse ;  /* 0x800000001e1e7221 */ /* 0x100fe40000010000 */
[----:B------:R-:W-:Y:S01]  /*6020*/  FADD.FTZ R31, R31, -R0 ;  /* 0x800000001f1f7221 */ /* 0x000fe20000010000 */
[----:B------:R-:W-:Y:S01]  /*6030*/  STS [R226+0x2400], R35 ;  /* 0x00240023e2007388 */ /* 0x000fe20000000800 */
[----:B--2---:R-:W-:Y:S02]  /*6040*/  FFMA.FTZ R4, -R104, R104, 1 ;  /* 0x3f80000068047423 */ /* 0x004fe40000010168 */
[----:B------:R-:W-:Y:S01]  /*6050*/  FFMA.FTZ R0, -R102, R102, 1 ;  /* 0x3f80000066007423 */ /* 0x000fe20000010166 */
[----:B------:R-:W-:Y:S01]  /*6060*/  STS [R227+0x23480], R12 ;  /* 0x0234800ce3007388 */ /* 0x000fe20000000800 */
[----:B------:R-:W-:Y:S02]  /*6070*/  FMUL.FTZ R4, R14, R4 ;  /* 0x000000040e047220 */ /* 0x000fe40000410000 */
[----:B-1----:R-:W-:Y:S02]  /*6080*/  FMUL.FTZ R30, R28, R30 ;  /* 0x0000001e1c1e7220 */ /* 0x002fe40000410000 */
[----:B---3--:R-:W-:Y:S02]  /*6090*/  FFMA.FTZ R3, -R105, R105, 1 ;  /* 0x3f80000069037423 */ /* 0x008fe40000010169 */
[----:B------:R-:W-:Y:S02]  /*60a0*/  FMUL.FTZ R31, R186, R31 ;  /* 0x0000001fba1f7220 */ /* 0x000fe40000410000 */
[----:B----4-:R-:W-:Y:S04]  /*60b0*/  FMUL.FTZ R6, R176, R11 ;  /* 0x0000000bb0067220 */ /* 0x010fe80000410000 */
[----:B------:R-:W-:Y:S02]  /*60c0*/  FMUL.FTZ R6, R6, R3 ;  /* 0x0000000306067220 */ /* 0x000fe40000410000 */
[----:B------:R-:W-:Y:S01]  /*60d0*/  FFMA.FTZ R3, -R103, R103, 1 ;  /* 0x3f80000067037423 */ /* 0x000fe20000010167 */
[----:B------:R-:W-:Y:S03]  /*60e0*/  F2FP.BF16.PACK_AB R2, R172, R174 ;  /* 0x000000aeac02723e */ /* 0x000fe600000010ff */
[----:B------:R-:W-:Y:S02]  /*60f0*/  FMUL.FTZ R3, R15, R3 ;  /* 0x000000030f037220 */ /* 0x000fe40000410000 */
[----:B------:R1:W-:Y:S03]  /*6100*/  STS [R227+0x23880], R2 ;  /* 0x02388002e3007388 */ /* 0x0003e60000000800 */
[----:B------:R-:W-:Y:S01]  /*6110*/  F2FP.BF16.PACK_AB R3, R3, R4 ;  /* 0x000000040303723e */ /* 0x000fe200000010ff */
[----:B------:R-:W-:Y:S01]  /*6120*/  FFMA.FTZ R4, -R100, R100, 1 ;  /* 0x3f80000064047423 */ /* 0x000fe20000010164 */
[----:B------:R-:W-:Y:S01]  /*6130*/  STS [R226+0x3000], R13 ;  /* 0x0030000de2007388 */ /* 0x000fe20000000800 */
[----:B-1----:R-:W-:Y:S03]  /*6140*/  FFMA.FTZ R2, -R106, R106, 1 ;  /* 0x3f8000006a027423 */ /* 0x002fe6000001016a */
[----:B------:R1:W5:Y:S01]  /*6150*/  LDL.LU R106, [R1+0x9c] ;  /* 0x00009c00016a7983 */ /* 0x0003620000300800 */
[----:B------:R-:W-:Y:S01]  /*6160*/  FMUL.FTZ R10, R10, R2 ;  /* 0x000000020a0a7220 */ /* 0x000fe20000410000 */
[----:B------:R-:W-:Y:S02]  /*6170*/  F2FP.BF16.PACK_AB R2, R186, R28 ;  /* 0x0000001cba02723e */ /* 0x000fe400000010ff */
[----:B------:R1:W5:Y:S04]  /*6180*/  LDL.LU R105, [R1+0x98] ;  /* 0x0000980001697983 */ /* 0x0003680000300800 */
[----:B------:R2:W-:Y:S04]  /*6190*/  STS [R226+0x3400], R2 ;  /* 0x00340002e2007388 */ /* 0x0005e80000000800 */
[----:B------:R-:W-:Y:S01]  /*61a0*/  BAR.SYNC.DEFER_BLOCKING 0x0 ;  /* 0x0000000000007b1d */ /* 0x000fe20000010000 */
[----:B--2---:R-:W-:Y:S01]  /*61b0*/  F2FP.BF16.PACK_AB R2, R6, R10 ;  /* 0x0000000a0602723e */ /* 0x004fe200000010ff */
[----:B------:R-:W-:Y:S06]  /*61c0*/  FMUL.FTZ R10, R174, R26 ;  /* 0x0000001aae0a7220 */ /* 0x000fec0000410000 */
[----:B------:R2:W-:Y:S01]  /*61d0*/  STS [R227+0x24480], R5 ;  /* 0x02448005e3007388 */ /* 0x0005e20000000800 */
[----:B------:R-:W-:Y:S02]  /*61e0*/  FMUL.FTZ R6, R172, R27 ;  /* 0x0000001bac067220 */ /* 0x000fe40000410000 */
[----:B------:R-:W-:Y:S01]  /*61f0*/  FMUL.FTZ R10, R10, R0 ;  /* 0x000000000a0a7220 */ /* 0x000fe20000410000 */
[----:B------:R-:W-:Y:S01]  /*6200*/  STS [R227+0x24880], R171 ;  /* 0x024880abe3007388 */ /* 0x000fe20000000800 */
[----:B------:R-:W-:Y:S02]  /*6210*/  FFMA.FTZ R0, -R223, R223, 1 ;  /* 0x3f800000df007423 */ /* 0x000fe400000101df */
[----:B------:R-:W-:Y:S01]  /*6220*/  IMAD.MOV.U32 R223, RZ, RZ, 0x20 ;  /* 0x00000020ffdf7424 */ /* 0x000fe200078e00ff */
[----:B------:R-:W-:Y:S01]  /*6230*/  STS [R226+0x4000], R7 ;  /* 0x00400007e2007388 */ /* 0x000fe20000000800 */
[----:B------:R-:W-:Y:S03]  /*6240*/  FMUL.FTZ R0, R31, R0 ;  /* 0x000000001f007220 */ /* 0x000fe60000410000 */
[----:B------:R-:W-:Y:S01]  /*6250*/  STS [R226+0x4400], R168 ;  /* 0x004400a8e2007388 */ /* 0x000fe20000000800 */
[----:B------:R-:W-:Y:S03]  /*6260*/  SEL R208, R223, 0xffffffe0, !P1 ;  /* 0xffffffe0dfd07807 */ /* 0x000fe60004800000 */
[----:B------:R3:W-:Y:S04]  /*6270*/  STS [R227+0x25880], R2 ;  /* 0x02588002e3007388 */ /* 0x0007e80000000800 */
[----:B------:R-:W-:Y:S04]  /*6280*/  STS [R227+0x25480], R34 ;  /* 0x02548022e3007388 */ /* 0x000fe80000000800 */
[----:B------:R4:W-:Y:S01]  /*6290*/  STS [R226+0x5400], R3 ;  /* 0x00540003e2007388 */ /* 0x0009e20000000800 */
[----:B--2---:R-:W-:Y:S03]  /*62a0*/  FFMA.FTZ R5, -R101, R101, 1 ;  /* 0x3f80000065057423 */ /* 0x004fe60000010165 */
[----:B------:R-:W-:Y:S01]  /*62b0*/  STS [R226+0x5000], R164 ;  /* 0x005000a4e2007388 */ /* 0x000fe20000000800 */
[----:B------:R-:W-:Y:S02]  /*62c0*/  FMUL.FTZ R6, R6, R5 ;  /* 0x0000000506067220 */ /* 0x000fe40000410000 */
[----:B------:R-:W-:Y:S01]  /*62d0*/  FMUL.FTZ R5, R30, R4 ;  /* 0x000000041e057220 */ /* 0x000fe20000410000 */
[----:B------:R-:W-:Y:S02]  /*62e0*/  STS [R227+0x26480], R8 ;  /* 0x02648008e3007388 */ /* 0x000fe40000000800 */
[----:B------:R-:W-:Y:S02]  /*62f0*/  F2FP.BF16.PACK_AB R4, R6, R10 ;  /* 0x0000000a0604723e */ /* 0x000fe400000010ff */
[----:B------:R-:W-:Y:S04]  /*6300*/  STS [R227+0x26880], R165 ;  /* 0x026880a5e3007388 */ /* 0x000fe80000000800 */
[----:B------:R-:W-:Y:S01]  /*6310*/  STS [R226+0x6000], R9 ;  /* 0x00600009e2007388 */ /* 0x000fe20000000800 */
[----:B---3--:R-:W-:Y:S02]  /*6320*/  F2FP.BF16.PACK_AB R2, R0, R5 ;  /* 0x000000050002723e */ /* 0x008fe400000010ff */
[----:B------:R-:W-:Y:S01]  /*6330*/  MOV R0, UR4 ;  /* 0x0000000400007c02 */ /* 0x000fe20008000f00 */
[----:B------:R-:W-:Y:S04]  /*6340*/  STS [R226+0x6400], R167 ;  /* 0x006400a7e2007388 */ /* 0x000fe80000000800 */
[----:B------:R-:W-:Y:S01]  /*6350*/  IMAD R0, R0, 0x2000, R218 ;  /* 0x0000200000007824 */ /* 0x000fe200078e02da */
[----:B------:R-:W-:Y:S04]  /*6360*/  STS [R227+0x27480], R23 ;  /* 0x02748017e3007388 */ /* 0x000fe80000000800 */
[----:B------:R-:W-:Y:S01]  /*6370*/  STS [R227+0x27880], R4 ;  /* 0x02788004e3007388 */ /* 0x000fe20000000800 */
[----:B----4-:R-:W-:Y:S02]  /*6380*/  SHF.L.U32 R3, R0, 0x1, RZ ;  /* 0x0000000100037819 */ /* 0x010fe400000006ff */
[----:B------:R-:W-:Y:S01]  /*6390*/  SHF.L.U32 R0, R218, 0x1, RZ ;  /* 0x00000001da007819 */ /* 0x000fe200000006ff */
[----:B------:R-:W-:Y:S04]  /*63a0*/  STS [R226+0x7000], R22 ;  /* 0x00700016e2007388 */ /* 0x000fe80000000800 */
[----:B------:R2:W-:Y:S04]  /*63b0*/  STS [R226+0x7400], R2 ;  /* 0x00740002e2007388 */ /* 0x0005e80000000800 */
[----:B------:R-:W-:Y:S08]  /*63c0*/  LDSM.16.MT88.4 R4, [R207+0x20480] ;  /* 0x02048000cf04783b */ /* 0x000ff00000004200 */
[----:B------:R-:W3:Y:S08]  /*63d0*/  LDSM.16.MT88.4 R8, [R3+0x18080] ;  /* 0x018080000308783b */ /* 0x000ef00000004200 */
[----:B------:R-:W4:Y:S01]  /*63e0*/  LDSM.16.MT88.4 R12, [R206+0x20480] ;  /* 0x02048000ce0c783b */ /* 0x000f220000004200 */
[----:B--2---:R-:W-:Y:S07]  /*63f0*/  IMAD.SHL.U32 R2, R215, 0x2, RZ ;  /* 0x00000002d7027824 */ /* 0x004fee00078e00ff */
[----:B------:R-:W2:Y:S01]  /*6400*/  LDSM.16.MT88.4 R16, [R207+0x22480] ;  /* 0x02248000cf10783b */ /* 0x000ea20000004200 */
[----:B------:R-:W-:Y:S07]  /*6410*/  IMAD.IADD R204, R2, 0x1, R208 ;  /* 0x0000000102cc7824 */ /* 0x000fee00078e02d0 */
[----:B------:R-:W1:Y:S08]  /*6420*/  LDSM.16.MT88.4 R20, [R206+0x22480] ;  /* 0x02248000ce14783b */ /* 0x000e700000004200 */
[----:B------:R-:W1:Y:S01]  /*6430*/  LDSM.16.MT88.4 R24, [R3+0x1a080] ;  /* 0x01a080000318783b */ /* 0x000e620000004200 */
[-C--:B---3--:R-:W-:Y:S07]  /*6440*/  HMMA.16816.F32.BF16 R36, R4, R8.reuse, R36 ;  /* 0x000000080424723c */ /* 0x088fee0000041824 */
[----:B------:R-:W-:Y:S01]  /*6450*/  LDSM.16.MT88.4 R28, [R207+0x20c80] ;  /* 0x020c8000cf1c783b */ /* 0x000fe20000004200 */
[-C--:B----4-:R-:W-:Y:S07]  /*6460*/  HMMA.16816.F32.BF16 R40, R12, R8.reuse, R40 ;  /* 0x000000080c28723c */ /* 0x090fee0000041828 */
[----:B------:R-:W3:Y:S01]  /*6470*/  LDSM.16.MT88.4 R32, [R3+0x18880] ;  /* 0x018880000320783b */ /* 0x000ee20000004200 */
[-C--:B--2---:R-:W-:Y:S07]  /*6480*/  HMMA.16816.F32.BF16 R44, R16, R8.reuse, R44 ;  /* 0x00000008102c723c */ /* 0x084fee000004182c */
[----:B------:R-:W2:Y:S01]  /*6490*/  LDSM.16.MT88.4 R164, [R206+0x20c80] ;  /* 0x020c8000cea4783b */ /* 0x000ea20000004200 */
[C---:B-1----:R-:W-:Y:S07]  /*64a0*/  HMMA.16816.F32.BF16 R48, R20.reuse, R8, R48 ;  /* 0x000000081430723c */ /* 0x042fee0000041830 */
[----:B------:R-:W1:Y:S01]  /*64b0*/  LDSM.16.MT88.4 R168, [R207+0x22c80] ;  /* 0x022c8000cfa8783b */ /* 0x000e620000004200 */
        /* <DEDUP_REMOVED lines=14> */
[C---:B------:R-:W-:Y:S07]  /*65a0*/  HMMA.16816.F32.BF16 R80, R20.reuse, R24, R80 ;  /* 0x000000181450723c */ /* 0x040fee0000041850 */
[----:B------:R1:W5:Y:S04]  /*65b0*/  LDL.LU R104, [R1+0x94] ;  /* 0x0000940001687983 */ /* 0x0003680000300800 */
[----:B------:R1:W5:Y:S01]  /*65c0*/  LDL.LU R103, [R1+0x90] ;  /* 0x0000900001677983 */ /* 0x0003620000300800 */
[-C--:B------:R-:W-:Y:S03]  /*65d0*/  HMMA.16816.F32.BF16 R84, R20, R26.reuse, R84 ;  /* 0x0000001a1454723c */ /* 0x080fe60000041854 */
[----:B------:R-:W-:Y:S05]  /*65e0*/  LDSM.16.MT88.4 R20, [R206+0x23480] ;  /* 0x02348000ce14783b */ /* 0x000fea0000004200 */
[-C--:B------:R-:W-:Y:S03]  /*65f0*/  HMMA.16816.F32.BF16 R88, R16, R26.reuse, R88 ;  /* 0x0000001a1058723c */ /* 0x080fe60000041858 */
[----:B------:R-:W-:Y:S05]  /*6600*/  LDSM.16.MT88.4 R16, [R207+0x23480] ;  /* 0x02348000cf10783b */ /* 0x000fea0000004200 */
[-C--:B------:R-:W-:Y:S03]  /*6610*/  HMMA.16816.F32.BF16 R92, R12, R26.reuse, R92 ;  /* 0x0000001a0c5c723c */ /* 0x080fe6000004185c */
[----:B------:R-:W-:Y:S05]  /*6620*/  LDSM.16.MT88.4 R12, [R206+0x21480] ;  /* 0x02148000ce0c783b */ /* 0x000fea0000004200 */
[----:B------:R-:W-:Y:S03]  /*6630*/  HMMA.16816.F32.BF16 R96, R4, R26, R96 ;  /* 0x0000001a0460723c */ /* 0x000fe60000041860 */
[----:B------:R-:W4:Y:S05]  /*6640*/  LDSM.16.MT88.4 R4, [R207+0x21480] ;  /* 0x02148000cf04783b */ /* 0x000f2a0000004200 */
[-C--:B---3--:R-:W-:Y:S03]  /*6650*/  HMMA.16816.F32.BF16 R36, R28, R32.reuse, R36 ;  /* 0x000000201c24723c */ /* 0x088fe60000041824 */
[----:B------:R-:W3:Y:S05]  /*6660*/  LDSM.16.MT88.4 R24, [R3+0x1b080] ;  /* 0x01b080000318783b */ /* 0x000eea0000004200 */
[-C--:B--2---:R-:W-:Y:S03]  /*6670*/  HMMA.16816.F32.BF16 R40, R164, R32.reuse, R40 ;  /* 0x00000020a428723c */ /* 0x084fe60000041828 */
[----:B------:R2:W5:Y:S04]  /*6680*/  LDL.LU R102, [R1+0x8c] ;  /* 0x00008c0001667983 */ /* 0x0005680000300800 */
[----:B------:R2:W5:Y:S01]  /*6690*/  LDL.LU R101, [R1+0x88] ;  /* 0x0000880001657983 */ /* 0x0005620000300800 */
[-C--:B-1----:R-:W-:Y:S03]  /*66a0*/  HMMA.16816.F32.BF16 R44, R168, R32.reuse, R44 ;  /* 0x00000020a82c723c */ /* 0x082fe6000004182c */
[----:B------:R2:W5:Y:S05]  /*66b0*/  LDL.LU R100, [R1+0x84] ;  /* 0x0000840001647983 */ /* 0x00056a0000300800 */
[C---:B----4-:R-:W-:Y:S08]  /*66c0*/  HMMA.16816.F32.BF16 R48, R172.reuse, R32, R48 ;  /* 0x00000020ac30723c */ /* 0x050ff00000041830 */
        /* <DEDUP_REMOVED lines=21> */
[----:B------:R-:W4:Y:S07]  /*6820*/  LDSM.16.MT88.4 R8, [R3+0x1b880] ;  /* 0x01b880000308783b */ /* 0x000f2e0000004200 */
[-C--:B---3--:R-:W-:Y:S01]  /*6830*/  HMMA.16816.F32.BF16 R68, R4, R24.reuse, R68 ;  /* 0x000000180444723c */ /* 0x088fe20000041844 */
        /* <DEDUP_REMOVED lines=8> */
[----:B------:R2:W3:Y:S07]  /*68c0*/  LDSM.16.M88.4 R164, [R2+0x24480] ;  /* 0x0244800002a4783b */ /* 0x0004ee0000000200 */
[-C--:B-1----:R-:W-:Y:S01]  /*68d0*/  HMMA.16816.F32.BF16 R36, R32, R180.reuse, R36 ;  /* 0x000000b42024723c */ /* 0x082fe20000041824 */
[----:B------:R2:W1:Y:S07]  /*68e0*/  LDSM.16.M88.4 R28, [R2+0x25480] ;  /* 0x02548000021c783b */ /* 0x00046e0000000200 */
        /* <DEDUP_REMOVED lines=13> */
[-C--:B----4-:R-:W-:Y:S08]  /*69c0*/  HMMA.16816.F32.BF16 R68, R32, R8.reuse, R68 ;  /* 0x000000082044723c */ /* 0x090ff00000041844 */
        /* <DEDUP_REMOVED lines=8> */
[----:B-123--:R-:W2:Y:S01]  /*6a50*/  LDL.64 R234, [R1+0x40] ;  /* 0x0000400001ea7983 */ /* 0x00eea20000100a00 */
[----:B------:R-:W-:Y:S02]  /*6a60*/  USHF.L.U32 UR31, UR29, 0x6, URZ ;  /* 0x000000061d1f7899 */ /* 0x000fe4000800063f */
[----:B------:R-:W-:Y:S01]  /*6a70*/  USHF.R.S32.HI UR30, URZ, 0x1f, UR29 ;  /* 0x0000001f3f1e7899 */ /* 0x000fe2000801141d */
[----:B------:R-:W3:Y:S01]  /*6a80*/  LDL.64 R230, [R1+0x68] ;  /* 0x0000680001e67983 */ /* 0x000ee20000100a00 */
[----:B------:R-:W-:Y:S02]  /*6a90*/  USHF.R.S32.HI UR6, URZ, 0x1f, UR31 ;  /* 0x0000001f3f067899 */ /* 0x000fe4000801141f */
[----:B------:R-:W-:Y:S01]  /*6aa0*/  IMAD.U32 R11, RZ, RZ, UR31 ;  /* 0x0000001fff0b7e24 */ /* 0x000fe2000f8e00ff */
[----:B------:R-:W4:Y:S03]  /*6ab0*/  LDL.64 R224, [R1+0x60] ;  /* 0x0000600001e07983 */ /* 0x000f260000100a00 */
[----:B------:R-:W-:Y:S01]  /*6ac0*/  IMAD.U32 R12, RZ, RZ, UR6 ;  /* 0x00000006ff0c7e24 */ /* 0x000fe2000f8e00ff */
[----:B------:R-:W3:Y:S01]  /*6ad0*/  LDL.64 R238, [R1+0x50] ;  /* 0x0000500001ee7983 */ /* 0x000ee20000100a00 */
[----:B------:R-:W-:Y:S02]  /*6ae0*/  ULDC.64 UR6, c[0x0][0x208] ;  /* 0x0000820000067ab9 */ /* 0x000fe40000000a00 */
[----:B------:R-:W-:Y:S01]  /*6af0*/  UIMAD UR30, UR30, UR6, URZ ;  /* 0x000000061e1e72a4 */ /* 0x000fe2000f8e023f */
[----:B------:R-:W3:Y:S01]  /*6b00*/  LDL R205, [R1+0x7c] ;  /* 0x00007c0001cd7983 */ /* 0x000ee20000100800 */
[----:B------:R-:W-:Y:S02]  /*6b10*/  UIMAD.WIDE.U32 UR32, UR29, UR6, URZ ;  /* 0x000000061d2072a5 */ /* 0x000fe4000f8e003f */
[----:B------:R-:W-:Y:S01]  /*6b20*/  UIMAD UR30, UR29, UR7, UR30 ;  /* 0x000000071d1e72a4 */ /* 0x000fe2000f8e021e */
[----:B------:R-:W1:Y:S01]  /*6b30*/  S2R R7, SR_CTAID.Y ;  /* 0x0000000000077919 */ /* 0x000e620000002600 */
[----:B------:R-:W-:Y:S02]  /*6b40*/  USHF.L.U32 UR6, UR32, 0x6, URZ ;  /* 0x0000000620067899 */ /* 0x000fe4000800063f */
[----:B------:R-:W-:Y:S04]  /*6b50*/  UIADD3 UR30, UR33, UR30, URZ ;  /* 0x0000001e211e7290 */ /* 0x000fe8000fffe03f */
[----:B------:R-:W-:Y:S01]  /*6b60*/  USHF.L.U64.HI UR30, UR32, 0x6, UR30 ;  /* 0x00000006201e7899 */ /* 0x000fe2000801021e */
[----:B-1----:R-:W-:Y:S05]  /*6b70*/  SHF.R.S32.HI R6, RZ, 0x1f, R7 ;  /* 0x0000001fff067819 */ /* 0x002fea0000011407 */
[----:B------:R-:W-:Y:S04]  /*6b80*/  IMAD R6, R6, c[0x0][0x288], RZ ;  /* 0x0000a20006067a24 */ /* 0x000fe800078e02ff */
[C---:B------:R-:W-:Y:S02]  /*6b90*/  IMAD R6, R7.reuse, c[0x0][0x28c], R6 ;  /* 0x0000a30007067a24 */ /* 0x040fe400078e0206 */
[----:B--2---:R-:W-:Y:S02]  /*6ba0*/  IMAD.MOV.U32 R4, RZ, RZ, R234 ;  /* 0x000000ffff047224 */ /* 0x004fe400078e00ea */
[----:B------:R-:W-:Y:S04]  /*6bb0*/  IMAD.MOV.U32 R5, RZ, RZ, R235 ;  /* 0x000000ffff057224 */ /* 0x000fe800078e00eb */
        /* <DEDUP_REMOVED lines=13> */
[C---:B------:R-:W-:Y:S03]  /*6c90*/  LEA R6, P0, R5.reuse, c[0x0][0x1f0], 0x1 ;  /* 0x00007c0005067a11 */ /* 0x040fe600078008ff */
[----:B------:R-:W-:Y:S01]  /*6ca0*/  IMAD R4, R4, 0x4000, R205 ;  /* 0x0000400004047824 */ /* 0x000fe200078e02cd */
[----:B------:R-:W-:Y:S01]  /*6cb0*/  LEA.HI.X R7, R5, c[0x0][0x1f4], R7, 0x1, P0 ;  /* 0x00007d0005077a11 */ /* 0x000fe200000f0c07 */
[----:B------:R-:W-:Y:S01]  /*6cc0*/  IMAD.U32 R5, RZ, RZ, UR31 ;  /* 0x0000001fff057e24 */ /* 0x000fe2000f8e00ff */
[C---:B------:R-:W-:Y:S04]  /*6cd0*/  LEA R10, P0, R11.reuse, c[0x0][0x280], 0x2 ;  /* 0x0000a0000b0a7a11 */ /* 0x040fe800078010ff */
[----:B------:R-:W-:Y:S02]  /*6ce0*/  IADD3 R5, -R238, c[0x0][0x168], -R5 ;  /* 0x00005a00ee057a10 */ /* 0x000fe40007ffe905 */
[----:B------:R-:W-:Y:S02]  /*6cf0*/  LEA.HI.X R11, R11, c[0x0][0x284], R12, 0x2, P0 ;  /* 0x0000a1000b0b7a11 */ /* 0x000fe400000f140c */
[C---:B------:R-:W-:Y:S11]  /*6d00*/  ISETP.LT.OR P0, PT, R5.reuse, 0x1, !P5 ;  /* 0x000000010500780c */ /* 0x040ff60006f01670 */
[----:B------:R-:W-:Y:S02]  /*6d10*/  @!UPT UIADD3 URZ, URZ, URZ, URZ ;  /* 0x0000003f3f3ff290 */ /* 0x000fe4000fffe03f */
[----:B------:R-:W-:Y:S01]  /*6d20*/  @!PT LDS RZ, [RZ] ;  /* 0x00000000fffff984 */ /* 0x000fe20000000800 */
[----:B------:R-:W-:Y:S01]  /*6d30*/  @!PT LDS RZ, [RZ] ;  /* 0x00000000fffff984 */ /* 0x000fe20000000800 */
[----:B------:R-:W-:Y:S01]  /*6d40*/  @!PT LDS RZ, [RZ] ;  /* 0x00000000fffff984 */ /* 0x000fe20000000800 */
[----:B------:R1:W-:Y:S01]  /*6d50*/  LDGSTS.E.BYPASS.LTC128B.128 [R4], [R8.64], !P0 ;  /* 0x0000000008047fae */ /* 0x0003e2000c101d50 */
[C---:B------:R-:W-:Y:S11]  /*6d60*/  ISETP.LT.OR P0, PT, R5.reuse, 0x1, !P4 ;  /* 0x000000010500780c */ /* 0x040ff60006701670 */
[----:B------:R-:W-:Y:S02]  /*6d70*/  @!UPT UIADD3 URZ, URZ, URZ, URZ ;  /* 0x0000003f3f3ff290 */ /* 0x000fe4000fffe03f */
[----:B------:R1:W-:Y:S01]  /*6d80*/  LDGSTS.E.BYPASS.LTC128B.128 [R4+0x2000], [R8.64+0x80], !P0 ;  /* 0x0200008008047fae */ /* 0x0003e2000c101d50 */
[C---:B------:R-:W-:Y:S11]  /*6d90*/  ISETP.LT.OR P0, PT, R5.reuse, 0x21, !P5 ;  /* 0x000000210500780c */ /* 0x040ff60006f01670 */
[----:B------:R-:W-:Y:S02]  /*6da0*/  @!UPT UIADD3 URZ, URZ, URZ, URZ ;  /* 0x0000003f3f3ff290 */ /* 0x000fe4000fffe03f */
[----:B------:R1:W-:Y:S01]  /*6db0*/  LDGSTS.E.BYPASS.LTC128B.128 [R4+0x1000], [R6.64], !P0 ;  /* 0x0100000006047fae */ /* 0x0003e2000c101d50 */
[----:B------:R-:W-:Y:S11]  /*6dc0*/  ISETP.LT.OR P0, PT, R5, 0x21, !P4 ;  /* 0x000000210500780c */ /* 0x000ff60006701670 */
[----:B------:R-:W-:Y:S02]  /*6dd0*/  @!UPT UIADD3 URZ, URZ, URZ, URZ ;  /* 0x0000003f3f3ff290 */ /* 0x000fe4000fffe03f */
[----:B------:R1:W-:Y:S02]  /*6de0*/  LDGSTS.E.BYPASS.LTC128B.128 [R4+0x3000], [R6.64+0x80], !P0 ;  /* 0x0300008006047fae */ /* 0x0003e4000c101d50 */
[----:B-1----:R-:W-:Y:S04]  /*6df0*/  IMAD.U32 R4, RZ, RZ, UR25 ;  /* 0x00000019ff047e24 */ /* 0x002fe8000f8e00ff */
[----:B------:R-:W-:Y:S04]  /*6e00*/  @!P3 IMAD R4, R4, 0x40, R234 ;  /* 0x000000400404b824 */ /* 0x000fe800078e02ea */
[----:B------:R-:W-:Y:S05]  /*6e10*/  @!P3 IMAD.SHL.U32 R4, R4, 0x4, RZ ;  /* 0x000000040404b824 */ /* 0x000fea00078e00ff */
[----:B------:R1:W-:Y:S02]  /*6e20*/  @!P3 LDGSTS.E.BYPASS.LTC128B.128 [R4+0x20280], [R10.64] ;  /* 0x202800000a04bfae */ /* 0x0003e4000b901d50 */
.L_x_1351:
[----:B-123--:R-:W2:Y:S01]  /*6e30*/  LDL.64 R8, [R1+0x58] ;  /* 0x0000580001087983 */ /* 0x00eea20000100a00 */
[----:B------:R-:W-:Y:S01]  /*6e40*/  ULDC.64 UR6, c[0x0][0x240] ;  /* 0x0000900000067ab9 */ /* 0x000fe20000000a00 */
[----:B------:R-:W-:Y:S01]  /*6e50*/  IMAD.IADD R205, R2, 0x1, R216 ;  /* 0x0000000102cd7824 */ /* 0x000fe200078e02d8 */
[----:B------:R-:W-:Y:S02]  /*6e60*/  UIMAD UR6, UR5, UR6, URZ ;  /* 0x00000006050672a4 */ /* 0x000fe4000f8e023f */
[----:B------:R-:W1:Y:S01]  /*6e70*/  S2R R209, SR_CTAID.Y ;  /* 0x0000000000d17919 */ /* 0x000e620000002600 */
[----:B------:R-:W-:Y:S02]  /*6e80*/  USHF.L.U32 UR10, UR10, 0xd, URZ ;  /* 0x0000000d0a0a7899 */ /* 0x000fe4000800063f */
[----:B------:R-:W-:Y:S02]  /*6e90*/  UIMAD UR6, UR9, UR7, UR6 ;  /* 0x00000007090672a4 */ /* 0x000fe4000f8e0206 */
[----:B------:R-:W-:Y:S01]  /*6ea0*/  USHF.R.S32.HI UR7, URZ, 0x1f, UR10 ;  /* 0x0000001f3f077899 */ /* 0x000fe2000801140a */
[----:B------:R-:W-:Y:S01]  /*6eb0*/  LDSM.16.MT88.4 R184, [R0+0x1080] ;  /* 0x0010800000b8783b */ /* 0x000fe20000004200 */
[----:B------:R-:W-:Y:S02]  /*6ec0*/  UISETP.GE.AND UP0, UPT, UR28, UR12, UPT ;  /* 0x0000000c1c00728c */ /* 0x000fe4000bf06270 */
[----:B------:R-:W-:Y:S02]  /*6ed0*/  UIADD3 UR29, UR4, 0x1, URZ ;  /* 0x00000001041d7890 */ /* 0x000fe4000fffe03f */
[----:B------:R-:W3:Y:S01]  /*6ee0*/  LDSM.16.M88.4 R180, [R205+0x24480] ;  /* 0x02448000cdb4783b */ /* 0x000ee20000000200 */
[----:B------:R-:W-:Y:S02]  /*6ef0*/  UISETP.GE.AND UP3, UPT, UR4, 0x1, UPT ;  /* 0x000000010400788c */ /* 0x000fe4000bf66270 */
[----:B------:R-:W-:Y:S02]  /*6f00*/  UISETP.GE.AND UP2, UPT, UR26, 0x1, UPT ;  /* 0x000000011a00788c */ /* 0x000fe4000bf46270 */
[----:B------:R-:W4:Y:S01]  /*6f10*/  LDSM.16.M88.4 R188, [R205+0x25480] ;  /* 0x02548000cdbc783b */ /* 0x000f220000000200 */
[----:B------:R-:W-:Y:S02]  /*6f20*/  UISETP.GE.AND UP1, UPT, UR25, 0x1, UPT ;  /* 0x000000011900788c */ /* 0x000fe4000bf26270 */
[----:B------:R-:W-:Y:S02]  /*6f30*/  USEL UR4, UR29, URZ, !UP3 ;  /* 0x0000003f1d047287 */ /* 0x000fe4000d800000 */
[----:B------:R-:W2:Y:S05]  /*6f40*/  LDSM.16.MT88.4 R192, [R0+0x5080] ;  /* 0x0050800000c0783b */ /* 0x000eaa0000004200 */
[----:B------:R-:W0:Y:S01]  /*6f50*/  LDGDEPBAR ;  /* 0x00000000000079af */ /* 0x000e220000000000 */
[----:B-1----:R-:W-:Y:S05]  /*6f60*/  SHF.R.S32.HI R4, RZ, 0x1f, R209 ;  /* 0x0000001fff047819 */ /* 0x002fea00000114d1 */
[----:B------:R-:W-:Y:S04]  /*6f70*/  IMAD R6, R4, c[0x0][0x238], RZ ;  /* 0x00008e0004067a24 */ /* 0x000fe800078e02ff */
[C---:B------:R-:W-:Y:S02]  /*6f80*/  IMAD R6, R209.reuse, c[0x0][0x23c], R6 ;  /* 0x00008f00d1067a24 */ /* 0x040fe400078e0206 */
[----:B--2---:R-:W-:Y:S04]  /*6f90*/  IMAD.WIDE.U32 R4, R209, c[0x0][0x238], R8 ;  /* 0x00008e00d1047a25 */ /* 0x004fe800078e0008 */
[----:B------:R-:W-:Y:S02]  /*6fa0*/  IMAD.IADD R5, R5, 0x1, R6 ;  /* 0x0000000105057824 */ /* 0x000fe400078e0206 */
[----:B------:R-:W-:Y:S04]  /*6fb0*/  IMAD.U32 R6, RZ, RZ, UR9 ;  /* 0x00000009ff067e24 */ /* 0x000fe8000f8e00ff */
[----:B------:R-:W-:Y:S01]  /*6fc0*/  IMAD.WIDE.U32 R4, R6, c[0x0][0x240], R4 ;  /* 0x0000900006047a25 */ /* 0x000fe200078e0004 */
[----:B------:R-:W-:Y:S01]  /*6fd0*/  MOV R6, UR6 ;  /* 0x0000000600067c02 */ /* 0x000fe20008000f00 */
[----:B------:R-:W-:Y:S03]  /*6fe0*/  UIADD3 UR6, UR25, 0x1, URZ ;  /* 0x0000000119067890 */ /* 0x000fe6000fffe03f */
[----:B------:R-:W-:Y:S01]  /*6ff0*/  IADD3 R4, P0, R4, UR10, RZ ;  /* 0x0000000a04047c10 */ /* 0x000fe2000ff1e0ff */
[----:B------:R-:W-:Y:S02]  /*7000*/  UMOV UR10, UR28 ;  /* 0x0000001c000a7c82 */ /* 0x000fe40008000000 */
[----:B------:R-:W-:Y:S01]  /*7010*/  USEL UR25, UR6, URZ, !UP1 ;  /* 0x0000003f06197287 */ /* 0x000fe2000c800000 */
[----:B------:R-:W-:Y:S01]  /*7020*/  IADD3.X R6, R5, UR7, R6, P0, !PT ;  /* 0x0000000705067c10 */ /* 0x000fe200087fe406 */
[----:B------:R-:W-:Y:S01]  /*7030*/  UIADD3 UR7, UR26, 0x1, URZ ;  /* 0x000000011a077890 */ /* 0x000fe2000fffe03f */
[C---:B------:R-:W-:Y:S03]  /*7040*/  LEA R224, P0, R4.reuse, c[0x0][0x220], 0x2 ;  /* 0x0000880004e07a11 */ /* 0x040fe600078010ff */
[----:B------:R-:W-:Y:S01]  /*7050*/  USEL UR26, UR7, URZ, !UP2 ;  /* 0x0000003f071a7287 */ /* 0x000fe2000d000000 */
[----:B------:R-:W-:Y:S02]  /*7060*/  LEA.HI.X R225, R4, c[0x0][0x224], R6, 0x2, P0 ;  /* 0x0000890004e17a11 */ /* 0x000fe400000f1406 */
[-C--:B------:R-:W-:Y:S01]  /*7070*/  HMMA.16816.F32.BF16 R4, R164, R16.reuse, RZ ;  /* 0x00000010a404723c */ /* 0x080fe200000418ff */
[----:B------:R-:W-:Y:S07]  /*7080*/  PLOP3.LUT P0, PT, PT, PT, UP0, 0x80, 0x0 ;  /* 0x000000000000781c */ /* 0x000fee0003f0f008 */
[C---:B------:R-:W-:Y:S08]  /*7090*/  HMMA.16816.F32.BF16 R8, R28.reuse, R16, RZ ;  /* 0x000000101c08723c */ /* 0x040ff000000418ff */
[-C--:B------:R-:W-:Y:S08]  /*70a0*/  HMMA.16816.F32.BF16 R12, R28, R18.reuse, RZ ;  /* 0x000000121c0c723c */ /* 0x080ff000000418ff */
[C---:B------:R-:W-:Y:S08]  /*70b0*/  HMMA.16816.F32.BF16 R16, R164.reuse, R18, RZ ;  /* 0x00000012a410723c */ /* 0x040ff000000418ff */
[-C--:B------:R-:W-:Y:S08]  /*70c0*/  HMMA.16816.F32.BF16 R20, R164, R168.reuse, RZ ;  /* 0x000000a8a414723c */ /* 0x080ff000000418ff */
[C---:B------:R-:W-:Y:S08]  /*70d0*/  HMMA.16816.F32.BF16 R24, R28.reuse, R168, RZ ;  /* 0x000000a81c18723c */ /* 0x040ff000000418ff */
[-C--:B------:R-:W-:Y:S08]  /*70e0*/  HMMA.16816.F32.BF16 R28, R28, R170.reuse, RZ ;  /* 0x000000aa1c1c723c */ /* 0x080ff000000418ff */
[----:B------:R-:W-:Y:S01]  /*70f0*/  HMMA.16816.F32.BF16 R32, R164, R170, RZ ;  /* 0x000000aaa420723c */ /* 0x000fe200000418ff */
[----:B------:R-:W-:Y:S07]  /*7100*/  LDSM.16.MT88.4 R168, [R0+0x1880] ;  /* 0x0018800000a8783b */ /* 0x000fee0000004200 */
[-C--:B------:R-:W-:Y:S08]  /*7110*/  HMMA.16816.F32.BF16 R4, R172, R176.reuse, R4 ;  /* 0x000000b0ac04723c */ /* 0x080ff00000041804 */
[C---:B------:R-:W-:Y:S07]  /*7120*/  HMMA.16816.F32.BF16 R8, R196.reuse, R176, R8 ;  /* 0x000000b0c408723c */ /* 0x040fee0000041808 */
[----:B------:R-:W-:Y:S01]  /*7130*/  IADD3 R176, R208, R205, RZ ;  /* 0x000000cdd0b07210 */ /* 0x000fe20007ffe0ff */
[-C--:B------:R-:W-:Y:S04]  /*7140*/  HMMA.16816.F32.BF16 R12, R196, R178.reuse, R12 ;  /* 0x000000b2c40c723c */ /* 0x080fe8000004180c */
[----:B------:R-:W1:Y:S04]  /*7150*/  LDSM.16.M88.4 R164, [R176+0x24480] ;  /* 0x02448000b0a4783b */ /* 0x000e680000000200 */
[C---:B------:R-:W-:Y:S01]  /*7160*/  HMMA.16816.F32.BF16 R16, R172.reuse, R178, R16 ;  /* 0x000000b2ac10723c */ /* 0x040fe20000041810 */
[----:B------:R-:W2:Y:S07]  /*7170*/  LDSM.16.M88.4 R176, [R176+0x25480] ;  /* 0x02548000b0b0783b */ /* 0x000eae0000000200 */
[-C--:B------:R-:W-:Y:S08]  /*7180*/  HMMA.16816.F32.BF16 R20, R172, R200.reuse, R20 ;  /* 0x000000c8ac14723c */ /* 0x080ff00000041814 */
[C---:B------:R-:W-:Y:S08]  /*7190*/  HMMA.16816.F32.BF16 R24, R196.reuse, R200, R24 ;  /* 0x000000c8c418723c */ /* 0x040ff00000041818 */
[-C--:B------:R-:W-:Y:S01]  /*71a0*/  HMMA.16816.F32.BF16 R28, R196, R202.reuse, R28 ;  /* 0x000000cac41c723c */ /* 0x080fe2000004181c */
[----:B------:R-:W1:Y:S07]  /*71b0*/  LDSM.16.MT88.4 R196, [R0+0x5880] ;  /* 0x0058800000c4783b */ /* 0x000e6e0000004200 */
[----:B------:R-:W-:Y:S01]  /*71c0*/  HMMA.16816.F32.BF16 R32, R172, R202, R32 ;  /* 0x000000caac20723c */ /* 0x000fe20000041820 */
[----:B------:R-:W-:Y:S05]  /*71d0*/  LDSM.16.M88.4 R172, [R2+0x26480] ;  /* 0x0264800002ac783b */ /* 0x000fea0000000200 */
[----:B------:R-:W-:Y:S02]  /*71e0*/  LDSM.16.M88.4 R200, [R205+0x27480] ;  /* 0x02748000cdc8783b */ /* 0x000fe40000000200 */
[-C--:B---3--:R-:W-:Y:S08]  /*71f0*/  HMMA.16816.F32.BF16 R4, R180, R184.reuse, R4 ;  /* 0x000000b8b404723c */ /* 0x088ff00000041804 */
[C---:B----4-:R-:W-:Y:S08]  /*7200*/  HMMA.16816.F32.BF16 R8, R188.reuse, R184, R8 ;  /* 0x000000b8bc08723c */ /* 0x050ff00000041808 */
[-C--:B------:R-:W-:Y:S08]  /*7210*/  HMMA.16816.F32.BF16 R12, R188, R186.reuse, R12 ;  /* 0x000000babc0c723c */ /* 0x080ff0000004180c */
[C---:B------:R-:W-:Y:S01]  /*7220*/  HMMA.16816.F32.BF16 R16, R180.reuse, R186, R16 ;  /* 0x000000bab410723c */ /* 0x040fe20000041810 */
[----:B------:R-:W3:Y:S07]  /*7230*/  LDSM.16.MT88.4 R184, [R0+0x2080] ;  /* 0x0020800000b8783b */ /* 0x000eee0000004200 */
[-C--:B------:R-:W-:Y:S08]  /*7240*/  HMMA.16816.F32.BF16 R20, R180, R192.reuse, R20 ;  /* 0x000000c0b414723c */ /* 0x080ff00000041814 */
[C---:B------:R-:W-:Y:S08]  /*7250*/  HMMA.16816.F32.BF16 R24, R188.reuse, R192, R24 ;  /* 0x000000c0bc18723c */ /* 0x040ff00000041818 */
[-C--:B------:R-:W-:Y:S01]  /*7260*/  HMMA.16816.F32.BF16 R28, R188, R194.reuse, R28 ;  /* 0x000000c2bc1c723c */ /* 0x080fe2000004181c */
[----:B------:R4:W3:Y:S07]  /*7270*/  LDSM.16.M88.4 R188, [R2+0x27480] ;  /* 0x0274800002bc783b */ /* 0x0008ee0000000200 */
[----:B------:R-:W-:Y:S01]  /*7280*/  HMMA.16816.F32.BF16 R32, R180, R194, R32 ;  /* 0x000000c2b420723c */ /* 0x000fe20000041820 */
[----:B------:R-:W3:Y:S05]  /*7290*/  LDSM.16.MT88.4 R180, [R0+0x6080] ;  /* 0x0060800000b4783b */ /* 0x000eea0000004200 */
[----:B------:R-:W-:Y:S02]  /*72a0*/  LDSM.16.M88.4 R192, [R204+0x27480] ;  /* 0x02748000ccc0783b */ /* 0x000fe40000000200 */
[-C--:B-1----:R-:W-:Y:S08]  /*72b0*/  HMMA.16816.F32.BF16 R4, R164, R168.reuse, R4 ;  /* 0x000000a8a404723c */ /* 0x082ff00000041804 */
[C---:B--2---:R-:W-:Y:S04]  /*72c0*/  HMMA.16816.F32.BF16 R8, R176.reuse, R168, R8 ;  /* 0x000000a8b008723c */ /* 0x044fe80000041808 */
[----:B----4-:R-:W-:Y:S04]  /*72d0*/  IADD3 R2, R216, R2, R208 ;  /* 0x00000002d8027210 */ /* 0x010fe80007ffe0d0 */
        /* <DEDUP_REMOVED lines=8> */
[----:B------:R-:W2:Y:S05]  /*7360*/  LDSM.16.MT88.4 R164, [R0+0x6880] ;  /* 0x0068800000a4783b */ /* 0x000eaa0000004200 */
[----:B------:R-:W-:Y:S02]  /*7370*/  LDSM.16.MT88.4 R196, [R0+0x3080] ;  /* 0x0030800000c4783b */ /* 0x000fe40000004200 */
[-C--:B---3--:R-:W-:Y:S08]  /*7380*/  HMMA.16816.F32.BF16 R4, R172, R184.reuse, R4 ;  /* 0x000000b8ac04723c */ /* 0x088ff00000041804 */
[C---:B------:R-:W-:Y:S08]  /*7390*/  HMMA.16816.F32.BF16 R8, R188.reuse, R184, R8 ;  /* 0x000000b8bc08723c */ /* 0x040ff00000041808 */
[-C--:B------:R-:W-:Y:S08]  /*73a0*/  HMMA.16816.F32.BF16 R12, R188, R186.reuse, R12 ;  /* 0x000000babc0c723c */ /* 0x080ff0000004180c */
[C---:B------:R-:W-:Y:S01]  /*73b0*/  HMMA.16816.F32.BF16 R16, R172.reuse, R186, R16 ;  /* 0x000000baac10723c */ /* 0x040fe20000041810 */
[----:B------:R-:W3:Y:S07]  /*73c0*/  LDSM.16.M88.4 R184, [R205+0x26480] ;  /* 0x02648000cdb8783b */ /* 0x000eee0000000200 */
[-C--:B------:R-:W-:Y:S08]  /*73d0*/  HMMA.16816.F32.BF16 R20, R172, R180.reuse, R20 ;  /* 0x000000b4ac14723c */ /* 0x080ff00000041814 */
[C---:B------:R-:W-:Y:S08]  /*73e0*/  HMMA.16816.F32.BF16 R24, R188.reuse, R180, R24 ;  /* 0x000000b4bc18723c */ /* 0x040ff00000041818 */
[-C--:B------:R-:W-:Y:S01]  /*73f0*/  HMMA.16816.F32.BF16 R28, R188, R182.reuse, R28 ;  /* 0x000000b6bc1c723c */ /* 0x080fe2000004181c */
[----:B------:R-:W-:Y:S07]  /*7400*/  LDSM.16.M88.4 R188, [R2+0x27480] ;  /* 0x0274800002bc783b */ /* 0x000fee0000000200 */
[----:B------:R-:W-:Y:S01]  /*7410*/  HMMA.16816.F32.BF16 R32, R172, R182, R32 ;  /* 0x000000b6ac20723c */ /* 0x000fe20000041820 */
[----:B------:R-:W4:Y:S05]  /*7420*/  LDSM.16.MT88.4 R172, [R0+0x7080] ;  /* 0x0070800000ac783b */ /* 0x000f2a0000004200 */
[----:B------:R-:W-:Y:S02]  /*7430*/  LDSM.16.MT88.4 R180, [R0+0x3880] ;  /* 0x0038800000b4783b */ /* 0x000fe40000004200 */
[-C--:B-1----:R-:W-:Y:S08]  /*7440*/  HMMA.16816.F32.BF16 R4, R168, R176.reuse, R4 ;  /* 0x000000b0a804723c */ /* 0x082ff00000041804 */
[C---:B------:R-:W-:Y:S08]  /*7450*/  HMMA.16816.F32.BF16 R8, R192.reuse, R176, R8 ;  /* 0x000000b0c008723c */ /* 0x040ff00000041808 */
[-C--:B------:R-:W-:Y:S08]  /*7460*/  HMMA.16816.F32.BF16 R12, R192, R178.reuse, R12 ;  /* 0x000000b2c00c723c */ /* 0x080ff0000004180c */
[C---:B------:R-:W-:Y:S01]  /*7470*/  HMMA.16816.F32.BF16 R16, R168.reuse, R178, R16 ;  /* 0x000000b2a810723c */ /* 0x040fe20000041810 */
[----:B------:R-:W1:Y:S07]  /*7480*/  LDSM.16.M88.4 R176, [R2+0x26480] ;  /* 0x0264800002b0783b */ /* 0x000e6e0000000200 */
[-C--:B--2---:R-:W-:Y:S08]  /*7490*/  HMMA.16816.F32.BF16 R20, R168, R164.reuse, R20 ;  /* 0x000000a4a814723c */ /* 0x084ff00000041814 */
[C---:B------:R-:W-:Y:S08]  /*74a0*/  HMMA.16816.F32.BF16 R24, R192.reuse, R164, R24 ;  /* 0x000000a4c018723c */ /* 0x040ff00000041818 */
[-C--:B------:R-:W-:Y:S08]  /*74b0*/  HMMA.16816.F32.BF16 R28, R192, R166.reuse, R28 ;  /* 0x000000a6c01c723c */ /* 0x080ff0000004181c */
[----:B------:R-:W-:Y:S01]  /*74c0*/  HMMA.16816.F32.BF16 R32, R168, R166, R32 ;  /* 0x000000a6a820723c */ /* 0x000fe20000041820 */
[----:B------:R-:W2:Y:S05]  /*74d0*/  LDSM.16.MT88.4 R164, [R0+0x7880] ;  /* 0x0078800000a4783b */ /* 0x000eaa0000004200 */
[----:B------:R-:W-:Y:S02]  /*74e0*/  LDSM.16.MT88.4 R168, [R206+0x24c80] ;  /* 0x024c8000cea8783b */ /* 0x000fe40000004200 */
[-C--:B---3--:R-:W-:Y:S08]  /*74f0*/  HMMA.16816.F32.BF16 R4, R184, R196.reuse, R4 ;  /* 0x000000c4b804723c */ /* 0x088ff00000041804 */
[C---:B------:R-:W-:Y:S08]  /*7500*/  HMMA.16816.F32.BF16 R8, R200.reuse, R196, R8 ;  /* 0x000000c4c808723c */ /* 0x040ff00000041808 */
[-C--:B------:R-:W-:Y:S08]  /*7510*/  HMMA.16816.F32.BF16 R12, R200, R198.reuse, R12 ;  /* 0x000000c6c80c723c */ /* 0x080ff0000004180c */
[C---:B------:R-:W-:Y:S08]  /*7520*/  HMMA.16816.F32.BF16 R16, R184.reuse, R198, R16 ;  /* 0x000000c6b810723c */ /* 0x040ff00000041810 */
[-C--:B----4-:R-:W-:Y:S08]  /*7530*/  HMMA.16816.F32.BF16 R20, R184, R172.reuse, R20 ;  /* 0x000000acb814723c */ /* 0x090ff00000041814 */
[C---:B------:R-:W-:Y:S08]  /*7540*/  HMMA.16816.F32.BF16 R24, R200.reuse, R172, R24 ;  /* 0x000000acc818723c */ /* 0x040ff00000041818 */
[-C--:B------:R-:W-:Y:S08]  /*7550*/  HMMA.16816.F32.BF16 R28, R200, R174.reuse, R28 ;  /* 0x000000aec81c723c */ /* 0x080ff0000004181c */
[----:B------:R-:W-:Y:S01]  /*7560*/  HMMA.16816.F32.BF16 R32, R184, R174, R32 ;  /* 0x000000aeb820723c */ /* 0x000fe20000041820 */
[----:B------:R-:W-:Y:S07]  /*7570*/  LDSM.16.MT88.4 R172, [R206+0x26c80] ;  /* 0x026c8000ceac783b */ /* 0x000fee0000004200 */
[-C--:B-1----:R-:W-:Y:S08]  /*7580*/  HMMA.16816.F32.BF16 R4, R176, R180.reuse, R4 ;  /* 0x000000b4b004723c */ /* 0x082ff00000041804 */
        /* <DEDUP_REMOVED lines=61> */
[----:B------:R-:W1:Y:S07]  /*7960*/  LDSM.16.MT88.4 R28, [R207+0x26c80] ;  /* 0x026c8000cf1c783b */ /* 0x000e6e0000004200 */
        /* <DEDUP_REMOVED lines=10> */
[-C--:B--2---:R-:W-:Y:S08]  /*7a10*/  HMMA.16816.F32.BF16 R100, R32, R164.reuse, R100 ;  /* 0x000000a42064723c */ /* 0x084ff00000041864 */
[-C--:B------:R-:W-:Y:S08]  /*7a20*/  HMMA.16816.F32.BF16 R104, R168, R164.reuse, R104 ;  /* 0x000000a4a868723c */ /* 0x080ff00000041868 */
[-C--:B-1----:R-:W-:Y:S08]  /*7a30*/  HMMA.16816.F32.BF16 R108, R28, R164.reuse, R108 ;  /* 0x000000a41c6c723c */ /* 0x082ff0000004186c */
        /* <DEDUP_REMOVED lines=116> */
.L_x_1331:
[----:B------:R-:W-:Y:S01]  /*8180*/  USHF.L.U32 UR5, UR8, 0x7, URZ ;  /* 0x0000000708057899 */ /* 0x000fe2000800063f */
[----:B------:R-:W-:Y:S05]  /*8190*/  @P1 BRA `(.L_x_1353) ;  /* 0x00001d7000001947 */ /* 0x000fea0003800000 */
[----:B------:R-:W2:Y:S01]  /*81a0*/  LDL.LU.64 R164, [R1+0x58] ;  /* 0x0000580001a47983 */ /* 0x000ea20000300a00 */
[----:B------:R-:W-:Y:S01]  /*81b0*/  F2FP.BF16.PACK_AB R41, R41, R40 ;  /* 0x000000282929723e */ /* 0x000fe200000010ff */
[----:B------:R-:W-:Y:S01]  /*81c0*/  ULDC UR4, c[0x0][0x2f0] ;  /* 0x0000bc0000047ab9 */ /* 0x000fe20000000800 */
[----:B------:R-:W-:Y:S01]  /*81d0*/  F2FP.BF16.PACK_AB R111, R37, R36 ;  /* 0x00000024256f723e */ /* 0x000fe200000010ff */
[----:B------:R-:W-:Y:S01]  /*81e0*/  UIADD3 UR4, -UR5, UR4, URZ ;  /* 0x0000000405047290 */ /* 0x000fe2000fffe13f */
[----:B------:R-:W-:Y:S01]  /*81f0*/  F2FP.BF16.PACK_AB R109, R39, R38 ;  /* 0x00000026276d723e */ /* 0x000fe200000010ff */
[----:B------:R-:W-:Y:S01]  /*8200*/  BSSY B0, `(.L_x_1354) ;  /* 0x00000db000007945 */ /* 0x000fe20003800000 */
[----:B------:R-:W-:Y:S01]  /*8210*/  F2FP.BF16.PACK_AB R64, R65, R64 ;  /* 0x000000404140723e */ /* 0x000fe200000010ff */
[----:B------:R-:W-:Y:S01]  /*8220*/  UISETP.LT.AND UP0, UPT, UR4, 0x80, UPT ;  /* 0x000000800400788c */ /* 0x000fe2000bf01270 */
[----:B------:R-:W-:-:S02]  /*8230*/  F2FP.BF16.PACK_AB R66, R67, R66 ;  /* 0x000000424342723e */ /* 0x000fc400000010ff */
[----:B------:R-:W-:Y:S01]  /*8240*/  F2FP.BF16.PACK_AB R42, R43, R42 ;  /* 0x0000002a2b2a723e */ /* 0x000fe200000010ff */
[----:B------:R-:W-:Y:S01]  /*8250*/  USEL UR4, UR4, 0x80, UP0 ;  /* 0x0000008004047887 */ /* 0x000fe20008000000 */
        /* <DEDUP_REMOVED lines=56> */
[----:B--2---:R-:W-:-:S04]  /*85e0*/  SHF.R.S32.HI R5, RZ, 0x1f, R164 ;  /* 0x0000001fff057819 */ /* 0x004fc800000114a4 */
[CC--:B------:R-:W-:Y:S02]  /*85f0*/  LEA.HI R3, R5.reuse, R164.reuse, RZ, 0x2 ;  /* 0x000000a405037211 */ /* 0x0c0fe400078f10ff */
[CC--:B------:R-:W-:Y:S02]  /*8600*/  LEA.HI R10, R5.reuse, R164.reuse, RZ, 0x4 ;  /* 0x000000a4050a7211 */ /* 0x0c0fe400078f20ff */
[--C-:B------:R-:W-:Y:S02]  /*8610*/  SHF.R.S32.HI R4, RZ, 0x2, R3.reuse ;  /* 0x00000002ff047819 */ /* 0x100fe40000011403 */
[----:B------:R-:W-:Y:S02]  /*8620*/  SHF.R.S32.HI R0, RZ, 0x1f, R3 ;  /* 0x0000001fff007819 */ /* 0x000fe40000011403 */
[----:B------:R-:W-:Y:S02]  /*8630*/  LEA.HI R40, R5, R164, RZ, 0x7 ;  /* 0x000000a405287211 */ /* 0x000fe400078f38ff */
[----:B------:R-:W-:-:S04]  /*8640*/  LEA.HI R0, R0, R4, RZ, 0x3 ;  /* 0x0000000400007211 */ /* 0x000fc800078f18ff */
[----:B------:R-:W-:Y:S02]  /*8650*/  LOP3.LUT R2, R0, 0xfffffff8, RZ, 0xc0, !PT ;  /* 0xfffffff800027812 */ /* 0x000fe400078ec0ff */
[----:B------:R-:W-:-:S03]  /*8660*/  LEA.HI R0, R5, R164, RZ, 0x5 ;  /* 0x000000a405007211 */ /* 0x000fc600078f28ff */
[----:B------:R-:W-:Y:S01]  /*8670*/  IMAD.IADD R8, R4, 0x1, -R2 ;  /* 0x0000000104087824 */ /* 0x000fe200078e0a02 */
[----:B------:R-:W-:Y:S02]  /*8680*/  LEA.HI R2, R5, R164, RZ, 0x6 ;  /* 0x000000a405027211 */ /* 0x000fe400078f30ff */
[----:B-1----:R-:W-:Y:S02]  /*8690*/  SHF.R.S32.HI R6, RZ, 0x5, R0 ;  /* 0x00000005ff067819 */ /* 0x002fe40000011400 */
[----:B------:R-:W-:Y:S02]  /*86a0*/  LOP3.LUT R4, R3, 0x3ffffffc, RZ, 0xc0, !PT ;  /* 0x3ffffffc03047812 */ /* 0x000fe400078ec0ff */
[----:B------:R-:W-:Y:S01]  /*86b0*/  SHF.R.U32.HI R5, RZ, 0x3, R2 ;  /* 0x00000003ff057819 */ /* 0x000fe20000011602 */
[----:B------:R-:W-:Y:S01]  /*86c0*/  IMAD.SHL.U32 R2, R8, 0x40, RZ ;  /* 0x0000004008027824 */ /* 0x000fe200078e00ff */
[----:B------:R-:W-:Y:S01]  /*86d0*/  LEA.HI R0, R0, R6, RZ, 0x1 ;  /* 0x0000000600007211 */ /* 0x000fe200078f08ff */
[----:B------:R-:W-:Y:S01]  /*86e0*/  IMAD.IADD R7, R164, 0x1, -R4 ;  /* 0x00000001a4077824 */ /* 0x000fe200078e0a04 */
[----:B------:R-:W-:-:S02]  /*86f0*/  LOP3.LUT R3, R10, 0xfffffff0, RZ, 0xc0, !PT ;  /* 0xfffffff00a037812 */ /* 0x000fc400078ec0ff */
[----:B------:R-:W-:Y:S02]  /*8700*/  LOP3.LUT R4, R0, 0x1ffffe, RZ, 0xc0, !PT ;  /* 0x001ffffe00047812 */ /* 0x000fe400078ec0ff */
[----:B------:R-:W-:Y:S01]  /*8710*/  LOP3.LUT R0, R2, 0x1c0, RZ, 0xc0, !PT ;  /* 0x000001c002007812 */ /* 0x000fe200078ec0ff */
[----:B------:R-:W-:Y:S01]  /*8720*/  IMAD.IADD R2, R164, 0x1, -R3 ;  /* 0x00000001a4027824 */ /* 0x000fe200078e0a03 */
[----:B------:R-:W-:Y:S01]  /*8730*/  SHF.R.S32.HI R10, RZ, 0x4, R10 ;  /* 0x00000004ff0a7819 */ /* 0x000fe2000001140a */
[----:B------:R-:W-:Y:S01]  /*8740*/  IMAD.IADD R4, R6, 0x1, -R4 ;  /* 0x0000000106047824 */ /* 0x000fe200078e0a04 */
[----:B------:R-:W-:Y:S01]  /*8750*/  LOP3.LUT R5, R0, 0x18, R5, 0xf8, !PT ;  /* 0x0000001800057812 */ /* 0x000fe200078ef805 */
[----:B------:R-:W-:Y:S01]  /*8760*/  IMAD.SHL.U32 R6, R2, 0x8, RZ ;  /* 0x0000000802067824 */ /* 0x000fe200078e00ff */
[----:B------:R-:W-:Y:S01]  /*8770*/  SHF.R.U32.HI R0, RZ, 0x3, R0 ;  /* 0x00000003ff007819 */ /* 0x000fe20000011600 */
[----:B------:R-:W-:Y:S01]  /*8780*/  IMAD R7, R4, 0x200, R7 ;  /* 0x0000020004077824 */ /* 0x000fe200078e0207 */
[----:B------:R-:W-:Y:S01]  /*8790*/  BAR.SYNC.DEFER_BLOCKING 0x1, 0x100 ;  /* 0x0044000000007b1d */ /* 0x000fe20000010000 */
[----:B------:R-:W-:Y:S01]  /*87a0*/  LOP3.LUT P0, RZ, R8, 0x4, RZ, 0xc0, !PT ;  /* 0x0000000408ff7812 */ /* 0x000fe2000780c0ff */
[----:B------:R-:W-:Y:S01]  /*87b0*/  IMAD.SHL.U32 R3, R10, 0x40, RZ ;  /* 0x000000400a037824 */ /* 0x000fe200078e00ff */
[----:B------:R-:W-:Y:S01]  /*87c0*/  LOP3.LUT R0, R5, R0, RZ, 0x3c, !PT ;  /* 0x0000000005007212 */ /* 0x000fe200078e3cff */
[----:B------:R-:W-:Y:S01]  /*87d0*/  IMAD.SHL.U32 R8, R40, 0x4, RZ ;  /* 0x0000000428087824 */ /* 0x000fe200078e00ff */
[----:B------:R-:W-:-:S02]  /*87e0*/  SHF.R.S32.HI R4, RZ, 0x1f, R2 ;  /* 0x0000001fff047819 */ /* 0x000fc40000011402 */
[----:B------:R-:W-:Y:S01]  /*87f0*/  LOP3.LUT R3, R3, 0x1c0, RZ, 0xc0, !PT ;  /* 0x000001c003037812 */ /* 0x000fe200078ec0ff */
[----:B------:R-:W-:Y:S01]  /*8800*/  IMAD.U32 R0, R7, 0x2, R0 ;  /* 0x0000000207007824 */ /* 0x000fe200078e0000 */
[----:B------:R-:W-:Y:S02]  /*8810*/  LEA.HI R2, R4, R2, RZ, 0x3 ;  /* 0x0000000204027211 */ /* 0x000fe400078f18ff */
[----:B------:R-:W-:Y:S01]  /*8820*/  LOP3.LUT R4, R3, 0x38, R6, 0xf8, !PT ;  /* 0x0000003803047812 */ /* 0x000fe200078ef806 */
[----:B------:R-:W-:Y:S01]  /*8830*/  IMAD.SHL.U32 R0, R0, 0x2, RZ ;  /* 0x0000000200007824 */ /* 0x000fe200078e00ff */
[----:B------:R-:W-:Y:S01]  /*8840*/  SHF.R.U32.HI R7, RZ, 0x3, R3 ;  /* 0x00000003ff077819 */ /* 0x000fe20000011603 */
[----:B------:R-:W-:Y:S01]  /*8850*/  IMAD.SHL.U32 R3, R2, 0x400, RZ ;  /* 0x0000040002037824 */ /* 0x000fe200078e00ff */
[----:B------:R-:W-:Y:S02]  /*8860*/  LOP3.LUT R8, R8, 0x7ffffe00, RZ, 0xc0, !PT ;  /* 0x7ffffe0008087812 */ /* 0x000fe400078ec0ff */
[----:B------:R-:W-:-:S02]  /*8870*/  IADD3 R2, R0, 0x40, RZ ;  /* 0x0000004000027810 */ /* 0x000fc40007ffe0ff */
[----:B------:R-:W-:Y:S02]  /*8880*/  @P0 IADD3 R2, R0, -0x40, RZ ;  /* 0xffffffc000020810 */ /* 0x000fe40007ffe0ff */
[----:B------:R-:W-:Y:S02]  /*8890*/  LOP3.LUT R7, R4, R7, RZ, 0x3c, !PT ;  /* 0x0000000704077212 */ /* 0x000fe400078e3cff */
[----:B------:R-:W-:Y:S01]  /*88a0*/  LOP3.LUT R5, R3, 0x7fffe000, RZ, 0xc0, !PT ;  /* 0x7fffe00003057812 */ /* 0x000fe200078ec0ff */
[----:B------:R-:W-:Y:S01]  /*88b0*/  STS [R0+0x8080], R111 ;  /* 0x0080806f00007388 */ /* 0x000fe20000000800 */
[----:B------:R-:W-:Y:S02]  /*88c0*/  F2FP.BF16.PACK_AB R4, R149, R148 ;  /* 0x000000949504723e */ /* 0x000fe400000010ff */
[----:B------:R-:W-:Y:S01]  /*88d0*/  F2FP.BF16.PACK_AB R3, R151, R150 ;  /* 0x000000969703723e */ /* 0x000fe200000010ff */
[----:B------:R-:W-:Y:S01]  /*88e0*/  STS [R0+0x8480], R109 ;  /* 0x0084806d00007388 */ /* 0x000fe20000000800 */
[----:B------:R-:W-:-:S02]  /*88f0*/  IADD3 R5, R7, R5, R8 ;  /* 0x0000000507057210 */ /* 0x000fc40007ffe008 */
[----:B------:R-:W-:Y:S01]  /*8900*/  ISETP.GE.AND P1, PT, R10, UR4, PT ;  /* 0x000000040a007c0c */ /* 0x000fe2000bf26270 */
[----:B------:R-:W-:Y:S01]  /*8910*/  STS [R2+0x8080], R64 ;  /* 0x0080804002007388 */ /* 0x000fe20000000800 */
[----:B------:R-:W-:Y:S02]  /*8920*/  SHF.R.S32.HI R7, RZ, 0x1f, R6 ;  /* 0x0000001fff077819 */ /* 0x000fe40000011406 */
[----:B------:R-:W-:Y:S01]  /*8930*/  ISETP.GE.OR P0, PT, R6, c[0x0][0x324], P1 ;  /* 0x0000c90006007a0c */ /* 0x000fe20000f06670 */
[----:B------:R-:W-:Y:S01]  /*8940*/  STS [R2+0x8480], R66 ;  /* 0x0084804202007388 */ /* 0x000fe20000000800 */
[----:B------:R-:W-:-:S03]  /*8950*/  P2R R45, PR, RZ, 0x2 ;  /* 0x00000002ff2d7803 */ /* 0x000fc60000000000 */
[----:B------:R-:W-:Y:S04]  /*8960*/  STS [R0+0x9080], R41 ;  /* 0x0090802900007388 */ /* 0x000fe80000000800 */
[----:B------:R-:W-:Y:S04]  /*8970*/  STS [R0+0x9480], R42 ;  /* 0x0094802a00007388 */ /* 0x000fe80000000800 */
[----:B------:R-:W-:Y:S04]  /*8980*/  STS [R2+0x9080], R60 ;  /* 0x0090803c02007388 */ /* 0x000fe80000000800 */
[----:B------:R-:W-:Y:S04]  /*8990*/  STS [R2+0x9480], R62 ;  /* 0x0094803e02007388 */ /* 0x000fe80000000800 */
[----:B------:R1:W-:Y:S04]  /*89a0*/  STS [R0+0xa080], R44 ;  /* 0x00a0802c00007388 */ /* 0x0003e80000000800 */
[----:B------:R2:W-:Y:S04]  /*89b0*/  STS [R0+0xa480], R46 ;  /* 0x00a4802e00007388 */ /* 0x0005e80000000800 */
[----:B------:R-:W-:Y:S04]  /*89c0*/  STS [R2+0xa080], R56 ;  /* 0x00a0803802007388 */ /* 0x000fe80000000800 */
[----:B------:R-:W-:Y:S04]  /*89d0*/  STS [R2+0xa480], R58 ;  /* 0x00a4803a02007388 */ /* 0x000fe80000000800 */
[----:B------:R-:W-:Y:S04]  /*89e0*/  STS [R0+0xb080], R48 ;  /* 0x00b0803000007388 */ /* 0x000fe80000000800 */
[----:B------:R-:W-:Y:S04]  /*89f0*/  STS [R0+0xb480], R50 ;  /* 0x00b4803200007388 */ /* 0x000fe80000000800 */
[----:B------:R-:W-:Y:S01]  /*8a00*/  STS [R2+0xb080], R52 ;  /* 0x00b0803402007388 */ /* 0x000fe20000000800 */
[----:B-1----:R-:W-:-:S03]  /*8a10*/  SHF.R.S32.HI R44, RZ, 0x1f, R209 ;  /* 0x0000001fff2c7819 */ /* 0x002fc600000114d1 */
        /* <DEDUP_REMOVED lines=46> */
[----:B------:R3:W-:Y:S04]  /*8d00*/  STS [R0+0x7480], R16 ;  /* 0x0074801000007388 */ /* 0x0007e80000000800 */
[----:B------:R-:W-:Y:S04]  /*8d10*/  STS [R2+0x7080], R4 ;  /* 0x0070800402007388 */ /* 0x000fe80000000800 */
[----:B------:R4:W-:Y:S04]  /*8d20*/  STS [R2+0x7480], R3 ;  /* 0x0074800302007388 */ /* 0x0009e80000000800 */
[----:B--2---:R-:W2:Y:S01]  /*8d30*/  S2R R46, SR_CTAID.Z ;  /* 0x00000000002e7919 */ /* 0x004ea20000002700 */
[----:B-1----:R-:W-:Y:S01]  /*8d40*/  SHF.R.S32.HI R11, RZ, 0x1f, R10 ;  /* 0x0000001fff0b7819 */ /* 0x002fe2000001140a */
[----:B---3--:R-:W-:-:S02]  /*8d50*/  IMAD.SHL.U32 R0, R5, 0x2, RZ ;  /* 0x0000000205007824 */ /* 0x008fc400078e00ff */
[----:B------:R-:W-:Y:S01]  /*8d60*/  BAR.SYNC.DEFER_BLOCKING 0x1, 0x100 ;  /* 0x0044000000007b1d */ /* 0x000fe20000010000 */
[----:B------:R-:W-:Y:S02]  /*8d70*/  IMAD.U32 R5, RZ, RZ, UR8 ;  /* 0x00000008ff057e24 */ /* 0x000fe4000f8e00ff */
[----:B----4-:R-:W-:Y:S01]  /*8d80*/  IMAD R2, R44, c[0x0][0x338], RZ ;  /* 0x0000ce002c027a24 */ /* 0x010fe200078e02ff */
[----:B--2---:R-:W-:-:S03]  /*8d90*/  SHF.R.S32.HI R47, RZ, 0x1f, R46 ;  /* 0x0000001fff2f7819 */ /* 0x004fc6000001142e */
[C---:B------:R-:W-:Y:S02]  /*8da0*/  IMAD R4, R209.reuse, c[0x0][0x33c], R2 ;  /* 0x0000cf00d1047a24 */ /* 0x040fe400078e0202 */
[----:B------:R-:W-:-:S04]  /*8db0*/  IMAD.WIDE.U32 R2, R209, c[0x0][0x338], R6 ;  /* 0x0000ce00d1027a25 */ /* 0x000fc800078e0006 */
[----:B------:R-:W-:Y:S02]  /*8dc0*/  IMAD.IADD R3, R3, 0x1, R4 ;  /* 0x0000000103037824 */ /* 0x000fe400078e0204 */
[----:B------:R-:W-:Y:S02]  /*8dd0*/  IMAD R4, R47, c[0x0][0x340], RZ ;  /* 0x0000d0002f047a24 */ /* 0x000fe400078e02ff */
[C---:B------:R-:W-:Y:S01]  /*8de0*/  IMAD.WIDE.U32 R8, R46.reuse, c[0x0][0x340], R2 ;  /* 0x0000d0002e087a25 */ /* 0x040fe200078e0002 */
[----:B------:R1:W2:Y:S03]  /*8df0*/  LDS.128 R20, [R0+0x8880] ;  /* 0x0088800000147984 */ /* 0x0002a60000000c00 */
[----:B------:R-:W-:Y:S02]  /*8e00*/  IMAD R4, R46, c[0x0][0x344], R4 ;  /* 0x0000d1002e047a24 */ /* 0x000fe400078e0204 */
[----:B------:R-:W-:Y:S01]  /*8e10*/  IMAD.WIDE R2, R5, 0x80, R10 ;  /* 0x0000008005027825 */ /* 0x000fe200078e020a */
[----:B------:R1:W3:Y:S03]  /*8e20*/  LDS.128 R24, [R0+0x9080] ;  /* 0x0090800000187984 */ /* 0x0002e60000000c00 */
[----:B------:R-:W-:Y:S01]  /*8e30*/  IMAD.IADD R5, R9, 0x1, R4 ;  /* 0x0000000109057824 */ /* 0x000fe200078e0204 */
[----:B------:R1:W4:Y:S04]  /*8e40*/  LDS.128 R28, [R0+0x9880] ;  /* 0x00988000001c7984 */ /* 0x0003280000000c00 */
        /* <DEDUP_REMOVED lines=22> */
.L_x_1355:
[----:B--234-:R-:W-:Y:S05]  /*8fb0*/  BSYNC B0 ;  /* 0x0000000000007941 */ /* 0x01cfea0003800000 */
.L_x_1354:
[----:B-1----:R-:W-:Y:S01]  /*8fc0*/  IADD3 R0, R10, 0x10, RZ ;  /* 0x000000100a007810 */ /* 0x002fe20007ffe0ff */
[----:B------:R-:W-:Y:S03]  /*8fd0*/  BSSY B0, `(.L_x_1356) ;  /* 0x0000010000007945 */ /* 0x000fe60003800000 */
[----:B------:R-:W-:-:S04]  /*8fe0*/  ISETP.GE.AND P0, PT, R0, UR4, PT ;  /* 0x0000000400007c0c */ /* 0x000fc8000bf06270 */
        /* <DEDUP_REMOVED lines=14> */
.L_x_1357:
[----:B------:R-:W-:Y:S05]  /*90d0*/  BSYNC B0 ;  /* 0x0000000000007941 */ /* 0x000fea0003800000 */
.L_x_1356:
[----:B------:R-:W-:Y:S01]  /*90e0*/  IADD3 R0, R10, 0x20, RZ ;  /* 0x000000200a007810 */ /* 0x000fe20007ffe0ff */
[----:B------:R-:W-:Y:S03]  /*90f0*/  BSSY B0, `(.L_x_1358) ;  /* 0x000000f000007945 */ /* 0x000fe60003800000 */
[----:B------:R-:W-:-:S04]  /*9100*/  ISETP.GE.AND P6, PT, R0, UR4, PT ;  /* 0x0000000400007c0c */ /* 0x000fc8000bfc6270 */
        /* <DEDUP_REMOVED lines=13> */
.L_x_1359:
[----:B------:R-:W-:Y:S05]  /*91e0*/  BSYNC B0 ;  /* 0x0000000000007941 */ /* 0x000fea0003800000 */
.L_x_1358:
        /* <DEDUP_REMOVED lines=16> */
.L_x_1361:
[----:B------:R-:W-:Y:S05]  /*92f0*/  BSYNC B0 ;  /* 0x0000000000007941 */ /* 0x000fea0003800000 */
.L_x_1360:
        /* <DEDUP_REMOVED lines=16> */
.L_x_1363:
[----:B------:R-:W-:Y:S05]  /*9400*/  BSYNC B0 ;  /* 0x0000000000007941 */ /* 0x000fea0003800000 */
.L_x_1362:
        /* <DEDUP_REMOVED lines=16> */
.L_x_1365:
[----:B------:R-:W-:Y:S05]  /*9510*/  BSYNC B0 ;  /* 0x0000000000007941 */ /* 0x000fea0003800000 */
.L_x_1364:
        /* <DEDUP_REMOVED lines=16> */
.L_x_1367:
[----:B------:R-:W-:Y:S05]  /*9620*/  BSYNC B0 ;  /* 0x0000000000007941 */ /* 0x000fea0003800000 */
.L_x_1366:
[----:B------:R-:W-:Y:S01]  /*9630*/  IADD3 R0, R10, 0x70, RZ ;  /* 0x000000700a007810 */ /* 0x000fe20007ffe0ff */
[----:B------:R-:W-:Y:S03]  /*9640*/  BSSY B0, `(.L_x_1368) ;  /* 0x000000e000007945 */ /* 0x000fe60003800000 */
[----:B------:R-:W-:-:S04]  /*9650*/  ISETP.GE.AND P1, PT, R0, UR4, PT ;  /* 0x0000000400007c0c */ /* 0x000fc8000bf26270 */
        /* <DEDUP_REMOVED lines=12> */
.L_x_1369:
[----:B------:R-:W-:Y:S05]  /*9720*/  BSYNC B0 ;  /* 0x0000000000007941 */ /* 0x000fea0003800000 */
.L_x_1368:
[----:B------:R-:W-:Y:S01]  /*9730*/  ISETP.NE.AND P0, PT, R45, RZ, PT ;  /* 0x000000ff2d00720c */ /* 0x000fe20003f05270 */
[----:B------:R-:W-:Y:S01]  /*9740*/  IMAD R0, R44, c[0x0][0x308], RZ ;  /* 0x0000c2002c007a24 */ /* 0x000fe200078e02ff */
[----:B------:R-:W-:Y:S01]  /*9750*/  BSSY B0, `(.L_x_1370) ;  /* 0x0000012000007945 */ /* 0x000fe20003800000 */
[----:B--2---:R-:W-:Y:S01]  /*9760*/  IMAD.WIDE.U32 R4, R209, c[0x0][0x308], R6 ;  /* 0x0000c200d1047a25 */ /* 0x004fe200078e0006 */
        /* <DEDUP_REMOVED lines=16> */
.L_x_1371:
[----:B------:R-:W-:Y:S05]  /*9870*/  BSYNC B0 ;  /* 0x0000000000007941 */ /* 0x000fea0003800000 */
.L_x_1370:
[----:B------:R-:W-:Y:S01]  /*9880*/  ISETP.NE.AND P0, PT, R16, RZ, PT ;  /* 0x000000ff1000720c */ /* 0x000fe20003f05270 */
[----:B------:R-:W-:Y:S03]  /*9890*/  BSSY B0, `(.L_x_1372) ;  /* 0x000000e000007945 */ /* 0x000fe60003800000 */
[----:B------:R-:W-:-:S13]  /*98a0*/  ISETP.GE.OR P0, PT, R6, c[0x0][0x2f4], P0 ;  /* 0x0000bd0006007a0c */ /* 0x000fda0000706670 */
        /* <DEDUP_REMOVED lines=12> */
.L_x_1373:
[----:B------:R-:W-:Y:S05]  /*9970*/  BSYNC B0 ;  /* 0x0000000000007941 */ /* 0x000fea0003800000 */
.L_x_1372:
        /* <DEDUP_REMOVED lines=14> */
.L_x_1375:
[----:B------:R-:W-:Y:S05]  /*9a60*/  BSYNC B0 ;  /* 0x0000000000007941 */ /* 0x000fea0003800000 */
.L_x_1374:
        /* <DEDUP_REMOVED lines=14> */
.L_x_1377:
[----:B------:R-:W-:Y:S05]  /*9b50*/  BSYNC B0 ;  /* 0x0000000000007941 */ /* 0x000fea0003800000 */
.L_x_1376:
        /* <DEDUP_REMOVED lines=14> */
.L_x_1379:
[----:B------:R-:W-:Y:S05]  /*9c40*/  BSYNC B0 ;  /* 0x0000000000007941 */ /* 0x000fea0003800000 */
.L_x_1378:
        /* <DEDUP_REMOVED lines=14> */
.L_x_1381:
[----:B------:R-:W-:Y:S05]  /*9d30*/  BSYNC B0 ;  /* 0x0000000000007941 */ /* 0x000fea0003800000 */
.L_x_1380:
        /* <DEDUP_REMOVED lines=14> */
.L_x_1383:
[----:B------:R-:W-:Y:S05]  /*9e20*/  BSYNC B0 ;  /* 0x0000000000007941 */ /* 0x000fea0003800000 */
.L_x_1382:
        /* <DEDUP_REMOVED lines=14> */
.L_x_1353:
[----:B------:R-:W2:Y:S01]  /*9f10*/  LDL.LU.64 R2, [R1+0x58] ;  /* 0x0000580001027983 */ /* 0x000ea20000300a00 */
[----:B------:R-:W-:Y:S01]  /*9f20*/  ULDC UR4, c[0x0][0x2f0] ;  /* 0x0000bc0000047ab9 */ /* 0x000fe20000000800 */
[----:B------:R-:W-:Y:S01]  /*9f30*/  SHF.R.S32.HI R16, RZ, 0x1f, R209 ;  /* 0x0000001fff107819 */ /* 0x000fe200000114d1 */
[----:B------:R-:W-:Y:S01]  /*9f40*/  UIADD3 UR4, -UR5, UR4, URZ ;  /* 0x0000000405047290 */ /* 0x000fe2000fffe13f */
[----:B------:R-:W3:Y:S01]  /*9f50*/  S2R R19, SR_CTAID.Z ;  /* 0x0000000000137919 */ /* 0x000ee20000002700 */
[----:B------:R-:W-:Y:S01]  /*9f60*/  BSSY B0, `(.L_x_1384) ;  /* 0x0000020000007945 */ /* 0x000fe20003800000 */
[----:B---3--:R-:W-:-:S05]  /*9f70*/  SHF.R.S32.HI R20, RZ, 0x1f, R19 ;  /* 0x0000001fff147819 */ /* 0x008fca0000011413 */
[----:B------:R-:W-:-:S04]  /*9f80*/  IMAD R8, R20, c[0x0][0x310], RZ ;  /* 0x0000c40014087a24 */ /* 0x000fc800078e02ff */
[----:B------:R-:W-:Y:S01]  /*9f90*/  IMAD R8, R19, c[0x0][0x314], R8 ;  /* 0x0000c50013087a24 */ /* 0x000fe200078e0208 */
[----:B--2---:R-:W-:-:S04]  /*9fa0*/  SHF.R.S32.HI R0, RZ, 0x1f, R2 ;  /* 0x0000001fff007819 */ /* 0x004fc80000011402 */
[----:B-1----:R-:W-:Y:S01]  /*9fb0*/  LEA.HI R6, R0, R2, RZ, 0x4 ;  /* 0x0000000200067211 */ /* 0x002fe200078f20ff */
[----:B------:R-:W-:-:S03]  /*9fc0*/  IMAD R0, R16, c[0x0][0x308], RZ ;  /* 0x0000c20010007a24 */ /* 0x000fc600078e02ff */
[----:B------:R-:W-:Y:S01]  /*9fd0*/  LOP3.LUT R4, R6, 0x1ffffff0, RZ, 0xc0, !PT ;  /* 0x1ffffff006047812 */ /* 0x000fe200078ec0ff */
[----:B------:R-:W-:Y:S01]  /*9fe0*/  IMAD R0, R209, c[0x0][0x30c], R0 ;  /* 0x0000c300d1007a24 */ /* 0x000fe200078e0200 */
[----:B------:R-:W-:-:S03]  /*9ff0*/  SHF.R.S32.HI R6, RZ, 0x4, R6 ;  /* 0x00000004ff067819 */ /* 0x000fc60000011406 */
[----:B------:R-:W-:Y:S01]  /*a000*/  IMAD.IADD R4, R2, 0x1, -R4 ;  /* 0x0000000102047824 */ /* 0x000fe200078e0a04 */
[----:B------:R-:W-:Y:S01]  /*a010*/  ISETP.GE.AND P0, PT, R6, UR4, PT ;  /* 0x0000000406007c0c */ /* 0x000fe2000bf06270 */
[----:B------:R-:W-:Y:S01]  /*a020*/  IMAD.U32 R2, RZ, RZ, UR8 ;  /* 0x00000008ff027e24 */ /* 0x000fe2000f8e00ff */
[----:B------:R-:W-:Y:S01]  /*a030*/  SHF.R.S32.HI R7, RZ, 0x1f, R6 ;  /* 0x0000001fff077819 */ /* 0x000fe20000011406 */
[----:B------:R-:W-:Y:S01]  /*a040*/  IMAD.SHL.U32 R4, R4, 0x8, RZ ;  /* 0x0000000804047824 */ /* 0x000fe200078e00ff */
[----:B------:R-:W-:-:S03]  /*a050*/  P2R R17, PR, RZ, 0x1 ;  /* 0x00000001ff117803 */ /* 0x000fc60000000000 */
[----:B------:R-:W-:Y:S01]  /*a060*/  IMAD.WIDE R2, R2, 0x80, R6 ;  /* 0x0000008002027825 */ /* 0x000fe200078e0206 */
[----:B------:R-:W-:Y:S02]  /*a070*/  SHF.R.S32.HI R5, RZ, 0x1f, R4 ;  /* 0x0000001fff057819 */ /* 0x000fe40000011404 */
[----:B------:R-:W-:-:S03]  /*a080*/  ISETP.GE.OR P0, PT, R4, c[0x0][0x2f4], P0 ;  /* 0x0000bd0004007a0c */ /* 0x000fc60000706670 */
[----:B------:R-:W-:-:S05]  /*a090*/  IMAD.WIDE.U32 R10, R209, c[0x0][0x308], R4 ;  /* 0x0000c200d10a7a25 */ /* 0x000fca00078e0004 */
[----:B------:R-:W-:-:S05]  /*a0a0*/  IADD3 R11, R0, R11, RZ ;  /* 0x0000000b000b7210 */ /* 0x000fca0007ffe0ff */
        /* <DEDUP_REMOVED lines=11> */
.L_x_1385:
[----:B------:R-:W-:Y:S05]  /*a160*/  BSYNC B0 ;  /* 0x0000000000007941 */ /* 0x000fea0003800000 */
.L_x_1384:
[----:B------:R-:W-:Y:S01]  /*a170*/  IADD3 R0, R6, 0x10, RZ ;  /* 0x0000001006007810 */ /* 0x000fe20007ffe0ff */
        /* <DEDUP_REMOVED lines=16> */
.L_x_1387:
[----:B------:R-:W-:Y:S05]  /*a280*/  BSYNC B0 ;  /* 0x0000000000007941 */ /* 0x000fea0003800000 */
.L_x_1386:
        /* <DEDUP_REMOVED lines=16> */
.L_x_1389:
[----:B------:R-:W-:Y:S05]  /*a390*/  BSYNC B0 ;  /* 0x0000000000007941 */ /* 0x000fea0003800000 */
.L_x_1388:
        /* <DEDUP_REMOVED lines=16> */
.L_x_1391:
[----:B------:R-:W-:Y:S05]  /*a4a0*/  BSYNC B0 ;  /* 0x0000000000007941 */ /* 0x000fea0003800000 */
.L_x_1390:
        /* <DEDUP_REMOVED lines=16> */
.L_x_1393:
[----:B------:R-:W-:Y:S05]  /*a5b0*/  BSYNC B0 ;  /* 0x0000000000007941 */ /* 0x000fea0003800000 */
.L_x_1392:
        /* <DEDUP_REMOVED lines=16> */
.L_x_1395:
[----:B------:R-:W-:Y:S05]  /*a6c0*/  BSYNC B0 ;  /* 0x0000000000007941 */ /* 0x000fea0003800000 */
.L_x_1394:
        /* <DEDUP_REMOVED lines=16> */
.L_x_1397:
[----:B------:R-:W-:Y:S05]  /*a7d0*/  BSYNC B0 ;  /* 0x0000000000007941 */ /* 0x000fea0003800000 */
.L_x_1396:
        /* <DEDUP_REMOVED lines=15> */
.L_x_1399:
[----:B------:R-:W-:Y:S05]  /*a8d0*/  BSYNC B0 ;  /* 0x0000000000007941 */ /* 0x000fea0003800000 */
.L_x_1398:
[----:B------:R-:W-:Y:S01]  /*a8e0*/  ISETP.NE.AND P0, PT, R17, RZ, PT ;  /* 0x000000ff1100720c */ /* 0x000fe20003f05270 */
[----:B------:R-:W-:Y:S01]  /*a8f0*/  IMAD R0, R16, c[0x0][0x338], RZ ;  /* 0x0000ce0010007a24 */ /* 0x000fe200078e02ff */
[----:B------:R-:W-:Y:S01]  /*a900*/  BSSY B0, `(.L_x_1400) ;  /* 0x0000012000007945 */ /* 0x000fe20003800000 */
[----:B------:R-:W-:Y:S01]  /*a910*/  IMAD.WIDE.U32 R8, R209, c[0x0][0x338], R4 ;  /* 0x0000ce00d1087a25 */ /* 0x000fe200078e0004 */
[----:B------:R-:W-:-:S03]  /*a920*/  ISETP.GE.OR P0, PT, R4, c[0x0][0x324], P0 ;  /* 0x0000c90004007a0c */ /* 0x000fc60000706670 */
        /* <DEDUP_REMOVED lines=15> */
.L_x_1401:
[----:B------:R-:W-:Y:S05]  /*aa20*/  BSYNC B0 ;  /* 0x0000000000007941 */ /* 0x000fea0003800000 */
.L_x_1400:
        /* <DEDUP_REMOVED lines=15> */
.L_x_1403:
[----:B------:R-:W-:Y:S05]  /*ab20*/  BSYNC B0 ;  /* 0x0000000000007941 */ /* 0x000fea0003800000 */
.L_x_1402:
        /* <DEDUP_REMOVED lines=14> */
.L_x_1405:
[----:B------:R-:W-:Y:S05]  /*ac10*/  BSYNC B0 ;  /* 0x0000000000007941 */ /* 0x000fea0003800000 */
.L_x_1404:
        /* <DEDUP_REMOVED lines=14> */
.L_x_1407:
[----:B------:R-:W-:Y:S05]  /*ad00*/  BSYNC B0 ;  /* 0x0000000000007941 */ /* 0x000fea0003800000 */
.L_x_1406:
        /* <DEDUP_REMOVED lines=14> */
.L_x_1409:
[----:B------:R-:W-:Y:S05]  /*adf0*/  BSYNC B0 ;  /* 0x0000000000007941 */ /* 0x000fea0003800000 */
.L_x_1408:
        /* <DEDUP_REMOVED lines=14> */
.L_x_1411:
[----:B------:R-:W-:Y:S05]  /*aee0*/  BSYNC B0 ;  /* 0x0000000000007941 */ /* 0x000fea0003800000 */
.L_x_1410:
        /* <DEDUP_REMOVED lines=14> */
.L_x_1413:
[----:B------:R-:W-:Y:S05]  /*afd0*/  BSYNC B0 ;  /* 0x0000000000007941 */ /* 0x000fea0003800000 */
.L_x_1412:
        /* <DEDUP_REMOVED lines=13> */
.L_x_1414:
        /* <DEDUP_REMOVED lines=13> */
.L_x_2326:


//--------------------- .text._ZN7cutlass13device_kernelIN5flash19enable_sm80_to_sm89INS1_16FlashAttnBwdSm80INS1_25CollectiveMainloopBwdSm80ILi2ELi2EN4cute5tupleIJNS5_1CILi64EEENS7_ILi128EEES9_EEENS_10bfloat16_tEfNS_4arch4Sm80ELb0ELb1ELb1ELb0ELb1ELb0ELb0ELb0ELi2ELi2ELi2ELi2ELb0EEENS1_21CollectiveEpilogueBwdISA_SB_SD_Li256ELb0ELb0ELi4EEENS1_19SingleTileSchedulerILb0ELb0ELb0ELi128EEEEEEEEEvNT_6ParamsE --------------------------
	.section	.text._ZN7cutlass13device_kernelIN5flash19enable_sm80_to_sm89INS1_16FlashAttnBwdSm80INS1_25CollectiveMainloopBwdSm80ILi2ELi2EN4cute5tupleIJNS5_1CILi64EEENS7_ILi128EEES9_EEENS_10bfloat16_tEfNS_4arch4Sm80ELb0ELb1ELb1ELb0ELb1ELb0ELb0ELb0ELi2ELi2ELi2ELi2ELb0EEENS1_21CollectiveEpilogueBwdISA_SB_SD_Li256ELb0ELb0ELi4EEENS1_19SingleTileSchedulerILb0ELb0ELb0ELi128EEEEEEEEEvNT_6ParamsE,"ax",@progbits
	.sectioninfo	@"SHI_REGISTERS=255"
	.align	128
.text._ZN7cutlass13device_kernelIN5flash19enable_sm80_to_sm89INS1_16FlashAttnBwdSm80INS1_25CollectiveMainloopBwdSm80ILi2ELi2EN4cute5tupleIJNS5_1CILi64EEENS7_ILi128EEES9_EEENS_10bfloat16_tEfNS_4arch4Sm80ELb0ELb1ELb1ELb0ELb1ELb0ELb0ELb0ELi2ELi2ELi2ELi2ELb0EEENS1_21CollectiveEpilogueBwdISA_SB_SD_Li256ELb0ELb0ELi4EEENS1_19SingleTileSchedulerILb0ELb0ELb0ELi128EEEEEEEEEvNT_6ParamsE:
        .type           _ZN7cutlass13device_kernelIN5flash19enable_sm80_to_sm89INS1_16FlashAttnBwdSm80INS1_25CollectiveMainloopBwdSm80ILi2ELi2EN4cute5tupleIJNS5_1CILi64EEENS7_ILi128EEES9_EEENS_10bfloat16_tEfNS_4arch4Sm80ELb0ELb1ELb1ELb0ELb1ELb0ELb0ELb0ELi2ELi2ELi2ELi2ELb0EEENS1_21CollectiveEpilogueBwdISA_SB_SD_Li256ELb0ELb0ELi4EEENS1_19SingleTileSchedulerILb0ELb0ELb0ELi128EEEEEEEEEvNT_6ParamsE,@function
        .size           _ZN7cutlass13device_kernelIN5flash19enable_sm80_to_sm89INS1_16FlashAttnBwdSm80INS1_25CollectiveMainloopBwdSm80ILi2ELi2EN4cute5tupleIJNS5_1CILi64EEENS7_ILi128EEES9_EEENS_10bfloat16_tEfNS_4arch4Sm80ELb0ELb1ELb1ELb0ELb1ELb0ELb0ELb0ELi2ELi2ELi2ELi2ELb0EEENS1_21CollectiveEpilogueBwdISA_SB_SD_Li256ELb0ELb0ELi4EEENS1_19SingleTileSchedulerILb0ELb0ELb0ELi128EEEEEEEEEvNT_6ParamsE,(.L_x_2327 - _ZN7cutlass13device_kernelIN5flash19enable_sm80_to_sm89INS1_16FlashAttnBwdSm80INS1_25CollectiveMainloopBwdSm80ILi2ELi2EN4cute5tupleIJNS5_1CILi64EEENS7_ILi128EEES9_EEENS_10bfloat16_tEfNS_4arch4Sm80ELb0ELb1ELb1ELb0ELb1ELb0ELb0ELb0ELi2ELi2ELi2ELi2ELb0EEENS1_21CollectiveEpilogueBwdISA_SB_SD_Li256ELb0ELb0ELi4EEENS1_19SingleTileSchedulerILb0ELb0ELb0ELi128EEEEEEEEEvNT_6ParamsE)
        .other          _ZN7cutlass13device_kernelIN5flash19enable_sm80_to_sm89INS1_16FlashAttnBwdSm80INS1_25CollectiveMainloopBwdSm80ILi2ELi2EN4cute5tupleIJNS5_1CILi64EEENS7_ILi128EEES9_EEENS_10bfloat16_tEfNS_4arch4Sm80ELb0ELb1ELb1ELb0ELb1ELb0ELb0ELb0ELi2ELi2ELi2ELi2ELb0EEENS1_21CollectiveEpilogueBwdISA_SB_SD_Li256ELb0ELb0ELi4EEENS1_19SingleTileSchedulerILb0ELb0ELb0ELi128EEEEEEEEEvNT_6ParamsE,@"STO_CUDA_ENTRY STV_DEFAULT"
_ZN7cutlass13device_kernelIN5flash19enable_sm80_to_sm89INS1_16FlashAttnBwdSm80INS1_25CollectiveMainloopBwdSm80ILi2ELi2EN4cute5tupleIJNS5_1CILi64EEENS7_ILi128EEES9_EEENS_10bfloat16_tEfNS_4arch4Sm80ELb0ELb1ELb1ELb0ELb1ELb0ELb0ELb0ELi2ELi2ELi2ELi2ELb0EEENS1_21CollectiveEpilogueBwdISA_SB_SD_Li256ELb0ELb0ELi4EEENS1_19SingleTileSchedulerILb0ELb0ELb0ELi128EEEEEEEEEvNT_6ParamsE:
        /* <DEDUP_REMOVED lines=29> */
.L_x_1415:
        /* <DEDUP_REMOVED lines=498> */
.L_x_1418:
[----:B--2---:R-:W-:Y:S05]  /*20f0*/  BSYNC B0 ;  /* 0x0000000000007941 */ /* 0x004fea0003800000 */
.L_x_1417:
        /* <DEDUP_REMOVED lines=121> */
.L_x_1437:
        /* <DEDUP_REMOVED lines=225> */
.L_x_1421:
[----:B------:R-:W-:Y:S11]  /*36a0*/  ISETP.NE.AND P0, PT, R10, c[0x0][0x2a8], PT ;  /* 0x0000aa000a007a0c */ /* 0x000ff60003f05270 */
[----:B------:R-:W-:Y:S02]  /*36b0*/  @!UPT UIADD3 URZ, URZ, URZ, URZ ;  /* 0x0000003f3f3ff290 */ /* 0x000fe4000fffe03f */
[----:B------:R-:W-:Y:S05]  /*36c0*/  @P0 IMAD.HI.U32 R4, R2, c[0x0][0x2ac], RZ ;  /* 0x0000ab0002040a27 */ /* 0x000fea00078e00ff */
[----:B------:R-:W-:Y:S02]  /*36d0*/  @P0 SHF.R.U32.HI R2, RZ, c[0x0][0x2b0], R4 ;  /* 0x0000ac00ff020a19 */ /* 0x000fe40000011604 */
.L_x_1422:
[----:B------:R-:W-:Y:S05]  /*36e0*/  BSYNC B0 ;  /* 0x0000000000007941 */ /* 0x000fea0003800000 */
.L_x_1420:
        /* <DEDUP_REMOVED lines=10> */
.L_x_1419:
        /* <DEDUP_REMOVED lines=17> */
.L_x_1425:
[----:B------:R-:W-:Y:S11]  /*38a0*/  ISETP.NE.AND P0, PT, R10, c[0x0][0x2a8], PT ;  /* 0x0000aa000a007a0c */ /* 0x000ff60003f05270 */
[----:B------:R-:W-:Y:S02]  /*38b0*/  @!UPT UIADD3 URZ, URZ, URZ, URZ ;  /* 0x0000003f3f3ff290 */ /* 0x000fe4000fffe03f */
[----:B------:R-:W-:Y:S05]  /*38c0*/  @P0 IMAD.HI.U32 R4, R2, c[0x0][0x2ac], RZ ;  /* 0x0000ab0002040a27 */ /* 0x000fea00078e00ff */
[----:B------:R-:W-:Y:S02]  /*38d0*/  @P0 SHF.R.U32.HI R2, RZ, c[0x0][0x2b0], R4 ;  /* 0x0000ac00ff020a19 */ /* 0x000fe40000011604 */
.L_x_1426:
[----:B------:R-:W-:Y:S05]  /*38e0*/  BSYNC B0 ;  /* 0x0000000000007941 */ /* 0x000fea0003800000 */
.L_x_1424:
[----:B------:R-:W2:Y:S01]  /*38f0*/  LDL R5, [R1+0x48] ;  /* 0x0000480001057983 */ /* 0x000ea20000100800 */
[----:B------:R-:W-:Y:S04]  /*3900*/  IMAD.MOV.U32 R4, RZ, RZ, c[0x0][0x2a8] ;  /* 0x0000aa00ff047624 */ /* 0x000fe800078e00ff */
[----:B------:R-:W-:Y:S04]  /*3910*/  IMAD R2, R2, R4, -UR13 ;  /* 0x8000000d02027e24 */ /* 0x000fe8000f8e0204 */
[----:B--2---:R-:W-:Y:S05]  /*3920*/  IMAD.IADD R2, R2, 0x1, -R5 ;  /* 0x0000000102027824 */ /* 0x004fea00078e0a05 */
[----:B------:R-:W-:Y:S02]  /*3930*/  IADD3 R4, R2, c[0x0][0x2a8], RZ ;  /* 0x0000aa0002047a10 */ /* 0x000fe40007ffe0ff */
[----:B------:R-:W-:Y:S02]  /*3940*/  IMNMX R7, R7, R2, !PT ;  /* 0x0000000207077217 */ /* 0x000fe40007800200 */
[----:B------:R-:W-:Y:S02]  /*3950*/  IMNMX R8, R8, R4, PT ;  /* 0x0000000408087217 */ /* 0x000fe40003800200 */
.L_x_1423:
        /* <DEDUP_REMOVED lines=17> */
.L_x_1429:
[----:B------:R-:W-:Y:S11]  /*3a70*/  ISETP.NE.AND P0, PT, R10, c[0x0][0x2a8], PT ;  /* 0x0000aa000a007a0c */ /* 0x000ff60003f05270 */
[----:B------:R-:W-:Y:S02]  /*3a80*/  @!UPT UIADD3 URZ, URZ, URZ, URZ ;  /* 0x0000003f3f3ff290 */ /* 0x000fe4000fffe03f */
[----:B------:R-:W-:Y:S05]  /*3a90*/  @P0 IMAD.HI.U32 R4, R2, c[0x0][0x2ac], RZ ;  /* 0x0000ab0002040a27 */ /* 0x000fea00078e00ff */
[----:B------:R-:W-:Y:S02]  /*3aa0*/  @P0 SHF.R.U32.HI R2, RZ, c[0x0][0x2b0], R4 ;  /* 0x0000ac00ff020a19 */ /* 0x000fe40000011604 */
.L_x_1430:
[----:B------:R-:W-:Y:S05]  /*3ab0*/  BSYNC B0 ;  /* 0x0000000000007941 */ /* 0x000fea0003800000 */
.L_x_1428:
[----:B------:R-:W2:Y:S01]  /*3ac0*/  LDL R11, [R1+0x48] ;  /* 0x00004800010b7983 */ /* 0x000ea20000100800 */
[----:B------:R-:W-:Y:S04]  /*3ad0*/  IMAD.MOV.U32 R4, RZ, RZ, c[0x0][0x2a8] ;  /* 0x0000aa00ff047624 */ /* 0x000fe800078e00ff */
[----:B------:R-:W-:Y:S04]  /*3ae0*/  IMAD R2, R2, R4, -UR13 ;  /* 0x8000000d02027e24 */ /* 0x000fe8000f8e0204 */
[----:B--2---:R-:W-:Y:S05]  /*3af0*/  IMAD.IADD R2, R2, 0x1, -R11 ;  /* 0x0000000102027824 */ /* 0x004fea00078e0a0b */
[----:B------:R-:W-:Y:S02]  /*3b00*/  IADD3 R4, R2, c[0x0][0x2a8], RZ ;  /* 0x0000aa0002047a10 */ /* 0x000fe40007ffe0ff */
[----:B------:R-:W-:Y:S02]  /*3b10*/  IMNMX R5, R5, R2, !PT ;  /* 0x0000000205057217 */ /* 0x000fe40007800200 */
[----:B------:R-:W-:Y:S02]  /*3b20*/  IMNMX R6, R6, R4, PT ;  /* 0x0000000406067217 */ /* 0x000fe40003800200 */
.L_x_1427:
        /* <DEDUP_REMOVED lines=17> */
.L_x_1433:
[----:B------:R-:W-:Y:S11]  /*3c40*/  ISETP.NE.AND P0, PT, R10, c[0x0][0x2a8], PT ;  /* 0x0000aa000a007a0c */ /* 0x000ff60003f05270 */
[----:B------:R-:W-:Y:S02]  /*3c50*/  @!UPT UIADD3 URZ, URZ, URZ, URZ ;  /* 0x0000003f3f3ff290 */ /* 0x000fe4000fffe03f */
[----:B------:R-:W-:Y:S05]  /*3c60*/  @P0 IMAD.HI.U32 R9, R0, c[0x0][0x2ac], RZ ;  /* 0x0000ab0000090a27 */ /* 0x000fea00078e00ff */
[----:B------:R-:W-:Y:S02]  /*3c70*/  @P0 SHF.R.U32.HI R0, RZ, c[0x0][0x2b0], R9 ;  /* 0x0000ac00ff000a19 */ /* 0x000fe40000011609 */
.L_x_1434:
[----:B------:R-:W-:Y:S05]  /*3c80*/  BSYNC B0 ;  /* 0x0000000000007941 */ /* 0x000fea0003800000 */
.L_x_1432:
[----:B------:R-:W2:Y:S01]  /*3c90*/  LDL R10, [R1+0x48] ;  /* 0x00004800010a7983 */ /* 0x000ea20000100800 */
[----:B------:R-:W-:Y:S04]  /*3ca0*/  IMAD.MOV.U32 R9, RZ, RZ, c[0x0][0x2a8] ;  /* 0x0000aa00ff097624 */ /* 0x000fe800078e00ff */
[----:B------:R-:W-:Y:S04]  /*3cb0*/  IMAD R0, R0, R9, -UR13 ;  /* 0x8000000d00007e24 */ /* 0x000fe8000f8e0209 */
[----:B--2---:R-:W-:Y:S05]  /*3cc0*/  IMAD.IADD R0, R0, 0x1, -R10 ;  /* 0x0000000100007824 */ /* 0x004fea00078e0a0a */
[----:B------:R-:W-:Y:S02]  /*3cd0*/  IADD3 R9, R0, c[0x0][0x2a8], RZ ;  /* 0x0000aa0000097a10 */ /* 0x000fe40007ffe0ff */
[----:B------:R-:W-:Y:S02]  /*3ce0*/  IMNMX R2, R2, R0, !PT ;  /* 0x0000000002027217 */ /* 0x000fe40007800200 */
[----:B------:R-:W-:Y:S02]  /*3cf0*/  IMNMX R4, R4, R9, PT ;  /* 0x0000000904047217 */ /* 0x000fe40003800200 */
.L_x_1431:
        /* <DEDUP_REMOVED lines=80> */
.L_x_1435:
        /* <DEDUP_REMOVED lines=707> */
.L_x_1436:
        /* <DEDUP_REMOVED lines=309> */
.L_x_1416:
        /* <DEDUP_REMOVED lines=227> */
.L_x_1440:
[----:B--234-:R-:W-:Y:S05]  /*8fb0*/  BSYNC B0 ;  /* 0x0000000000007941 */ /* 0x01cfea0003800000 */
.L_x_1439:
        /* <DEDUP_REMOVED lines=17> */
.L_x_1442:
[----:B------:R-:W-:Y:S05]  /*90d0*/  BSYNC B0 ;  /* 0x0000000000007941 */ /* 0x000fea0003800000 */
.L_x_1441:
        /* <DEDUP_REMOVED lines=16> */
.L_x_1444:
[----:B------:R-:W-:Y:S05]  /*91e0*/  BSYNC B0 ;  /* 0x0000000000007941 */ /* 0x000fea0003800000 */
.L_x_1443:
        /* <DEDUP_REMOVED lines=16> */
.L_x_1446:
[----:B------:R-:W-:Y:S05]  /*92f0*/  BSYNC B0 ;  /* 0x0000000000007941 */ /* 0x000fea0003800000 */
.L_x_1445:
        /* <DEDUP_REMOVED lines=16> */
.L_x_1448:
[----:B------:R-:W-:Y:S05]  /*9400*/  BSYNC B0 ;  /* 0x0000000000007941 */ /* 0x000fea0003800000 */
.L_x_1447:
        /* <DEDUP_REMOVED lines=16> */
.L_x_1450:
[----:B------:R-:W-:Y:S05]  /*9510*/  BSYNC B0 ;  /* 0x0000000000007941 */ /* 0x000fea0003800000 */
.L_x_1449:
        /* <DEDUP_REMOVED lines=16> */
.L_x_1452:
[----:B------:R-:W-:Y:S05]  /*9620*/  BSYNC B0 ;  /* 0x0000000000007941 */ /* 0x000fea0003800000 */
.L_x_1451:
        /* <DEDUP_REMOVED lines=15> */
.L_x_1454:
[----:B------:R-:W-:Y:S05]  /*9720*/  BSYNC B0 ;  /* 0x0000000000007941 */ /* 0x000fea0003800000 */
.L_x_1453:
        /* <DEDUP_REMOVED lines=20> */
.L_x_1456:
[----:B------:R-:W-:Y:S05]  /*9870*/  BSYNC B0 ;  /* 0x0000000000007941 */ /* 0x000fea0003800000 */
.L_x_1455:
        /* <DEDUP_REMOVED lines=15> */
.L_x_1458:
[----:B------:R-:W-:Y:S05]  /*9970*/  BSYNC B0 ;  /* 0x0000000000007941 */ /* 0x000fea0003800000 */
.L_x_1457:
        /* <DEDUP_REMOVED lines=14> */
.L_x_1460:
[----:B------:R-:W-:Y:S05]  /*9a60*/  BSYNC B0 ;  /* 0x0000000000007941 */ /* 0x000fea0003800000 */
.L_x_1459:
        /* <DEDUP_REMOVED lines=14> */
.L_x_1462:
[----:B------:R-:W-:Y:S05]  /*9b50*/  BSYNC B0 ;  /* 0x0000000000007941 */ /* 0x000fea0003800000 */
.L_x_1461:
        /* <DEDUP_REMOVED lines=14> */
.L_x_1464:
[----:B------:R-:W-:Y:S05]  /*9c40*/  BSYNC B0 ;  /* 0x0000000000007941 */ /* 0x000fea0003800000 */
.L_x_1463:
        /* <DEDUP_REMOVED lines=14> */
.L_x_1466:
[----:B------:R-:W-:Y:S05]  /*9d30*/  BSYNC B0 ;  /* 0x0000000000007941 */ /* 0x000fea0003800000 */
.L_x_1465:
        /* <DEDUP_REMOVED lines=14> */
.L_x_1468:
[----:B------:R-:W-:Y:S05]  /*9e20*/  BSYNC B0 ;  /* 0x0000000000007941 */ /* 0x000fea0003800000 */
.L_x_1467:
        /* <DEDUP_REMOVED lines=14> */
.L_x_1438:
        /* <DEDUP_REMOVED lines=37> */
.L_x_1470:
[----:B------:R-:W-:Y:S05]  /*a160*/  BSYNC B0 ;  /* 0x0000000000007941 */ /* 0x000fea0003800000 */
.L_x_1469:
        /* <DEDUP_REMOVED lines=17> */
.L_x_1472:
[----:B------:R-:W-:Y:S05]  /*a280*/  BSYNC B0 ;  /* 0x0000000000007941 */ /* 0x000fea0003800000 */
.L_x_1471:
        /* <DEDUP_REMOVED lines=16> */
.L_x_1474:
[----:B------:R-:W-:Y:S05]  /*a390*/  BSYNC B0 ;  /* 0x0000000000007941 */ /* 0x000fea0003800000 */
.L_x_1473:
        /* <DEDUP_REMOVED lines=16> */
.L_x_1476:
[----:B------:R-:W-:Y:S05]  /*a4a0*/  BSYNC B0 ;  /* 0x0000000000007941 */ /* 0x000fea0003800000 */
.L_x_1475:
        /* <DEDUP_REMOVED lines=16> */
.L_x_1478:
[----:B------:R-:W-:Y:S05]  /*a5b0*/  BSYNC B0 ;  /* 0x0000000000007941 */ /* 0x000fea0003800000 */
.L_x_1477:
        /* <DEDUP_REMOVED lines=16> */
.L_x_1480:
[----:B------:R-:W-:Y:S05]  /*a6c0*/  BSYNC B0 ;  /* 0x0000000000007941 */ /* 0x000fea0003800000 */
.L_x_1479:
        /* <DEDUP_REMOVED lines=16> */
.L_x_1482:
[----:B------:R-:W-:Y:S05]  /*a7d0*/  BSYNC B0 ;  /* 0x0000000000007941 */ /* 0x000fea0003800000 */
.L_x_1481:
        /* <DEDUP_REMOVED lines=15> */
.L_x_1484:
[----:B------:R-:W-:Y:S05]  /*a8d0*/  BSYNC B0 ;  /* 0x0000000000007941 */ /* 0x000fea0003800000 */
.L_x_1483:
        /* <DEDUP_REMOVED lines=20> */
.L_x_1486:
[----:B------:R-:W-:Y:S05]  /*aa20*/  BSYNC B0 ;  /* 0x0000000000007941 */ /* 0x000fea0003800000 */
.L_x_1485:
        /* <DEDUP_REMOVED lines=15> */
.L_x_1488:
[----:B------:R-:W-:Y:S05]  /*ab20*/  BSYNC B0 ;  /* 0x0000000000007941 */ /* 0x000fea0003800000 */
.L_x_1487:
        /* <DEDUP_REMOVED lines=14> */
.L_x_1490:
[----:B------:R-:W-:Y:S05]  /*ac10*/  BSYNC B0 ;  /* 0x0000000000007941 */ /* 0x000fea0003800000 */
.L_x_1489:
        /* <DEDUP_REMOVED lines=14> */
.L_x_1492:
[----:B------:R-:W-:Y:S05]  /*ad00*/  BSYNC B0 ;  /* 0x0000000000007941 */ /* 0x000fea0003800000 */
.L_x_1491:
        /* <DEDUP_REMOVED lines=14> */
.L_x_1494:
[----:B------:R-:W-:Y:S05]  /*adf0*/  BSYNC B0 ;  /* 0x0000000000007941 */ /* 0x000fea0003800000 */
.L_x_1493:
        /* <DEDUP_REMOVED lines=14> */
.L_x_1496:
[----:B------:R-:W-:Y:S05]  /*aee0*/  BSYNC B0 ;  /* 0x0000000000007941 */ /* 0x000fea0003800000 */
.L_x_1495:
        /* <DEDUP_REMOVED lines=14> */
.L_x_1498:
[----:B------:R-:W-:Y:S05]  /*afd0*/  BSYNC B0 ;  /* 0x0000000000007941 */ /* 0x000fea0003800000 */
.L_x_1497:
        /* <DEDUP_REMOVED lines=13> */
.L_x_1499:
        /* <DEDUP_REMOVED lines=13> */
.L_x_2327:


//--------------------- .text._ZN7cutlass13device_kernelIN5flash19enable_sm80_to_sm89INS1_16FlashAttnBwdSm80INS1_25CollectiveMainloopBwdSm80ILi2ELi2EN4cute5tupleIJNS5_1CILi64EEENS7_ILi128EEES9_EEENS_10bfloat16_tEfNS_4arch4Sm80ELb0ELb1ELb1ELb0ELb0ELb0ELb0ELb0ELi2ELi2ELi2ELi2ELb0EEENS1_24CollectiveEpilogueBwdGQAISA_fSD_Li256ELb0ELb0EEENS1_19SingleTileSchedulerILb0ELb0ELb0ELi128EEEEEEEEEvNT_6ParamsE --------------------------
	.section	.text._ZN7cutlass13device_kernelIN5flash19enable_sm80_to_sm89INS1_16FlashAttnBwdSm80INS1_25CollectiveMainloopBwdSm80ILi2ELi2EN4cute5tupleIJNS5_1CILi64EEENS7_ILi128EEES9_EEENS_10bfloat16_tEfNS_4arch4Sm80ELb0ELb1ELb1ELb0ELb0ELb0ELb0ELb0ELi2ELi2ELi2ELi2ELb0EEENS1_24CollectiveEpilogueBwdGQAISA_fSD_Li256ELb0ELb0EEENS1_19SingleTileSchedulerILb0ELb0ELb0ELi128EEEEEEEEEvNT_6ParamsE,"ax",@progbits
	.sectioninfo	@"SHI_REGISTERS=255"
	.align	128
.text._ZN7cutlass13device_kernelIN5flash19enable_sm80_to_sm89INS1_16FlashAttnBwdSm80INS1_25CollectiveMainloopBwdSm80ILi2ELi2EN4cute5tupleIJNS5_1CILi64EEENS7_ILi128EEES9_EEENS_10bfloat16_tEfNS_4arch4Sm80ELb0ELb1ELb1ELb0ELb0ELb0ELb0ELb0ELi2ELi2ELi2ELi2ELb0EEENS1_24CollectiveEpilogueBwdGQAISA_fSD_Li256ELb0ELb0EEENS1_19SingleTileSchedulerILb0ELb0ELb0ELi128EEEEEEEEEvNT_6ParamsE:
        .type           _ZN7cutlass13device_kernelIN5flash19enable_sm80_to_sm89INS1_16FlashAttnBwdSm80INS1_25CollectiveMainloopBwdSm80ILi2ELi2EN4cute5tupleIJNS5_1CILi64EEENS7_ILi128EEES9_EEENS_10bfloat16_tEfNS_4arch4Sm80ELb0ELb1ELb1ELb0ELb0ELb0ELb0ELb0ELi2ELi2ELi2ELi2ELb0EEENS1_24CollectiveEpilogueBwdGQAISA_fSD_Li256ELb0ELb0EEENS1_19SingleTileSchedulerILb0ELb0ELb0ELi128EEEEEEEEEvNT_6ParamsE,@function
        .size           _ZN7cutlass13device_kernelIN5flash19enable_sm80_to_sm89INS1_16FlashAttnBwdSm80INS1_25CollectiveMainloopBwdSm80ILi2ELi2EN4cute5tupleIJNS5_1CILi64EEENS7_ILi128EEES9_EEENS_10bfloat16_tEfNS_4arch4Sm80ELb0ELb1ELb1ELb0ELb0ELb0ELb0ELb0ELi2ELi2ELi2ELi2ELb0EEENS1_24CollectiveEpilogueBwdGQAISA_fSD_Li256ELb0ELb0EEENS1_19SingleTileSchedulerILb0ELb0ELb0ELi128EEEEEEEEEvNT_6ParamsE,(.L_x_2328 - _ZN7cutlass13device_kernelIN5flash19enable_sm80_to_sm89INS1_16FlashAttnBwdSm80INS1_25CollectiveMainloopBwdSm80ILi2ELi2EN4cute5tupleIJNS5_1CILi64EEENS7_ILi128EEES9_EEENS_10bfloat16_tEfNS_4arch4Sm80ELb0ELb1ELb1ELb0ELb0ELb0ELb0ELb0ELi2ELi2ELi2ELi2ELb0EEENS1_24CollectiveEpilogueBwdGQAISA_fSD_Li256ELb0ELb0EEENS1_19SingleTileSchedulerILb0ELb0ELb0ELi128EEEEEEEEEvNT_6ParamsE)
        .other          _ZN7cutlass13device_kernelIN5flash19enable_sm80_to_sm89INS1_16FlashAttnBwdSm80INS1_25CollectiveMainloopBwdSm80ILi2ELi2EN4cute5tupleIJNS5_1CILi64EEENS7_ILi128EEES9_EEENS_10bfloat16_tEfNS_4arch4Sm80ELb0ELb1ELb1ELb0ELb0ELb0ELb0ELb0ELi2ELi2ELi2ELi2ELb0EEENS1_24CollectiveEpilogueBwdGQAISA_fSD_Li256ELb0ELb0EEENS1_19SingleTileSchedulerILb0ELb0ELb0ELi128EEEEEEEEEvNT_6ParamsE,@"STO_CUDA_ENTRY STV_DEFAULT"
_ZN7cutlass13device_kernelIN5flash19enable_sm80_to_sm89INS1_16FlashAttnBwdSm80INS1_25CollectiveMainloopBwdSm80ILi2ELi2EN4cute5tupleIJNS5_1CILi64EEENS7_ILi128EEES9_EEENS_10bfloat16_tEfNS_4arch4Sm80ELb0ELb1ELb1ELb0ELb0ELb0ELb0ELb0ELi2ELi2ELi2ELi2ELb0EEENS1_24CollectiveEpilogueBwdGQAISA_fSD_Li256ELb0ELb0EEENS1_19SingleTileSchedulerILb0ELb0ELb0ELi128EEEEEEEEEvNT_6ParamsE:
[----:B------:R-:W-:-:S03]  /*0000*/  MOV R1, c[0x0][0x28] ;  /* 0x00000a0000017a02 */ /* 0x000fc60000000f00 */
[----:B------:R-:W1:Y:S01]  /*0010*/  S2UR UR10, SR_CTAID.Z ;  /* 0x00000000000a79c3 */ /* 0x000e620000002700 */
[----:B------:R-:W-:Y:S02]  /*0020*/  IADD3 R1, R1, -0xb0, RZ ;  /* 0xffffff5001017810 */ /* 0x000fe40007ffe0ff */
[----:B-1----:R-:W-:-:S13]  /*0030*/  ISETP.LE.AND P0, PT, RZ, UR10, PT ;  /* 0x0000000aff007c0c */ /* 0x002fda000bf03270 */
[----:B------:R-:W-:Y:S05]  /*0040*/  @!P0 EXIT ;  /* 0x000000000000894d */ /* 0x000fea0003800000 */
[----:B------:R-:W1:Y:S01]  /*0050*/  S2UR UR9, SR_CTAID.X ;  /* 0x00000000000979c3 */ /* 0x000e620000002500 */
[----:B------:R-:W2:Y:S01]  /*0060*/  S2R R20, SR_TID.X ;  /* 0x0000000000147919 */ /* 0x000ea20000002100 */
[----:B------:R-:W-:Y:S02]  /*0070*/  ULDC UR5, c[0x0][0x168] ;  /* 0x00005a0000057ab9 */ /* 0x000fe40000000800 */
[----:B------:R-:W-:Y:S01]  /*0080*/  UIADD3 UR5, UR5, 0x3f, URZ ;  /* 0x0000003f05057890 */ /* 0x000fe2000fffe03f */
[----:B------:R-:W3:Y:S03]  /*0090*/  S2R R34, SR_CTAID.Y ;  /* 0x0000000000227919 */ /* 0x000ee60000002600 */
[----:B------:R-:W-:-:S04]  /*00a0*/  USHF.R.S32.HI UR4, URZ, 0x1f, UR5 ;  /* 0x0000001f3f047899 */ /* 0x000fc80008011405 */
[----:B------:R-:W-:-:S04]  /*00b0*/  ULEA.HI UR4, UR4, UR5, URZ, 0x6 ;  /* 0x0000000504047291 */ /* 0x000fc8000f8f303f */
[----:B------:R-:W-:Y:S01]  /*00c0*/  USHF.R.S32.HI UR13, URZ, 0x6, UR4 ;  /* 0x000000063f0d7899 */ /* 0x000fe20008011404 */
[----:B-1----:R-:W-:-:S13]  /*00d0*/  ISETP.LE.AND P0, PT, RZ, UR9, PT ;  /* 0x00000009ff007c0c */ /* 0x002fda000bf03270 */
[----:B------:R-:W-:Y:S05]  /*00e0*/  @!P0 BRA `(.L_x_1500) ;  /* 0x000000c000008947 */ /* 0x000fea0003800000 */
[----:B--23--:R-:W-:Y:S02]  /*00f0*/  ULDC UR4, c[0x0][0x168] ;  /* 0x00005a0000047ab9 */ /* 0x00cfe40000000800 */
        /* <DEDUP_REMOVED lines=11> */
.L_x_1500:
[----:B--23--:R-:W-:Y:S01]  /*01b0*/  USHF.L.U32 UR12, UR9, 0x7, URZ ;  /* 0x00000007090c7899 */ /* 0x00cfe2000800063f */
[----:B------:R-:W-:Y:S01]  /*01c0*/  PLOP3.LUT P1, PT, PT, PT, PT, 0x80, 0x0 ;  /* 0x000000000000781c */ /* 0x000fe20003f2f070 */
[----:B------:R-:W-:Y:S01]  /*01d0*/  ULDC UR5, c[0x0][0x168] ;  /* 0x00005a0000057ab9 */ /* 0x000fe20000000800 */
[----:B------:R-:W-:Y:S01]  /*01e0*/  CS2R R150, SRZ ;  /* 0x0000000000967805 */ /* 0x000fe2000001ff00 */
[----:B------:R-:W-:Y:S01]  /*01f0*/  UIADD3 UR5, UR12, UR5, URZ ;  /* 0x000000050c057290 */ /* 0x000fe2000fffe03f */
[----:B------:R-:W-:Y:S01]  /*0200*/  CS2R R148, SRZ ;  /* 0x0000000000947805 */ /* 0x000fe2000001ff00 */
[----:B------:R-:W-:Y:S01]  /*0210*/  ULDC UR4, c[0x0][0x198] ;  /* 0x0000660000047ab9 */ /* 0x000fe20000000800 */
[----:B------:R-:W-:Y:S01]  /*0220*/  CS2R R154, SRZ ;  /* 0x00000000009a7805 */ /* 0x000fe2000001ff00 */
[----:B------:R-:W-:Y:S01]  /*0230*/  UIADD3 UR4, UR5, -UR4, URZ ;  /* 0x8000000405047290 */ /* 0x000fe2000fffe03f */
[----:B------:R-:W-:Y:S01]  /*0240*/  CS2R R152, SRZ ;  /* 0x0000000000987805 */ /* 0x000fe2000001ff00 */
[----:B------:R-:W-:Y:S01]  /*0250*/  ULDC.64 UR20, c[0x0][0x118] ;  /* 0x0000460000147ab9 */ /* 0x000fe20000000a00 */
[----:B------:R-:W-:Y:S01]  /*0260*/  CS2R R158, SRZ ;  /* 0x00000000009e7805 */ /* 0x000fe2000001ff00 */
[----:B------:R-:W-:Y:S01]  /*0270*/  CS2R R156, SRZ ;  /* 0x00000000009c7805 */ /* 0x000fe2000001ff00 */
[----:B------:R-:W-:Y:S01]  /*0280*/  CS2R R162, SRZ ;  /* 0x0000000000a27805 */ /* 0x000fe2000001ff00 */
[----:B------:R-:W-:Y:S01]  /*0290*/  IMAD.U32 R0, RZ, RZ, UR4 ;  /* 0x00000004ff007e24 */ /* 0x000fe2000f8e00ff */
[----:B------:R-:W-:Y:S01]  /*02a0*/  CS2R R160, SRZ ;  /* 0x0000000000a07805 */ /* 0x000fe2000001ff00 */
[----:B------:R-:W-:Y:S01]  /*02b0*/  CS2R R146, SRZ ;  /* 0x0000000000927805 */ /* 0x000fe2000001ff00 */
[----:B------:R-:W-:Y:S01]  /*02c0*/  CS2R R144, SRZ ;  /* 0x0000000000907805 */ /* 0x000fe2000001ff00 */
[----:B------:R-:W-:Y:S01]  /*02d0*/  CS2R R142, SRZ ;  /* 0x00000000008e7805 */ /* 0x000fe2000001ff00 */
[----:B------:R-:W-:Y:S01]  /*02e0*/  IADD3 R0, R0, -c[0x0][0x2a4], RZ ;  /* 0x8000a90000007a10 */ /* 0x000fe20007ffe0ff */
[----:B------:R-:W-:Y:S01]  /*02f0*/  CS2R R140, SRZ ;  /* 0x00000000008c7805 */ /* 0x000fe2000001ff00 */
[----:B------:R-:W-:Y:S01]  /*0300*/  CS2R R138, SRZ ;  /* 0x00000000008a7805 */ /* 0x000fe2000001ff00 */
[----:B------:R-:W-:Y:S01]  /*0310*/  CS2R R136, SRZ ;  /* 0x0000000000887805 */ /* 0x000fe2000001ff00 */
[----:B------:R-:W-:Y:S01]  /*0320*/  SHF.R.S32.HI R2, RZ, 0x1f, R0 ;  /* 0x0000001fff027819 */ /* 0x000fe20000011400 */
[----:B------:R-:W-:Y:S01]  /*0330*/  CS2R R134, SRZ ;  /* 0x0000000000867805 */ /* 0x000fe2000001ff00 */
[----:B------:R-:W-:Y:S01]  /*0340*/  CS2R R132, SRZ ;  /* 0x0000000000847805 */ /* 0x000fe2000001ff00 */
[----:B------:R-:W-:Y:S01]  /*0350*/  CS2R R118, SRZ ;  /* 0x0000000000767805 */ /* 0x000fe2000001ff00 */
[----:B------:R-:W-:Y:S01]  /*0360*/  LEA.HI R0, R2, R0, RZ, 0x6 ;  /* 0x0000000002007211 */ /* 0x000fe200078f30ff */
[----:B------:R-:W-:Y:S01]  /*0370*/  CS2R R116, SRZ ;  /* 0x0000000000747805 */ /* 0x000fe2000001ff00 */
[----:B------:R-:W-:Y:S01]  /*0380*/  CS2R R122, SRZ ;  /* 0x00000000007a7805 */ /* 0x000fe2000001ff00 */
[----:B------:R-:W-:Y:S01]  /*0390*/  CS2R R120, SRZ ;  /* 0x0000000000787805 */ /* 0x000fe2000001ff00 */
[----:B------:R-:W1:Y:S01]  /*03a0*/  R2UR UR11, R0 ;  /* 0x00000000000b73c2 */ /* 0x000e6200000e0000 */
        /* <DEDUP_REMOVED lines=23> */
[----:B-1----:R-:W-:Y:S01]  /*0520*/  USHF.R.S32.HI UR11, URZ, 0x6, UR11 ;  /* 0x000000063f0b7899 */ /* 0x002fe2000801140b */
        /* <DEDUP_REMOVED lines=24> */
[----:B------:R-:W-:-:S06]  /*06b0*/  CS2R R36, SRZ ;  /* 0x0000000000247805 */ /* 0x000fcc000001ff00 */
[----:B------:R-:W-:Y:S05]  /*06c0*/  @!P0 BRA `(.L_x_1501) ;  /* 0x0000792000008947 */ /* 0x000fea0003800000 */
[----:B------:R-:W-:Y:S01]  /*06d0*/  IMAD.MOV.U32 R0, RZ, RZ, c[0x0][0x248] ;  /* 0x00009200ff007624 */ /* 0x000fe200078e00ff */
[----:B------:R-:W-:Y:S01]  /*06e0*/  SHF.R.S32.HI R35, RZ, 0x1f, R34 ;  /* 0x0000001fff237819 */ /* 0x000fe20000011422 */
[----:B------:R-:W-:Y:S01]  /*06f0*/  IMAD.SHL.U32 R40, R20, 0x4, RZ ;  /* 0x0000000414287824 */ /* 0x000fe200078e00ff */
[----:B------:R-:W-:Y:S01]  /*0700*/  SHF.R.S32.HI R24, RZ, 0x1f, R20 ;  /* 0x0000001fff187819 */ /* 0x000fe20000011414 */
[----:B------:R-:W-:Y:S01]  /*0710*/  IMAD.MOV.U32 R6, RZ, RZ, R34 ;  /* 0x000000ffff067224 */ /* 0x000fe200078e0022 */
[----:B------:R-:W-:Y:S01]  /*0720*/  ISETP.NE.AND P0, PT, R0, 0x1, PT ;  /* 0x000000010000780c */ /* 0x000fe20003f05270 */
[----:B------:R-:W-:Y:S01]  /*0730*/  IMAD R2, R35, c[0x0][0x270], RZ ;  /* 0x00009c0023027a24 */ /* 0x000fe200078e02ff */
[----:B------:R-:W-:Y:S01]  /*0740*/  SHF.R.S32.HI R41, RZ, 0x1f, R40 ;  /* 0x0000001fff297819 */ /* 0x000fe20000011428 */
[----:B------:R-:W-:Y:S01]  /*0750*/  USHF.L.U32 UR15, UR11, 0x6, URZ ;  /* 0x000000060b0f7899 */ /* 0x000fe2000800063f */
[-C--:B------:R-:W-:Y:S01]  /*0760*/  LEA.HI R31, R24, R20.reuse, RZ, 0x3 ;  /* 0x00000014181f7211 */ /* 0x080fe200078f18ff */
[----:B------:R-:W-:Y:S01]  /*0770*/  USHF.R.S32.HI UR18, URZ, 0x1f, UR10 ;  /* 0x0000001f3f127899 */ /* 0x000fe2000801140a */
[----:B------:R-:W-:Y:S01]  /*0780*/  IMAD.U32 R7, RZ, RZ, UR9 ;  /* 0x00000009ff077e24 */ /* 0x000fe2000f8e00ff */
[----:B------:R-:W-:Y:S01]  /*0790*/  ULDC.64 UR4, c[0x0][0x278] ;  /* 0x00009e0000047ab9 */ /* 0x000fe20000000a00 */
[----:B------:R-:W-:Y:S01]  /*07a0*/  SHF.R.S32.HI R36, RZ, 0x3, R31 ;  /* 0x00000003ff247819 */ /* 0x000fe2000001141f */
[----:B------:R-:W-:Y:S01]  /*07b0*/  UIMAD.WIDE.U32 UR16, UR10, UR4, URZ ;  /* 0x000000040a1072a5 */ /* 0x000fe2000f8e003f */
[----:B------:R-:W-:Y:S01]  /*07c0*/  IMAD.U32 R4, RZ, RZ, UR15 ;  /* 0x0000000fff047e24 */ /* 0x000fe2000f8e00ff */
[----:B------:R-:W-:Y:S01]  /*07d0*/  UIMAD UR4, UR18, UR4, URZ ;  /* 0x00000004120472a4 */ /* 0x000fe2000f8e023f */
[--C-:B------:R-:W-:Y:S01]  /*07e0*/  SHF.R.S32.HI R37, RZ, 0x1f, R36.reuse ;  /* 0x0000001fff257819 */ /* 0x100fe20000011424 */
[C---:B------:R-:W-:Y:S01]  /*07f0*/  @P0 IMAD.HI.U32 R0, R34.reuse, c[0x0][0x24c], RZ ;  /* 0x0000930022000a27 */ /* 0x040fe200078e00ff */
[----:B------:R-:W-:Y:S01]  /*0800*/  USHF.R.S32.HI UR14, URZ, 0x1f, UR15 ;  /* 0x0000001f3f0e7899 */ /* 0x000fe2000801140f */
[----:B------:R-:W-:Y:S01]  /*0810*/  STL.64 [R1+0x40], R40 ;  /* 0x0000402801007387 */ /* 0x000fe20000100a00 */
[----:B------:R-:W-:Y:S01]  /*0820*/  UIMAD UR5, UR10, UR5, UR4 ;  /* 0x000000050a0572a4 */ /* 0x000fe2000f8e0204 */
[----:B------:R-:W-:Y:S01]  /*0830*/  IMAD.WIDE R12, R7, 0x80, R36 ;  /* 0x00000080070c7825 */ /* 0x000fe200078e0224 */
[----:B------:R-:W-:Y:S01]  /*0840*/  @P0 SHF.R.U32.HI R6, RZ, c[0x0][0x250], R0 ;  /* 0x00009400ff060a19 */ /* 0x000fe20000011600 */
[----:B------:R-:W-:Y:S01]  /*0850*/  UMOV UR19, 0x6 ;  /* 0x0000000600137882 */ /* 0x000fe20000000000 */
[----:B------:R-:W-:Y:S01]  /*0860*/  STL.64 [R1+0x50], R36 ;  /* 0x0000502401007387 */ /* 0x000fe20000100a00 */
[C---:B------:R-:W-:Y:S01]  /*0870*/  IMAD R0, R34.reuse, c[0x0][0x274], R2 ;  /* 0x00009d0022007a24 */ /* 0x040fe200078e0202 */
[----:B------:R-:W-:Y:S01]  /*0880*/  UIADD3 UR8, UR17, UR5, URZ ;  /* 0x0000000511087290 */ /* 0x000fe2000fffe03f */
[----:B------:R-:W-:Y:S01]  /*0890*/  IMAD.WIDE.U32 R2, R34, c[0x0][0x270], R40 ;  /* 0x00009c0022027a25 */ /* 0x000fe200078e0028 */
[----:B------:R-:W-:Y:S01]  /*08a0*/  ULDC.64 UR6, c[0x0][0x1e8] ;  /* 0x00007a0000067ab9 */ /* 0x000fe20000000a00 */
[----:B------:R-:W-:Y:S01]  /*08b0*/  LOP3.LUT R228, R228, 0xfffffffe, RZ, 0xc0, !PT ;  /* 0xfffffffee4e47812 */ /* 0x000fe200078ec0ff */
[----:B------:R-:W-:Y:S01]  /*08c0*/  ULDC.64 UR4, c[0x0][0x1d8] ;  /* 0x0000760000047ab9 */ /* 0x000fe20000000a00 */
[----:B------:R-:W-:Y:S01]  /*08d0*/  IMAD.IADD R5, R3, 0x1, R0 ;  /* 0x0000000103057824 */ /* 0x000fe200078e0200 */
[----:B------:R-:W-:Y:S01]  /*08e0*/  LOP3.LUT R3, R31, 0xfffffff8, RZ, 0xc0, !PT ;  /* 0xfffffff81f037812 */ /* 0x000fe200078ec0ff */
[----:B------:R-:W-:Y:S01]  /*08f0*/  USHF.L.U64.HI UR24, UR4, UR19, UR5 ;  /* 0x0000001304187299 */ /* 0x000fe20008010205 */
[----:B------:R-:W-:Y:S01]  /*0900*/  IADD3 R19, P1, P0, R4, UR16, R2 ;  /* 0x0000001004137c10 */ /* 0x000fe2000f83e002 */
[----:B------:R-:W-:Y:S01]  /*0910*/  IMAD.SHL.U32 R2, R36, 0x40, RZ ;  /* 0x0000004024027824 */ /* 0x000fe200078e00ff */
[-C--:B------:R-:W-:Y:S01]  /*0920*/  LEA.HI R0, R24, R20.reuse, RZ, 0x6 ;  /* 0x0000001418007211 */ /* 0x080fe200078f30ff */
[----:B------:R-:W-:Y:S01]  /*0930*/  IMAD.IADD R26, R20, 0x1, -R3 ;  /* 0x00000001141a7824 */ /* 0x000fe200078e0a03 */
[----:B------:R-:W-:Y:S01]  /*0940*/  SHF.R.S32.HI R4, RZ, 0x1f, R6 ;  /* 0x0000001fff047819 */ /* 0x000fe20000011406 */
[----:B------:R-:W-:Y:S01]  /*0950*/  IMAD.U32 R3, RZ, RZ, UR14 ;  /* 0x0000000eff037e24 */ /* 0x000fe2000f8e00ff */
[----:B------:R-:W-:Y:S01]  /*0960*/  SHF.R.S32.HI R29, RZ, 0x6, R0 ;  /* 0x00000006ff1d7819 */ /* 0x000fe20000011400 */
[----:B------:R-:W-:Y:S01]  /*0970*/  IMAD.SHL.U32 R16, R26, 0x8, RZ ;  /* 0x000000081a107824 */ /* 0x000fe200078e00ff */
[----:B------:R-:W-:Y:S01]  /*0980*/  LOP3.LUT R0, R2, 0x1c0, RZ, 0xc0, !PT ;  /* 0x000001c002007812 */ /* 0x000fe200078ec0ff */
[----:B------:R-:W-:Y:S01]  /*0990*/  USHF.L.U32 UR25, UR4, 0x6, URZ ;  /* 0x0000000604197899 */ /* 0x000fe2000800063f */
[----:B------:R-:W-:Y:S01]  /*09a0*/  IADD3.X R22, R3, UR8, R5, P1, P0 ;  /* 0x0000000803167c10 */ /* 0x000fe20008fe0405 */
[----:B------:R-:W-:Y:S01]  /*09b0*/  IMAD.SHL.U32 R32, R29, 0x200, RZ ;  /* 0x000002001d207824 */ /* 0x000fe200078e00ff */
[----:B------:R-:W-:Y:S01]  /*09c0*/  LOP3.LUT R3, R0, 0x38, R16, 0xf8, !PT ;  /* 0x0000003800037812 */ /* 0x000fe200078ef810 */
[----:B------:R-:W-:Y:S01]  /*09d0*/  IMAD R5, R37, c[0x0][0x178], RZ ;  /* 0x00005e0025057a24 */ /* 0x000fe200078e02ff */
[----:B------:R-:W-:Y:S01]  /*09e0*/  SHF.R.U32.HI R2, RZ, 0x3, R0 ;  /* 0x00000003ff027819 */ /* 0x000fe20000011600 */
[C---:B------:R-:W-:Y:S01]  /*09f0*/  IMAD R0, R4.reuse, c[0x0][0x1e0], RZ ;  /* 0x0000780004007a24 */ /* 0x040fe200078e02ff */
[----:B------:R-:W-:Y:S01]  /*0a00*/  SHF.R.S32.HI R17, RZ, 0x1f, R16 ;  /* 0x0000001fff117819 */ /* 0x000fe20000011410 */
[----:B------:R-:W-:Y:S01]  /*0a10*/  IMAD R4, R4, c[0x0][0x1b0], RZ ;  /* 0x00006c0004047a24 */ /* 0x000fe200078e02ff */
[----:B------:R-:W-:Y:S01]  /*0a20*/  LOP3.LUT R14, R32, R3, R2, 0xf6, !PT ;  /* 0x00000003200e7212 */ /* 0x000fe200078ef602 */
[C---:B------:R-:W-:Y:S01]  /*0a30*/  IMAD R0, R6.reuse, c[0x0][0x1e4], R0 ;  /* 0x0000790006007a24 */ /* 0x040fe200078e0200 */
[----:B------:R-:W-:Y:S01]  /*0a40*/  UIMAD UR6, UR18, UR6, URZ ;  /* 0x00000006120672a4 */ /* 0x000fe2000f8e023f */
[----:B------:R-:W-:Y:S01]  /*0a50*/  IMAD.WIDE.U32 R2, R6, c[0x0][0x1e0], R16 ;  /* 0x0000780006027a25 */ /* 0x000fe200078e0010 */
[----:B------:R-:W-:Y:S01]  /*0a60*/  ULDC.64 UR4, c[0x0][0x1b8] ;  /* 0x00006e0000047ab9 */ /* 0x000fe20000000a00 */
[----:B------:R-:W-:Y:S01]  /*0a70*/  IADD3 R33, R16, 0x40, RZ ;  /* 0x0000004010217810 */ /* 0x000fe20007ffe0ff */
[----:B------:R-:W-:Y:S01]  /*0a80*/  UIMAD UR4, UR18, UR4, URZ ;  /* 0x00000004120472a4 */ /* 0x000fe2000f8e023f */
[----:B------:R-:W-:Y:S01]  /*0a90*/  IMAD R10, R36, c[0x0][0x17c], R5 ;  /* 0x00005f00240a7a24 */ /* 0x000fe200078e0205 */
[----:B------:R-:W-:Y:S01]  /*0aa0*/  UIMAD UR6, UR10, UR7, UR6 ;  /* 0x000000070a0672a4 */ /* 0x000fe2000f8e0206 */
[----:B------:R-:W-:Y:S01]  /*0ab0*/  IMAD.IADD R5, R3, 0x1, R0 ;  /* 0x0000000103057824 */ /* 0x000fe200078e0200 */
[----:B------:R-:W-:Y:S01]  /*0ac0*/  UIMAD UR4, UR10, UR5, UR4 ;  /* 0x000000050a0472a4 */ /* 0x000fe2000f8e0204 */
[C---:B------:R-:W-:Y:S01]  /*0ad0*/  IMAD R3, R6.reuse, c[0x0][0x1b4], R4 ;  /* 0x00006d0006037a24 */ /* 0x040fe200078e0204 */
[----:B------:R-:W-:Y:S01]  /*0ae0*/  USHF.R.S32.HI UR23, URZ, 0x1f, UR11 ;  /* 0x0000001f3f177899 */ /* 0x000fe2000801140b */
[--C-:B------:R-:W-:Y:S01]  /*0af0*/  IMAD.WIDE.U32 R6, R6, c[0x0][0x1b0], R16.reuse ;  /* 0x00006c0006067a25 */ /* 0x100fe200078e0010 */
[----:B------:R-:W-:Y:S01]  /*0b00*/  ULDC UR22, c[0x0][0x198] ;  /* 0x0000660000167ab9 */ /* 0x000fe20000000800 */
[----:B------:R-:W-:Y:S01]  /*0b10*/  ISETP.GE.AND P1, PT, R33, c[0x0][0x1cc], PT ;  /* 0x0000730021007a0c */ /* 0x000fe20003f26270 */
[----:B------:R-:W-:Y:S01]  /*0b20*/  UIADD3 UR22, -UR12, UR22, URZ ;  /* 0x000000160c167290 */ /* 0x000fe2000fffe13f */
[----:B------:R-:W-:Y:S01]  /*0b30*/  IMAD.WIDE.U32 R8, R36, c[0x0][0x178], R16 ;  /* 0x00005e0024087a25 */ /* 0x000fe200078e0010 */
[----:B------:R-:W-:Y:S01]  /*0b40*/  LEA.HI R23, R24, R20, RZ, 0x5 ;  /* 0x0000001418177211 */ /* 0x000fe200078f28ff */
[----:B------:R-:W-:-:S02]  /*0b50*/  UIADD3 UR27, UR11, 0x1, URZ ;  /* 0x000000010b1b7890 */ /* 0x000fc4000fffe03f */
[----:B------:R-:W-:Y:S01]  /*0b60*/  IMAD.MOV.U32 R4, RZ, RZ, R2 ;  /* 0x000000ffff047224 */ /* 0x000fe200078e0002 */
[----:B------:R-:W-:Y:S01]  /*0b70*/  IADD3 R11, -R36, UR22, RZ ;  /* 0x00000016240b7c10 */ /* 0x000fe2000fffe1ff */
[----:B------:R-:W-:Y:S02]  /*0b80*/  IMAD.IADD R3, R7, 0x1, R3 ;  /* 0x0000000107037824 */ /* 0x000fe400078e0203 */
[----:B------:R-:W-:Y:S01]  /*0b90*/  IMAD.U32 R7, RZ, RZ, UR10 ;  /* 0x0000000aff077e24 */ /* 0x000fe2000f8e00ff */
[----:B------:R-:W-:Y:S01]  /*0ba0*/  ISETP.LT.OR P5, PT, R11, 0x1, P1 ;  /* 0x000000010b00780c */ /* 0x000fe20000fa1670 */
[----:B------:R-:W-:Y:S02]  /*0bb0*/  IMAD.MOV.U32 R2, RZ, RZ, R6 ;  /* 0x000000ffff027224 */ /* 0x000fe400078e0006 */
[----:B------:R-:W-:Y:S02]  /*0bc0*/  IMAD.U32 R0, RZ, RZ, UR10 ;  /* 0x0000000aff007e24 */ /* 0x000fe4000f8e00ff */
[----:B------:R-:W-:-:S02]  /*0bd0*/  IMAD.IADD R9, R9, 0x1, R10 ;  /* 0x0000000109097824 */ /* 0x000fc400078e020a */
[----:B------:R-:W-:Y:S02]  /*0be0*/  IMAD R6, R35, c[0x0][0x180], RZ ;  /* 0x0000600023067a24 */ /* 0x000fe400078e02ff */
[----:B------:R-:W-:-:S04]  /*0bf0*/  IMAD.WIDE.U32 R4, R7, c[0x0][0x1e8], R4 ;  /* 0x00007a0007047a25 */ /* 0x000fc800078e0004 */
[----:B------:R-:W-:Y:S01]  /*0c00*/  IMAD.WIDE.U32 R2, R0, c[0x0][0x1b8], R2 ;  /* 0x00006e0000027a25 */ /* 0x000fe200078e0002 */
[----:B------:R-:W-:Y:S01]  /*0c10*/  IADD3 R5, R5, UR6, RZ ;  /* 0x0000000605057c10 */ /* 0x000fe2000fffe0ff */
[----:B------:R-:W-:Y:S02]  /*0c20*/  ULDC.64 UR6, c[0x0][0x188] ;  /* 0x0000620000067ab9 */ /* 0x000fe40000000a00 */
[C---:B------:R-:W-:Y:S01]  /*0c30*/  IMAD R0, R34.reuse, c[0x0][0x184], R6 ;  /* 0x0000610022007a24 */ /* 0x040fe200078e0206 */
[----:B------:R-:W-:Y:S01]  /*0c40*/  IADD3 R3, R3, UR4, RZ ;  /* 0x0000000403037c10 */ /* 0x000fe2000fffe0ff */
[----:B------:R-:W-:Y:S01]  /*0c50*/  IMAD.WIDE.U32 R8, R34, c[0x0][0x180], R8 ;  /* 0x0000600022087a25 */ /* 0x000fe200078e0008 */
[----:B------:R-:W-:Y:S02]  /*0c60*/  ULDC.64 UR4, c[0x0][0x178] ;  /* 0x00005e0000047ab9 */ /* 0x000fe40000000a00 */
[----:B------:R-:W-:Y:S01]  /*0c70*/  UIMAD UR26, UR23, UR4, URZ ;  /* 0x00000004171a72a4 */ /* 0x000fe2000f8e023f */
[----:B------:R-:W-:Y:S01]  /*0c80*/  IMAD.IADD R9, R9, 0x1, R0 ;  /* 0x0000000109097824 */ /* 0x000fe200078e0200 */
[----:B------:R-:W-:Y:S01]  /*0c90*/  UIMAD.WIDE.U32 UR28, UR11, UR4, URZ ;  /* 0x000000040b1c72a5 */ /* 0x000fe2000f8e003f */
[C---:B------:R-:W-:Y:S01]  /*0ca0*/  IMAD R6, R13.reuse, c[0x0][0x1a8], RZ ;  /* 0x00006a000d067a24 */ /* 0x040fe200078e02ff */
[----:B------:R-:W-:Y:S01]  /*0cb0*/  UIMAD UR26, UR11, UR5, UR26 ;  /* 0x000000050b1a72a4 */ /* 0x000fe2000f8e021a */
[----:B------:R-:W-:Y:S01]  /*0cc0*/  IMAD R0, R13, c[0x0][0x1d8], RZ ;  /* 0x000076000d007a24 */ /* 0x000fe200078e02ff */
[----:B------:R-:W-:Y:S01]  /*0cd0*/  UIMAD UR6, UR18, UR6, URZ ;  /* 0x00000006120672a4 */ /* 0x000fe2000f8e023f */
[C---:B------:R-:W-:Y:S01]  /*0ce0*/  IMAD R10, R12.reuse, c[0x0][0x1ac], R6 ;  /* 0x00006b000c0a7a24 */ /* 0x040fe200078e0206 */
[----:B------:R-:W-:Y:S01]  /*0cf0*/  UIADD3 UR26, UR29, UR26, URZ ;  /* 0x0000001a1d1a7290 */ /* 0x000fe2000fffe03f */
[C---:B------:R-:W-:Y:S01]  /*0d00*/  IMAD R0, R12.reuse, c[0x0][0x1dc], R0 ;  /* 0x000077000c007a24 */ /* 0x040fe200078e0200 */
[----:B------:R-:W-:Y:S01]  /*0d10*/  UIMAD UR6, UR10, UR7, UR6 ;  /* 0x000000070a0672a4 */ /* 0x000fe2000f8e0206 */
[----:B------:R-:W-:Y:S01]  /*0d20*/  IMAD.WIDE.U32 R6, R12, c[0x0][0x1d8], R4 ;  /* 0x000076000c067a25 */ /* 0x000fe200078e0004 */
[----:B------:R-:W-:-:S03]  /*0d30*/  UIADD3 UR7, UP0, UR25, 0x80, URZ ;  /* 0x0000008019077890 */ /* 0x000fc6000ff1e03f */
[----:B------:R-:W-:Y:S01]  /*0d40*/  IMAD.WIDE.U32 R4, R12, c[0x0][0x1a8], R2 ;  /* 0x00006a000c047a25 */ /* 0x000fe200078e0002 */
[----:B------:R-:W-:-:S03]  /*0d50*/  LEA R2, P0, R6, c[0x0][0x1c0], 0x1 ;  /* 0x0000700006027a11 */ /* 0x000fc600078008ff */
[----:B------:R-:W-:Y:S02]  /*0d60*/  IMAD.U32 R3, RZ, RZ, UR10 ;  /* 0x0000000aff037e24 */ /* 0x000fe4000f8e00ff */
[----:B------:R-:W-:Y:S02]  /*0d70*/  IMAD.IADD R0, R7, 0x1, R0 ;  /* 0x0000000107007824 */ /* 0x000fe400078e0200 */
[----:B------:R-:W-:-:S03]  /*0d80*/  IMAD.WIDE.U32 R42, R3, c[0x0][0x188], R8 ;  /* 0x00006200032a7a25 */ /* 0x000fc600078e0008 */
[----:B------:R-:W-:Y:S01]  /*0d90*/  LEA.HI.X R3, R6, c[0x0][0x1c4], R0, 0x1, P0 ;  /* 0x0000710006037a11 */ /* 0x000fe200000f0c00 */
[----:B------:R-:W-:Y:S01]  /*0da0*/  IMAD.IADD R0, R5, 0x1, R10 ;  /* 0x0000000105007824 */ /* 0x000fe200078e020a */
[----:B------:R-:W-:Y:S01]  /*0db0*/  ISETP.GE.AND P0, PT, R16, c[0x0][0x1cc], PT ;  /* 0x0000730010007a0c */ /* 0x000fe20003f06270 */
[----:B------:R-:W-:Y:S01]  /*0dc0*/  IMAD.U32 R8, RZ, RZ, UR28 ;  /* 0x0000001cff087e24 */ /* 0x000fe2000f8e00ff */
[----:B------:R-:W-:Y:S01]  /*0dd0*/  LEA R6, P3, R4, c[0x0][0x190], 0x1 ;  /* 0x0000640004067a11 */ /* 0x000fe200078608ff */
[----:B------:R-:W-:Y:S01]  /*0de0*/  IMAD.U32 R9, RZ, RZ, UR29 ;  /* 0x0000001dff097e24 */ /* 0x000fe2000f8e00ff */
[C---:B------:R-:W-:Y:S01]  /*0df0*/  ISETP.LT.OR P6, PT, R11.reuse, 0x1, P0 ;  /* 0x000000010b00780c */ /* 0x040fe200007c1670 */
[----:B------:R-:W-:Y:S01]  /*0e00*/  IMAD.U32 R9, RZ, RZ, UR26 ;  /* 0x0000001aff097e24 */ /* 0x000fe2000f8e00ff */
[----:B------:R-:W-:Y:S01]  /*0e10*/  ISETP.LT.OR P4, PT, R11, 0x21, P0 ;  /* 0x000000210b00780c */ /* 0x000fe20000781670 */
[----:B------:R-:W-:Y:S01]  /*0e20*/  IMAD.SHL.U32 R10, R14, 0x2, RZ ;  /* 0x000000020e0a7824 */ /* 0x000fe200078e00ff */
[----:B------:R-:W-:Y:S01]  /*0e30*/  LEA.HI.X R7, R4, c[0x0][0x194], R0, 0x1, P3 ;  /* 0x0000650004077a11 */ /* 0x000fe200018f0c00 */
[----:B------:R-:W-:Y:S01]  /*0e40*/  STL.64 [R1+0x68], R42 ;  /* 0x0000682a01007387 */ /* 0x000fe20000100a00 */
[----:B------:R-:W-:Y:S01]  /*0e50*/  IADD3 R15, R43, UR6, RZ ;  /* 0x000000062b0f7c10 */ /* 0x000fe2000fffe0ff */
[----:B------:R-:W-:Y:S01]  /*0e60*/  UIADD3.X UR6, URZ, UR24, URZ, UP0, !UPT ;  /* 0x000000183f067290 */ /* 0x000fe200087fe43f */
[----:B------:R-:W-:Y:S01]  /*0e70*/  LEA R13, P2, R8, R42, 0x6 ;  /* 0x0000002a080d7211 */ /* 0x000fe200078430ff */
[----:B------:R-:W-:Y:S01]  /*0e80*/  IMAD.MOV.U32 R212, RZ, RZ, 0x10 ;  /* 0x00000010ffd47424 */ /* 0x000fe200078e00ff */
[----:B------:R-:W-:Y:S01]  /*0e90*/  IADD3 R4, P3, R2, UR25, RZ ;  /* 0x0000001902047c10 */ /* 0x000fe2000ff7e0ff */
[----:B------:R1:W-:Y:S01]  /*0ea0*/  STL [R1+0x70], R15 ;  /* 0x0000700f01007387 */ /* 0x0003e20000100800 */
[----:B------:R-:W-:Y:S01]  /*0eb0*/  LEA.HI.X R0, R8, R15, R9, 0x6, P2 ;  /* 0x0000000f08007211 */ /* 0x000fe200010f3409 */
[----:B------:R-:W-:Y:S01]  /*0ec0*/  IMAD.U32 R8, RZ, RZ, UR25 ;  /* 0x00000019ff087e24 */ /* 0x000fe2000f8e00ff */
[----:B------:R-:W-:Y:S01]  /*0ed0*/  IADD3.X R5, R3, UR24, RZ, P3, !PT ;  /* 0x0000001803057c10 */ /* 0x000fe20009ffe4ff */
[----:B------:R-:W-:Y:S01]  /*0ee0*/  @!PT LDS RZ, [RZ] ;  /* 0x00000000fffff984 */ /* 0x000fe20000000800 */
[----:B------:R-:W-:Y:S01]  /*0ef0*/  @!PT LDS RZ, [RZ] ;  /* 0x00000000fffff984 */ /* 0x000fe20000000800 */
[----:B------:R-:W-:Y:S01]  /*0f00*/  @!PT LDS RZ, [RZ] ;  /* 0x00000000fffff984 */ /* 0x000fe20000000800 */
[----:B------:R2:W-:Y:S01]  /*0f10*/  LDGSTS.E.BYPASS.LTC128B.128 [R10+0x8080], [R2.64], !P6 ;  /* 0x08080000020a7fae */ /* 0x0005e2000f101d54 */
[C---:B------:R-:W-:Y:S01]  /*0f20*/  ISETP.LT.OR P6, PT, R11.reuse, 0x41, P0 ;  /* 0x000000410b00780c */ /* 0x040fe200007c1670 */
[----:B------:R-:W-:Y:S01]  /*0f30*/  IMAD.MOV.U32 R213, RZ, RZ, 0x20 ;  /* 0x00000020ffd57424 */ /* 0x000fe200078e00ff */
[----:B------:R-:W-:Y:S01]  /*0f40*/  IADD3 R8, P3, P2, R8, 0x80, R2 ;  /* 0x0000008008087810 */ /* 0x000fe20007a7e002 */
[----:B------:R2:W-:Y:S01]  /*0f50*/  LDGSTS.E.BYPASS.LTC128B.128 [R10+0xc080], [R2.64+0x80], !P5 ;  /* 0x0c080080020a7fae */ /* 0x0005e2000e901d54 */
[----:B------:R-:W-:-:S02]  /*0f60*/  ISETP.LT.OR P5, PT, R11, 0x41, P1 ;  /* 0x000000410b00780c */ /* 0x000fc40000fa1670 */
[----:B------:R-:W-:Y:S01]  /*0f70*/  IADD3.X R9, RZ, UR24, R3, P3, P2 ;  /* 0x00000018ff097c10 */ /* 0x000fe20009fe4403 */
[----:B------:R3:W-:Y:S01]  /*0f80*/  LDGSTS.E.BYPASS.LTC128B.128 [R10+0x9080], [R4.64], !P4 ;  /* 0x09080000040a7fae */ /* 0x0007e2000e101d54 */
[C---:B------:R-:W-:Y:S02]  /*0f90*/  ISETP.LT.OR P4, PT, R11.reuse, 0x21, P1 ;  /* 0x000000210b00780c */ /* 0x040fe40000f81670 */
[----:B------:R-:W-:-:S11]  /*0fa0*/  ISETP.LT.OR P1, PT, R11, 0x61, P1 ;  /* 0x000000610b00780c */ /* 0x000fd60000f21670 */
[----:B------:R4:W-:Y:S01]  /*0fb0*/  LDGSTS.E.BYPASS.LTC128B.128 [R10+0xd080], [R8.64], !P4 ;  /* 0x0d080000080a7fae */ /* 0x0009e2000e101d54 */
[C---:B--2---:R-:W-:Y:S02]  /*0fc0*/  IADD3 R2, P2, R4.reuse, UR25, RZ ;  /* 0x0000001904027c10 */ /* 0x044fe4000ff5e0ff */
[----:B---3--:R-:W-:Y:S02]  /*0fd0*/  IADD3 R4, P3, R4, UR7, RZ ;  /* 0x0000000704047c10 */ /* 0x008fe4000ff7e0ff */
[C---:B------:R-:W-:Y:S02]  /*0fe0*/  IADD3.X R3, R5.reuse, UR24, RZ, P2, !PT ;  /* 0x0000001805037c10 */ /* 0x040fe400097fe4ff */
[----:B------:R-:W-:Y:S02]  /*0ff0*/  IADD3.X R5, R5, UR6, RZ, P3, !PT ;  /* 0x0000000605057c10 */ /* 0x000fe40009ffe4ff */
[----:B------:R-:W-:Y:S01]  /*1000*/  LEA R12, P2, R13, c[0x0][0x160], 0x1 ;  /* 0x000058000d0c7a11 */ /* 0x000fe200078408ff */
[----:B------:R2:W-:Y:S01]  /*1010*/  LDGSTS.E.BYPASS.LTC128B.128 [R10+0xa080], [R2.64], !P6 ;  /* 0x0a080000020a7fae */ /* 0x0005e2000f101d54 */
[----:B------:R-:W-:-:S02]  /*1020*/  ISETP.GE.AND P3, PT, R16, c[0x0][0x19c], PT ;  /* 0x0000670010007a0c */ /* 0x000fc40003f66270 */
[----:B------:R-:W-:Y:S01]  /*1030*/  LEA.HI.X R13, R13, c[0x0][0x164], R0, 0x1, P2 ;  /* 0x000059000d0d7a11 */ /* 0x000fe200010f0c00 */
[----:B------:R3:W-:Y:S01]  /*1040*/  LDGSTS.E.BYPASS.LTC128B.128 [R10+0xe080], [R4.64], !P5 ;  /* 0x0e080000040a7fae */ /* 0x0007e2000e901d54 */
[C---:B------:R-:W-:Y:S01]  /*1050*/  ISETP.LT.OR P5, PT, R11.reuse, 0x61, P0 ;  /* 0x000000610b00780c */ /* 0x040fe200007a1670 */
[----:B------:R-:W-:Y:S01]  /*1060*/  IMAD.U32 R0, RZ, RZ, UR4 ;  /* 0x00000004ff007e24 */ /* 0x000fe2000f8e00ff */
[----:B------:R-:W-:Y:S01]  /*1070*/  ISETP.LT.OR P6, PT, R11, 0x1, P3 ;  /* 0x000000010b00780c */ /* 0x000fe20001fc1670 */
[----:B----4-:R-:W-:Y:S01]  /*1080*/  IMAD.U32 R8, RZ, RZ, UR5 ;  /* 0x00000005ff087e24 */ /* 0x010fe2000f8e00ff */
[----:B------:R-:W-:Y:S02]  /*1090*/  ISETP.GE.AND P0, PT, R33, c[0x0][0x19c], PT ;  /* 0x0000670021007a0c */ /* 0x000fe40003f06270 */
[C---:B---3--:R-:W-:Y:S02]  /*10a0*/  IADD3 R4, P4, R2.reuse, UR25, RZ ;  /* 0x0000001902047c10 */ /* 0x048fe4000ff9e0ff */
[----:B--2---:R-:W-:-:S02]  /*10b0*/  IADD3 R2, P2, R2, UR7, RZ ;  /* 0x0000000702027c10 */ /* 0x004fc4000ff5e0ff */
[C---:B------:R-:W-:Y:S02]  /*10c0*/  IADD3.X R5, R3.reuse, UR24, RZ, P4, !PT ;  /* 0x0000001803057c10 */ /* 0x040fe4000a7fe4ff */
[----:B------:R-:W-:Y:S01]  /*10d0*/  IADD3.X R3, R3, UR6, RZ, P2, !PT ;  /* 0x0000000603037c10 */ /* 0x000fe200097fe4ff */
[----:B------:R-:W-:Y:S01]  /*10e0*/  ULDC.64 UR6, c[0x0][0x1a8] ;  /* 0x00006a0000067ab9 */ /* 0x000fe20000000a00 */
[C---:B------:R-:W-:Y:S01]  /*10f0*/  LEA R14, P4, R0.reuse, R12, 0x6 ;  /* 0x0000000c000e7211 */ /* 0x040fe200078830ff */
[----:B------:R2:W-:Y:S01]  /*1100*/  LDGSTS.E.BYPASS.LTC128B.128 [R10+0xb080], [R4.64], !P5 ;  /* 0x0b080000040a7fae */ /* 0x0005e2000e901d54 */
[----:B------:R-:W-:Y:S01]  /*1110*/  USHF.L.U32 UR24, UR6, 0x6, URZ ;  /* 0x0000000606187899 */ /* 0x000fe2000800063f */
[C---:B------:R-:W-:Y:S01]  /*1120*/  ISETP.LT.OR P2, PT, R11.reuse, 0x1, P0 ;  /* 0x000000010b00780c */ /* 0x040fe20000741670 */
[----:B------:R-:W-:Y:S01]  /*1130*/  USHF.L.U64.HI UR7, UR6, UR19, UR7 ;  /* 0x0000001306077299 */ /* 0x000fe20008010207 */
[----:B------:R3:W-:Y:S01]  /*1140*/  LDGSTS.E.BYPASS.LTC128B.128 [R10+0xf080], [R2.64], !P1 ;  /* 0x0f080000020a7fae */ /* 0x0007e2000c901d54 */
[C---:B------:R-:W-:Y:S01]  /*1150*/  ISETP.LT.OR P1, PT, R11.reuse, 0x21, P3 ;  /* 0x000000210b00780c */ /* 0x040fe20001f21670 */
[----:B------:R-:W-:Y:S01]  /*1160*/  UIADD3 UR25, UP0, UR24, 0x80, URZ ;  /* 0x0000008018197890 */ /* 0x000fe2000ff1e03f */
[----:B-1----:R-:W-:Y:S01]  /*1170*/  LEA.HI.X R15, R0, R13, R8, 0x6, P4 ;  /* 0x0000000d000f7211 */ /* 0x002fe200020f3408 */
[----:B------:R1:W-:Y:S01]  /*1180*/  LDGSTS.E.BYPASS.LTC128B.128 [R10+0x80], [R6.64], !P6 ;  /* 0x00080000060a7fae */ /* 0x0003e2000f101d54 */
[----:B------:R-:W-:Y:S01]  /*1190*/  ISETP.LT.OR P6, PT, R11, 0x21, P0 ;  /* 0x000000210b00780c */ /* 0x000fe200007c1670 */
[----:B------:R-:W-:Y:S01]  /*11a0*/  UIADD3.X UR6, URZ, UR7, URZ, UP0, !UPT ;  /* 0x000000073f067290 */ /* 0x000fe200087fe43f */
[----:B------:R-:W-:Y:S01]  /*11b0*/  IMAD R0, R37, c[0x0][0x208], RZ ;  /* 0x0000820025007a24 */ /* 0x000fe200078e02ff */
[----:B------:R-:W-:Y:S01]  /*11c0*/  UISETP.GE.AND UP0, UPT, UR27, UR13, UPT ;  /* 0x0000000d1b00728c */ /* 0x000fe2000bf06270 */
[----:B------:R-:W-:-:S02]  /*11d0*/  IMAD.WIDE.U32 R8, R36, c[0x0][0x208], R16 ;  /* 0x0000820024087a25 */ /* 0x000fc400078e0010 */
[----:B------:R1:W-:Y:S01]  /*11e0*/  LDGSTS.E.BYPASS.LTC128B.128 [R10+0x4080], [R6.64+0x80], !P2 ;  /* 0x04080080060a7fae */ /* 0x0003e2000d101d54 */
[----:B------:R-:W-:Y:S01]  /*11f0*/  LEA R18, P2, R19, c[0x0][0x258], 0x2 ;  /* 0x0000960013127a11 */ /* 0x000fe200078410ff */
[----:B------:R-:W-:-:S03]  /*1200*/  IMAD R0, R36, c[0x0][0x20c], R0 ;  /* 0x0000830024007a24 */ /* 0x000fc600078e0200 */
[----:B------:R-:W-:Y:S02]  /*1210*/  LEA.HI.X R19, R19, c[0x0][0x25c], R22, 0x2, P2 ;  /* 0x0000970013137a11 */ /* 0x000fe400010f1416 */
[C---:B------:R-:W-:Y:S02]  /*1220*/  ISETP.LT.OR P2, PT, R11.reuse, 0x41, P3 ;  /* 0x000000410b00780c */ /* 0x040fe40001f41670 */
[----:B------:R-:W-:Y:S02]  /*1230*/  ISETP.LT.OR P3, PT, R11, 0x61, P3 ;  /* 0x000000610b00780c */ /* 0x000fe40001f61670 */
[----:B--2---:R-:W-:Y:S01]  /*1240*/  IADD3 R4, P4, R6, UR24, RZ ;  /* 0x0000001806047c10 */ /* 0x004fe2000ff9e0ff */
[----:B---3--:R-:W-:-:S03]  /*1250*/  IMAD.U32 R2, RZ, RZ, UR24 ;  /* 0x00000018ff027e24 */ /* 0x008fc6000f8e00ff */
[----:B------:R-:W-:Y:S02]  /*1260*/  IADD3.X R5, R7, UR7, RZ, P4, !PT ;  /* 0x0000000707057c10 */ /* 0x000fe4000a7fe4ff */
[----:B------:R-:W-:-:S03]  /*1270*/  IADD3 R2, P5, P4, R2, 0x80, R6 ;  /* 0x0000008002027810 */ /* 0x000fc60007cbe006 */
[----:B------:R2:W-:Y:S01]  /*1280*/  LDGSTS.E.BYPASS.LTC128B.128 [R10+0x1080], [R4.64], !P1 ;  /* 0x01080000040a7fae */ /* 0x0005e2000c901d54 */
[----:B------:R-:W-:Y:S02]  /*1290*/  IADD3.X R3, RZ, UR7, R7, P5, P4 ;  /* 0x00000007ff037c10 */ /* 0x000fe4000afe8407 */
[----:B-1----:R-:W-:Y:S02]  /*12a0*/  IADD3 R6, P1, R4, UR25, RZ ;  /* 0x0000001904067c10 */ /* 0x002fe4000ff3e0ff */
[----:B------:R-:W-:Y:S01]  /*12b0*/  ISETP.GE.AND P5, PT, R16, c[0x0][0x16c], PT ;  /* 0x00005b0010007a0c */ /* 0x000fe20003fa6270 */
[----:B------:R1:W-:Y:S01]  /*12c0*/  LDGSTS.E.BYPASS.LTC128B.128 [R10+0x5080], [R2.64], !P6 ;  /* 0x05080000020a7fae */ /* 0x0003e2000f101d54 */
[----:B------:R-:W-:Y:S02]  /*12d0*/  IADD3.X R7, R5, UR6, RZ, P1, !PT ;  /* 0x0000000605077c10 */ /* 0x000fe40008ffe4ff */
[----:B------:R-:W-:Y:S02]  /*12e0*/  ISETP.LT.OR P1, PT, R11, 0x41, P0 ;  /* 0x000000410b00780c */ /* 0x000fe40000721670 */
[----:B------:R-:W-:-:S02]  /*12f0*/  ISETP.GE.AND P6, PT, R33, c[0x0][0x16c], PT ;  /* 0x00005b0021007a0c */ /* 0x000fc40003fc6270 */
[----:B------:R-:W-:Y:S02]  /*1300*/  SEL R22, RZ, 0x1, P5 ;  /* 0x00000001ff167807 */ /* 0x000fe40002800000 */
[----:B------:R-:W-:-:S03]  /*1310*/  ISETP.LT.OR P0, PT, R11, 0x61, P0 ;  /* 0x000000610b00780c */ /* 0x000fc60000701670 */
[----:B------:R-:W-:Y:S02]  /*1320*/  @P5 LOP3.LUT R228, R228, 0x1, RZ, 0xfc, !PT ;  /* 0x00000001e4e45812 */ /* 0x000fe400078efcff */
[----:B-1----:R-:W-:Y:S02]  /*1330*/  IADD3 R2, P4, R4, UR24, RZ ;  /* 0x0000001804027c10 */ /* 0x002fe4000ff9e0ff */
[----:B--2---:R-:W-:Y:S02]  /*1340*/  SEL R4, RZ, 0x2, P6 ;  /* 0x00000002ff047807 */ /* 0x004fe40003000000 */
[----:B------:R-:W-:Y:S01]  /*1350*/  IADD3.X R3, R5, UR7, RZ, P4, !PT ;  /* 0x0000000705037c10 */ /* 0x000fe2000a7fe4ff */
[----:B------:R-:W-:Y:S02]  /*1360*/  IMAD.IADD R5, R9, 0x1, R0 ;  /* 0x0000000109057824 */ /* 0x000fe400078e0200 */
[----:B------:R-:W-:Y:S02]  /*1370*/  IMAD.IADD R0, R4, 0x1, R22 ;  /* 0x0000000104007824 */ /* 0x000fe400078e0216 */
[----:B------:R1:W-:Y:S01]  /*1380*/  LDGSTS.E.BYPASS.LTC128B.128 [R10+0x2080], [R2.64], !P2 ;  /* 0x02080000020a7fae */ /* 0x0003e2000d101d54 */
[----:B------:R-:W-:-:S02]  /*1390*/  IMAD R9, R35, c[0x0][0x210], RZ ;  /* 0x0000840023097a24 */ /* 0x000fc400078e02ff */
[----:B------:R-:W-:Y:S01]  /*13a0*/  IMAD.MOV.U32 R4, RZ, RZ, R8 ;  /* 0x000000ffff047224 */ /* 0x000fe200078e0008 */
[----:B------:R2:W-:Y:S01]  /*13b0*/  LDGSTS.E.BYPASS.LTC128B.128 [R10+0x6080], [R6.64], !P1 ;  /* 0x06080000060a7fae */ /* 0x0005e2000c901d54 */
[C---:B------:R-:W-:Y:S02]  /*13c0*/  IMAD R8, R34.reuse, c[0x0][0x214], R9 ;  /* 0x0000850022087a24 */ /* 0x040fe400078e0209 */
[----:B------:R-:W-:-:S04]  /*13d0*/  IMAD.WIDE.U32 R4, R34, c[0x0][0x210], R4 ;  /* 0x0000840022047a25 */ /* 0x000fc800078e0004 */
[----:B------:R-:W-:Y:S02]  /*13e0*/  IMAD.U32 R9, RZ, RZ, UR10 ;  /* 0x0000000aff097e24 */ /* 0x000fe4000f8e00ff */
[----:B------:R-:W-:Y:S02]  /*13f0*/  IMAD.IADD R5, R5, 0x1, R8 ;  /* 0x0000000105057824 */ /* 0x000fe400078e0208 */
[----:B------:R-:W-:Y:S02]  /*1400*/  IMAD R8, R35, c[0x0][0x288], RZ ;  /* 0x0000a20023087a24 */ /* 0x000fe400078e02ff */
[----:B------:R-:W-:-:S04]  /*1410*/  IMAD.WIDE.U32 R42, R9, c[0x0][0x218], R4 ;  /* 0x00008600092a7a25 */ /* 0x000fc800078e0004 */
[----:B------:R-:W-:Y:S01]  /*1420*/  IMAD.MOV.U32 R38, RZ, RZ, R42 ;  /* 0x000000ffff267224 */ /* 0x000fe200078e002a */
[----:B------:R3:W-:Y:S01]  /*1430*/  STL.64 [R1+0x60], R42 ;  /* 0x0000602a01007387 */ /* 0x0007e20000100a00 */
[----:B------:R-:W-:Y:S01]  /*1440*/  IMAD R8, R34, c[0x0][0x28c], R8 ;  /* 0x0000a30022087a24 */ /* 0x000fe200078e0208 */
[C---:B--2---:R-:W-:Y:S02]  /*1450*/  IADD3 R6, P2, R2.reuse, UR24, RZ ;  /* 0x0000001802067c10 */ /* 0x044fe4000ff5e0ff */
[----:B-1----:R-:W-:Y:S02]  /*1460*/  IADD3 R2, P1, R2, UR25, RZ ;  /* 0x0000001902027c10 */ /* 0x002fe4000ff3e0ff */
[C---:B------:R-:W-:Y:S02]  /*1470*/  IADD3.X R7, R3.reuse, UR7, RZ, P2, !PT ;  /* 0x0000000703077c10 */ /* 0x040fe400097fe4ff */
[----:B------:R-:W-:Y:S01]  /*1480*/  IADD3.X R3, R3, UR6, RZ, P1, !PT ;  /* 0x0000000603037c10 */ /* 0x000fe20008ffe4ff */
[----:B------:R-:W-:Y:S01]  /*1490*/  ULDC.64 UR6, c[0x0][0x218] ;  /* 0x0000860000067ab9 */ /* 0x000fe20000000a00 */
[C---:B------:R-:W-:Y:S01]  /*14a0*/  LOP3.LUT P2, RZ, R0.reuse, 0x1, RZ, 0xc0, !PT ;  /* 0x0000000100ff7812 */ /* 0x040fe2000784c0ff */
[----:B------:R-:W-:Y:S01]  /*14b0*/  UIMAD UR6, UR18, UR6, URZ ;  /* 0x00000006120672a4 */ /* 0x000fe2000f8e023f */
[----:B------:R-:W-:Y:S01]  /*14c0*/  LOP3.LUT P1, RZ, R0, 0x2, RZ, 0xc0, !PT ;  /* 0x0000000200ff7812 */ /* 0x000fe2000782c0ff */
[----:B------:R-:W-:Y:S01]  /*14d0*/  IMAD.U32 R0, RZ, RZ, UR15 ;  /* 0x0000000fff007e24 */ /* 0x000fe2000f8e00ff */
[----:B------:R1:W-:Y:S01]  /*14e0*/  LDGSTS.E.BYPASS.LTC128B.128 [R10+0x3080], [R6.64], !P3 ;  /* 0x03080000060a7fae */ /* 0x0003e2000d901d54 */
[----:B------:R-:W-:Y:S01]  /*14f0*/  ISETP.GE.AND P3, PT, R16, c[0x0][0x1fc], PT ;  /* 0x00007f0010007a0c */ /* 0x000fe20003f66270 */
[----:B------:R-:W-:-:S02]  /*1500*/  UIMAD UR24, UR10, UR7, UR6 ;  /* 0x000000070a1872a4 */ /* 0x000fc4000f8e0206 */
[----:B------:R2:W-:Y:S01]  /*1510*/  LDGSTS.E.BYPASS.LTC128B.128 [R10+0x7080], [R2.64], !P0 ;  /* 0x07080000020a7fae */ /* 0x0005e2000c101d54 */
[----:B------:R-:W-:Y:S01]  /*1520*/  ISETP.GE.AND P0, PT, R33, c[0x0][0x1fc], PT ;  /* 0x00007f0021007a0c */ /* 0x000fe20003f06270 */
[----:B------:R-:W-:Y:S02]  /*1530*/  ULDC.64 UR6, c[0x0][0x208] ;  /* 0x0000820000067ab9 */ /* 0x000fe40000000a00 */
[----:B------:R-:W-:Y:S01]  /*1540*/  USHF.L.U32 UR26, UR6, 0x6, URZ ;  /* 0x00000006061a7899 */ /* 0x000fe2000800063f */
[----:B------:R-:W-:Y:S01]  /*1550*/  IADD3 R39, R43, UR24, RZ ;  /* 0x000000182b277c10 */ /* 0x000fe2000fffe0ff */
[----:B------:R-:W-:Y:S01]  /*1560*/  USHF.L.U64.HI UR25, UR6, UR19, UR7 ;  /* 0x0000001306197299 */ /* 0x000fe20008010207 */
[----:B------:R-:W0:Y:S03]  /*1570*/  LDGDEPBAR ;  /* 0x00000000000079af */ /* 0x000e260000000000 */
[----:B------:R-:W-:Y:S01]  /*1580*/  UIMAD UR19, UR25, UR11, URZ ;  /* 0x0000000b191372a4 */ /* 0x000fe2000f8e023f */
[----:B------:R-:W-:Y:S01]  /*1590*/  IMAD.U32 R30, RZ, RZ, UR26 ;  /* 0x0000001aff1e7e24 */ /* 0x000fe2000f8e00ff */
[----:B------:R3:W-:Y:S02]  /*15a0*/  STL.64 [R1+0x58], R38 ;  /* 0x0000582601007387 */ /* 0x0007e40000100a00 */
[----:B------:R-:W-:Y:S01]  /*15b0*/  UIMAD UR23, UR23, UR26, UR19 ;  /* 0x0000001a171772a4 */ /* 0x000fe2000f8e0213 */
[----:B------:R-:W-:-:S02]  /*15c0*/  IMAD.WIDE.U32 R4, R30, UR11, R38 ;  /* 0x0000000b1e047c25 */ /* 0x000fc4000f8e0026 */
[----:B------:R-:W-:Y:S02]  /*15d0*/  UMOV UR19, 0x5 ;  /* 0x0000000500137882 */ /* 0x000fe40000000000 */
[----:B------:R-:W-:Y:S01]  /*15e0*/  USHF.L.U64.HI UR19, UR6, UR19, UR7 ;  /* 0x0000001306137299 */ /* 0x000fe20008010207 */
[----:B-1----:R-:W-:Y:S02]  /*15f0*/  IADD3 R6, -R36, c[0x0][0x168], -R0 ;  /* 0x00005a0024067a10 */ /* 0x002fe40007ffe900 */
[----:B------:R-:W-:Y:S02]  /*1600*/  SEL R0, RZ, 0x1, P3 ;  /* 0x00000001ff007807 */ /* 0x000fe40001800000 */
[C---:B------:R-:W-:Y:S02]  /*1610*/  ISETP.LT.OR P3, PT, R6.reuse, 0x1, !P2 ;  /* 0x000000010600780c */ /* 0x040fe40005761670 */
[----:B--2---:R-:W-:Y:S02]  /*1620*/  SEL R2, RZ, 0xffffffff, P0 ;  /* 0xffffffffff027807 */ /* 0x004fe40000000000 */
[----:B------:R-:W-:-:S02]  /*1630*/  ISETP.LT.OR P0, PT, R6, 0x1, !P1 ;  /* 0x000000010600780c */ /* 0x000fc40004f01670 */
[----:B------:R-:W-:Y:S01]  /*1640*/  ISETP.LT.OR P2, PT, R6, 0x21, !P2 ;  /* 0x000000210600780c */ /* 0x000fe20005741670 */
[----:B------:R-:W-:Y:S01]  /*1650*/  IMAD.SHL.U32 R2, R2, 0x2, RZ ;  /* 0x0000000202027824 */ /* 0x000fe200078e00ff */
[----:B------:R-:W-:Y:S02]  /*1660*/  ISETP.LT.OR P1, PT, R6, 0x21, !P1 ;  /* 0x000000210600780c */ /* 0x000fe40004f21670 */
[----:B------:R-:W-:Y:S01]  /*1670*/  IADD3 R3, R5, UR23, RZ ;  /* 0x0000001705037c10 */ /* 0x000fe2000fffe0ff */
[----:B------:R-:W-:Y:S01]  /*1680*/  USHF.L.U32 UR23, UR6, 0x5, URZ ;  /* 0x0000000506177899 */ /* 0x000fe2000800063f */
[----:B------:R-:W-:Y:S01]  /*1690*/  LOP3.LUT R0, R2, 0x2, R0, 0xe2, !PT ;  /* 0x0000000202007812 */ /* 0x000fe200078ee200 */
[----:B------:R1:W-:Y:S01]  /*16a0*/  LDGSTS.E.BYPASS.LTC128B.128 [R10+0x10080], [R12.64], !P3 ;  /* 0x100800000c0a7fae */ /* 0x0003e2000d901d54 */
[----:B------:R-:W-:Y:S01]  /*16b0*/  ISETP.GT.AND P3, PT, R20, 0xf, PT ;  /* 0x0000000f1400780c */ /* 0x000fe20003f64270 */
[----:B------:R-:W-:Y:S01]  /*16c0*/  ULDC.64 UR6, c[0x0][0x290] ;  /* 0x0000a40000067ab9 */ /* 0x000fe20000000a00 */
[----:B------:R-:W-:Y:S01]  /*16d0*/  LOP3.LUT P5, RZ, R0, 0x1, RZ, 0xc0, !PT ;  /* 0x0000000100ff7812 */ /* 0x000fe200078ac0ff */
[----:B------:R1:W-:Y:S01]  /*16e0*/  LDGSTS.E.BYPASS.LTC128B.128 [R10+0x12080], [R12.64+0x80], !P0 ;  /* 0x120800800c0a7fae */ /* 0x0003e2000c101d54 */
[----:B------:R-:W-:Y:S01]  /*16f0*/  LEA R2, P0, R4, c[0x0][0x1f0], 0x1 ;  /* 0x00007c0004027a11 */ /* 0x000fe200078008ff */
[----:B------:R-:W-:Y:S01]  /*1700*/  UIMAD UR24, UR18, UR6, URZ ;  /* 0x00000006121872a4 */ /* 0x000fe2000f8e023f */
[----:B------:R-:W-:Y:S01]  /*1710*/  LOP3.LUT P4, RZ, R0, 0x2, RZ, 0xc0, !PT ;  /* 0x0000000200ff7812 */ /* 0x000fe2000788c0ff */
[----:B------:R2:W-:Y:S01]  /*1720*/  LDGSTS.E.BYPASS.LTC128B.128 [R10+0x11080], [R14.64], !P2 ;  /* 0x110800000e0a7fae */ /* 0x0005e2000d101d54 */
[----:B------:R-:W-:Y:S01]  /*1730*/  LEA.HI.X R3, R4, c[0x0][0x1f4], R3, 0x1, P0 ;  /* 0x00007d0004037a11 */ /* 0x000fe200000f0c03 */
[----:B------:R-:W-:Y:S01]  /*1740*/  UIMAD UR24, UR10, UR7, UR24 ;  /* 0x000000070a1872a4 */ /* 0x000fe2000f8e0218 */
[C---:B------:R-:W-:Y:S01]  /*1750*/  ISETP.LT.OR P0, PT, R6.reuse, 0x1, !P4 ;  /* 0x000000010600780c */ /* 0x040fe20006701670 */
[----:B------:R2:W-:Y:S01]  /*1760*/  LDGSTS.E.BYPASS.LTC128B.128 [R10+0x13080], [R14.64+0x80], !P1 ;  /* 0x130800800e0a7fae */ /* 0x0005e2000c901d54 */
[----:B------:R-:W-:Y:S01]  /*1770*/  ISETP.LT.OR P1, PT, R6, 0x1, !P5 ;  /* 0x000000010600780c */ /* 0x000fe20006f21670 */
[----:B------:R-:W-:Y:S01]  /*1780*/  @!P3 IMAD.SHL.U32 R0, R20, 0x10, RZ ;  /* 0x000000101400b824 */ /* 0x000fe200078e00ff */
[----:B------:R-:W-:Y:S01]  /*1790*/  USHF.L.U32 UR7, UR23, 0x1, URZ ;  /* 0x0000000117077899 */ /* 0x000fe2000800063f */
[----:B------:R-:W-:Y:S01]  /*17a0*/  SHF.R.S32.HI R7, RZ, 0x5, R23 ;  /* 0x00000005ff077819 */ /* 0x000fe20000011417 */
[----:B------:R-:W-:Y:S01]  /*17b0*/  UIMAD.WIDE.U32 UR28, UR10, UR6, URZ ;  /* 0x000000060a1c72a5 */ /* 0x000fe2000f8e003f */
[----:B------:R-:W-:Y:S01]  /*17c0*/  IMAD.WIDE.U32 R4, R34, c[0x0][0x288], R40 ;  /* 0x0000a20022047a25 */ /* 0x000fe200078e0028 */
[----:B------:R4:W-:Y:S01]  /*17d0*/  @!P3 LDGSTS.E.BYPASS.LTC128B.128 [R0+0x20080], [R18.64] ;  /* 0x200800001200bfae */ /* 0x0009e2000b901d54 */
[----:B------:R-:W-:-:S02]  /*17e0*/  USHF.L.U64.HI UR6, UR23, 0x1, UR19 ;  /* 0x0000000117067899 */ /* 0x000fc40008010213 */
[----:B------:R-:W-:Y:S01]  /*17f0*/  UIADD3 UR24, UR29, UR24, URZ ;  /* 0x000000181d187290 */ /* 0x000fe2000fffe03f */
[----:B------:R-:W0:Y:S04]  /*1800*/  LDGDEPBAR ;  /* 0x00000000000079af */ /* 0x000e280000000000 */
[----:B------:R5:W-:Y:S01]  /*1810*/  LDGSTS.E.BYPASS.LTC128B.128 [R10+0x18080], [R2.64], !P1 ;  /* 0x18080000020a7fae */ /* 0x000be2000c901d54 */
[----:B------:R-:W-:-:S03]  /*1820*/  ISETP.LT.OR P1, PT, R6, 0x21, !P5 ;  /* 0x000000210600780c */ /* 0x000fc60006f21670 */
[----:B------:R5:W-:Y:S01]  /*1830*/  LDGSTS.E.BYPASS.LTC128B.128 [R10+0x1a080], [R2.64+0x80], !P0 ;  /* 0x1a080080020a7fae */ /* 0x000be2000c101d54 */
[----:B-1----:R-:W-:-:S04]  /*1840*/  LEA.HI R13, R24, R20, RZ, 0x2 ;  /* 0x00000014180d7211 */ /* 0x002fc800078f10ff */
[--C-:B------:R-:W-:Y:S02]  /*1850*/  SHF.R.S32.HI R9, RZ, 0x2, R13.reuse ;  /* 0x00000002ff097819 */ /* 0x100fe4000001140d */
[----:B------:R-:W-:Y:S02]  /*1860*/  SHF.R.S32.HI R11, RZ, 0x1f, R13 ;  /* 0x0000001fff0b7819 */ /* 0x000fe4000001140d */
[----:B----4-:R-:W-:Y:S02]  /*1870*/  LEA.HI R0, R23, R7, RZ, 0x1 ;  /* 0x0000000717007211 */ /* 0x010fe400078f08ff */
[----:B-----5:R-:W-:-:S04]  /*1880*/  IADD3 R2, P0, R2, UR7, RZ ;  /* 0x0000000702027c10 */ /* 0x020fc8000ff1e0ff */
[----:B------:R-:W-:Y:S02]  /*1890*/  IADD3.X R3, R3, UR6, RZ, P0, !PT ;  /* 0x0000000603037c10 */ /* 0x000fe400087fe4ff */
[----:B------:R-:W-:Y:S02]  /*18a0*/  IADD3 R28, P0, R4, UR28, RZ ;  /* 0x0000001c041c7c10 */ /* 0x000fe4000ff1e0ff */
[----:B------:R-:W-:Y:S01]  /*18b0*/  LOP3.LUT R4, R0, 0xfffffffe, RZ, 0xc0, !PT ;  /* 0xfffffffe00047812 */ /* 0x000fe200078ec0ff */
[----:B------:R1:W-:Y:S01]  /*18c0*/  LDGSTS.E.BYPASS.LTC128B.128 [R10+0x19080], [R2.64], !P1 ;  /* 0x19080000020a7fae */ /* 0x0003e2000c901d54 */
[----:B------:R-:W-:Y:S02]  /*18d0*/  LEA.HI R0, R24, R20, RZ, 0x4 ;  /* 0x0000001418007211 */ /* 0x000fe400078f20ff */
[----:B------:R-:W-:Y:S01]  /*18e0*/  IADD3.X R27, R5, UR24, R8, P0, !PT ;  /* 0x00000018051b7c10 */ /* 0x000fe200087fe408 */
[----:B------:R-:W-:Y:S01]  /*18f0*/  IMAD.IADD R18, R7, 0x1, -R4 ;  /* 0x0000000107127824 */ /* 0x000fe200078e0a04 */
[----:B------:R-:W-:-:S02]  /*1900*/  SHF.R.S32.HI R7, RZ, 0x4, R0 ;  /* 0x00000004ff077819 */ /* 0x000fc40000011400 */
[----:B------:R-:W-:Y:S01]  /*1910*/  ISETP.LT.OR P1, PT, R6, 0x21, !P4 ;  /* 0x000000210600780c */ /* 0x000fe20006721670 */
[----:B------:R-:W-:Y:S01]  /*1920*/  IMAD.SHL.U32 R19, R18, 0x10, RZ ;  /* 0x0000001012137824 */ /* 0x000fe200078e00ff */
[C---:B------:R-:W-:Y:S02]  /*1930*/  LEA.HI R5, R0.reuse, R7, RZ, 0x1 ;  /* 0x0000000700057211 */ /* 0x040fe400078f08ff */
[----:B------:R-:W-:Y:S02]  /*1940*/  LOP3.LUT R4, R0, 0xfffffff0, RZ, 0xc0, !PT ;  /* 0xfffffff000047812 */ /* 0x000fe400078ec0ff */
[----:B------:R-:W-:Y:S01]  /*1950*/  IADD3 R0, P0, R28, UR15, RZ ;  /* 0x0000000f1c007c10 */ /* 0x000fe2000ff1e0ff */
[----:B------:R-:W-:Y:S01]  /*1960*/  UMOV UR15, UR5 ;  /* 0x00000005000f7c82 */ /* 0x000fe20008000000 */
[----:B------:R-:W-:Y:S01]  /*1970*/  LOP3.LUT R5, R5, 0xfffffffe, RZ, 0xc0, !PT ;  /* 0xfffffffe05057812 */ /* 0x000fe200078ec0ff */
[----:B------:R-:W-:Y:S01]  /*1980*/  IMAD.IADD R4, R20, 0x1, -R4 ;  /* 0x0000000114047824 */ /* 0x000fe200078e0a04 */
[----:B------:R-:W-:Y:S01]  /*1990*/  IADD3.X R6, R27, UR14, RZ, P0, !PT ;  /* 0x0000000e1b067c10 */ /* 0x000fe200087fe4ff */
[----:B------:R-:W-:Y:S01]  /*19a0*/  UMOV UR14, UR4 ;  /* 0x00000004000e7c82 */ /* 0x000fe20008000000 */
[C---:B------:R-:W-:Y:S01]  /*19b0*/  LEA R24, P0, R0.reuse, c[0x0][0x280], 0x2 ;  /* 0x0000a00000187a11 */ /* 0x040fe200078010ff */
[----:B------:R-:W-:Y:S01]  /*19c0*/  IMAD.IADD R12, R7, 0x1, -R5 ;  /* 0x00000001070c7824 */ /* 0x000fe200078e0a05 */
[----:B------:R-:W-:Y:S01]  /*19d0*/  LEA.HI R5, R11, R9, RZ, 0x3 ;  /* 0x000000090b057211 */ /* 0x000fe200078f18ff */
[----:B------:R1:W-:Y:S01]  /*19e0*/  LDGSTS.E.BYPASS.LTC128B.128 [R10+0x1b080], [R2.64+0x80], !P1 ;  /* 0x1b080080020a7fae */ /* 0x0003e2000c901d54 */
[----:B------:R-:W-:Y:S01]  /*19f0*/  LEA.HI.X R25, R0, c[0x0][0x284], R6, 0x2, P0 ;  /* 0x0000a10000197a11 */ /* 0x000fe200000f1406 */
[----:B------:R-:W-:Y:S01]  /*1a00*/  IMAD R11, R12, 0x800, R32 ;  /* 0x000008000c0b7824 */ /* 0x000fe200078e0220 */
[----:B------:R-:W-:-:S02]  /*1a10*/  LOP3.LUT R0, R5, 0xfffffff8, RZ, 0xc0, !PT ;  /* 0xfffffff805007812 */ /* 0x000fc400078ec0ff */
[----:B------:R-:W-:Y:S02]  /*1a20*/  SHF.R.S32.HI R8, RZ, 0x1f, R4 ;  /* 0x0000001fff087819 */ /* 0x000fe40000011404 */
[----:B------:R-:W-:Y:S02]  /*1a30*/  R2P PR, R26, 0x6 ;  /* 0x000000061a007804 */ /* 0x000fe40000000000 */
[----:B--2---:R-:W-:Y:S02]  /*1a40*/  LEA.HI R14, R8, R4, RZ, 0x3 ;  /* 0x00000004080e7211 */ /* 0x004fe400078f18ff */
[----:B------:R-:W-:Y:S02]  /*1a50*/  PLOP3.LUT P0, PT, PT, PT, UP0, 0x80, 0x0 ;  /* 0x000000000000781c */ /* 0x000fe40003f0f008 */
[----:B------:R-:W-:Y:S02]  /*1a60*/  LOP3.LUT R7, R14, 0xfffffff8, RZ, 0xc0, !PT ;  /* 0xfffffff80e077812 */ /* 0x000fe400078ec0ff */
[----:B------:R-:W-:-:S02]  /*1a70*/  SEL R212, R212, 0xfffffff0, !P1 ;  /* 0xfffffff0d4d47807 */ /* 0x000fc40004800000 */
[----:B------:R-:W-:Y:S01]  /*1a80*/  SEL R213, R213, 0xffffffe0, !P2 ;  /* 0xffffffe0d5d57807 */ /* 0x000fe20005000000 */
[----:B------:R-:W-:Y:S02]  /*1a90*/  IMAD.IADD R7, R4, 0x1, -R7 ;  /* 0x0000000104077824 */ /* 0x000fe400078e0a07 */
[----:B------:R-:W-:Y:S02]  /*1aa0*/  IMAD.SHL.U32 R4, R12, 0x20, RZ ;  /* 0x000000200c047824 */ /* 0x000fe400078e00ff */
[----:B-1----:R-:W-:Y:S02]  /*1ab0*/  IMAD.SHL.U32 R2, R26, 0x40, RZ ;  /* 0x000000401a027824 */ /* 0x002fe400078e00ff */
[----:B------:R-:W-:Y:S02]  /*1ac0*/  IMAD.IADD R26, R9, 0x1, -R0 ;  /* 0x00000001091a7824 */ /* 0x000fe400078e0a00 */
[----:B------:R-:W-:Y:S01]  /*1ad0*/  IMAD.SHL.U32 R3, R29, 0x8, RZ ;  /* 0x000000081d037824 */ /* 0x000fe200078e00ff */
[----:B------:R-:W-:Y:S01]  /*1ae0*/  LOP3.LUT R0, R2, 0x1c0, RZ, 0xc0, !PT ;  /* 0x000001c002007812 */ /* 0x000fe200078ec0ff */
[----:B------:R-:W-:-:S03]  /*1af0*/  IMAD.SHL.U32 R2, R26, 0x40, RZ ;  /* 0x000000401a027824 */ /* 0x000fc600078e00ff */
[----:B------:R-:W-:Y:S02]  /*1b00*/  LOP3.LUT R5, R0, 0x8, R31, 0xf8, !PT ;  /* 0x0000000800057812 */ /* 0x000fe400078ef81f */
[----:B------:R-:W-:Y:S02]  /*1b10*/  LOP3.LUT R2, R2, 0x1c0, RZ, 0xc0, !PT ;  /* 0x000001c002027812 */ /* 0x000fe400078ec0ff */
[----:B------:R-:W-:Y:S02]  /*1b20*/  SHF.R.U32.HI R8, RZ, 0x3, R0 ;  /* 0x00000003ff087819 */ /* 0x000fe40000011600 */
[----:B------:R-:W-:Y:S02]  /*1b30*/  LOP3.LUT R0, R0, 0x10, R19, 0xf8, !PT ;  /* 0x0000001000007812 */ /* 0x000fe400078ef813 */
[----:B------:R-:W-:Y:S02]  /*1b40*/  LOP3.LUT R3, R3, 0x18, RZ, 0xc0, !PT ;  /* 0x0000001803037812 */ /* 0x000fe400078ec0ff */
[----:B------:R-:W-:-:S02]  /*1b50*/  SHF.R.U32.HI R6, RZ, 0x3, R2 ;  /* 0x00000003ff067819 */ /* 0x000fc40000011602 */
        /* <DEDUP_REMOVED lines=70> */
.L_x_1503:
[----:B--2---:R-:W-:Y:S05]  /*1fc0*/  BSYNC B0 ;  /* 0x0000000000007941 */ /* 0x004fea0003800000 */
.L_x_1502:
[----:B-1-3--:R-:W-:Y:S01]  /*1fd0*/  SHF.R.S32.HI R4, RZ, 0x1f, R29 ;  /* 0x0000001fff047819 */ /* 0x00afe2000001141d */
[----:B------:R-:W-:Y:S01]  /*1fe0*/  UMOV UR28, 0x1 ;  /* 0x00000001001c7882 */ /* 0x000fe20000000000 */
[----:B------:R-:W-:Y:S01]  /*1ff0*/  LOP3.LUT R2, R11, 0x7ffffffc, RZ, 0xc0, !PT ;  /* 0x7ffffffc0b027812 */ /* 0x000fe200078ec0ff */
[----:B------:R-:W-:Y:S01]  /*2000*/  ULDC UR7, c[0x0][0x198] ;  /* 0x0000660000077ab9 */ /* 0x000fe20000000800 */
[----:B------:R-:W-:Y:S01]  /*2010*/  LEA.HI R4, R4, R29, RZ, 0x2 ;  /* 0x0000001d04047211 */ /* 0x000fe200078f10ff */
[----:B------:R-:W-:Y:S01]  /*2020*/  UIADD3 UR7, -UR12, UR7, UR28 ;  /* 0x000000070c077290 */ /* 0x000fe2000fffe11c */
[----:B------:R-:W-:Y:S01]  /*2030*/  SHF.R.S32.HI R21, RZ, 0x1f, R20 ;  /* 0x0000001fff157819 */ /* 0x000fe20000011414 */
[----:B------:R-:W-:Y:S01]  /*2040*/  IMAD.IADD R8, R6, 0x1, -R2 ;  /* 0x0000000106087824 */ /* 0x000fe200078e0a02 */
[----:B------:R-:W-:Y:S01]  /*2050*/  LOP3.LUT R4, R4, 0x1ffffffc, RZ, 0xc0, !PT ;  /* 0x1ffffffc04047812 */ /* 0x000fe200078ec0ff */
[----:B------:R-:W-:Y:S01]  /*2060*/  IMAD R6, R35, c[0x0][0x238], RZ ;  /* 0x00008e0023067a24 */ /* 0x000fe200078e02ff */
[----:B------:R-:W-:Y:S01]  /*2070*/  ULDC.64 UR4, c[0x0][0x240] ;  /* 0x0000900000047ab9 */ /* 0x000fe20000000a00 */
[----:B------:R-:W-:Y:S01]  /*2080*/  IMAD.WIDE.U32 R2, R34, c[0x0][0x238], R20 ;  /* 0x00008e0022027a25 */ /* 0x000fe200078e0014 */
[----:B------:R-:W-:Y:S01]  /*2090*/  UIMAD UR4, UR18, UR4, URZ ;  /* 0x00000004120472a4 */ /* 0x000fe2000f8e023f */
[----:B------:R-:W-:Y:S01]  /*20a0*/  LOP3.LUT P0, RZ, R26, 0x4, RZ, 0xc0, !PT ;  /* 0x000000041aff7812 */ /* 0x000fe2000780c0ff */
[----:B------:R-:W0:Y:S01]  /*20b0*/  LDGDEPBAR ;  /* 0x00000000000079af */ /* 0x000e220000000000 */
[----:B------:R-:W-:Y:S01]  /*20c0*/  IMAD.IADD R4, R29, 0x1, -R4 ;  /* 0x000000011d047824 */ /* 0x000fe200078e0a04 */
[----:B------:R-:W-:Y:S01]  /*20d0*/  UIMAD UR6, UR10, UR5, UR4 ;  /* 0x000000050a0672a4 */ /* 0x000fe2000f8e0204 */
[----:B------:R-:W-:Y:S01]  /*20e0*/  IMAD R6, R34, c[0x0][0x23c], R6 ;  /* 0x00008f0022067a24 */ /* 0x000fe200078e0206 */
[----:B------:R-:W-:Y:S01]  /*20f0*/  IADD3 R226, R227, 0x204c0, RZ ;  /* 0x000204c0e3e27810 */ /* 0x000fe20007ffe0ff */
[----:B------:R-:W-:Y:S01]  /*2100*/  IMAD R4, R4, 0x4, R8 ;  /* 0x0000000404047824 */ /* 0x000fe200078e0208 */
[----:B------:R-:W-:Y:S01]  /*2110*/  MOV R216, 0x40 ;  /* 0x0000004000d87802 */ /* 0x000fe20000000f00 */
[----:B------:R-:W-:Y:S01]  /*2120*/  IMAD.IADD R3, R3, 0x1, R6 ;  /* 0x0000000103037824 */ /* 0x000fe200078e0206 */
[----:B------:R-:W-:Y:S01]  /*2130*/  SHF.L.U32 R211, R5, 0x1, RZ ;  /* 0x0000000105d37819 */ /* 0x000fe200000006ff */
[----:B------:R-:W-:Y:S01]  /*2140*/  IMAD.U32 R6, RZ, RZ, UR10 ;  /* 0x0000000aff067e24 */ /* 0x000fe2000f8e00ff */
[----:B------:R-:W-:Y:S01]  /*2150*/  SHF.L.U32 R9, R4, 0x1, RZ ;  /* 0x0000000104097819 */ /* 0x000fe200000006ff */
[----:B------:R-:W-:Y:S01]  /*2160*/  IMAD.SHL.U32 R207, R0, 0x2, RZ ;  /* 0x0000000200cf7824 */ /* 0x000fe200078e00ff */
[----:B------:R-:W-:Y:S01]  /*2170*/  @P0 IADD3 R226, R13, -0x40, RZ ;  /* 0xffffffc00de20810 */ /* 0x000fe20007ffe0ff */
[----:B------:R-:W-:Y:S01]  /*2180*/  IMAD.IADD R206, R213, 0x1, R0 ;  /* 0x00000001d5ce7824 */ /* 0x000fe200078e0200 */
[C---:B------:R-:W-:Y:S01]  /*2190*/  LOP3.LUT P0, RZ, R7.reuse, 0x4, RZ, 0xc0, !PT ;  /* 0x0000000407ff7812 */ /* 0x040fe2000780c0ff */
[----:B------:R-:W-:Y:S01]  /*21a0*/  IMAD.U32 R0, RZ, RZ, UR7 ;  /* 0x00000007ff007e24 */ /* 0x000fe2000f8e00ff */
[----:B------:R-:W-:Y:S01]  /*21b0*/  LOP3.LUT P1, RZ, R7, 0x2, RZ, 0xc0, !PT ;  /* 0x0000000207ff7812 */ /* 0x000fe2000782c0ff */
[----:B------:R-:W-:Y:S01]  /*21c0*/  IMAD.WIDE.U32 R14, R6, c[0x0][0x240], R2 ;  /* 0x00009000060e7a25 */ /* 0x000fe200078e0002 */
[----:B------:R-:W-:Y:S01]  /*21d0*/  IADD3 R2, -R9, UR22, RZ ;  /* 0x0000001609027c10 */ /* 0x000fe2000fffe1ff */
[----:B------:R-:W-:Y:S01]  /*21e0*/  CS2R R162, SRZ ;  /* 0x0000000000a27805 */ /* 0x000fe2000001ff00 */
[----:B------:R-:W-:Y:S01]  /*21f0*/  IADD3 R3, R0, -c[0x0][0x168], -R9 ;  /* 0x80005a0000037a10 */ /* 0x000fe20007ffe809 */
[----:B------:R-:W-:Y:S01]  /*2200*/  IMAD.MOV.U32 R223, RZ, RZ, 0x20 ;  /* 0x00000020ffdf7424 */ /* 0x000fe200078e00ff */
[----:B------:R-:W-:Y:S01]  /*2210*/  IADD3 R0, R15, UR6, RZ ;  /* 0x000000060f007c10 */ /* 0x000fe2000fffe0ff */
[----:B------:R-:W-:Y:S01]  /*2220*/  STL.64 [R1+0x78], R14 ;  /* 0x0000780e01007387 */ /* 0x000fe20000100a00 */
[----:B------:R-:W-:Y:S01]  /*2230*/  SEL R216, R216, 0xffffffc0, !P0 ;  /* 0xffffffc0d8d87807 */ /* 0x000fe20004000000 */
[----:B------:R-:W-:Y:S01]  /*2240*/  IMAD.MOV.U32 R219, RZ, RZ, 0x10 ;  /* 0x00000010ffdb7424 */ /* 0x000fe200078e00ff */
[----:B------:R-:W-:Y:S01]  /*2250*/  SEL R217, R223, 0xffffffe0, !P0 ;  /* 0xffffffe0dfd97807 */ /* 0x000fe20004000000 */
[----:B------:R-:W-:Y:S01]  /*2260*/  STL [R1+0x38], R9 ;  /* 0x0000380901007387 */ /* 0x000fe20000100800 */
[--C-:B------:R-:W-:Y:S01]  /*2270*/  IMAD R212, R212, 0x2, R211.reuse ;  /* 0x00000002d4d47824 */ /* 0x100fe200078e02d3 */
[----:B------:R-:W-:Y:S01]  /*2280*/  LOP3.LUT R228, R228, 0xfffffffd, RZ, 0xc0, !PT ;  /* 0xfffffffde4e47812 */ /* 0x000fe200078ec0ff */
[----:B------:R-:W-:Y:S01]  /*2290*/  IMAD R214, R213, 0x2, R211 ;  /* 0x00000002d5d67824 */ /* 0x000fe200078e02d3 */
[----:B------:R-:W-:Y:S01]  /*22a0*/  STL [R1+0x34], R3 ;  /* 0x0000340301007387 */ /* 0x000fe20000100800 */
[----:B------:R-:W-:Y:S01]  /*22b0*/  SEL R219, R219, 0xfffffff0, !P1 ;  /* 0xfffffff0dbdb7807 */ /* 0x000fe20004800000 */
[----:B------:R-:W-:Y:S01]  /*22c0*/  CS2R R160, SRZ ;  /* 0x0000000000a07805 */ /* 0x000fe2000001ff00 */
[----:B------:R-:W-:Y:S01]  /*22d0*/  IADD3 R220, R215, R217, RZ ;  /* 0x000000d9d7dc7210 */ /* 0x000fe20007ffe0ff */
[----:B------:R-:W-:Y:S01]  /*22e0*/  STL [R1+0x48], R2 ;  /* 0x0000480201007387 */ /* 0x000fe20000100800 */
[----:B------:R-:W-:Y:S01]  /*22f0*/  CS2R R158, SRZ ;  /* 0x00000000009e7805 */ /* 0x000fe2000001ff00 */
[----:B------:R-:W-:Y:S01]  /*2300*/  CS2R R156, SRZ ;  /* 0x00000000009c7805 */ /* 0x000fe2000001ff00 */
        /* <DEDUP_REMOVED lines=26> */
[----:B-1----:R-:W-:Y:S01]  /*24b0*/  IMAD.MOV.U32 R0, RZ, RZ, 0x1 ;  /* 0x00000001ff007424 */ /* 0x002fe200078e00ff */
[----:B------:R-:W-:Y:S01]  /*24c0*/  CS2R R104, SRZ ;  /* 0x0000000000687805 */ /* 0x000fe2000001ff00 */
        /* <DEDUP_REMOVED lines=35> */
[----:B------:R-:W-:Y:S01]  /*2700*/  IMAD.SHL.U32 R206, R206, 0x2, RZ ;  /* 0x00000002cece7824 */ /* 0x000fe200078e00ff */
[----:B------:R-:W-:Y:S01]  /*2710*/  @P0 LOP3.LUT R228, R228, 0x2, RZ, 0xfc, !PT ;  /* 0x00000002e4e40812 */ /* 0x000fe200078efcff */
[----:B------:R-:W-:Y:S01]  /*2720*/  IMAD R213, R213, 0x2, R212 ;  /* 0x00000002d5d57824 */ /* 0x000fe200078e02d4 */
[----:B------:R-:W-:Y:S01]  /*2730*/  ULDC UR25, c[0x0][0x2a0] ;  /* 0x0000a80000197ab9 */ /* 0x000fe20000000800 */
[----:B------:R-:W-:Y:S01]  /*2740*/  IMAD.IADD R222, R215, 0x1, R219 ;  /* 0x00000001d7de7824 */ /* 0x000fe200078e02db */
[----:B------:R-:W-:Y:S01]  /*2750*/  ULDC UR5, c[0x0][0x290] ;  /* 0x0000a40000057ab9 */ /* 0x000fe20000000800 */
[----:B------:R-:W-:Y:S01]  /*2760*/  IMAD.IADD R221, R219, 0x1, R220 ;  /* 0x00000001dbdd7824 */ /* 0x000fe200078e02dc */
[----:B------:R-:W-:-:S02]  /*2770*/  USHF.L.U64.HI UR15, UR14, 0x5, UR15 ;  /* 0x000000050e0f7899 */ /* 0x000fc4000801020f */
[----:B------:R-:W-:Y:S02]  /*2780*/  USHF.L.U32 UR18, UR14, 0x5, URZ ;  /* 0x000000050e127899 */ /* 0x000fe4000800063f */
[----:B------:R-:W-:Y:S02]  /*2790*/  UMOV UR4, URZ ;  /* 0x0000003f00047c82 */ /* 0x000fe40008000000 */
[----:B------:R-:W-:Y:S02]  /*27a0*/  UMOV UR27, 0x1 ;  /* 0x00000001001b7882 */ /* 0x000fe40000000000 */
[----:B------:R-:W-:Y:S02]  /*27b0*/  UMOV UR26, URZ ;  /* 0x0000003f001a7c82 */ /* 0x000fe40008000000 */
[----:B------:R-:W-:Y:S02]  /*27c0*/  USHF.L.U32 UR14, UR9, 0x7, URZ ;  /* 0x00000007090e7899 */ /* 0x000fe4000800063f */
[----:B------:R-:W-:-:S02]  /*27d0*/  UISETP.GT.AND UP4, UPT, UR9, -0x1, UPT ;  /* 0xffffffff0900788c */ /* 0x000fc4000bf84270 */
[----:B------:R-:W-:Y:S02]  /*27e0*/  ULOP3.LUT UR25, URZ, UR25, URZ, 0x33, !UPT ;  /* 0x000000193f197292 */ /* 0x000fe4000f8e333f */
[----:B------:R-:W-:Y:S02]  /*27f0*/  UIMAD UR5, UR10, UR5, URZ ;  /* 0x000000050a0572a4 */ /* 0x000fe4000f8e023f */
[----:B------:R-:W-:Y:S02]  /*2800*/  ULDC UR22, c[0x0][0x168] ;  /* 0x00005a0000167ab9 */ /* 0x000fe40000000800 */
.L_x_1522:
        /* <DEDUP_REMOVED lines=96> */
[C---:B------:R-:W-:Y:S08]  /*2e10*/  HMMA.16816.F32.BF16 R16, R184.reuse, R190, R16 ;  /* 0x000000beb810723c */ /* 0x040ff00000041810 */
        /* <DEDUP_REMOVED lines=31> */
[----:B------:R-:W-:Y:S01]  /*3010*/  FMUL.FTZ R15, R15, c[0x0][0x2b4] ;  /* 0x0000ad000f0f7a20 */ /* 0x000fe20000410000 */
[----:B-1----:R1:W-:Y:S01]  /*3020*/  STL [R1+0x20], R0 ;  /* 0x0000200001007387 */ /* 0x0023e20000100800 */
[----:B------:R-:W-:Y:S02]  /*3030*/  FMUL.FTZ R16, R16, c[0x0][0x2b4] ;  /* 0x0000ad0010107a20 */ /* 0x000fe40000410000 */
[----:B------:R-:W-:Y:S02]  /*3040*/  FMUL.FTZ R17, R17, c[0x0][0x2b4] ;  /* 0x0000ad0011117a20 */ /* 0x000fe40000410000 */
[----:B------:R-:W-:Y:S01]  /*3050*/  FMUL.FTZ R18, R18, c[0x0][0x2b4] ;  /* 0x0000ad0012127a20 */ /* 0x000fe20000410000 */
[----:B------:R-:W-:Y:S01]  /*3060*/  MUFU.TANH R246, R6 ;  /* 0x0000000600f67308 */ /* 0x000fe20000002400 */
[----:B------:R-:W-:Y:S09]  /*3070*/  FMUL.FTZ R19, R19, c[0x0][0x2b4] ;  /* 0x0000ad0013137a20 */ /* 0x000ff20000410000 */
[----:B------:R2:W-:Y:S10]  /*3080*/  MUFU.TANH R245, R7 ;  /* 0x0000000700f57308 */ /* 0x0005f40000002400 */
[----:B-1----:R-:W-:Y:S10]  /*3090*/  MUFU.TANH R0, R9 ;  /* 0x0000000900007308 */ /* 0x002ff40000002400 */
[----:B------:R-:W-:Y:S01]  /*30a0*/  MUFU.TANH R224, R17 ;  /* 0x0000001100e07308 */ /* 0x000fe20000002400 */
[----:B--2---:R-:W1:Y:S09]  /*30b0*/  LDSM.16.M88.4 R4, [R213+0x6080] ;  /* 0x00608000d504783b */ /* 0x004e720000000200 */
[----:B------:R-:W2:Y:S10]  /*30c0*/  MUFU.TANH R200, R8 ;  /* 0x0000000800c87308 */ /* 0x000eb40000002400 */
[----:B------:R-:W-:Y:S10]  /*30d0*/  MUFU.TANH R244, R18 ;  /* 0x0000001200f47308 */ /* 0x000ff40000002400 */
[----:B------:R-:W-:Y:S01]  /*30e0*/  MUFU.TANH R243, R19 ;  /* 0x0000001300f37308 */ /* 0x000fe20000002400 */
[----:B--2---:R-:W-:Y:S04]  /*30f0*/  STL [R1+0xc], R200 ;  /* 0x00000cc801007387 */ /* 0x004fe80000100800 */
[----:B------:R2:W-:Y:S01]  /*3100*/  STL [R1+0x8], R0 ;  /* 0x0000080001007387 */ /* 0x0005e20000100800 */
[-C--:B-1----:R-:W-:Y:S08]  /*3110*/  HMMA.16816.F32.BF16 R20, R196, R4.reuse, R20 ;  /* 0x00000004c414723c */ /* 0x082ff00000041814 */
[C---:B------:R-:W-:Y:S08]  /*3120*/  HMMA.16816.F32.BF16 R24, R168.reuse, R4, R24 ;  /* 0x00000004a818723c */ /* 0x040ff00000041818 */
[-C--:B------:R-:W-:Y:S01]  /*3130*/  HMMA.16816.F32.BF16 R28, R168, R6.reuse, R28 ;  /* 0x00000006a81c723c */ /* 0x080fe2000004181c */
[----:B--2---:R-:W1:Y:S07]  /*3140*/  MUFU.TANH R0, R10 ;  /* 0x0000000a00007308 */ /* 0x004e6e0000002400 */
[----:B------:R-:W-:Y:S04]  /*3150*/  HMMA.16816.F32.BF16 R32, R196, R6, R32 ;  /* 0x00000006c420723c */ /* 0x000fe80000041820 */
[----:B------:R-:W-:Y:S02]  /*3160*/  FMUL.FTZ R20, R20, c[0x0][0x2b4] ;  /* 0x0000ad0014147a20 */ /* 0x000fe40000410000 */
[----:B------:R-:W-:Y:S02]  /*3170*/  FMUL.FTZ R21, R21, c[0x0][0x2b4] ;  /* 0x0000ad0015157a20 */ /* 0x000fe40000410000 */
[----:B------:R-:W-:Y:S01]  /*3180*/  MUFU.TANH R194, R20 ;  /* 0x0000001400c27308 */ /* 0x000fe20000002400 */
[----:B------:R-:W-:Y:S03]  /*3190*/  FMUL.FTZ R26, R26, c[0x0][0x2b4] ;  /* 0x0000ad001a1a7a20 */ /* 0x000fe60000410000 */
[----:B------:R-:W-:Y:S02]  /*31a0*/  FMUL.FTZ R27, R27, c[0x0][0x2b4] ;  /* 0x0000ad001b1b7a20 */ /* 0x000fe40000410000 */
[----:B------:R-:W-:Y:S02]  /*31b0*/  FMUL.FTZ R22, R22, c[0x0][0x2b4] ;  /* 0x0000ad0016167a20 */ /* 0x000fe40000410000 */
[----:B------:R-:W-:Y:S02]  /*31c0*/  FMUL.FTZ R30, R30, c[0x0][0x2b4] ;  /* 0x0000ad001e1e7a20 */ /* 0x000fe40000410000 */
[----:B------:R-:W-:Y:S01]  /*31d0*/  MUFU.TANH R202, R21 ;  /* 0x0000001500ca7308 */ /* 0x000fe20000002400 */
[----:B-1----:R1:W-:Y:S01]  /*31e0*/  STL [R1+0x30], R0 ;  /* 0x0000300001007387 */ /* 0x0023e20000100800 */
[----:B------:R-:W-:Y:S01]  /*31f0*/  FMUL.FTZ R31, R31, c[0x0][0x2b4] ;  /* 0x0000ad001f1f7a20 */ /* 0x000fe20000410000 */
[----:B------:R-:W-:Y:S01]  /*3200*/  MOV R10, 0x1 ;  /* 0x00000001000a7802 */ /* 0x000fe20000000f00 */
[----:B------:R-:W-:Y:S01]  /*3210*/  FMUL.FTZ R23, R23, c[0x0][0x2b4] ;  /* 0x0000ad0017177a20 */ /* 0x000fe20000410000 */
[----:B------:R2:W-:Y:S01]  /*3220*/  STL [R1+0x2c], R2 ;  /* 0x00002c0201007387 */ /* 0x0005e20000100800 */
[----:B------:R-:W-:Y:S01]  /*3230*/  FMUL.FTZ R24, R24, c[0x0][0x2b4] ;  /* 0x0000ad0018187a20 */ /* 0x000fe20000410000 */
[----:B------:R-:W-:Y:S01]  /*3240*/  ISETP.LE.AND P2, PT, R10, c[0x0][0x2a8], PT ;  /* 0x0000aa000a007a0c */ /* 0x000fe20003f43270 */
[----:B------:R-:W-:Y:S02]  /*3250*/  FMUL.FTZ R25, R25, c[0x0][0x2b4] ;  /* 0x0000ad0019197a20 */ /* 0x000fe40000410000 */
        /* <DEDUP_REMOVED lines=8> */
[----:B-1----:R-:W1:Y:S10]  /*32e0*/  MUFU.TANH R0, R12 ;  /* 0x0000000c00007308 */ /* 0x002e740000002400 */
[----:B--2---:R-:W-:Y:S10]  /*32f0*/  MUFU.TANH R2, R14 ;  /* 0x0000000e00027308 */ /* 0x004ff40000002400 */
        /* <DEDUP_REMOVED lines=11> */
[----:B-1----:R-:W1:Y:S01]  /*33b0*/  MUFU.TANH R0, R15 ;  /* 0x0000000f00007308 */ /* 0x002e620000002400 */
[----:B--2---:R-:W2:Y:S09]  /*33c0*/  LDL R2, [R1+0x4c] ;  /* 0x00004c0001027983 */ /* 0x004eb20000100800 */
[----:B------:R-:W-:Y:S10]  /*33d0*/  MUFU.TANH R251, R33 ;  /* 0x0000002100fb7308 */ /* 0x000ff40000002400 */
[----:B------:R-:W-:Y:S01]  /*33e0*/  MUFU.TANH R240, R34 ;  /* 0x0000002200f07308 */ /* 0x000fe20000002400 */
[----:B-1----:R1:W-:Y:S04]  /*33f0*/  STL [R1+0x24], R0 ;  /* 0x0000240001007387 */ /* 0x0023e80000100800 */
[----:B------:R-:W3:Y:S05]  /*3400*/  LDL R12, [R1+0x34] ;  /* 0x00003400010c7983 */ /* 0x000eea0000100800 */
[----:B------:R-:W-:Y:S10]  /*3410*/  MUFU.TANH R239, R35 ;  /* 0x0000002300ef7308 */ /* 0x000ff40000002400 */
[----:B-1----:R-:W1:Y:S02]  /*3420*/  MUFU.TANH R0, R26 ;  /* 0x0000001a00007308 */ /* 0x002e640000002400 */
[----:B-1----:R1:W-:Y:S04]  /*3430*/  STL [R1+0x18], R0 ;  /* 0x0000180001007387 */ /* 0x0023e80000100800 */
[----:B------:R-:W4:Y:S04]  /*3440*/  LDL R11, [R1+0x48] ;  /* 0x00004800010b7983 */ /* 0x000f280000100800 */
[----:B-1----:R-:W1:Y:S02]  /*3450*/  MUFU.TANH R0, R27 ;  /* 0x0000001b00007308 */ /* 0x002e640000002400 */
[----:B-1----:R1:W-:Y:S04]  /*3460*/  STL [R1+0x1c], R0 ;  /* 0x00001c0001007387 */ /* 0x0023e80000100800 */
[----:B------:R5:W-:Y:S01]  /*3470*/  STL [R1+0x14], R4 ;  /* 0x0000140401007387 */ /* 0x000be20000100800 */
[----:B-1----:R-:W-:Y:S03]  /*3480*/  MOV R0, UR4 ;  /* 0x0000000400007c02 */ /* 0x002fe60008000f00 */
[----:B-----5:R-:W1:Y:S02]  /*3490*/  MUFU.TANH R4, R31 ;  /* 0x0000001f00047308 */ /* 0x020e640000002400 */
[----:B-1----:R1:W-:Y:S01]  /*34a0*/  STL [R1+0x10], R4 ;  /* 0x0000100401007387 */ /* 0x0023e20000100800 */
[-C--:B--2---:R-:W-:Y:S04]  /*34b0*/  LEA R0, R0, R2.reuse, 0x6 ;  /* 0x0000000200007211 */ /* 0x084fe800078e30ff */
[----:B------:R-:W-:Y:S02]  /*34c0*/  SHF.L.U32 R190, R0, 0x2, RZ ;  /* 0x0000000200be7819 */ /* 0x000fe400000006ff */
[----:B------:R-:W-:Y:S03]  /*34d0*/  MOV R0, UR11 ;  /* 0x0000000b00007c02 */ /* 0x000fe60008000f00 */
[----:B------:R2:W2:Y:S01]  /*34e0*/  LDS R189, [R190+0x20080] ;  /* 0x02008000bebd7984 */ /* 0x0004a20000000800 */
[----:B------:R-:W-:Y:S03]  /*34f0*/  LEA R0, R0, R2, 0x6 ;  /* 0x0000000200007211 */ /* 0x000fe600078e30ff */
[----:B------:R2:W2:Y:S04]  /*3500*/  LDS R188, [R190+0x200a0] ;  /* 0x0200a000bebc7984 */ /* 0x0004a80000000800 */
[----:B------:R2:W2:Y:S04]  /*3510*/  LDS R187, [R190+0x20100] ;  /* 0x02010000bebb7984 */ /* 0x0004a80000000800 */
[----:B------:R2:W2:Y:S01]  /*3520*/  LDS R186, [R190+0x20120] ;  /* 0x02012000beba7984 */ /* 0x0004a20000000800 */
[----:B---3--:R-:W-:Y:S02]  /*3530*/  IADD3 R185, R0, c[0x0][0x2a4], R12 ;  /* 0x0000a90000b97a10 */ /* 0x008fe40007ffe00c */
[----:B-1----:R-:W-:Y:S04]  /*3540*/  IADD3 R4, R12, UR25, RZ ;  /* 0x000000190c047c10 */ /* 0x002fe8000fffe0ff */
[----:B------:R-:W-:Y:S02]  /*3550*/  IADD3 R184, R0, R4, RZ ;  /* 0x0000000400b87210 */ /* 0x000fe40007ffe0ff */
[----:B----4-:R-:W-:Y:S01]  /*3560*/  IMNMX R185, R11, R185, PT ;  /* 0x000000b90bb97217 */ /* 0x010fe20003800200 */
[----:B------:R-:W-:-:S05]  /*3570*/  @!P2 BRA `(.L_x_1504) ;  /* 0x000001900000a947 */ /* 0x000fca0003800000 */
[----:B--2---:R-:W-:Y:S01]  /*3580*/  IMAD.MOV.U32 R2, RZ, RZ, c[0x0][0x168] ;  /* 0x00005a00ff027624 */ /* 0x004fe200078e00ff */
        /* <DEDUP_REMOVED lines=11> */
.L_x_1506:
[----:B------:R-:W-:Y:S11]  /*3640*/  ISETP.NE.AND P0, PT, R10, c[0x0][0x2a8], PT ;  /* 0x0000aa000a007a0c */ /* 0x000ff60003f05270 */
[----:B------:R-:W-:Y:S02]  /*3650*/  @!UPT UIADD3 URZ, URZ, URZ, URZ ;  /* 0x0000003f3f3ff290 */ /* 0x000fe4000fffe03f */
[----:B------:R-:W-:Y:S05]  /*3660*/  @P0 IMAD.HI.U32 R5, R2, c[0x0][0x2ac], RZ ;  /* 0x0000ab0002050a27 */ /* 0x000fea00078e00ff */
[----:B------:R-:W-:Y:S02]  /*3670*/  @P0 SHF.R.U32.HI R2, RZ, c[0x0][0x2b0], R5 ;  /* 0x0000ac00ff020a19 */ /* 0x000fe40000011605 */
.L_x_1507:
[----:B------:R-:W-:Y:S05]  /*3680*/  BSYNC B0 ;  /* 0x0000000000007941 */ /* 0x000fea0003800000 */
.L_x_1505:
[----:B------:R-:W2:Y:S01]  /*3690*/  LDL R5, [R1+0x38] ;  /* 0x0000380001057983 */ /* 0x000ea20000100800 */
[----:B------:R-:W-:Y:S04]  /*36a0*/  IMAD.MOV.U32 R184, RZ, RZ, c[0x0][0x2a8] ;  /* 0x0000aa00ffb87624 */ /* 0x000fe800078e00ff */
[----:B------:R-:W-:Y:S01]  /*36b0*/  IMAD R184, R2, R184, -UR14 ;  /* 0x8000000e02b87e24 */ /* 0x000fe2000f8e02b8 */
[----:B------:R-:W-:Y:S03]  /*36c0*/  IADD3 R2, R0, UR25, R12 ;  /* 0x0000001900027c10 */ /* 0x000fe6000fffe00c */
[----:B--2---:R-:W-:Y:S05]  /*36d0*/  IMAD.IADD R184, R184, 0x1, -R5 ;  /* 0x00000001b8b87824 */ /* 0x004fea00078e0a05 */
[----:B------:R-:W-:Y:S02]  /*36e0*/  IADD3 R5, R184, c[0x0][0x2a8], RZ ;  /* 0x0000aa00b8057a10 */ /* 0x000fe40007ffe0ff */
[----:B------:R-:W-:Y:S02]  /*36f0*/  IMNMX R184, R2, R184, !PT ;  /* 0x000000b802b87217 */ /* 0x000fe40007800200 */
[----:B------:R-:W-:Y:S02]  /*3700*/  IMNMX R185, R185, R5, PT ;  /* 0x00000005b9b97217 */ /* 0x000fe40003800200 */
.L_x_1504:
[----:B--2---:R-:W-:Y:S04]  /*3710*/  IADD3 R2, R0, 0x8, RZ ;  /* 0x0000000800027810 */ /* 0x004fe80007ffe0ff */
[----:B------:R-:W-:Y:S01]  /*3720*/  IADD3 R8, R2, c[0x0][0x2a4], R12 ;  /* 0x0000a90002087a10 */ /* 0x000fe20007ffe00c */
[----:B------:R-:W-:Y:S03]  /*3730*/  IMAD.IADD R7, R4, 0x1, R2 ;  /* 0x0000000104077824 */ /* 0x000fe600078e0202 */
        /* <DEDUP_REMOVED lines=14> */
.L_x_1510:
[----:B------:R-:W-:Y:S11]  /*3820*/  ISETP.NE.AND P0, PT, R10, c[0x0][0x2a8], PT ;  /* 0x0000aa000a007a0c */ /* 0x000ff60003f05270 */
[----:B------:R-:W-:Y:S02]  /*3830*/  @!UPT UIADD3 URZ, URZ, URZ, URZ ;  /* 0x0000003f3f3ff290 */ /* 0x000fe4000fffe03f */
[----:B------:R-:W-:Y:S05]  /*3840*/  @P0 IMAD.HI.U32 R5, R2, c[0x0][0x2ac], RZ ;  /* 0x0000ab0002050a27 */ /* 0x000fea00078e00ff */
[----:B------:R-:W-:Y:S02]  /*3850*/  @P0 SHF.R.U32.HI R2, RZ, c[0x0][0x2b0], R5 ;  /* 0x0000ac00ff020a19 */ /* 0x000fe40000011605 */
.L_x_1511:
[----:B------:R-:W-:Y:S05]  /*3860*/  BSYNC B0 ;  /* 0x0000000000007941 */ /* 0x000fea0003800000 */
.L_x_1509:
[----:B------:R-:W2:Y:S01]  /*3870*/  LDL R6, [R1+0x38] ;  /* 0x0000380001067983 */ /* 0x000ea20000100800 */
[----:B------:R-:W-:Y:S04]  /*3880*/  IMAD.MOV.U32 R5, RZ, RZ, c[0x0][0x2a8] ;  /* 0x0000aa00ff057624 */ /* 0x000fe800078e00ff */
[----:B------:R-:W-:Y:S04]  /*3890*/  IMAD R2, R2, R5, -UR14 ;  /* 0x8000000e02027e24 */ /* 0x000fe8000f8e0205 */
[----:B--2---:R-:W-:Y:S05]  /*38a0*/  IMAD.IADD R2, R2, 0x1, -R6 ;  /* 0x0000000102027824 */ /* 0x004fea00078e0a06 */
[----:B------:R-:W-:Y:S02]  /*38b0*/  IADD3 R5, R2, c[0x0][0x2a8], RZ ;  /* 0x0000aa0002057a10 */ /* 0x000fe40007ffe0ff */
[----:B------:R-:W-:Y:S02]  /*38c0*/  IMNMX R7, R7, R2, !PT ;  /* 0x0000000207077217 */ /* 0x000fe40007800200 */
[----:B------:R-:W-:Y:S02]  /*38d0*/  IMNMX R8, R8, R5, PT ;  /* 0x0000000508087217 */ /* 0x000fe40003800200 */
.L_x_1508:
[----:B------:R-:W-:Y:S04]  /*38e0*/  IADD3 R2, R0, 0x20, RZ ;  /* 0x0000002000027810 */ /* 0x000fe80007ffe0ff */
        /* <DEDUP_REMOVED lines=16> */
.L_x_1514:
[----:B------:R-:W-:Y:S11]  /*39f0*/  ISETP.NE.AND P0, PT, R10, c[0x0][0x2a8], PT ;  /* 0x0000aa000a007a0c */ /* 0x000ff60003f05270 */
[----:B------:R-:W-:Y:S02]  /*3a00*/  @!UPT UIADD3 URZ, URZ, URZ, URZ ;  /* 0x0000003f3f3ff290 */ /* 0x000fe4000fffe03f */
[----:B------:R-:W-:Y:S05]  /*3a10*/  @P0 IMAD.HI.U32 R9, R2, c[0x0][0x2ac], RZ ;  /* 0x0000ab0002090a27 */ /* 0x000fea00078e00ff */
[----:B------:R-:W-:Y:S02]  /*3a20*/  @P0 SHF.R.U32.HI R2, RZ, c[0x0][0x2b0], R9 ;  /* 0x0000ac00ff020a19 */ /* 0x000fe40000011609 */
.L_x_1515:
[----:B------:R-:W-:Y:S05]  /*3a30*/  BSYNC B0 ;  /* 0x0000000000007941 */ /* 0x000fea0003800000 */
.L_x_1513:
[----:B------:R-:W2:Y:S01]  /*3a40*/  LDL R13, [R1+0x38] ;  /* 0x00003800010d7983 */ /* 0x000ea20000100800 */
[----:B------:R-:W-:Y:S04]  /*3a50*/  IMAD.MOV.U32 R9, RZ, RZ, c[0x0][0x2a8] ;  /* 0x0000aa00ff097624 */ /* 0x000fe800078e00ff */
[----:B------:R-:W-:Y:S04]  /*3a60*/  IMAD R2, R2, R9, -UR14 ;  /* 0x8000000e02027e24 */ /* 0x000fe8000f8e0209 */
[----:B--2---:R-:W-:Y:S05]  /*3a70*/  IMAD.IADD R2, R2, 0x1, -R13 ;  /* 0x0000000102027824 */ /* 0x004fea00078e0a0d */
[----:B------:R-:W-:Y:S02]  /*3a80*/  IADD3 R9, R2, c[0x0][0x2a8], RZ ;  /* 0x0000aa0002097a10 */ /* 0x000fe40007ffe0ff */
[----:B------:R-:W-:Y:S02]  /*3a90*/  IMNMX R5, R5, R2, !PT ;  /* 0x0000000205057217 */ /* 0x000fe40007800200 */
[----:B------:R-:W-:Y:S02]  /*3aa0*/  IMNMX R6, R6, R9, PT ;  /* 0x0000000906067217 */ /* 0x000fe40003800200 */
.L_x_1512:
        /* <DEDUP_REMOVED lines=17> */
.L_x_1518:
[----:B------:R-:W-:Y:S11]  /*3bc0*/  ISETP.NE.AND P0, PT, R10, c[0x0][0x2a8], PT ;  /* 0x0000aa000a007a0c */ /* 0x000ff60003f05270 */
[----:B------:R-:W-:Y:S02]  /*3bd0*/  @!UPT UIADD3 URZ, URZ, URZ, URZ ;  /* 0x0000003f3f3ff290 */ /* 0x000fe4000fffe03f */
[----:B------:R-:W-:Y:S05]  /*3be0*/  @P0 IMAD.HI.U32 R9, R0, c[0x0][0x2ac], RZ ;  /* 0x0000ab0000090a27 */ /* 0x000fea00078e00ff */
[----:B------:R-:W-:Y:S02]  /*3bf0*/  @P0 SHF.R.U32.HI R0, RZ, c[0x0][0x2b0], R9 ;  /* 0x0000ac00ff000a19 */ /* 0x000fe40000011609 */
.L_x_1519:
[----:B------:R-:W-:Y:S05]  /*3c00*/  BSYNC B0 ;  /* 0x0000000000007941 */ /* 0x000fea0003800000 */
.L_x_1517:
[----:B------:R-:W2:Y:S01]  /*3c10*/  LDL R10, [R1+0x38] ;  /* 0x00003800010a7983 */ /* 0x000ea20000100800 */
[----:B------:R-:W-:Y:S04]  /*3c20*/  IMAD.MOV.U32 R9, RZ, RZ, c[0x0][0x2a8] ;  /* 0x0000aa00ff097624 */ /* 0x000fe800078e00ff */
[----:B------:R-:W-:Y:S04]  /*3c30*/  IMAD R0, R0, R9, -UR14 ;  /* 0x8000000e00007e24 */ /* 0x000fe8000f8e0209 */
[----:B--2---:R-:W-:Y:S05]  /*3c40*/  IMAD.IADD R0, R0, 0x1, -R10 ;  /* 0x0000000100007824 */ /* 0x004fea00078e0a0a */
[----:B------:R-:W-:Y:S02]  /*3c50*/  IADD3 R9, R0, c[0x0][0x2a8], RZ ;  /* 0x0000aa0000097a10 */ /* 0x000fe40007ffe0ff */
[----:B------:R-:W-:Y:S02]  /*3c60*/  IMNMX R2, R2, R0, !PT ;  /* 0x0000000002027217 */ /* 0x000fe40007800200 */
[----:B------:R-:W-:Y:S02]  /*3c70*/  IMNMX R4, R4, R9, PT ;  /* 0x0000000904047217 */ /* 0x000fe40003800200 */
.L_x_1516:
        /* <DEDUP_REMOVED lines=80> */
.L_x_1520:
[----:B------:R4:W-:Y:S01]  /*4180*/  STL [R1+0xac], R109 ;  /* 0x0000ac6d01007387 */ /* 0x0009e20000100800 */
[----:B------:R-:W-:Y:S01]  /*4190*/  PLOP3.LUT P0, PT, PT, PT, UP4, 0x80, 0x0 ;  /* 0x000000000000781c */ /* 0x000fe20003f0f048 */
[----:B------:R-:W-:Y:S01]  /*41a0*/  IMAD.MOV.U32 R196, RZ, RZ, R14 ;  /* 0x000000ffffc47224 */ /* 0x000fe200078e000e */
[----:B------:R-:W-:Y:S01]  /*41b0*/  UIADD3 UR29, UR11, 0x2, URZ ;  /* 0x000000020b1d7890 */ /* 0x000fe2000fffe03f */
[----:B------:R-:W0:Y:S01]  /*41c0*/  LDGDEPBAR ;  /* 0x00000000000079af */ /* 0x000e220000000000 */
[----:B------:R-:W-:Y:S02]  /*41d0*/  ISETP.GT.AND P0, PT, R7, RZ, P0 ;  /* 0x000000ff0700720c */ /* 0x000fe40000704270 */
[----:B------:R-:W-:Y:S02]  /*41e0*/  UISETP.GE.AND UP0, UPT, UR29, UR13, UPT ;  /* 0x0000000d1d00728c */ /* 0x000fe4000bf06270 */
[----:B------:R-:W-:Y:S04]  /*41f0*/  ISETP.LT.OR P0, PT, R8, 0x1, P0 ;  /* 0x000000010800780c */ /* 0x000fe80000701670 */
[----:B------:R-:W-:Y:S02]  /*4200*/  FSEL R191, R246, -INF , !P0 ;  /* 0xff800000f6bf7808 */ /* 0x000fe40004000000 */
[----:B------:R-:W-:Y:S03]  /*4210*/  PLOP3.LUT P0, PT, PT, PT, UP4, 0x80, 0x0 ;  /* 0x000000000000781c */ /* 0x000fe60003f0f048 */
[----:B------:R-:W-:Y:S01]  /*4220*/  FFMA.FTZ R191, R191, c[0x0][0x29c], -R188 ;  /* 0x0000a700bfbf7a23 */ /* 0x000fe200000108bc */
[----:B------:R-:W-:Y:S04]  /*4230*/  ISETP.GT.AND P0, PT, R7, 0x1, P0 ;  /* 0x000000010700780c */ /* 0x000fe80000704270 */
[C---:B------:R-:W-:Y:S01]  /*4240*/  ISETP.LT.OR P0, PT, R8.reuse, 0x2, P0 ;  /* 0x000000020800780c */ /* 0x040fe20000701670 */
[----:B------:R-:W3:Y:S01]  /*4250*/  MUFU.EX2 R191, R191 ;  /* 0x000000bf00bf7308 */ /* 0x000ee20000000800 */
[----:B----4-:R-:W4:Y:S02]  /*4260*/  LDL.LU R109, [R1+0x8] ;  /* 0x00000800016d7983 */ /* 0x010f240000300800 */
[----:B-1----:R-:W-:Y:S02]  /*4270*/  FSEL R3, R245, -INF , !P0 ;  /* 0xff800000f5037808 */ /* 0x002fe40004000000 */
        /* <DEDUP_REMOVED lines=8> */
[----:B-12---:R-:W2:Y:S03]  /*4300*/  LDL.LU R108, [R1+0x4] ;  /* 0x00000400016c7983 */ /* 0x006ea60000300800 */
[----:B------:R-:W-:Y:S01]  /*4310*/  FSEL R193, R243, -INF , !P0 ;  /* 0xff800000f3c17808 */ /* 0x000fe20004000000 */
        /* <DEDUP_REMOVED lines=8> */
[----:B-1----:R-:W3:Y:S03]  /*43a0*/  LDL.LU R107, [R1] ;  /* 0x00000000016b7983 */ /* 0x002ee60000300800 */
        /* <DEDUP_REMOVED lines=13> */
[C---:B------:R-:W-:Y:S04]  /*4480*/  ISETP.GT.AND P0, PT, R5.reuse, RZ, P0 ;  /* 0x000000ff0500720c */ /* 0x040fe80000704270 */
[----:B------:R-:W-:Y:S04]  /*4490*/  ISETP.LT.OR P0, PT, R6, 0x1, P0 ;  /* 0x000000010600780c */ /* 0x000fe80000701670 */
        /* <DEDUP_REMOVED lines=70> */
[----:B------:R-:W-:Y:S01]  /*4900*/  ISETP.GT.AND P0, PT, R2, 0x61, P0 ;  /* 0x000000610200780c */ /* 0x000fe20000704270 */
[----:B------:R-:W-:Y:S03]  /*4910*/  IMAD.MOV.U32 R2, RZ, RZ, R236 ;  /* 0x000000ffff027224 */ /* 0x000fe600078e00ec */
        /* <DEDUP_REMOVED lines=11> */
[----:B------:R-:W2:Y:S07]  /*49d0*/  LDL.LU R165, [R1+0x20] ;  /* 0x0000200001a57983 */ /* 0x000eae0000300800 */
        /* <DEDUP_REMOVED lines=10> */
[-C--:B------:R-:W-:Y:S04]  /*4a80*/  HMMA.16816.F32.BF16 R28, R176, R182.reuse, R28 ;  /* 0x000000b6b01c723c */ /* 0x080fe8000004181c */
[----:B------:R-:W-:Y:S02]  /*4a90*/  IMAD.MOV.U32 R196, RZ, RZ, R224 ;  /* 0x000000ffffc47224 */ /* 0x000fe400078e00e0 */
[----:B------:R-:W-:Y:S02]  /*4aa0*/  FFMA.FTZ R181, R193, c[0x0][0x29c], -R188 ;  /* 0x0000a700c1b57a23 */ /* 0x000fe400000108bc */
[----:B------:R-:W-:Y:S01]  /*4ab0*/  HMMA.16816.F32.BF16 R32, R168, R182, R32 ;  /* 0x000000b6a820723c */ /* 0x000fe20000041820 */
[----:B------:R-:W-:Y:S03]  /*4ac0*/  LDSM.16.M88.4 R168, [R214+0x8080] ;  /* 0x00808000d6a8783b */ /* 0x000fe60000000200 */
[----:B------:R-:W-:Y:S01]  /*4ad0*/  IMAD.MOV.U32 R179, RZ, RZ, R2 ;  /* 0x000000ffffb37224 */ /* 0x000fe200078e0002 */
[----:B------:R-:W-:Y:S01]  /*4ae0*/  MOV R2, R202 ;  /* 0x000000ca00027202 */ /* 0x000fe20000000f00 */
[----:B------:R-:W-:Y:S01]  /*4af0*/  MUFU.EX2 R181, R181 ;  /* 0x000000b500b57308 */ /* 0x000fe20000000800 */
[----:B------:R-:W-:Y:S02]  /*4b00*/  FFMA.FTZ R183, R3, c[0x0][0x29c], -R188 ;  /* 0x0000a70003b77a23 */ /* 0x000fe400000108bc */
[--C-:B------:R-:W-:Y:S03]  /*4b10*/  FFMA.FTZ R3, R229, c[0x0][0x29c], -R187.reuse ;  /* 0x0000a700e5037a23 */ /* 0x100fe600000108bb */
[----:B------:R-:W-:Y:S02]  /*4b20*/  FFMA.FTZ R229, R234, c[0x0][0x29c], -R186 ;  /* 0x0000a700eae57a23 */ /* 0x000fe400000108ba */
[--C-:B------:R-:W-:Y:S02]  /*4b30*/  FFMA.FTZ R182, R192, c[0x0][0x29c], -R188.reuse ;  /* 0x0000a700c0b67a23 */ /* 0x100fe400000108bc */
[----:B------:R-:W1:Y:S01]  /*4b40*/  MUFU.EX2 R183, R183 ;  /* 0x000000b700b77308 */ /* 0x000e620000000800 */
[--C-:B------:R-:W-:Y:S02]  /*4b50*/  FFMA.FTZ R193, R198, c[0x0][0x29c], -R188.reuse ;  /* 0x0000a700c6c17a23 */ /* 0x100fe400000108bc */
[----:B------:R-:W-:Y:S01]  /*4b60*/  FFMA.FTZ R192, R199, c[0x0][0x29c], -R188 ;  /* 0x0000a700c7c07a23 */ /* 0x000fe200000108bc */
[----:B------:R-:W-:Y:S01]  /*4b70*/  MOV R199, R180 ;  /* 0x000000b400c77202 */ /* 0x000fe20000000f00 */
[----:B------:R-:W-:Y:S02]  /*4b80*/  FFMA.FTZ R177, R204, c[0x0][0x29c], -R187 ;  /* 0x0000a700ccb17a23 */ /* 0x000fe400000108bb */
[--C-:B------:R-:W-:Y:S02]  /*4b90*/  FFMA.FTZ R204, R231, c[0x0][0x29c], -R186.reuse ;  /* 0x0000a700e7cc7a23 */ /* 0x100fe400000108ba */
[--C-:B------:R-:W-:Y:S01]  /*4ba0*/  FFMA.FTZ R231, R237, c[0x0][0x29c], -R186.reuse ;  /* 0x0000a700ede77a23 */ /* 0x100fe200000108ba */
[----:B------:R-:W3:Y:S01]  /*4bb0*/  MUFU.EX2 R182, R182 ;  /* 0x000000b600b67308 */ /* 0x000ee20000000800 */
[----:B------:R-:W-:Y:S02]  /*4bc0*/  IMAD.MOV.U32 R237, RZ, RZ, R199 ;  /* 0x000000ffffed7224 */ /* 0x000fe400078e00c7 */
[--C-:B------:R-:W-:Y:S02]  /*4bd0*/  FFMA.FTZ R176, R210, c[0x0][0x29c], -R187.reuse ;  /* 0x0000a700d2b07a23 */ /* 0x100fe400000108bb */
[--C-:B------:R-:W-:Y:S02]  /*4be0*/  FFMA.FTZ R210, R232, c[0x0][0x29c], -R186.reuse ;  /* 0x0000a700e8d27a23 */ /* 0x100fe400000108ba */
[--C-:B------:R-:W-:Y:S03]  /*4bf0*/  FFMA.FTZ R232, R238, c[0x0][0x29c], -R186.reuse ;  /* 0x0000a700eee87a23 */ /* 0x100fe600000108ba */
[----:B------:R-:W-:Y:S10]  /*4c00*/  MUFU.EX2 R193, R193 ;  /* 0x000000c100c17308 */ /* 0x000ff40000000800 */
[----:B------:R-:W-:Y:S01]  /*4c10*/  MUFU.EX2 R192, R192 ;  /* 0x000000c000c07308 */ /* 0x000fe20000000800 */
[----:B--2---:R-:W-:Y:S02]  /*4c20*/  MOV R178, R165 ;  /* 0x000000a500b27202 */ /* 0x004fe40000000f00 */
[----:B------:R-:W2:Y:S02]  /*4c30*/  LDSM.16.M88.4 R164, [R208+0x18080] ;  /* 0x01808000d0a4783b */ /* 0x000ea40000000200 */
[----:B------:R-:W-:Y:S02]  /*4c40*/  FSEL R224, R178, -INF , !P0 ;  /* 0xff800000b2e07808 */ /* 0x000fe40004000000 */
[----:B------:R-:W-:Y:S04]  /*4c50*/  PLOP3.LUT P0, PT, PT, PT, UP4, 0x80, 0x0 ;  /* 0x000000000000781c */ /* 0x000fe80003f0f048 */
[C---:B------:R-:W-:Y:S04]  /*4c60*/  ISETP.GT.AND P0, PT, R184.reuse, RZ, P0 ;  /* 0x000000ffb800720c */ /* 0x040fe80000704270 */
[----:B------:R-:W-:Y:S04]  /*4c70*/  ISETP.LT.OR P0, PT, R185, 0x1, P0 ;  /* 0x00000001b900780c */ /* 0x000fe80000701670 */
[----:B------:R-:W-:Y:S02]  /*4c80*/  FSEL R202, R179, -INF , !P0 ;  /* 0xff800000b3ca7808 */ /* 0x000fe40004000000 */
[----:B------:R-:W-:Y:S04]  /*4c90*/  PLOP3.LUT P0, PT, PT, PT, UP4, 0x80, 0x0 ;  /* 0x000000000000781c */ /* 0x000fe80003f0f048 */
[----:B------:R-:W-:Y:S04]  /*4ca0*/  ISETP.GT.AND P0, PT, R184, 0x20, P0 ;  /* 0x00000020b800780c */ /* 0x000fe80000704270 */
[----:B------:R-:W-:Y:S01]  /*4cb0*/  ISETP.LT.OR P0, PT, R185, 0x21, P0 ;  /* 0x00000021b900780c */ /* 0x000fe20000701670 */
        /* <DEDUP_REMOVED lines=23> */
[----:B------:R-:W4:Y:S03]  /*4e30*/  LDSM.16.M88.4 R168, [R211+0xc080] ;  /* 0x00c08000d3a8783b */ /* 0x000f260000000200 */
[----:B--2---:R-:W-:Y:S02]  /*4e40*/  FFMA.FTZ R0, R230, c[0x0][0x29c], -R187 ;  /* 0x0000a700e6007a23 */ /* 0x004fe400000108bb */
[----:B------:R-:W-:Y:S01]  /*4e50*/  FFMA.FTZ R230, R235, c[0x0][0x29c], -R186 ;  /* 0x0000a700ebe67a23 */ /* 0x000fe200000108ba */
[-C--:B----4-:R-:W-:Y:S08]  /*4e60*/  HMMA.16816.F32.BF16 R4, R164, R168.reuse, R4 ;  /* 0x000000a8a404723c */ /* 0x090ff00000041804 */
        /* <DEDUP_REMOVED lines=11> */
[----:B--2---:R-:W-:Y:S02]  /*4f20*/  IMAD.MOV.U32 R205, RZ, RZ, R2 ;  /* 0x000000ffffcd7224 */ /* 0x004fe400078e0002 */
[--C-:B------:R-:W-:Y:S02]  /*4f30*/  FFMA.FTZ R2, R195, c[0x0][0x29c], -R188.reuse ;  /* 0x0000a700c3027a23 */ /* 0x100fe400000108bc */
[----:B------:R-:W-:Y:S06]  /*4f40*/  FFMA.FTZ R188, R197, c[0x0][0x29c], -R188 ;  /* 0x0000a700c5bc7a23 */ /* 0x000fec00000108bc */
[----:B------:R-:W-:Y:S01]  /*4f50*/  MUFU.EX2 R188, R188 ;  /* 0x000000bc00bc7308 */ /* 0x000fe20000000800 */
[-C--:B----4-:R-:W-:Y:S08]  /*4f60*/  HMMA.16816.F32.BF16 R4, R164, R168.reuse, R4 ;  /* 0x000000a8a404723c */ /* 0x090ff00000041804 */
[C---:B------:R-:W-:Y:S08]  /*4f70*/  HMMA.16816.F32.BF16 R8, R172.reuse, R168, R8 ;  /* 0x000000a8ac08723c */ /* 0x040ff00000041808 */
[-C--:B------:R-:W-:Y:S08]  /*4f80*/  HMMA.16816.F32.BF16 R12, R172, R170.reuse, R12 ;  /* 0x000000aaac0c723c */ /* 0x080ff0000004180c */
[C---:B------:R-:W-:Y:S01]  /*4f90*/  HMMA.16816.F32.BF16 R16, R164.reuse, R170, R16 ;  /* 0x000000aaa410723c */ /* 0x040fe20000041810 */
[----:B------:R-:W2:Y:S07]  /*4fa0*/  LDSM.16.M88.4 R168, [R212+0xe080] ;  /* 0x00e08000d4a8783b */ /* 0x000eae0000000200 */
[-C--:B--2---:R-:W-:Y:S08]  /*4fb0*/  HMMA.16816.F32.BF16 R20, R164, R168.reuse, R20 ;  /* 0x000000a8a414723c */ /* 0x084ff00000041814 */
[C---:B------:R-:W-:Y:S07]  /*4fc0*/  HMMA.16816.F32.BF16 R24, R172.reuse, R168, R24 ;  /* 0x000000a8ac18723c */ /* 0x040fee0000041818 */
[----:B------:R-:W-:Y:S01]  /*4fd0*/  IMAD.MOV.U32 R169, RZ, RZ, R194 ;  /* 0x000000ffffa97224 */ /* 0x000fe200078e00c2 */
[-C--:B------:R-:W-:Y:S01]  /*4fe0*/  HMMA.16816.F32.BF16 R28, R172, R170.reuse, R28 ;  /* 0x000000aaac1c723c */ /* 0x080fe2000004181c */
[----:B------:R-:W-:Y:S03]  /*4ff0*/  LDSM.16.M88.4 R172, [R208+0x1b080] ;  /* 0x01b08000d0ac783b */ /* 0x000fe60000000200 */
[----:B------:R-:W-:Y:S01]  /*5000*/  FSEL R194, R180, -INF , !P0 ;  /* 0xff800000b4c27808 */ /* 0x000fe20004000000 */
[----:B------:R-:W-:Y:S01]  /*5010*/  IMAD.MOV.U32 R234, RZ, RZ, R169 ;  /* 0x000000ffffea7224 */ /* 0x000fe200078e00a9 */
[----:B------:R-:W-:Y:S01]  /*5020*/  PLOP3.LUT P0, PT, PT, PT, UP4, 0x80, 0x0 ;  /* 0x000000000000781c */ /* 0x000fe20003f0f048 */
[----:B------:R-:W-:Y:S01]  /*5030*/  FFMA.FTZ R180, R200, c[0x0][0x29c], -R187 ;  /* 0x0000a700c8b47a23 */ /* 0x000fe200000108bb */
[----:B------:R-:W-:Y:S01]  /*5040*/  HMMA.16816.F32.BF16 R32, R164, R170, R32 ;  /* 0x000000aaa420723c */ /* 0x000fe20000041820 */
[----:B------:R2:W-:Y:S02]  /*5050*/  LDSM.16.M88.4 R164, [R208+0x1a080] ;  /* 0x01a08000d0a4783b */ /* 0x0005e40000000200 */
[----:B------:R-:W-:Y:S01]  /*5060*/  MUFU.EX2 R199, R180 ;  /* 0x000000b400c77308 */ /* 0x000fe20000000800 */
[----:B------:R-:W-:Y:S01]  /*5070*/  ISETP.GT.AND P0, PT, R184, 0x21, P0 ;  /* 0x00000021b800780c */ /* 0x000fe20000704270 */
[----:B------:R-:W-:Y:S01]  /*5080*/  IMAD.MOV.U32 R200, RZ, RZ, R179 ;  /* 0x000000ffffc87224 */ /* 0x000fe200078e00b3 */
[----:B------:R-:W-:Y:S01]  /*5090*/  MOV R168, R196 ;  /* 0x000000c400a87202 */ /* 0x000fe20000000f00 */
[--C-:B------:R-:W-:Y:S01]  /*50a0*/  FFMA.FTZ R179, R201, c[0x0][0x29c], -R187.reuse ;  /* 0x0000a700c9b37a23 */ /* 0x100fe200000108bb */
[----:B------:R-:W-:Y:S04]  /*50b0*/  ISETP.LT.OR P0, PT, R185, 0x22, P0 ;  /* 0x00000022b900780c */ /* 0x000fe80000701670 */
[----:B------:R-:W-:Y:S02]  /*50c0*/  FSEL R196, R168, -INF , !P0 ;  /* 0xff800000a8c47808 */ /* 0x000fe40004000000 */
[----:B------:R-:W-:Y:S02]  /*50d0*/  PLOP3.LUT P0, PT, PT, PT, UP4, 0x80, 0x0 ;  /* 0x000000000000781c */ /* 0x000fe40003f0f048 */
[----:B------:R-:W-:Y:S02]  /*50e0*/  MOV R235, R168 ;  /* 0x000000a800eb7202 */ /* 0x000fe40000000f00 */
[----:B------:R-:W-:Y:S02]  /*50f0*/  ISETP.GT.AND P0, PT, R184, 0x40, P0 ;  /* 0x00000040b800780c */ /* 0x000fe40000704270 */
[----:B------:R-:W-:Y:S01]  /*5100*/  MOV R201, R178 ;  /* 0x000000b200c97202 */ /* 0x000fe20000000f00 */
[--C-:B------:R-:W-:Y:S01]  /*5110*/  FFMA.FTZ R178, R203, c[0x0][0x29c], -R187.reuse ;  /* 0x0000a700cbb27a23 */ /* 0x100fe200000108bb */
[----:B------:R-:W-:Y:S01]  /*5120*/  ISETP.LT.OR P0, PT, R185, 0x41, P0 ;  /* 0x00000041b900780c */ /* 0x000fe20000701670 */
[----:B------:R-:W-:Y:S01]  /*5130*/  FFMA.FTZ R187, R225, c[0x0][0x29c], -R187 ;  /* 0x0000a700e1bb7a23 */ /* 0x000fe200000108bb */
[----:B--2---:R2:W-:Y:S01]  /*5140*/  MUFU.EX2 R208, R0 ;  /* 0x0000000000d07308 */ /* 0x0045e20000000800 */
[--C-:B------:R-:W-:Y:S01]  /*5150*/  FFMA.FTZ R225, R233, c[0x0][0x29c], -R186.reuse ;  /* 0x0000a700e9e17a23 */ /* 0x100fe200000108ba */
[----:B------:R-:W-:Y:S01]  /*5160*/  FSEL R195, R169, -INF , !P0 ;  /* 0xff800000a9c37808 */ /* 0x000fe20004000000 */
[----:B------:R-:W-:Y:S01]  /*5170*/  FFMA.FTZ R186, R236, c[0x0][0x29c], -R186 ;  /* 0x0000a700ecba7a23 */ /* 0x000fe200000108ba */
[----:B------:R-:W4:Y:S01]  /*5180*/  LDSM.16.M88.4 R168, [R214+0xc080] ;  /* 0x00c08000d6a8783b */ /* 0x000f220000000200 */
[----:B------:R-:W-:Y:S01]  /*5190*/  IMAD.MOV.U32 R236, RZ, RZ, R201 ;  /* 0x000000ffffec7224 */ /* 0x000fe200078e00c9 */
[----:B------:R-:W-:Y:S02]  /*51a0*/  MOV R238, R200 ;  /* 0x000000c800ee7202 */ /* 0x000fe40000000f00 */
[----:B------:R-:W-:Y:S02]  /*51b0*/  PLOP3.LUT P0, PT, PT, PT, UP4, 0x80, 0x0 ;  /* 0x000000000000781c */ /* 0x000fe40003f0f048 */
[----:B------:R-:W-:Y:S01]  /*51c0*/  MUFU.EX2 R203, R187 ;  /* 0x000000bb00cb7308 */ /* 0x000fe20000000800 */
[----:B------:R-:W-:Y:S02]  /*51d0*/  MOV R233, R205 ;  /* 0x000000cd00e97202 */ /* 0x000fe40000000f00 */
[----:B------:R-:W-:Y:S04]  /*51e0*/  ISETP.GT.AND P0, PT, R184, 0x41, P0 ;  /* 0x00000041b800780c */ /* 0x000fe80000704270 */
[----:B------:R-:W-:Y:S03]  /*51f0*/  ISETP.LT.OR P0, PT, R185, 0x42, P0 ;  /* 0x00000042b900780c */ /* 0x000fe60000701670 */
[----:B------:R-:W-:Y:S01]  /*5200*/  MUFU.EX2 R200, R179 ;  /* 0x000000b300c87308 */ /* 0x000fe20000000800 */
[----:B------:R-:W-:Y:S02]  /*5210*/  FSEL R197, R205, -INF , !P0 ;  /* 0xff800000cdc57808 */ /* 0x000fe40004000000 */
[----:B------:R-:W-:Y:S01]  /*5220*/  PLOP3.LUT P0, PT, PT, PT, UP4, 0x80, 0x0 ;  /* 0x000000000000781c */ /* 0x000fe20003f0f048 */
[--C-:B--2---:R-:W-:Y:S02]  /*5230*/  FFMA.FTZ R0, R224, c[0x0][0x29c], -R189.reuse ;  /* 0x0000a700e0007a23 */ /* 0x104fe400000108bd */
[----:B------:R-:W2:Y:S01]  /*5240*/  LDL.LU R224, [R1+0xc] ;  /* 0x00000c0001e07983 */ /* 0x000ea20000300800 */
[----:B------:R-:W-:Y:S03]  /*5250*/  ISETP.GT.AND P0, PT, R184, 0x60, P0 ;  /* 0x00000060b800780c */ /* 0x000fe60000704270 */
[----:B------:R-:W-:Y:S01]  /*5260*/  MUFU.EX2 R201, R178 ;  /* 0x000000b200c97308 */ /* 0x000fe20000000800 */
[C---:B------:R-:W-:Y:S02]  /*5270*/  ISETP.LT.OR P2, PT, R185.reuse, 0x61, P0 ;  /* 0x00000061b900780c */ /* 0x040fe40000741670 */
[----:B------:R-:W-:Y:S02]  /*5280*/  PLOP3.LUT P0, PT, PT, PT, UP4, 0x80, 0x0 ;  /* 0x000000000000781c */ /* 0x000fe40003f0f048 */
[----:B------:R-:W-:Y:S02]  /*5290*/  FSEL R198, R252, -INF , !P2 ;  /* 0xff800000fcc67808 */ /* 0x000fe40005000000 */
[----:B------:R-:W-:Y:S03]  /*52a0*/  ISETP.GT.AND P0, PT, R184, 0x61, P0 ;  /* 0x00000061b800780c */ /* 0x000fe60000704270 */
[----:B------:R-:W-:Y:S01]  /*52b0*/  MUFU.EX2 R186, R186 ;  /* 0x000000ba00ba7308 */ /* 0x000fe20000000800 */
[----:B------:R-:W-:Y:S01]  /*52c0*/  ISETP.LT.OR P0, PT, R185, 0x62, P0 ;  /* 0x00000062b900780c */ /* 0x000fe20000701670 */
[-C--:B----4-:R-:W-:Y:S03]  /*52d0*/  HMMA.16816.F32.BF16 R4, R164, R168.reuse, R4 ;  /* 0x000000a8a404723c */ /* 0x090fe60000041804 */
[----:B------:R-:W-:Y:S02]  /*52e0*/  FSEL R184, R251, -INF , !P0 ;  /* 0xff800000fbb87808 */ /* 0x000fe40004000000 */
[----:B------:R-:W-:Y:S03]  /*52f0*/  PLOP3.LUT P0, PT, PT, PT, UP0, 0x80, 0x0 ;  /* 0x000000000000781c */ /* 0x000fe60003f0f008 */
[----:B------:R4:W-:Y:S01]  /*5300*/  MUFU.EX2 R185, R2 ;  /* 0x0000000200b97308 */ /* 0x0009e20000000800 */
[C---:B------:R-:W-:Y:S08]  /*5310*/  HMMA.16816.F32.BF16 R8, R172.reuse, R168, R8 ;  /* 0x000000a8ac08723c */ /* 0x040ff00000041808 */
[-C--:B------:R-:W-:Y:S01]  /*5320*/  HMMA.16816.F32.BF16 R12, R172, R170.reuse, R12 ;  /* 0x000000aaac0c723c */ /* 0x080fe2000004180c */
[----:B------:R-:W-:Y:S07]  /*5330*/  MUFU.EX2 R205, R176 ;  /* 0x000000b000cd7308 */ /* 0x000fee0000000800 */
[C---:B------:R-:W-:Y:S01]  /*5340*/  HMMA.16816.F32.BF16 R16, R164.reuse, R170, R16 ;  /* 0x000000aaa410723c */ /* 0x040fe20000041810 */
[----:B------:R-:W1:Y:S02]  /*5350*/  LDSM.16.M88.4 R168, [R214+0xe080] ;  /* 0x00e08000d6a8783b */ /* 0x000e640000000200 */
[----:B------:R3:W-:Y:S06]  /*5360*/  MUFU.EX2 R176, R3 ;  /* 0x0000000300b07308 */ /* 0x0007ec0000000800 */
[----:B----4-:R-:W-:Y:S04]  /*5370*/  LDS R2, [R190+0x202a0] ;  /* 0x0202a000be027984 */ /* 0x010fe80000000800 */
[----:B------:R-:W4:Y:S01]  /*5380*/  MUFU.EX2 R178, R177 ;  /* 0x000000b100b27308 */ /* 0x000f220000000800 */
[----:B---3--:R-:W-:Y:S01]  /*5390*/  FFMA.FTZ R3, -R245, R245, 1 ;  /* 0x3f800000f5037423 */ /* 0x008fe200000101f5 */
[-C--:B-1----:R-:W-:Y:S08]  /*53a0*/  HMMA.16816.F32.BF16 R20, R164, R168.reuse, R20 ;  /* 0x000000a8a414723c */ /* 0x082ff00000041814 */
[C---:B------:R-:W-:Y:S08]  /*53b0*/  HMMA.16816.F32.BF16 R24, R172.reuse, R168, R24 ;  /* 0x000000a8ac18723c */ /* 0x040ff00000041818 */
[-C--:B------:R-:W-:Y:S01]  /*53c0*/  HMMA.16816.F32.BF16 R28, R172, R170.reuse, R28 ;  /* 0x000000aaac1c723c */ /* 0x080fe2000004181c */
[----:B------:R-:W-:Y:S07]  /*53d0*/  LDSM.16.M88.4 R172, [R209+0x1b080] ;  /* 0x01b08000d1ac783b */ /* 0x000fee0000000200 */
[----:B------:R-:W-:Y:S01]  /*53e0*/  HMMA.16816.F32.BF16 R32, R164, R170, R32 ;  /* 0x000000aaa420723c */ /* 0x000fe20000041820 */
[----:B------:R1:W-:Y:S08]  /*53f0*/  LDSM.16.M88.4 R164, [R209+0x1a080] ;  /* 0x01a08000d1a4783b */ /* 0x0003f00000000200 */
[----:B------:R-:W3:Y:S01]  /*5400*/  LDSM.16.M88.4 R168, [R213+0xc080] ;  /* 0x00c08000d5a8783b */ /* 0x000ee20000000200 */
[----:B-1----:R1:W-:Y:S02]  /*5410*/  MUFU.EX2 R209, R0 ;  /* 0x0000000000d17308 */ /* 0x0023e40000000800 */
[--C-:B-1----:R-:W-:Y:S01]  /*5420*/  FFMA.FTZ R0, R202, c[0x0][0x29c], -R189.reuse ;  /* 0x0000a700ca007a23 */ /* 0x102fe200000108bd */
[-C--:B---3--:R-:W-:Y:S08]  /*5430*/  HMMA.16816.F32.BF16 R4, R164, R168.reuse, R4 ;  /* 0x000000a8a404723c */ /* 0x088ff00000041804 */
[C---:B------:R-:W-:Y:S08]  /*5440*/  HMMA.16816.F32.BF16 R8, R172.reuse, R168, R8 ;  /* 0x000000a8ac08723c */ /* 0x040ff00000041808 */
[-C--:B------:R-:W-:Y:S08]  /*5450*/  HMMA.16816.F32.BF16 R12, R172, R170.reuse, R12 ;  /* 0x000000aaac0c723c */ /* 0x080ff0000004180c */
        /* <DEDUP_REMOVED lines=10> */
[----:B------:R-:W-:Y:S02]  /*5500*/  FMUL.FTZ R18, R182, R18 ;  /* 0x00000012b6127220 */ /* 0x000fe40000410000 */
[C---:B------:R-:W-:Y:S02]  /*5510*/  FMUL.FTZ R19, R181.reuse, R19 ;  /* 0x00000013b5137220 */ /* 0x040fe40000410000 */
[----:B------:R-:W-:Y:S01]  /*5520*/  FMUL.FTZ R7, R18, R7 ;  /* 0x0000000712077220 */ /* 0x000fe20000410000 */
[----:B----4-:R-:W-:Y:S01]  /*5530*/  F2FP.BF16.PACK_AB R18, R178, R201 ;  /* 0x000000c9b212723e */ /* 0x010fe200000010ff */
[-C--:B-1----:R-:W-:Y:S08]  /*5540*/  HMMA.16816.F32.BF16 R20, R164, R168.reuse, R20 ;  /* 0x000000a8a414723c */ /* 0x082ff00000041814 */
[C---:B------:R-:W-:Y:S07]  /*5550*/  HMMA.16816.F32.BF16 R24, R172.reuse, R168, R24 ;  /* 0x000000a8ac18723c */ /* 0x040fee0000041818 */
[----:B------:R-:W-:Y:S01]  /*5560*/  F2FP.BF16.PACK_AB R169, R181, R182 ;  /* 0x000000b6b5a9723e */ /* 0x000fe200000010ff */
[-C--:B------:R-:W-:Y:S01]  /*5570*/  HMMA.16816.F32.BF16 R28, R172, R170.reuse, R28 ;  /* 0x000000aaac1c723c */ /* 0x080fe2000004181c */
[----:B------:R1:W3:Y:S06]  /*5580*/  MUFU.EX2 R173, R0 ;  /* 0x0000000000ad7308 */ /* 0x0002ec0000000800 */
[--C-:B------:R-:W-:Y:S01]  /*5590*/  FFMA.FTZ R172, R198, c[0x0][0x29c], -R189.reuse ;  /* 0x0000a700c6ac7a23 */ /* 0x100fe200000108bd */
[----:B------:R-:W-:Y:S03]  /*55a0*/  HMMA.16816.F32.BF16 R32, R164, R170, R32 ;  /* 0x000000aaa420723c */ /* 0x000fe60000041820 */
[----:B------:R-:W-:Y:S01]  /*55b0*/  MUFU.EX2 R175, R225 ;  /* 0x000000e100af7308 */ /* 0x000fe20000000800 */
[--C-:B------:R-:W-:Y:S02]  /*55c0*/  FADD.FTZ R22, R22, -R2.reuse ;  /* 0x8000000216167221 */ /* 0x100fe40000010000 */
[--C-:B------:R-:W-:Y:S01]  /*55d0*/  FADD.FTZ R23, R23, -R2.reuse ;  /* 0x8000000217177221 */ /* 0x100fe20000010000 */
[----:B------:R-:W-:Y:S01]  /*55e0*/  F2FP.BF16.PACK_AB R170, R183, R191 ;  /* 0x000000bfb7aa723e */ /* 0x000fe200000010ff */
[--C-:B------:R-:W-:Y:S04]  /*55f0*/  FFMA.FTZ R167, R195, c[0x0][0x29c], -R189.reuse ;  /* 0x0000a700c3a77a23 */ /* 0x100fe800000108bd */
[--C-:B------:R-:W-:Y:S01]  /*5600*/  FFMA.FTZ R165, R194, c[0x0][0x29c], -R189.reuse ;  /* 0x0000a700c2a57a23 */ /* 0x100fe200000108bd */
[----:B------:R4:W-:Y:S01]  /*5610*/  MUFU.EX2 R180, R167 ;  /* 0x000000a700b47308 */ /* 0x0009e20000000800 */
[----:B------:R-:W-:Y:S02]  /*5620*/  FFMA.FTZ R164, -R246, R246, 1 ;  /* 0x3f800000f6a47423 */ /* 0x000fe400000101f6 */
[----:B------:R-:W-:Y:S01]  /*5630*/  FMUL.FTZ R22, R185, R22 ;  /* 0x00000016b9167220 */ /* 0x000fe20000410000 */
[----:B-1----:R-:W1:Y:S01]  /*5640*/  LDS R0, [R190+0x20300] ;  /* 0x02030000be007984 */ /* 0x002e620000000800 */
[----:B------:R-:W-:Y:S02]  /*5650*/  FMUL.FTZ R164, R6, R164 ;  /* 0x000000a406a47220 */ /* 0x000fe40000410000 */
[----:B------:R-:W-:Y:S02]  /*5660*/  FFMA.FTZ R6, -R243, R243, 1 ;  /* 0x3f800000f3067423 */ /* 0x000fe400000101f3 */
[--C-:B------:R-:W-:Y:S01]  /*5670*/  FFMA.FTZ R166, R196, c[0x0][0x29c], -R189.reuse ;  /* 0x0000a700c4a67a23 */ /* 0x100fe200000108bd */
[----:B------:R3:W-:Y:S01]  /*5680*/  MUFU.EX2 R187, R165 ;  /* 0x000000a500bb7308 */ /* 0x0007e20000000800 */
[--C-:B------:R-:W-:Y:S01]  /*5690*/  FADD.FTZ R34, R34, -R2.reuse ;  /* 0x8000000222227221 */ /* 0x100fe20000010000 */
[----:B------:R-:W-:Y:S01]  /*56a0*/  F2FP.BF16.PACK_AB R171, R3, R164 ;  /* 0x000000a403ab723e */ /* 0x000fe200000010ff */
        /* <DEDUP_REMOVED lines=15> */
[----:B------:R-:W4:Y:S01]  /*57a0*/  LDS R2, [R190+0x20280] ;  /* 0x02028000be027984 */ /* 0x000f220000000800 */
[--C-:B---3--:R-:W-:Y:S02]  /*57b0*/  FFMA.FTZ R165, R197, c[0x0][0x29c], -R189.reuse ;  /* 0x0000a700c5a57a23 */ /* 0x108fe400000108bd */
[----:B------:R-:W-:Y:S02]  /*57c0*/  FFMA.FTZ R3, -R240, R240, 1 ;  /* 0x3f800000f0037423 */ /* 0x000fe400000101f0 */
[----:B------:R-:W-:Y:S02]  /*57d0*/  FFMA.FTZ R7, -R109, R109, 1 ;  /* 0x3f8000006d077423 */ /* 0x000fe4000001016d */
[----:B------:R3:W2:Y:S01]  /*57e0*/  MUFU.EX2 R179, R165 ;  /* 0x000000a500b37308 */ /* 0x0006a20000000800 */
[----:B------:R-:W-:Y:S01]  /*57f0*/  FMUL.FTZ R22, R22, R3 ;  /* 0x0000000316167220 */ /* 0x000fe20000410000 */
[----:B------:R2:W5:Y:S01]  /*5800*/  LDL.LU R109, [R1+0xac] ;  /* 0x0000ac00016d7983 */ /* 0x0005620000300800 */
[----:B------:R-:W-:Y:S01]  /*5810*/  FFMA.FTZ R3, -R107, R107, 1 ;  /* 0x3f8000006b037423 */ /* 0x000fe2000001016b */
[----:B-1----:R-:W-:Y:S01]  /*5820*/  F2FP.BF16.PACK_AB R166, R193, R185 ;  /* 0x000000b9c1a6723e */ /* 0x002fe200000010ff */
[--C-:B------:R-:W-:Y:S01]  /*5830*/  FADD.FTZ R8, R8, -R0.reuse ;  /* 0x8000000008087221 */ /* 0x100fe20000010000 */
[----:B------:R-:W-:Y:S01]  /*5840*/  F2FP.BF16.PACK_AB R167, R167, R22 ;  /* 0x00000016a7a7723e */ /* 0x000fe200000010ff */
[--C-:B------:R-:W-:Y:S02]  /*5850*/  FADD.FTZ R9, R9, -R0.reuse ;  /* 0x8000000009097221 */ /* 0x100fe40000010000 */
[--C-:B------:R-:W-:Y:S01]  /*5860*/  FADD.FTZ R12, R12, -R0.reuse ;  /* 0x800000000c0c7221 */ /* 0x100fe20000010000 */
[----:B------:R-:W-:Y:S01]  /*5870*/  MUFU.EX2 R172, R231 ;  /* 0x000000e700ac7308 */ /* 0x000fe20000000800 */
[--C-:B------:R-:W-:Y:S02]  /*5880*/  FADD.FTZ R13, R13, -R0.reuse ;  /* 0x800000000d0d7221 */ /* 0x100fe40000010000 */
[----:B------:R-:W-:Y:S02]  /*5890*/  FMUL.FTZ R9, R200, R9 ;  /* 0x00000009c8097220 */ /* 0x000fe40000410000 */
[----:B------:R-:W-:Y:S02]  /*58a0*/  FMUL.FTZ R12, R201, R12 ;  /* 0x0000000cc90c7220 */ /* 0x000fe40000410000 */
        /* <DEDUP_REMOVED lines=10> */
[----:B--2---:R-:W-:Y:S01]  /*5950*/  FFMA.FTZ R8, -R224, R224, 1 ;  /* 0x3f800000e0087423 */ /* 0x004fe200000101e0 */
[----:B------:R1:W5:Y:S01]  /*5960*/  LDL.LU R108, [R1+0xa8] ;  /* 0x0000a800016c7983 */ /* 0x0003620000300800 */
[----:B------:R-:W-:Y:S01]  /*5970*/  FMUL.FTZ R6, R12, R6 ;  /* 0x000000060c067220 */ /* 0x000fe20000410000 */
[----:B------:R-:W-:Y:S01]  /*5980*/  F2FP.BF16.PACK_AB R12, R176, R205 ;  /* 0x000000cdb00c723e */ /* 0x000fe200000010ff */
[----:B------:R-:W-:Y:S01]  /*5990*/  FMUL.FTZ R8, R23, R8 ;  /* 0x0000000817087220 */ /* 0x000fe20000410000 */
[----:B------:R1:W5:Y:S01]  /*59a0*/  LDL.LU R107, [R1+0xa4] ;  /* 0x0000a400016b7983 */ /* 0x0003620000300800 */
[----:B------:R-:W-:Y:S01]  /*59b0*/  FMUL.FTZ R22, R203, R29 ;  /* 0x0000001dcb167220 */ /* 0x000fe20000410000 */
[----:B------:R-:W-:Y:S01]  /*59c0*/  F2FP.BF16.PACK_AB R164, R3, R6 ;  /* 0x0000000603a4723e */ /* 0x000fe200000010ff */
[--C-:B------:R-:W-:Y:S01]  /*59d0*/  FADD.FTZ R25, R25, -R0.reuse ;  /* 0x8000000019197221 */ /* 0x100fe20000010000 */
[----:B------:R-:W-:Y:S01]  /*59e0*/  F2FP.BF16.PACK_AB R34, R7, R8 ;  /* 0x000000080722723e */ /* 0x000fe200000010ff */
[--C-:B------:R-:W-:Y:S02]  /*59f0*/  FADD.FTZ R28, R28, -R0.reuse ;  /* 0x800000001c1c7221 */ /* 0x100fe40000010000 */
        /* <DEDUP_REMOVED lines=9> */
[----:B------:R-:W-:Y:S02]  /*5a90*/  FFMA.FTZ R3, -R248, R248, 1 ;  /* 0x3f800000f8037423 */ /* 0x000fe400000101f8 */
[----:B------:R-:W-:Y:S02]  /*5aa0*/  FMUL.FTZ R25, R176, R25 ;  /* 0x00000019b0197220 */ /* 0x000fe40000410000 */
[----:B------:R-:W-:Y:S01]  /*5ab0*/  FMUL.FTZ R7, R24, R7 ;  /* 0x0000000718077220 */ /* 0x000fe20000410000 */
[----:B------:R-:W2:Y:S01]  /*5ac0*/  MUFU.EX2 R176, R210 ;  /* 0x000000d200b07308 */ /* 0x000ea20000000800 */
[----:B------:R-:W-:Y:S02]  /*5ad0*/  FMUL.FTZ R3, R28, R3 ;  /* 0x000000031c037220 */ /* 0x000fe40000410000 */
[----:B------:R-:W-:Y:S02]  /*5ae0*/  FMUL.FTZ R5, R209, R5 ;  /* 0x00000005d1057220 */ /* 0x000fe40000410000 */
[----:B------:R-:W-:Y:S01]  /*5af0*/  FMUL.FTZ R24, R173, R0 ;  /* 0x00000000ad187220 */ /* 0x000fe20000410000 */
[----:B------:R-:W-:Y:S01]  /*5b00*/  F2FP.BF16.PACK_AB R22, R22, R3 ;  /* 0x000000031616723e */ /* 0x000fe200000010ff */
[----:B------:R-:W-:Y:S02]  /*5b10*/  FFMA.FTZ R0, -R236, R236, 1 ;  /* 0x3f800000ec007423 */ /* 0x000fe400000101ec */
[----:B------:R-:W-:Y:S01]  /*5b20*/  FFMA.FTZ R6, -R249, R249, 1 ;  /* 0x3f800000f9067423 */ /* 0x000fe200000101f9 */
[----:B------:R-:W-:Y:S01]  /*5b30*/  MUFU.EX2 R173, R229 ;  /* 0x000000e500ad7308 */ /* 0x000fe20000000800 */
[----:B------:R-:W-:Y:S02]  /*5b40*/  FFMA.FTZ R3, -R238, R238, 1 ;  /* 0x3f800000ee037423 */ /* 0x000fe400000101ee */
[----:B------:R-:W-:Y:S02]  /*5b50*/  FMUL.FTZ R6, R25, R6 ;  /* 0x0000000619067220 */ /* 0x000fe40000410000 */
[----:B------:R-:W-:Y:S02]  /*5b60*/  FMUL.FTZ R25, R5, R0 ;  /* 0x0000000005197220 */ /* 0x000fe40000410000 */
[----:B------:R-:W3:Y:S01]  /*5b70*/  LDS R0, [R190+0x20320] ;  /* 0x02032000be007984 */ /* 0x000ee20000000800 */
[----:B------:R-:W-:Y:S01]  /*5b80*/  FMUL.FTZ R24, R24, R3 ;  /* 0x0000000318187220 */ /* 0x000fe20000410000 */
[----:B------:R-:W-:Y:S01]  /*5b90*/  F2FP.BF16.PACK_AB R3, R174, R187 ;  /* 0x000000bbae03723e */ /* 0x000fe200000010ff */
[----:B------:R-:W-:Y:S01]  /*5ba0*/  FFMA.FTZ R189, R184, c[0x0][0x29c], -R189 ;  /* 0x0000a700b8bd7a23 */ /* 0x000fe200000108bd */
[----:B------:R-:W-:Y:S01]  /*5bb0*/  STS [R227+0x20880], R170 ;  /* 0x020880aae3007388 */ /* 0x000fe20000000800 */
[----:B------:R-:W-:Y:S01]  /*5bc0*/  F2FP.BF16.PACK_AB R23, R6, R7 ;  /* 0x000000070617723e */ /* 0x000fe200000010ff */
[--C-:B------:R-:W-:Y:S01]  /*5bd0*/  FADD.FTZ R32, R32, -R2.reuse ;  /* 0x8000000220207221 */ /* 0x100fe20000010000 */
[----:B------:R-:W-:Y:S01]  /*5be0*/  F2FP.BF16.PACK_AB R6, R179, R180 ;  /* 0x000000b4b306723e */ /* 0x000fe200000010ff */
[----:B------:R2:W-:Y:S01]  /*5bf0*/  STS [R227+0x20480], R4 ;  /* 0x02048004e3007388 */ /* 0x0005e20000000800 */
[----:B------:R-:W4:Y:S01]  /*5c00*/  MUFU.EX2 R189, R189 ;  /* 0x000000bd00bd7308 */ /* 0x000f220000000800 */
[--C-:B------:R-:W-:Y:S02]  /*5c10*/  FADD.FTZ R16, R16, -R2.reuse ;  /* 0x8000000210107221 */ /* 0x100fe40000010000 */
[----:B------:R1:W-:Y:S01]  /*5c20*/  STS [R226], R3 ;  /* 0x00000003e2007388 */ /* 0x0003e20000000800 */
[--C-:B------:R-:W-:Y:S02]  /*5c30*/  FADD.FTZ R17, R17, -R2.reuse ;  /* 0x8000000211117221 */ /* 0x100fe40000010000 */
[--C-:B------:R-:W-:Y:S01]  /*5c40*/  FADD.FTZ R20, R20, -R2.reuse ;  /* 0x8000000214147221 */ /* 0x100fe20000010000 */
[----:B------:R-:W-:Y:S01]  /*5c50*/  STS [R226+0x400], R169 ;  /* 0x000400a9e2007388 */ /* 0x000fe20000000800 */
[--C-:B------:R-:W-:Y:S02]  /*5c60*/  FADD.FTZ R21, R21, -R2.reuse ;  /* 0x8000000215157221 */ /* 0x100fe40000010000 */
[----:B------:R-:W-:Y:S01]  /*5c70*/  FADD.FTZ R33, R33, -R2 ;  /* 0x8000000221217221 */ /* 0x000fe20000010000 */
[----:B------:R-:W-:Y:S01]  /*5c80*/  STS [R227+0x21480], R19 ;  /* 0x02148013e3007388 */ /* 0x000fe20000000800 */
[----:B------:R-:W-:Y:S02]  /*5c90*/  FMUL.FTZ R17, R174, R17 ;  /* 0x00000011ae117220 */ /* 0x000fe40000410000 */
[----:B------:R-:W3:Y:S01]  /*5ca0*/  MUFU.EX2 R174, R230 ;  /* 0x000000e600ae7308 */ /* 0x000ee20000000800 */
[----:B------:R-:W-:Y:S02]  /*5cb0*/  FMUL.FTZ R28, R179, R21 ;  /* 0x00000015b31c7220 */ /* 0x000fe40000410000 */
[----:B------:R-:W-:Y:S02]  /*5cc0*/  FFMA.FTZ R8, -R233, R233, 1 ;  /* 0x3f800000e9087423 */ /* 0x000fe400000101e9 */
[----:B------:R-:W-:Y:S02]  /*5cd0*/  FMUL.FTZ R16, R187, R16 ;  /* 0x00000010bb107220 */ /* 0x000fe40000410000 */
[----:B------:R-:W-:Y:S02]  /*5ce0*/  FMUL.FTZ R8, R28, R8 ;  /* 0x000000081c087220 */ /* 0x000fe40000410000 */
[----:B------:R-:W-:Y:S01]  /*5cf0*/  FFMA.FTZ R5, -R237, R237, 1 ;  /* 0x3f800000ed057423 */ /* 0x000fe200000101ed */
[----:B--2---:R-:W-:Y:S01]  /*5d00*/  F2FP.BF16.PACK_AB R4, R176, R178 ;  /* 0x000000b2b004723e */ /* 0x004fe200000010ff */
[----:B------:R-:W2:Y:S01]  /*5d10*/  MUFU.EX2 R28, R232 ;  /* 0x000000e8001c7308 */ /* 0x000ea20000000800 */
[----:B----4-:R-:W-:Y:S01]  /*5d20*/  F2FP.BF16.PACK_AB R2, R189, R177 ;  /* 0x000000b1bd02723e */ /* 0x010fe200000010ff */
[----:B------:R-:W-:Y:S01]  /*5d30*/  FMUL.FTZ R29, R180, R20 ;  /* 0x00000014b41d7220 */ /* 0x000fe20000410000 */
[----:B-1----:R-:W-:Y:S01]  /*5d40*/  F2FP.BF16.PACK_AB R3, R173, R175 ;  /* 0x000000afad03723e */ /* 0x002fe200000010ff */
[----:B------:R-:W-:Y:S01]  /*5d50*/  STS [R227+0x21880], R4 ;  /* 0x02188004e3007388 */ /* 0x000fe20000000800 */
[----:B------:R-:W-:Y:S02]  /*5d60*/  FMUL.FTZ R21, R16, R5 ;  /* 0x0000000510157220 */ /* 0x000fe40000410000 */
[--C-:B---3--:R-:W-:Y:S01]  /*5d70*/  FADD.FTZ R10, R10, -R0.reuse ;  /* 0x800000000a0a7221 */ /* 0x108fe20000010000 */
[----:B------:R-:W-:Y:S01]  /*5d80*/  STS [R226+0x1000], R18 ;  /* 0x00100012e2007388 */ /* 0x000fe20000000800 */
[----:B------:R-:W-:Y:S02]  /*5d90*/  FMUL.FTZ R33, R189, R33 ;  /* 0x00000021bd217220 */ /* 0x000fe40000410000 */
[----:B------:R-:W-:Y:S01]  /*5da0*/  FMUL.FTZ R10, R178, R10 ;  /* 0x0000000ab20a7220 */ /* 0x000fe20000410000 */
[----:B------:R1:W-:Y:S01]  /*5db0*/  STS [R226+0x1400], R3 ;  /* 0x00140003e2007388 */ /* 0x0003e20000000800 */
[--C-:B------:R-:W-:Y:S02]  /*5dc0*/  FADD.FTZ R11, R11, -R0.reuse ;  /* 0x800000000b0b7221 */ /* 0x100fe40000010000 */
[----:B------:R-:W-:Y:S01]  /*5dd0*/  FFMA.FTZ R7, -R235, R235, 1 ;  /* 0x3f800000eb077423 */ /* 0x000fe200000101eb */
[----:B------:R3:W-:Y:S01]  /*5de0*/  STS [R227+0x22480], R6 ;  /* 0x02248006e3007388 */ /* 0x0007e20000000800 */
[----:B------:R-:W-:Y:S02]  /*5df0*/  FFMA.FTZ R9, -R234, R234, 1 ;  /* 0x3f800000ea097423 */ /* 0x000fe400000101ea */
[----:B------:R-:W-:Y:S01]  /*5e00*/  FFMA.FTZ R5, -R251, R251, 1 ;  /* 0x3f800000fb057423 */ /* 0x000fe200000101fb */
[----:B------:R-:W-:Y:S01]  /*5e10*/  STS [R227+0x22880], R166 ;  /* 0x022880a6e3007388 */ /* 0x000fe20000000800 */
[----:B------:R-:W-:Y:S02]  /*5e20*/  FMUL.FTZ R20, R17, R7 ;  /* 0x0000000711147220 */ /* 0x000fe40000410000 */
[----:B------:R-:W-:Y:S01]  /*5e30*/  FMUL.FTZ R17, R29, R9 ;  /* 0x000000091d117220 */ /* 0x000fe20000410000 */
[----:B------:R4:W-:Y:S01]  /*5e40*/  STS [R226+0x2000], R2 ;  /* 0x00200002e2007388 */ /* 0x0009e20000000800 */
[----:B------:R-:W-:Y:S01]  /*5e50*/  FMUL.FTZ R9, R33, R5 ;  /* 0x0000000521097220 */ /* 0x000fe20000410000 */
[----:B------:R-:W-:Y:S01]  /*5e60*/  F2FP.BF16.PACK_AB R5, R25, R24 ;  /* 0x000000181905723e */ /* 0x000fe200000010ff */
[----:B------:R-:W-:Y:S01]  /*5e70*/  FMUL.FTZ R16, R177, R32 ;  /* 0x00000020b1107220 */ /* 0x000fe20000410000 */
[----:B------:R-:W-:Y:S01]  /*5e80*/  STS [R226+0x2400], R35 ;  /* 0x00240023e2007388 */ /* 0x000fe20000000800 */
[----:B------:R-:W-:Y:S01]  /*5e90*/  FFMA.FTZ R7, -R252, R252, 1 ;  /* 0x3f800000fc077423 */ /* 0x000fe200000101fc */
[----:B------:R-:W-:Y:S01]  /*5ea0*/  F2FP.BF16.PACK_AB R8, R8, R17 ;  /* 0x000000110808723e */ /* 0x000fe200000010ff */
[--C-:B------:R-:W-:Y:S01]  /*5eb0*/  FADD.FTZ R14, R14, -R0.reuse ;  /* 0x800000000e0e7221 */ /* 0x100fe20000010000 */
[----:B------:R-:W-:Y:S01]  /*5ec0*/  STS [R227+0x23480], R12 ;  /* 0x0234800ce3007388 */ /* 0x000fe20000000800 */
[----:B------:R-:W-:Y:S01]  /*5ed0*/  FMUL.FTZ R16, R16, R7 ;  /* 0x0000000710107220 */ /* 0x000fe20000410000 */
[----:B------:R-:W-:Y:S01]  /*5ee0*/  F2FP.BF16.PACK_AB R7, R20, R21 ;  /* 0x000000151407723e */ /* 0x000fe200000010ff */
[--C-:B------:R-:W-:Y:S02]  /*5ef0*/  FADD.FTZ R15, R15, -R0.reuse ;  /* 0x800000000f0f7221 */ /* 0x100fe40000010000 */
[----:B-1----:R-:W-:Y:S01]  /*5f00*/  FFMA.FTZ R3, -R105, R105, 1 ;  /* 0x3f80000069037423 */ /* 0x002fe20000010169 */
[----:B------:R-:W-:Y:S01]  /*5f10*/  F2FP.BF16.PACK_AB R9, R9, R16 ;  /* 0x000000100909723e */ /* 0x000fe200000010ff */
[----:B------:R-:W-:Y:S02]  /*5f20*/  FMUL.FTZ R14, R175, R14 ;  /* 0x0000000eaf0e7220 */ /* 0x000fe40000410000 */
[----:B---3--:R-:W-:Y:S02]  /*5f30*/  FMUL.FTZ R6, R176, R11 ;  /* 0x0000000bb0067220 */ /* 0x008fe40000410000 */
[----:B------:R-:W-:Y:S02]  /*5f40*/  FMUL.FTZ R15, R173, R15 ;  /* 0x0000000fad0f7220 */ /* 0x000fe40000410000 */
[----:B------:R-:W-:Y:S02]  /*5f50*/  FMUL.FTZ R6, R6, R3 ;  /* 0x0000000306067220 */ /* 0x000fe40000410000 */
[----:B------:R-:W-:Y:S01]  /*5f60*/  FFMA.FTZ R4, -R104, R104, 1 ;  /* 0x3f80000068047423 */ /* 0x000fe20000010168 */
[----:B----4-:R-:W-:Y:S01]  /*5f70*/  F2FP.BF16.PACK_AB R2, R172, R174 ;  /* 0x000000aeac02723e */ /* 0x010fe200000010ff */
[----:B------:R-:W-:Y:S02]  /*5f80*/  FFMA.FTZ R3, -R103, R103, 1 ;  /* 0x3f80000067037423 */ /* 0x000fe40000010167 */
[----:B------:R-:W-:Y:S02]  /*5f90*/  FMUL.FTZ R4, R14, R4 ;  /* 0x000000040e047220 */ /* 0x000fe40000410000 */
[----:B------:R1:W-:Y:S01]  /*5fa0*/  STS [R227+0x23880], R2 ;  /* 0x02388002e3007388 */ /* 0x0003e20000000800 */
[----:B------:R-:W-:Y:S02]  /*5fb0*/  FMUL.FTZ R3, R15, R3 ;  /* 0x000000030f037220 */ /* 0x000fe40000410000 */
[--C-:B------:R-:W-:Y:S01]  /*5fc0*/  FADD.FTZ R26, R26, -R0.reuse ;  /* 0x800000001a1a7221 */ /* 0x100fe20000010000 */
[----:B------:R-:W-:Y:S01]  /*5fd0*/  STS [R226+0x3000], R13 ;  /* 0x0030000de2007388 */ /* 0x000fe20000000800 */
[--C-:B------:R-:W-:Y:S01]  /*5fe0*/  FADD.FTZ R27, R27, -R0.reuse ;  /* 0x800000001b1b7221 */ /* 0x100fe20000010000 */
[----:B------:R-:W-:Y:S01]  /*5ff0*/  F2FP.BF16.PACK_AB R3, R3, R4 ;  /* 0x000000040303723e */ /* 0x000fe200000010ff */
[--C-:B------:R-:W-:Y:S02]  /*6000*/  FADD.FTZ R30, R30, -R0.reuse ;  /* 0x800000001e1e7221 */ /* 0x100fe40000010000 */
[----:B------:R-:W-:Y:S02]  /*6010*/  FADD.FTZ R31, R31, -R0 ;  /* 0x800000001f1f7221 */ /* 0x000fe40000010000 */
[----:B------:R-:W-:Y:S02]  /*6020*/  FFMA.FTZ R0, -R102, R102, 1 ;  /* 0x3f80000066007423 */ /* 0x000fe40000010166 */
[----:B--2---:R-:W-:Y:S02]  /*6030*/  FMUL.FTZ R30, R28, R30 ;  /* 0x0000001e1c1e7220 */ /* 0x004fe40000410000 */
[----:B------:R-:W-:Y:S02]  /*6040*/  FMUL.FTZ R31, R186, R31 ;  /* 0x0000001fba1f7220 */ /* 0x000fe40000410000 */
[----:B------:R-:W-:Y:S02]  /*6050*/  FFMA.FTZ R4, -R100, R100, 1 ;  /* 0x3f80000064047423 */ /* 0x000fe40000010164 */
[----:B-1----:R-:W-:Y:S02]  /*6060*/  FFMA.FTZ R2, -R106, R106, 1 ;  /* 0x3f8000006a027423 */ /* 0x002fe4000001016a */
[----:B------:R1:W5:Y:S02]  /*6070*/  LDL.LU R106, [R1+0xa0] ;  /* 0x0000a000016a7983 */ /* 0x0003640000300800 */
[----:B------:R-:W-:Y:S01]  /*6080*/  FMUL.FTZ R10, R10, R2 ;  /* 0x000000020a0a7220 */ /* 0x000fe20000410000 */
[----:B------:R-:W-:Y:S01]  /*6090*/  F2FP.BF16.PACK_AB R2, R186, R28 ;  /* 0x0000001cba02723e */ /* 0x000fe200000010ff */
        /* <DEDUP_REMOVED lines=203> */
.L_x_1521:
[----:B-123--:R-:W2:Y:S01]  /*6d50*/  LDL.64 R8, [R1+0x78] ;  /* 0x0000780001087983 */ /* 0x00eea20000100a00 */
[----:B------:R-:W-:Y:S01]  /*6d60*/  USHF.L.U32 UR11, UR11, 0xd, URZ ;  /* 0x0000000d0b0b7899 */ /* 0x000fe2000800063f */
[----:B------:R-:W-:Y:S01]  /*6d70*/  IMAD.IADD R205, R2, 0x1, R216 ;  /* 0x0000000102cd7824 */ /* 0x000fe200078e02d8 */
[----:B------:R-:W-:Y:S02]  /*6d80*/  UISETP.GE.AND UP0, UPT, UR28, UR13, UPT ;  /* 0x0000000d1c00728c */ /* 0x000fe4000bf06270 */
[----:B------:R-:W3:Y:S01]  /*6d90*/  LDL R6, [R1+0x74] ;  /* 0x0000740001067983 */ /* 0x000ee20000100800 */
[----:B------:R-:W-:Y:S01]  /*6da0*/  UIADD3 UR29, UR4, 0x1, URZ ;  /* 0x00000001041d7890 */ /* 0x000fe2000fffe03f */
[----:B------:R-:W-:Y:S01]  /*6db0*/  IMAD.U32 R5, RZ, RZ, UR11 ;  /* 0x0000000bff057e24 */ /* 0x000fe2000f8e00ff */
[----:B------:R-:W-:Y:S02]  /*6dc0*/  UISETP.GE.AND UP3, UPT, UR4, 0x1, UPT ;  /* 0x000000010400788c */ /* 0x000fe4000bf66270 */
[----:B------:R-:W-:Y:S01]  /*6dd0*/  LDSM.16.MT88.4 R184, [R0+0x1080] ;  /* 0x0010800000b8783b */ /* 0x000fe20000004200 */
[----:B------:R-:W-:Y:S02]  /*6de0*/  UIADD3 UR7, UR27, 0x1, URZ ;  /* 0x000000011b077890 */ /* 0x000fe4000fffe03f */
[----:B------:R-:W-:Y:S02]  /*6df0*/  UISETP.GE.AND UP2, UPT, UR27, 0x1, UPT ;  /* 0x000000011b00788c */ /* 0x000fe4000bf46270 */
[----:B------:R-:W1:Y:S01]  /*6e00*/  LDSM.16.M88.4 R180, [R205+0x24480] ;  /* 0x02448000cdb4783b */ /* 0x000e620000000200 */
[----:B------:R-:W-:Y:S02]  /*6e10*/  UIADD3 UR6, UR26, 0x1, URZ ;  /* 0x000000011a067890 */ /* 0x000fe4000fffe03f */
[----:B------:R-:W-:Y:S02]  /*6e20*/  UISETP.GE.AND UP1, UPT, UR26, 0x1, UPT ;  /* 0x000000011a00788c */ /* 0x000fe4000bf26270 */
[----:B------:R-:W4:Y:S01]  /*6e30*/  LDSM.16.M88.4 R188, [R205+0x25480] ;  /* 0x02548000cdbc783b */ /* 0x000f220000000200 */
[----:B------:R-:W-:Y:S02]  /*6e40*/  USEL UR4, UR29, URZ, !UP3 ;  /* 0x0000003f1d047287 */ /* 0x000fe4000d800000 */
[----:B------:R-:W-:Y:S02]  /*6e50*/  USEL UR27, UR7, URZ, !UP2 ;  /* 0x0000003f071b7287 */ /* 0x000fe4000d000000 */
[----:B------:R-:W1:Y:S01]  /*6e60*/  LDSM.16.MT88.4 R192, [R0+0x5080] ;  /* 0x0050800000c0783b */ /* 0x000e620000004200 */
[----:B------:R-:W-:Y:S04]  /*6e70*/  USEL UR26, UR6, URZ, !UP1 ;  /* 0x0000003f061a7287 */ /* 0x000fe8000c800000 */
[----:B------:R-:W0:Y:S01]  /*6e80*/  LDGDEPBAR ;  /* 0x00000000000079af */ /* 0x000e220000000000 */
[----:B--2---:R-:W-:Y:S01]  /*6e90*/  IADD3 R4, P0, R8, UR11, RZ ;  /* 0x0000000b08047c10 */ /* 0x004fe2000ff1e0ff */
[----:B------:R-:W-:Y:S03]  /*6ea0*/  UMOV UR11, UR28 ;  /* 0x0000001c000b7c82 */ /* 0x000fe60008000000 */
[----:B---3--:R-:W-:Y:S02]  /*6eb0*/  LEA.HI.X.SX32 R5, R5, R6, 0x1, P0 ;  /* 0x0000000605057211 */ /* 0x008fe400000f0eff */
[C---:B------:R-:W-:Y:S04]  /*6ec0*/  LEA R224, P0, R4.reuse, c[0x0][0x220], 0x2 ;  /* 0x0000880004e07a11 */ /* 0x040fe800078010ff */
        /* <DEDUP_REMOVED lines=15> */
[----:B------:R-:W2:Y:S04]  /*6fc0*/  LDSM.16.M88.4 R164, [R176+0x24480] ;  /* 0x02448000b0a4783b */ /* 0x000ea80000000200 */
[C---:B------:R-:W-:Y:S01]  /*6fd0*/  HMMA.16816.F32.BF16 R16, R172.reuse, R178, R16 ;  /* 0x000000b2ac10723c */ /* 0x040fe20000041810 */
[----:B------:R-:W3:Y:S07]  /*6fe0*/  LDSM.16.M88.4 R176, [R176+0x25480] ;  /* 0x02548000b0b0783b */ /* 0x000eee0000000200 */
[-C--:B------:R-:W-:Y:S08]  /*6ff0*/  HMMA.16816.F32.BF16 R20, R172, R200.reuse, R20 ;  /* 0x000000c8ac14723c */ /* 0x080ff00000041814 */
[C---:B------:R-:W-:Y:S08]  /*7000*/  HMMA.16816.F32.BF16 R24, R196.reuse, R200, R24 ;  /* 0x000000c8c418723c */ /* 0x040ff00000041818 */
[-C--:B------:R-:W-:Y:S01]  /*7010*/  HMMA.16816.F32.BF16 R28, R196, R202.reuse, R28 ;  /* 0x000000cac41c723c */ /* 0x080fe2000004181c */
[----:B------:R-:W2:Y:S07]  /*7020*/  LDSM.16.MT88.4 R196, [R0+0x5880] ;  /* 0x0058800000c4783b */ /* 0x000eae0000004200 */
[----:B------:R-:W-:Y:S01]  /*7030*/  HMMA.16816.F32.BF16 R32, R172, R202, R32 ;  /* 0x000000caac20723c */ /* 0x000fe20000041820 */
[----:B------:R-:W-:Y:S05]  /*7040*/  LDSM.16.M88.4 R172, [R2+0x26480] ;  /* 0x0264800002ac783b */ /* 0x000fea0000000200 */
[----:B------:R-:W-:Y:S02]  /*7050*/  LDSM.16.M88.4 R200, [R205+0x27480] ;  /* 0x02748000cdc8783b */ /* 0x000fe40000000200 */
[-C--:B-1----:R-:W-:Y:S08]  /*7060*/  HMMA.16816.F32.BF16 R4, R180, R184.reuse, R4 ;  /* 0x000000b8b404723c */ /* 0x082ff00000041804 */
[C---:B----4-:R-:W-:Y:S08]  /*7070*/  HMMA.16816.F32.BF16 R8, R188.reuse, R184, R8 ;  /* 0x000000b8bc08723c */ /* 0x050ff00000041808 */
        /* <DEDUP_REMOVED lines=10> */
[-C--:B--2---:R-:W-:Y:S08]  /*7120*/  HMMA.16816.F32.BF16 R4, R164, R168.reuse, R4 ;  /* 0x000000a8a404723c */ /* 0x084ff00000041804 */
[C---:B---3--:R-:W-:Y:S04]  /*7130*/  HMMA.16816.F32.BF16 R8, R176.reuse, R168, R8 ;  /* 0x000000a8b008723c */ /* 0x048fe80000041808 */
[----:B----4-:R-:W-:Y:S04]  /*7140*/  IADD3 R2, R216, R2, R208 ;  /* 0x00000002d8027210 */ /* 0x010fe80007ffe0d0 */
        /* <DEDUP_REMOVED lines=8> */
[----:B------:R-:W3:Y:S05]  /*71d0*/  LDSM.16.MT88.4 R164, [R0+0x6880] ;  /* 0x0068800000a4783b */ /* 0x000eea0000004200 */
        /* <DEDUP_REMOVED lines=11> */
[----:B------:R-:W4:Y:S05]  /*7290*/  LDSM.16.MT88.4 R172, [R0+0x7080] ;  /* 0x0070800000ac783b */ /* 0x000f2a0000004200 */
[----:B------:R-:W-:Y:S02]  /*72a0*/  LDSM.16.MT88.4 R180, [R0+0x3880] ;  /* 0x0038800000b4783b */ /* 0x000fe40000004200 */
[-C--:B--2---:R-:W-:Y:S08]  /*72b0*/  HMMA.16816.F32.BF16 R4, R168, R176.reuse, R4 ;  /* 0x000000b0a804723c */ /* 0x084ff00000041804 */
[C---:B------:R-:W-:Y:S08]  /*72c0*/  HMMA.16816.F32.BF16 R8, R192.reuse, R176, R8 ;  /* 0x000000b0c008723c */ /* 0x040ff00000041808 */
[-C--:B------:R-:W-:Y:S08]  /*72d0*/  HMMA.16816.F32.BF16 R12, R192, R178.reuse, R12 ;  /* 0x000000b2c00c723c */ /* 0x080ff0000004180c */
[C---:B------:R-:W-:Y:S01]  /*72e0*/  HMMA.16816.F32.BF16 R16, R168.reuse, R178, R16 ;  /* 0x000000b2a810723c */ /* 0x040fe20000041810 */
[----:B------:R-:W2:Y:S07]  /*72f0*/  LDSM.16.M88.4 R176, [R2+0x26480] ;  /* 0x0264800002b0783b */ /* 0x000eae0000000200 */
[-C--:B---3--:R-:W-:Y:S08]  /*7300*/  HMMA.16816.F32.BF16 R20, R168, R164.reuse, R20 ;  /* 0x000000a4a814723c */ /* 0x088ff00000041814 */
[C---:B------:R-:W-:Y:S08]  /*7310*/  HMMA.16816.F32.BF16 R24, R192.reuse, R164, R24 ;  /* 0x000000a4c018723c */ /* 0x040ff00000041818 */
[-C--:B------:R-:W-:Y:S08]  /*7320*/  HMMA.16816.F32.BF16 R28, R192, R166.reuse, R28 ;  /* 0x000000a6c01c723c */ /* 0x080ff0000004181c */
[----:B------:R-:W-:Y:S01]  /*7330*/  HMMA.16816.F32.BF16 R32, R168, R166, R32 ;  /* 0x000000a6a820723c */ /* 0x000fe20000041820 */
[----:B------:R-:W3:Y:S05]  /*7340*/  LDSM.16.MT88.4 R164, [R0+0x7880] ;  /* 0x0078800000a4783b */ /* 0x000eea0000004200 */
[----:B------:R-:W-:Y:S02]  /*7350*/  LDSM.16.MT88.4 R168, [R206+0x24c80] ;  /* 0x024c8000cea8783b */ /* 0x000fe40000004200 */
[-C--:B-1----:R-:W-:Y:S08]  /*7360*/  HMMA.16816.F32.BF16 R4, R184, R196.reuse, R4 ;  /* 0x000000c4b804723c */ /* 0x082ff00000041804 */
        /* <DEDUP_REMOVED lines=8> */
[-C--:B--2---:R-:W-:Y:S08]  /*73f0*/  HMMA.16816.F32.BF16 R4, R176, R180.reuse, R4 ;  /* 0x000000b4b004723c */ /* 0x084ff00000041804 */
[C---:B------:R-:W-:Y:S08]  /*7400*/  HMMA.16816.F32.BF16 R8, R188.reuse, R180, R8 ;  /* 0x000000b4bc08723c */ /* 0x040ff00000041808 */
[-C--:B------:R-:W-:Y:S07]  /*7410*/  HMMA.16816.F32.BF16 R12, R188, R182.reuse, R12 ;  /* 0x000000b6bc0c723c */ /* 0x080fee000004180c */
[----:B------:R-:W-:Y:S01]  /*7420*/  RED.E.ADD.F32.FTZ.RN.STRONG.GPU [R224.64], R4 ;  /* 0x00000004e000798e */ /* 0x000fe2000c10e794 */
[C---:B------:R-:W-:Y:S04]  /*7430*/  HMMA.16816.F32.BF16 R16, R176.reuse, R182, R16 ;  /* 0x000000b6b010723c */ /* 0x040fe80000041810 */
[----:B------:R-:W-:Y:S04]  /*7440*/  RED.E.ADD.F32.FTZ.RN.STRONG.GPU [R224.64+0x400], R5 ;  /* 0x00040005e000798e */ /* 0x000fe8000c10e794 */
[-C--:B---3--:R-:W-:Y:S01]  /*7450*/  HMMA.16816.F32.BF16 R20, R176, R164.reuse, R20 ;  /* 0x000000a4b014723c */ /* 0x088fe20000041814 */
        /* <DEDUP_REMOVED lines=185> */
.L_x_1501:
[----:B------:R-:W-:Y:S05]  /*7ff0*/  @P1 EXIT ;  /* 0x000000000000194d */ /* 0x000fea0003800000 */
[----:B------:R-:W1:Y:S01]  /*8000*/  S2R R0, SR_CTAID.Y ;  /* 0x0000000000007919 */ /* 0x000e620000002600 */
[----:B------:R-:W-:Y:S01]  /*8010*/  MOV R2, c[0x0][0x338] ;  /* 0x0000ce0000027a02 */ /* 0x000fe20000000f00 */
[----:B------:R-:W-:Y:S02]  /*8020*/  USHF.L.U32 UR5, UR9, 0xe, URZ ;  /* 0x0000000e09057899 */ /* 0x000fe4000800063f */
[----:B------:R-:W2:Y:S04]  /*8030*/  S2R R4, SR_TID.X ;  /* 0x0000000000047919 */ /* 0x000ea80000002100 */
[----:B------:R-:W-:Y:S01]  /*8040*/  BAR.SYNC.DEFER_BLOCKING 0x1, 0x100 ;  /* 0x0044000000007b1d */ /* 0x000fe20000010000 */
[----:B------:R-:W-:Y:S01]  /*8050*/  ISETP.NE.AND P1, PT, R2, 0x1, PT ;  /* 0x000000010200780c */ /* 0x000fe20003f25270 */
[----:B------:R-:W-:-:S04]  /*8060*/  USHF.R.S32.HI UR4, URZ, 0x1f, UR5 ;  /* 0x0000001f3f047899 */ /* 0x000fc80008011405 */
[----:B------:R-:W3:Y:S08]  /*8070*/  S2R R11, SR_CTAID.Z ;  /* 0x00000000000b7919 */ /* 0x000ef00000002700 */
[----:B-1----:R-:W-:Y:S01]  /*8080*/  @P1 IMAD.HI.U32 R3, R0, c[0x0][0x33c], RZ ;  /* 0x0000cf0000031a27 */ /* 0x002fe200078e00ff */
[----:B--2---:R-:W-:-:S04]  /*8090*/  IADD3 R2, P0, R4, UR5, RZ ;  /* 0x0000000504027c10 */ /* 0x004fc8000ff1e0ff */
[----:B------:R-:W-:Y:S02]  /*80a0*/  @P1 SHF.R.U32.HI R0, RZ, c[0x0][0x340], R3 ;  /* 0x0000d000ff001a19 */ /* 0x000fe40000011603 */
        /* <DEDUP_REMOVED lines=8> */
[----:B---3--:R-:W-:Y:S02]  /*8130*/  SHF.R.S32.HI R7, RZ, 0x1f, R11 ;  /* 0x0000001fff077819 */ /* 0x008fe4000001140b */
        /* <DEDUP_REMOVED lines=143> */
.L_x_1523:
        /* <DEDUP_REMOVED lines=13> */
.L_x_2328:


//--------------------- .text._ZN7cutlass13device_kernelIN5flash19enable_sm80_to_sm89INS1_16FlashAttnBwdSm80INS1_25CollectiveMainloopBwdSm80ILi2ELi2EN4cute5tupleIJNS5_1CILi64EEENS7_ILi128EEES9_EEENS_10bfloat16_tEfNS_4arch4Sm80ELb0ELb1ELb1ELb0ELb1ELb0ELb0ELb0ELi2ELi2ELi2ELi2ELb0EEENS1_24CollectiveEpilogueBwdGQAISA_fSD_Li256ELb0ELb1EEENS1_19SingleTileSchedulerILb0ELb0ELb0ELi128EEEEEEEEEvNT_6ParamsE --------------------------
	.section	.text._ZN7cutlass13device_kernelIN5flash19enable_sm80_to_sm89INS1_16FlashAttnBwdSm80INS1_25CollectiveMainloopBwdSm80ILi2ELi2EN4cute5tupleIJNS5_1CILi64EEENS7_ILi128EEES9_EEENS_10bfloat16_tEfNS_4arch4Sm80ELb0ELb1ELb1ELb0ELb1ELb0ELb0ELb0ELi2ELi2ELi2ELi2ELb0EEENS1_24CollectiveEpilogueBwdGQAISA_fSD_Li256ELb0ELb1EEENS1_19SingleTileSchedulerILb0ELb0ELb0ELi128EEEEEEEEEvNT_6ParamsE,"ax",@progbits
	.sectioninfo	@"SHI_REGISTERS=255"
	.align	128
.text._ZN7cutlass13device_kernelIN5flash19enable_sm80_to_sm89INS1_16FlashAttnBwdSm80INS1_25CollectiveMainloopBwdSm80ILi2ELi2EN4cute5tupleIJNS5_1CILi64EEENS7_ILi128EEES9_EEENS_10bfloat16_tEfNS_4arch4Sm80ELb0ELb1ELb1ELb0ELb1ELb0ELb0ELb0ELi2ELi2ELi2ELi2ELb0EEENS1_24CollectiveEpilogueBwdGQAISA_fSD_Li256ELb0ELb1EEENS1_19SingleTileSchedulerILb0ELb0ELb0ELi128EEEEEEEEEvNT_6ParamsE:
        .type           _ZN7cutlass13device_kernelIN5flash19enable_sm80_to_sm89INS1_16FlashAttnBwdSm80INS1_25CollectiveMainloopBwdSm80ILi2ELi2EN4cute5tupleIJNS5_1CILi64EEENS7_ILi128EEES9_EEENS_10bfloat16_tEfNS_4arch4Sm80ELb0ELb1ELb1ELb0ELb1ELb0ELb0ELb0ELi2ELi2ELi2ELi2ELb0EEENS1_24CollectiveEpilogueBwdGQAISA_fSD_Li256ELb0ELb1EEENS1_19SingleTileSchedulerILb0ELb0ELb0ELi128EEEEEEEEEvNT_6ParamsE,@function
        .size           _ZN7cutlass13device_kernelIN5flash19enable_sm80_to_sm89INS1_16FlashAttnBwdSm80INS1_25CollectiveMainloopBwdSm80ILi2ELi2EN4cute5tupleIJNS5_1CILi64EEENS7_ILi128EEES9_EEENS_10bfloat16_tEfNS_4arch4Sm80ELb0ELb1ELb1ELb0ELb1ELb0ELb0ELb0ELi2ELi2ELi2ELi2ELb0EEENS1_24CollectiveEpilogueBwdGQAISA_fSD_Li256ELb0ELb1EEENS1_19SingleTileSchedulerILb0ELb0ELb0ELi128EEEEEEEEEvNT_6ParamsE,(.L_x_2329 - _ZN7cutlass13device_kernelIN5flash19enable_sm80_to_sm89INS1_16FlashAttnBwdSm80INS1_25CollectiveMainloopBwdSm80ILi2ELi2EN4cute5tupleIJNS5_1CILi64EEENS7_ILi128EEES9_EEENS_10bfloat16_tEfNS_4arch4Sm80ELb0ELb1ELb1ELb0ELb1ELb0ELb0ELb0ELi2ELi2ELi2ELi2ELb0EEENS1_24CollectiveEpilogueBwdGQAISA_fSD_Li256ELb0ELb1EEENS1_19SingleTileSchedulerILb0ELb0ELb0ELi128EEEEEEEEEvNT_6ParamsE)
        .other          _ZN7cutlass13device_kernelIN5flash19enable_sm80_to_sm89INS1_16FlashAttnBwdSm80INS1_25CollectiveMainloopBwdSm80ILi2ELi2EN4cute5tupleIJNS5_1CILi64EEENS7_ILi128EEES9_EEENS_10bfloat16_tEfNS_4arch4Sm80ELb0ELb1ELb1ELb0ELb1ELb0ELb0ELb0ELi2ELi2ELi2ELi2ELb0EEENS1_24CollectiveEpilogueBwdGQAISA_fSD_Li256ELb0ELb1EEENS1_19SingleTileSchedulerILb0ELb0ELb0ELi128EEEEEEEEEvNT_6ParamsE,@"STO_CUDA_ENTRY STV_DEFAULT"
_ZN7cutlass13device_kernelIN5flash19enable_sm80_to_sm89INS1_16FlashAttnBwdSm80INS1_25CollectiveMainloopBwdSm80ILi2ELi2EN4cute5tupleIJNS5_1CILi64EEENS7_ILi128EEES9_EEENS_10bfloat16_tEfNS_4arch4Sm80ELb0ELb1ELb1ELb0ELb1ELb0ELb0ELb0ELi2ELi2ELi2ELi2ELb0EEENS1_24CollectiveEpilogueBwdGQAISA_fSD_Li256ELb0ELb1EEENS1_19SingleTileSchedulerILb0ELb0ELb0ELi128EEEEEEEEEvNT_6ParamsE:
        /* <DEDUP_REMOVED lines=14> */
[----:B--2---:R-:W-:-:S13]  /*00e0*/  ISETP.LE.AND P0, PT, RZ, UR10, PT ;  /* 0x0000000aff007c0c */ /* 0x004fda000bf03270 */
[----:B------:R-:W-:Y:S05]  /*00f0*/  @!P0 BRA `(.L_x_1524) ;  /* 0x000000c000008947 */ /* 0x000fea0003800000 */
[----:B---3--:R-:W-:Y:S02]  /*0100*/  ULDC UR4, c[0x0][0x168] ;  /* 0x00005a0000047ab9 */ /* 0x008fe40000000800 */
        /* <DEDUP_REMOVED lines=11> */
.L_x_1524:
[----:B---3--:R-:W-:Y:S01]  /*01c0*/  USHF.L.U32 UR13, UR10, 0x7, URZ ;  /* 0x000000070a0d7899 */ /* 0x008fe2000800063f */
        /* <DEDUP_REMOVED lines=30> */
[----:B------:R-:W2:Y:S01]  /*03b0*/  R2UR UR12, R0 ;  /* 0x00000000000c73c2 */ /* 0x000ea200000e0000 */
        /* <DEDUP_REMOVED lines=50> */
[--C-:B------:R-:W-:Y:S01]  /*06e0*/  IMAD.MOV.U32 R32, RZ, RZ, R4.reuse ;  /* 0x000000ffff207224 */ /* 0x100fe200078e0004 */
[----:B------:R-:W-:Y:S01]  /*06f0*/  USHF.R.S32.HI UR24, URZ, 0x1f, UR23 ;  /* 0x0000001f3f187899 */ /* 0x000fe20008011417 */
[----:B------:R-:W-:Y:S01]  /*0700*/  IMAD.MOV.U32 R32, RZ, RZ, R4 ;  /* 0x000000ffff207224 */ /* 0x000fe200078e0004 */
[----:B------:R-:W-:Y:S01]  /*0710*/  ULDC.64 UR6, c[0x0][0x270] ;  /* 0x00009c0000067ab9 */ /* 0x000fe20000000a00 */
[----:B------:R-:W-:Y:S01]  /*0720*/  IMAD.U32 R0, RZ, RZ, UR23 ;  /* 0x00000017ff007e24 */ /* 0x000fe2000f8e00ff */
[----:B------:R-:W-:Y:S01]  /*0730*/  ULDC.64 UR4, c[0x0][0x288] ;  /* 0x0000a20000047ab9 */ /* 0x000fe20000000a00 */
[----:B------:R-:W-:Y:S01]  /*0740*/  IMAD.SHL.U32 R6, R32, 0x4, RZ ;  /* 0x0000000420067824 */ /* 0x000fe200078e00ff */
[----:B------:R-:W-:Y:S01]  /*0750*/  UIMAD UR6, UR24, UR6, URZ ;  /* 0x00000006180672a4 */ /* 0x000fe2000f8e023f */
[----:B------:R-:W-:Y:S01]  /*0760*/  IMAD.MOV.U32 R33, RZ, RZ, R5 ;  /* 0x000000ffff217224 */ /* 0x000fe200078e0005 */
[----:B------:R-:W-:Y:S01]  /*0770*/  UIMAD UR4, UR24, UR4, URZ ;  /* 0x00000004180472a4 */ /* 0x000fe2000f8e023f */
[----:B------:R-:W-:Y:S01]  /*0780*/  IMAD.U32 R2, RZ, RZ, UR23 ;  /* 0x00000017ff027e24 */ /* 0x000fe2000f8e00ff */
[----:B------:R-:W-:Y:S01]  /*0790*/  ULDC.64 UR8, c[0x0][0x248] ;  /* 0x0000920000087ab9 */ /* 0x000fe20000000a00 */
[----:B------:R-:W-:Y:S01]  /*07a0*/  SHF.R.S32.HI R7, RZ, 0x1f, R6 ;  /* 0x0000001fff077819 */ /* 0x000fe20000011406 */
[----:B------:R-:W-:Y:S01]  /*07b0*/  USHF.L.U32 UR16, UR12, 0x6, URZ ;  /* 0x000000060c107899 */ /* 0x000fe2000800063f */
[----:B------:R-:W-:Y:S01]  /*07c0*/  SHF.R.S32.HI R22, RZ, 0x1f, R32 ;  /* 0x0000001fff167819 */ /* 0x000fe20000011420 */
[----:B------:R-:W-:Y:S01]  /*07d0*/  UISETP.NE.AND UP0, UPT, UR8, 0x1, UPT ;  /* 0x000000010800788c */ /* 0x000fe2000bf05270 */
[----:B------:R-:W-:Y:S01]  /*07e0*/  LOP3.LUT R228, R228, 0xfffffffe, RZ, 0xc0, !PT ;  /* 0xfffffffee4e47812 */ /* 0x000fe200078ec0ff */
[----:B------:R-:W-:Y:S01]  /*07f0*/  UIMAD.WIDE.U32 UR26, UR23, UR9, URZ ;  /* 0x00000009171a72a5 */ /* 0x000fe2000f8e003f */
[--C-:B-1----:R-:W-:Y:S01]  /*0800*/  IMAD.WIDE.U32 R4, R0, c[0x0][0x270], R6.reuse ;  /* 0x00009c0000047a25 */ /* 0x102fe200078e0006 */
[----:B------:R-:W-:Y:S01]  /*0810*/  USHF.R.S32.HI UR22, URZ, 0x1f, UR11 ;  /* 0x0000001f3f167899 */ /* 0x000fe2000801140b */
[-C--:B------:R-:W-:Y:S01]  /*0820*/  LEA.HI R27, R22, R32.reuse, RZ, 0x3 ;  /* 0x00000020161b7211 */ /* 0x080fe200078f18ff */
[----:B------:R-:W-:Y:S01]  /*0830*/  UIMAD UR9, UR23, UR7, UR6 ;  /* 0x00000007170972a4 */ /* 0x000fe2000f8e0206 */
[----:B------:R-:W-:Y:S01]  /*0840*/  IMAD.U32 R0, RZ, RZ, UR16 ;  /* 0x00000010ff007e24 */ /* 0x000fe2000f8e00ff */
[----:B------:R-:W-:Y:S01]  /*0850*/  UIMAD UR8, UR23, UR5, UR4 ;  /* 0x00000005170872a4 */ /* 0x000fe2000f8e0204 */
[----:B------:R-:W-:Y:S01]  /*0860*/  IMAD.WIDE.U32 R2, R2, c[0x0][0x288], R6 ;  /* 0x0000a20002027a25 */ /* 0x000fe200078e0006 */
[----:B------:R-:W-:Y:S01]  /*0870*/  ULDC.64 UR6, c[0x0][0x290] ;  /* 0x0000a40000067ab9 */ /* 0x000fe20000000a00 */
[----:B------:R-:W-:Y:S01]  /*0880*/  SHF.R.S32.HI R34, RZ, 0x3, R27 ;  /* 0x00000003ff227819 */ /* 0x000fe2000001141b */
[----:B------:R-:W-:Y:S01]  /*0890*/  ULDC.64 UR4, c[0x0][0x278] ;  /* 0x00009e0000047ab9 */ /* 0x000fe20000000a00 */
[----:B------:R1:W-:Y:S01]  /*08a0*/  STL.64 [R1+0x40], R6 ;  /* 0x0000400601007387 */ /* 0x0003e20000100a00 */
[----:B------:R-:W-:Y:S01]  /*08b0*/  UIMAD UR15, UR22, UR6, URZ ;  /* 0x00000006160f72a4 */ /* 0x000fe2000f8e023f */
[----:B------:R-:W-:Y:S01]  /*08c0*/  SHF.R.S32.HI R35, RZ, 0x1f, R34 ;  /* 0x0000001fff237819 */ /* 0x000fe20000011422 */
[----:B------:R-:W-:Y:S01]  /*08d0*/  UIMAD.WIDE.U32 UR18, UR11, UR4, URZ ;  /* 0x000000040b1272a5 */ /* 0x000fe2000f8e003f */
[-C--:B------:R-:W-:Y:S01]  /*08e0*/  LEA.HI R21, R22, R32.reuse, RZ, 0x5 ;  /* 0x0000002016157211 */ /* 0x080fe200078f28ff */
[----:B------:R-:W-:Y:S01]  /*08f0*/  UIMAD.WIDE.U32 UR28, UR11, UR6, URZ ;  /* 0x000000060b1c72a5 */ /* 0x000fe2000f8e003f */
[----:B------:R-:W-:Y:S01]  /*0900*/  IMAD.MOV.U32 R212, RZ, RZ, 0x10 ;  /* 0x00000010ffd47424 */ /* 0x000fe200078e00ff */
[----:B------:R-:W-:Y:S01]  /*0910*/  UIMAD UR6, UR22, UR4, URZ ;  /* 0x00000004160672a4 */ /* 0x000fe2000f8e023f */
[----:B------:R-:W-:Y:S01]  /*0920*/  STL.64 [R1+0x50], R34 ;  /* 0x0000502201007387 */ /* 0x000fe20000100a00 */
[----:B------:R-:W-:Y:S01]  /*0930*/  UIMAD UR15, UR11, UR7, UR15 ;  /* 0x000000070b0f72a4 */ /* 0x000fe2000f8e020f */
[----:B------:R-:W-:Y:S01]  /*0940*/  IADD3 R19, P1, P0, R0, UR18, R4 ;  /* 0x0000001200137c10 */ /* 0x000fe2000f83e004 */
[----:B------:R-:W-:Y:S01]  /*0950*/  UIMAD UR7, UR11, UR5, UR6 ;  /* 0x000000050b0772a4 */ /* 0x000fe2000f8e0206 */
[----:B------:R-:W-:Y:S01]  /*0960*/  IADD3 R4, R5, UR9, RZ ;  /* 0x0000000905047c10 */ /* 0x000fe2000fffe0ff */
[----:B------:R-:W-:Y:S01]  /*0970*/  ULDC UR17, c[0x0][0x250] ;  /* 0x0000940000117ab9 */ /* 0x000fe20000000800 */
[----:B------:R-:W-:Y:S01]  /*0980*/  IMAD.U32 R0, RZ, RZ, UR8 ;  /* 0x00000008ff007e24 */ /* 0x000fe2000f8e00ff */
[----:B------:R-:W-:Y:S01]  /*0990*/  UIADD3 UR9, UR29, UR15, URZ ;  /* 0x0000000f1d097290 */ /* 0x000fe2000fffe03f */
[----:B------:R-:W-:Y:S01]  /*09a0*/  IADD3 R30, P2, R2, UR28, RZ ;  /* 0x0000001c021e7c10 */ /* 0x000fe2000ff5e0ff */
[----:B------:R-:W-:Y:S01]  /*09b0*/  UMOV UR6, UR23 ;  /* 0x0000001700067c82 */ /* 0x000fe20008000000 */
[----:B------:R-:W-:Y:S01]  /*09c0*/  IMAD.U32 R2, RZ, RZ, UR10 ;  /* 0x0000000aff027e24 */ /* 0x000fe2000f8e00ff */
[----:B------:R-:W-:Y:S01]  /*09d0*/  @UP0 USHF.R.U32.HI UR6, URZ, UR17, UR27 ;  /* 0x000000113f060299 */ /* 0x000fe2000801161b */
[----:B------:R-:W-:Y:S01]  /*09e0*/  IMAD.MOV.U32 R213, RZ, RZ, 0x20 ;  /* 0x00000020ffd57424 */ /* 0x000fe200078e00ff */
[----:B------:R-:W-:Y:S01]  /*09f0*/  IADD3.X R29, R3, UR9, R0, P2, !PT ;  /* 0x00000009031d7c10 */ /* 0x000fe200097fe400 */
[----:B------:R-:W-:Y:S01]  /*0a00*/  ULDC.64 UR4, c[0x0][0x1e0] ;  /* 0x0000780000047ab9 */ /* 0x000fe20000000a00 */
[----:B------:R-:W-:Y:S01]  /*0a10*/  LOP3.LUT R3, R27, 0xfffffff8, RZ, 0xc0, !PT ;  /* 0xfffffff81b037812 */ /* 0x000fe200078ec0ff */
[----:B------:R-:W-:Y:S01]  /*0a20*/  USHF.R.S32.HI UR17, URZ, 0x1f, UR6 ;  /* 0x0000001f3f117899 */ /* 0x000fe20008011406 */
[----:B------:R-:W-:Y:S01]  /*0a30*/  IMAD.WIDE R10, R2, 0x80, R34 ;  /* 0x00000080020a7825 */ /* 0x000fe200078e0222 */
[----:B------:R-:W-:Y:S01]  /*0a40*/  LEA.HI R0, R22, R32, RZ, 0x6 ;  /* 0x0000002016007211 */ /* 0x000fe200078f30ff */
[----:B------:R-:W-:-:S02]  /*0a50*/  USHF.R.S32.HI UR15, URZ, 0x1f, UR16 ;  /* 0x0000001f3f0f7899 */ /* 0x000fc40008011410 */
[----:B------:R-:W-:Y:S01]  /*0a60*/  UIMAD UR4, UR17, UR4, URZ ;  /* 0x00000004110472a4 */ /* 0x000fe2000f8e023f */
        /* <DEDUP_REMOVED lines=8> */
[----:B------:R-:W-:Y:S01]  /*0af0*/  IMAD.SHL.U32 R28, R25, 0x200, RZ ;  /* 0x00000200191c7824 */ /* 0x000fe200078e00ff */
[----:B------:R-:W-:Y:S01]  /*0b00*/  UIMAD UR4, UR17, UR4, URZ ;  /* 0x00000004110472a4 */ /* 0x000fe2000f8e023f */
[----:B------:R-:W-:Y:S01]  /*0b10*/  IMAD.U32 R8, RZ, RZ, UR6 ;  /* 0x00000006ff087e24 */ /* 0x000fe2000f8e00ff */
[----:B------:R-:W-:Y:S01]  /*0b20*/  UIADD3 UR8, UR19, UR7, URZ ;  /* 0x0000000713087290 */ /* 0x000fe2000fffe03f */
[----:B------:R-:W-:Y:S01]  /*0b30*/  LOP3.LUT R2, R0, 0x38, R16, 0xf8, !PT ;  /* 0x0000003800027812 */ /* 0x000fe200078ef810 */
[----:B------:R-:W-:Y:S01]  /*0b40*/  UIMAD UR25, UR6, UR5, UR4 ;  /* 0x00000005061972a4 */ /* 0x000fe2000f8e0204 */
[----:B------:R-:W-:Y:S01]  /*0b50*/  SHF.R.U32.HI R0, RZ, 0x3, R0 ;  /* 0x00000003ff007819 */ /* 0x000fe20000011600 */
[----:B------:R-:W-:Y:S01]  /*0b60*/  UMOV UR17, 0x6 ;  /* 0x0000000600117882 */ /* 0x000fe20000000000 */
[----:B------:R-:W-:Y:S01]  /*0b70*/  SHF.R.S32.HI R17, RZ, 0x1f, R16 ;  /* 0x0000001fff117819 */ /* 0x000fe20000011410 */
[----:B------:R-:W-:Y:S01]  /*0b80*/  ULDC.64 UR4, c[0x0][0x1e8] ;  /* 0x00007a0000047ab9 */ /* 0x000fe20000000a00 */
[----:B------:R-:W-:Y:S01]  /*0b90*/  IADD3.X R20, R3, UR8, R4, P1, P0 ;  /* 0x0000000803147c10 */ /* 0x000fe20008fe0404 */
[----:B------:R-:W-:Y:S01]  /*0ba0*/  UIMAD UR4, UR22, UR4, URZ ;  /* 0x00000004160472a4 */ /* 0x000fe2000f8e023f */
[----:B------:R-:W-:Y:S01]  /*0bb0*/  LOP3.LUT R14, R28, R2, R0, 0xf6, !PT ;  /* 0x000000021c0e7212 */ /* 0x000fe200078ef600 */
[--C-:B------:R-:W-:Y:S01]  /*0bc0*/  IMAD.WIDE.U32 R2, R8, c[0x0][0x1e0], R16.reuse ;  /* 0x0000780008027a25 */ /* 0x100fe200078e0010 */
[----:B------:R-:W-:Y:S01]  /*0bd0*/  ULDC.64 UR6, c[0x0][0x1d8] ;  /* 0x0000760000067ab9 */ /* 0x000fe20000000a00 */
[----:B------:R-:W-:Y:S01]  /*0be0*/  IADD3 R31, R16, 0x40, RZ ;  /* 0x00000040101f7810 */ /* 0x000fe20007ffe0ff */
[----:B------:R-:W-:Y:S01]  /*0bf0*/  USHF.L.U64.HI UR27, UR6, UR17, UR7 ;  /* 0x00000011061b7299 */ /* 0x000fe20008010207 */
[----:B------:R-:W-:Y:S01]  /*0c00*/  IMAD R0, R35, c[0x0][0x178], RZ ;  /* 0x00005e0023007a24 */ /* 0x000fe200078e02ff */
[----:B------:R-:W-:Y:S01]  /*0c10*/  IADD3 R5, R3, UR26, RZ ;  /* 0x0000001a03057c10 */ /* 0x000fe2000fffe0ff */
[----:B------:R-:W-:Y:S01]  /*0c20*/  IMAD.WIDE.U32 R8, R8, c[0x0][0x1b0], R16 ;  /* 0x00006c0008087a25 */ /* 0x000fe200078e0010 */
[----:B------:R-:W-:Y:S01]  /*0c30*/  USHF.L.U32 UR28, UR6, 0x6, URZ ;  /* 0x00000006061c7899 */ /* 0x000fe2000800063f */
[----:B------:R-:W-:-:S02]  /*0c40*/  ISETP.GE.AND P6, PT, R16, c[0x0][0x1cc], PT ;  /* 0x0000730010007a0c */ /* 0x000fc40003fc6270 */
[C---:B------:R-:W-:Y:S01]  /*0c50*/  IMAD R0, R34.reuse, c[0x0][0x17c], R0 ;  /* 0x00005f0022007a24 */ /* 0x040fe200078e0200 */
[----:B------:R-:W-:Y:S01]  /*0c60*/  IADD3 R3, R9, UR25, RZ ;  /* 0x0000001909037c10 */ /* 0x000fe2000fffe0ff */
[----:B-1----:R-:W-:Y:S01]  /*0c70*/  IMAD.WIDE.U32 R6, R34, c[0x0][0x178], R16 ;  /* 0x00005e0022067a25 */ /* 0x002fe200078e0010 */
[----:B------:R-:W-:Y:S01]  /*0c80*/  UIMAD UR25, UR11, UR5, UR4 ;  /* 0x000000050b1972a4 */ /* 0x000fe2000f8e0204 */
[----:B------:R-:W-:Y:S01]  /*0c90*/  ISETP.GE.AND P5, PT, R31, c[0x0][0x1cc], PT ;  /* 0x000073001f007a0c */ /* 0x000fe20003fa6270 */
[----:B------:R-:W-:Y:S01]  /*0ca0*/  ULDC.64 UR6, c[0x0][0x180] ;  /* 0x0000600000067ab9 */ /* 0x000fe20000000a00 */
[----:B------:R-:W-:Y:S01]  /*0cb0*/  IMAD.IADD R7, R7, 0x1, R0 ;  /* 0x0000000107077824 */ /* 0x000fe200078e0200 */
[----:B------:R-:W-:Y:S01]  /*0cc0*/  ULDC.64 UR4, c[0x0][0x1b8] ;  /* 0x00006e0000047ab9 */ /* 0x000fe20000000a00 */
[----:B------:R-:W-:Y:S01]  /*0cd0*/  IMAD.MOV.U32 R4, RZ, RZ, R2 ;  /* 0x000000ffff047224 */ /* 0x000fe200078e0002 */
[----:B------:R-:W-:Y:S01]  /*0ce0*/  UIMAD UR4, UR22, UR4, URZ ;  /* 0x00000004160472a4 */ /* 0x000fe2000f8e023f */
[----:B------:R-:W-:Y:S01]  /*0cf0*/  IMAD.U32 R9, RZ, RZ, UR11 ;  /* 0x0000000bff097e24 */ /* 0x000fe2000f8e00ff */
[----:B------:R-:W-:Y:S01]  /*0d00*/  UIMAD UR6, UR24, UR6, URZ ;  /* 0x00000006180672a4 */ /* 0x000fe2000f8e023f */
[----:B------:R-:W-:Y:S01]  /*0d10*/  IMAD.MOV.U32 R2, RZ, RZ, R8 ;  /* 0x000000ffff027224 */ /* 0x000fe200078e0008 */
[----:B------:R-:W-:Y:S01]  /*0d20*/  UIMAD UR26, UR11, UR5, UR4 ;  /* 0x000000050b1a72a4 */ /* 0x000fe2000f8e0204 */
[----:B------:R-:W-:Y:S01]  /*0d30*/  IMAD.U32 R0, RZ, RZ, UR23 ;  /* 0x00000017ff007e24 */ /* 0x000fe2000f8e00ff */
[----:B------:R-:W-:Y:S01]  /*0d40*/  UIMAD UR7, UR23, UR7, UR6 ;  /* 0x00000007170772a4 */ /* 0x000fe2000f8e0206 */
[----:B------:R-:W-:Y:S01]  /*0d50*/  IMAD.U32 R8, RZ, RZ, UR11 ;  /* 0x0000000bff087e24 */ /* 0x000fe2000f8e00ff */
[----:B------:R-:W-:Y:S01]  /*0d60*/  ULDC.64 UR4, c[0x0][0x178] ;  /* 0x00005e0000047ab9 */ /* 0x000fe20000000a00 */
[----:B------:R-:W-:Y:S01]  /*0d70*/  IMAD.WIDE.U32 R4, R9, c[0x0][0x1e8], R4 ;  /* 0x00007a0009047a25 */ /* 0x000fe200078e0004 */
[----:B------:R-:W-:-:S03]  /*0d80*/  UIMAD.WIDE.U32 UR30, UR12, UR4, URZ ;  /* 0x000000040c1e72a5 */ /* 0x000fc6000f8e003f */
[----:B------:R-:W-:Y:S01]  /*0d90*/  IMAD.WIDE.U32 R6, R0, c[0x0][0x180], R6 ;  /* 0x0000600000067a25 */ /* 0x000fe200078e0006 */
[----:B------:R-:W-:Y:S01]  /*0da0*/  IADD3 R5, R5, UR25, RZ ;  /* 0x0000001905057c10 */ /* 0x000fe2000fffe0ff */
[----:B------:R-:W-:Y:S02]  /*0db0*/  ULDC UR25, c[0x0][0x198] ;  /* 0x0000660000197ab9 */ /* 0x000fe40000000800 */
[----:B------:R-:W-:Y:S01]  /*0dc0*/  IMAD.WIDE.U32 R2, R8, c[0x0][0x1b8], R2 ;  /* 0x00006e0008027a25 */ /* 0x000fe200078e0002 */
[----:B------:R-:W-:Y:S01]  /*0dd0*/  IADD3 R9, R7, UR7, RZ ;  /* 0x0000000707097c10 */ /* 0x000fe2000fffe0ff */
[----:B------:R-:W-:Y:S02]  /*0de0*/  UIADD3 UR25, -UR13, UR25, URZ ;  /* 0x000000190d197290 */ /* 0x000fe4000fffe13f */
[----:B------:R-:W-:Y:S01]  /*0df0*/  IMAD.MOV.U32 R8, RZ, RZ, R6 ;  /* 0x000000ffff087224 */ /* 0x000fe200078e0006 */
[----:B------:R-:W-:Y:S01]  /*0e00*/  IADD3 R3, R3, UR26, RZ ;  /* 0x0000001a03037c10 */ /* 0x000fe2000fffe0ff */
[C---:B------:R-:W-:Y:S01]  /*0e10*/  IMAD R6, R11.reuse, c[0x0][0x1a8], RZ ;  /* 0x00006a000b067a24 */ /* 0x040fe200078e02ff */
[----:B------:R-:W-:Y:S01]  /*0e20*/  USHF.R.S32.HI UR26, URZ, 0x1f, UR12 ;  /* 0x0000001f3f1a7899 */ /* 0x000fe2000801140c */
[----:B------:R-:W-:Y:S01]  /*0e30*/  IMAD R0, R11, c[0x0][0x1d8], RZ ;  /* 0x000076000b007a24 */ /* 0x000fe200078e02ff */
[----:B------:R-:W-:Y:S01]  /*0e40*/  ULDC.64 UR6, c[0x0][0x188] ;  /* 0x0000620000067ab9 */ /* 0x000fe20000000a00 */
[C---:B------:R-:W-:Y:S01]  /*0e50*/  IMAD R12, R10.reuse, c[0x0][0x1ac], R6 ;  /* 0x00006b000a0c7a24 */ /* 0x040fe200078e0206 */
[----:B------:R-:W-:Y:S01]  /*0e60*/  UIMAD UR29, UR26, UR4, URZ ;  /* 0x000000041a1d72a4 */ /* 0x000fe2000f8e023f */
[C---:B------:R-:W-:Y:S01]  /*0e70*/  IMAD R0, R10.reuse, c[0x0][0x1dc], R0 ;  /* 0x000077000a007a24 */ /* 0x040fe200078e0200 */
[----:B------:R-:W-:Y:S01]  /*0e80*/  UIMAD UR6, UR22, UR6, URZ ;  /* 0x00000006160672a4 */ /* 0x000fe2000f8e023f */
[----:B------:R-:W-:Y:S01]  /*0e90*/  IMAD.WIDE.U32 R6, R10, c[0x0][0x1d8], R4 ;  /* 0x000076000a067a25 */ /* 0x000fe200078e0004 */
[----:B------:R-:W-:Y:S01]  /*0ea0*/  UIMAD UR29, UR12, UR5, UR29 ;  /* 0x000000050c1d72a4 */ /* 0x000fe2000f8e021d */
[----:B------:R-:W-:Y:S01]  /*0eb0*/  IADD3 R11, -R34, UR25, RZ ;  /* 0x00000019220b7c10 */ /* 0x000fe2000fffe1ff */
[----:B------:R-:W-:Y:S01]  /*0ec0*/  UIMAD UR6, UR11, UR7, UR6 ;  /* 0x000000070b0672a4 */ /* 0x000fe2000f8e0206 */
[----:B------:R-:W-:Y:S01]  /*0ed0*/  IMAD.WIDE.U32 R4, R10, c[0x0][0x1a8], R2 ;  /* 0x00006a000a047a25 */ /* 0x000fe200078e0002 */
[----:B------:R-:W-:Y:S01]  /*0ee0*/  LEA R2, P0, R6, c[0x0][0x1c0], 0x1 ;  /* 0x0000700006027a11 */ /* 0x000fe200078008ff */
[----:B------:R-:W-:Y:S01]  /*0ef0*/  UIADD3 UR29, UR31, UR29, URZ ;  /* 0x0000001d1f1d7290 */ /* 0x000fe2000fffe03f */
[C---:B------:R-:W-:Y:S01]  /*0f00*/  ISETP.LT.OR P4, PT, R11.reuse, 0x1, P6 ;  /* 0x000000010b00780c */ /* 0x040fe20003781670 */
[----:B------:R-:W-:Y:S01]  /*0f10*/  IMAD.U32 R3, RZ, RZ, UR11 ;  /* 0x0000000bff037e24 */ /* 0x000fe2000f8e00ff */
[----:B------:R-:W-:Y:S01]  /*0f20*/  ISETP.LT.OR P3, PT, R11, 0x1, P5 ;  /* 0x000000010b00780c */ /* 0x000fe20002f61670 */
[----:B------:R-:W-:Y:S01]  /*0f30*/  IMAD.IADD R0, R7, 0x1, R0 ;  /* 0x0000000107007824 */ /* 0x000fe200078e0200 */
[----:B------:R-:W-:Y:S01]  /*0f40*/  ISETP.LT.OR P2, PT, R11, 0x21, P6 ;  /* 0x000000210b00780c */ /* 0x000fe20003741670 */
[----:B------:R-:W-:Y:S01]  /*0f50*/  IMAD.WIDE.U32 R38, R3, c[0x0][0x188], R8 ;  /* 0x0000620003267a25 */ /* 0x000fe200078e0008 */
[----:B------:R-:W-:-:S02]  /*0f60*/  UIADD3 UR7, UP0, UR28, 0x80, URZ ;  /* 0x000000801c077890 */ /* 0x000fc4000ff1e03f */
[----:B------:R-:W-:Y:S01]  /*0f70*/  LEA.HI.X R3, R6, c[0x0][0x1c4], R0, 0x1, P0 ;  /* 0x0000710006037a11 */ /* 0x000fe200000f0c00 */
[----:B------:R-:W-:Y:S01]  /*0f80*/  IMAD.IADD R0, R5, 0x1, R12 ;  /* 0x0000000105007824 */ /* 0x000fe200078e020c */
[C---:B------:R-:W-:Y:S01]  /*0f90*/  LEA R6, P1, R4.reuse, c[0x0][0x190], 0x1 ;  /* 0x0000640004067a11 */ /* 0x040fe200078208ff */
[----:B------:R-:W-:Y:S01]  /*0fa0*/  IMAD.U32 R8, RZ, RZ, UR30 ;  /* 0x0000001eff087e24 */ /* 0x000fe2000f8e00ff */
[----:B------:R-:W-:Y:S01]  /*0fb0*/  IADD3 R15, R39, UR6, RZ ;  /* 0x00000006270f7c10 */ /* 0x000fe2000fffe0ff */
[----:B------:R-:W-:Y:S01]  /*0fc0*/  IMAD.U32 R9, RZ, RZ, UR31 ;  /* 0x0000001fff097e24 */ /* 0x000fe2000f8e00ff */
[----:B------:R-:W-:Y:S01]  /*0fd0*/  LEA.HI.X R7, R4, c[0x0][0x194], R0, 0x1, P1 ;  /* 0x0000650004077a11 */ /* 0x000fe200008f0c00 */
[----:B------:R-:W-:Y:S01]  /*0fe0*/  IMAD.U32 R9, RZ, RZ, UR29 ;  /* 0x0000001dff097e24 */ /* 0x000fe2000f8e00ff */
[----:B------:R-:W-:Y:S01]  /*0ff0*/  LEA R13, P0, R8, R38, 0x6 ;  /* 0x00000026080d7211 */ /* 0x000fe200078030ff */
[----:B------:R-:W-:Y:S01]  /*1000*/  IMAD.SHL.U32 R10, R14, 0x2, RZ ;  /* 0x000000020e0a7824 */ /* 0x000fe200078e00ff */
[----:B------:R-:W-:Y:S01]  /*1010*/  IADD3 R4, P1, R2, UR28, RZ ;  /* 0x0000001c02047c10 */ /* 0x000fe2000ff3e0ff */
[----:B------:R-:W-:Y:S01]  /*1020*/  UIADD3.X UR6, URZ, UR27, URZ, UP0, !UPT ;  /* 0x0000001b3f067290 */ /* 0x000fe200087fe43f */
[----:B------:R-:W-:Y:S01]  /*1030*/  LEA.HI.X R0, R8, R15, R9, 0x6, P0 ;  /* 0x0000000f08007211 */ /* 0x000fe200000f3409 */
[----:B------:R-:W-:Y:S01]  /*1040*/  IMAD.U32 R8, RZ, RZ, UR28 ;  /* 0x0000001cff087e24 */ /* 0x000fe2000f8e00ff */
[----:B------:R-:W-:Y:S01]  /*1050*/  IADD3.X R5, R3, UR27, RZ, P1, !PT ;  /* 0x0000001b03057c10 */ /* 0x000fe20008ffe4ff */
[----:B------:R-:W-:Y:S01]  /*1060*/  @!PT LDS RZ, [RZ] ;  /* 0x00000000fffff984 */ /* 0x000fe20000000800 */
[----:B------:R-:W-:Y:S01]  /*1070*/  @!PT LDS RZ, [RZ] ;  /* 0x00000000fffff984 */ /* 0x000fe20000000800 */
[----:B------:R-:W-:Y:S01]  /*1080*/  @!PT LDS RZ, [RZ] ;  /* 0x00000000fffff984 */ /* 0x000fe20000000800 */
[----:B------:R1:W-:Y:S01]  /*1090*/  LDGSTS.E.BYPASS.LTC128B.128 [R10+0x8080], [R2.64], !P4 ;  /* 0x08080000020a7fae */ /* 0x0003e2000e101d54 */
[----:B------:R-:W-:-:S02]  /*10a0*/  ISETP.LT.OR P4, PT, R11, 0x41, P6 ;  /* 0x000000410b00780c */ /* 0x000fc40003781670 */
[----:B------:R-:W-:Y:S01]  /*10b0*/  IADD3 R8, P1, P0, R8, 0x80, R2 ;  /* 0x0000008008087810 */ /* 0x000fe2000783e002 */
[----:B------:R1:W-:Y:S01]  /*10c0*/  LDGSTS.E.BYPASS.LTC128B.128 [R10+0xc080], [R2.64+0x80], !P3 ;  /* 0x0c080080020a7fae */ /* 0x0003e2000d901d54 */
[C---:B------:R-:W-:Y:S02]  /*10d0*/  ISETP.LT.OR P3, PT, R11.reuse, 0x41, P5 ;  /* 0x000000410b00780c */ /* 0x040fe40002f61670 */
[----:B------:R-:W-:Y:S01]  /*10e0*/  IADD3.X R9, RZ, UR27, R3, P1, P0 ;  /* 0x0000001bff097c10 */ /* 0x000fe20008fe0403 */
[----:B------:R2:W-:Y:S01]  /*10f0*/  LDGSTS.E.BYPASS.LTC128B.128 [R10+0x9080], [R4.64], !P2 ;  /* 0x09080000040a7fae */ /* 0x0005e2000d101d54 */
[C---:B------:R-:W-:Y:S02]  /*1100*/  ISETP.LT.OR P2, PT, R11.reuse, 0x21, P5 ;  /* 0x000000210b00780c */ /* 0x040fe40002f41670 */
[C---:B------:R-:W-:Y:S01]  /*1110*/  ISETP.LT.OR P6, PT, R11.reuse, 0x61, P6 ;  /* 0x000000610b00780c */ /* 0x040fe200037c1670 */
[----:B------:R-:W-:Y:S01]  /*1120*/  STL.64 [R1+0x70], R38 ;  /* 0x0000702601007387 */ /* 0x000fe20000100a00 */
[----:B------:R-:W-:-:S03]  /*1130*/  ISETP.LT.OR P5, PT, R11, 0x61, P5 ;  /* 0x000000610b00780c */ /* 0x000fc60002fa1670 */
[----:B------:R3:W-:Y:S06]  /*1140*/  STL [R1+0x78], R15 ;  /* 0x0000780f01007387 */ /* 0x0007ec0000100800 */
[----:B------:R4:W-:Y:S01]  /*1150*/  LDGSTS.E.BYPASS.LTC128B.128 [R10+0xd080], [R8.64], !P2 ;  /* 0x0d080000080a7fae */ /* 0x0009e2000d101d54 */
[C---:B-1----:R-:W-:Y:S02]  /*1160*/  IADD3 R2, P0, R4.reuse, UR28, RZ ;  /* 0x0000001c04027c10 */ /* 0x042fe4000ff1e0ff */
[----:B--2---:R-:W-:Y:S02]  /*1170*/  IADD3 R4, P1, R4, UR7, RZ ;  /* 0x0000000704047c10 */ /* 0x004fe4000ff3e0ff */
[----:B------:R-:W-:-:S02]  /*1180*/  IADD3.X R3, R5, UR27, RZ, P0, !PT ;  /* 0x0000001b05037c10 */ /* 0x000fc400087fe4ff */
[----:B------:R-:W-:Y:S02]  /*1190*/  IADD3.X R5, R5, UR6, RZ, P1, !PT ;  /* 0x0000000605057c10 */ /* 0x000fe40008ffe4ff */
[C---:B------:R-:W-:Y:S01]  /*11a0*/  LEA R12, P0, R13.reuse, c[0x0][0x160], 0x1 ;  /* 0x000058000d0c7a11 */ /* 0x040fe200078008ff */
[----:B------:R1:W-:Y:S03]  /*11b0*/  LDGSTS.E.BYPASS.LTC128B.128 [R10+0xa080], [R2.64], !P4 ;  /* 0x0a080000020a7fae */ /* 0x0003e6000e101d54 */
[----:B------:R-:W-:Y:S01]  /*11c0*/  LEA.HI.X R13, R13, c[0x0][0x164], R0, 0x1, P0 ;  /* 0x000059000d0d7a11 */ /* 0x000fe200000f0c00 */
[----:B------:R2:W-:Y:S01]  /*11d0*/  LDGSTS.E.BYPASS.LTC128B.128 [R10+0xe080], [R4.64], !P3 ;  /* 0x0e080000040a7fae */ /* 0x0005e2000d901d54 */
[----:B------:R-:W-:Y:S01]  /*11e0*/  ISETP.GE.AND P3, PT, R16, c[0x0][0x19c], PT ;  /* 0x0000670010007a0c */ /* 0x000fe20003f66270 */
[----:B------:R-:W-:Y:S01]  /*11f0*/  IMAD.U32 R0, RZ, RZ, UR4 ;  /* 0x00000004ff007e24 */ /* 0x000fe2000f8e00ff */
[----:B------:R-:W-:Y:S01]  /*1200*/  ISETP.GE.AND P0, PT, R31, c[0x0][0x19c], PT ;  /* 0x000067001f007a0c */ /* 0x000fe20003f06270 */
[----:B----4-:R-:W-:Y:S01]  /*1210*/  IMAD.U32 R8, RZ, RZ, UR5 ;  /* 0x00000005ff087e24 */ /* 0x010fe2000f8e00ff */
[----:B------:R-:W-:-:S02]  /*1220*/  ISETP.LT.OR P4, PT, R11, 0x1, P3 ;  /* 0x000000010b00780c */ /* 0x000fc40001f81670 */
[C---:B--2---:R-:W-:Y:S02]  /*1230*/  IADD3 R4, P2, R2.reuse, UR28, RZ ;  /* 0x0000001c02047c10 */ /* 0x044fe4000ff5e0ff */
[----:B-1----:R-:W-:Y:S02]  /*1240*/  IADD3 R2, P1, R2, UR7, RZ ;  /* 0x0000000702027c10 */ /* 0x002fe4000ff3e0ff */
[C---:B------:R-:W-:Y:S02]  /*1250*/  IADD3.X R5, R3.reuse, UR27, RZ, P2, !PT ;  /* 0x0000001b03057c10 */ /* 0x040fe400097fe4ff */
[----:B------:R-:W-:Y:S01]  /*1260*/  IADD3.X R3, R3, UR6, RZ, P1, !PT ;  /* 0x0000000603037c10 */ /* 0x000fe20008ffe4ff */
[----:B------:R-:W-:Y:S01]  /*1270*/  ULDC.64 UR6, c[0x0][0x1a8] ;  /* 0x00006a0000067ab9 */ /* 0x000fe20000000a00 */
[C---:B------:R-:W-:Y:S01]  /*1280*/  LEA R14, P2, R0.reuse, R12, 0x6 ;  /* 0x0000000c000e7211 */ /* 0x040fe200078430ff */
[----:B------:R-:W-:Y:S01]  /*1290*/  USHF.L.U32 UR27, UR6, 0x6, URZ ;  /* 0x00000006061b7899 */ /* 0x000fe2000800063f */
[C---:B------:R-:W-:Y:S01]  /*12a0*/  ISETP.LT.OR P1, PT, R11.reuse, 0x1, P0 ;  /* 0x000000010b00780c */ /* 0x040fe20000721670 */
[----:B------:R1:W-:Y:S01]  /*12b0*/  LDGSTS.E.BYPASS.LTC128B.128 [R10+0xb080], [R4.64], !P6 ;  /* 0x0b080000040a7fae */ /* 0x0003e2000f101d54 */
[----:B------:R-:W-:Y:S01]  /*12c0*/  USHF.L.U64.HI UR28, UR6, UR17, UR7 ;  /* 0x00000011061c7299 */ /* 0x000fe20008010207 */
[----:B---3--:R-:W-:Y:S01]  /*12d0*/  LEA.HI.X R15, R0, R13, R8, 0x6, P2 ;  /* 0x0000000d000f7211 */ /* 0x008fe200010f3408 */
[----:B------:R-:W-:Y:S01]  /*12e0*/  UIADD3 UR30, UP0, UR27, 0x80, URZ ;  /* 0x000000801b1e7890 */ /* 0x000fe2000ff1e03f */
[----:B------:R2:W-:Y:S01]  /*12f0*/  LDGSTS.E.BYPASS.LTC128B.128 [R10+0xf080], [R2.64], !P5 ;  /* 0x0f080000020a7fae */ /* 0x0005e2000e901d54 */
[----:B------:R-:W-:Y:S01]  /*1300*/  ISETP.LT.OR P2, PT, R11, 0x21, P3 ;  /* 0x000000210b00780c */ /* 0x000fe20001f41670 */
[----:B------:R-:W-:Y:S01]  /*1310*/  IMAD R0, R35, c[0x0][0x208], RZ ;  /* 0x0000820023007a24 */ /* 0x000fe200078e02ff */
[----:B------:R-:W-:Y:S01]  /*1320*/  ISETP.LT.OR P6, PT, R11, 0x21, P0 ;  /* 0x000000210b00780c */ /* 0x000fe200007c1670 */
[----:B------:R3:W-:Y:S01]  /*1330*/  LDGSTS.E.BYPASS.LTC128B.128 [R10+0x80], [R6.64], !P4 ;  /* 0x00080000060a7fae */ /* 0x0007e2000e101d54 */
[----:B------:R-:W-:Y:S01]  /*1340*/  UIADD3.X UR29, URZ, UR28, URZ, UP0, !UPT ;  /* 0x0000001c3f1d7290 */ /* 0x000fe200087fe43f */
[C---:B------:R-:W-:Y:S01]  /*1350*/  IMAD R0, R34.reuse, c[0x0][0x20c], R0 ;  /* 0x0000830022007a24 */ /* 0x040fe200078e0200 */
[----:B------:R-:W-:Y:S01]  /*1360*/  ULDC.64 UR6, c[0x0][0x210] ;  /* 0x0000840000067ab9 */ /* 0x000fe20000000a00 */
[----:B------:R3:W-:Y:S01]  /*1370*/  LDGSTS.E.BYPASS.LTC128B.128 [R10+0x4080], [R6.64+0x80], !P1 ;  /* 0x04080080060a7fae */ /* 0x0007e2000c901d54 */
[----:B------:R-:W-:Y:S01]  /*1380*/  LEA R18, P1, R19, c[0x0][0x258], 0x2 ;  /* 0x0000960013127a11 */ /* 0x000fe200078210ff */
[----:B------:R-:W-:Y:S01]  /*1390*/  IMAD.WIDE.U32 R8, R34, c[0x0][0x208], R16 ;  /* 0x0000820022087a25 */ /* 0x000fe200078e0010 */
[----:B------:R-:W-:-:S02]  /*13a0*/  UIMAD UR6, UR24, UR6, URZ ;  /* 0x00000006180672a4 */ /* 0x000fc4000f8e023f */
[----:B------:R-:W-:Y:S02]  /*13b0*/  LEA.HI.X R19, R19, c[0x0][0x25c], R20, 0x2, P1 ;  /* 0x0000970013137a11 */ /* 0x000fe400008f1414 */
[----:B------:R-:W-:Y:S01]  /*13c0*/  UIMAD UR6, UR23, UR7, UR6 ;  /* 0x00000007170672a4 */ /* 0x000fe2000f8e0206 */
[----:B-1----:R-:W-:Y:S01]  /*13d0*/  IADD3 R4, P4, R6, UR27, RZ ;  /* 0x0000001b06047c10 */ /* 0x002fe2000ff9e0ff */
[----:B--2---:R-:W-:-:S03]  /*13e0*/  IMAD.U32 R2, RZ, RZ, UR27 ;  /* 0x0000001bff027e24 */ /* 0x004fc6000f8e00ff */
[----:B------:R-:W-:Y:S02]  /*13f0*/  IADD3.X R5, R7, UR28, RZ, P4, !PT ;  /* 0x0000001c07057c10 */ /* 0x000fe4000a7fe4ff */
[----:B------:R-:W-:-:S03]  /*1400*/  IADD3 R2, P5, P4, R2, 0x80, R6 ;  /* 0x0000008002027810 */ /* 0x000fc60007cbe006 */
[----:B------:R1:W-:Y:S01]  /*1410*/  LDGSTS.E.BYPASS.LTC128B.128 [R10+0x1080], [R4.64], !P2 ;  /* 0x01080000040a7fae */ /* 0x0003e2000d101d54 */
[----:B------:R-:W-:Y:S02]  /*1420*/  ISETP.LT.OR P2, PT, R11, 0x41, P3 ;  /* 0x000000410b00780c */ /* 0x000fe40001f41670 */
[----:B------:R-:W-:Y:S02]  /*1430*/  IADD3.X R3, RZ, UR28, R7, P5, P4 ;  /* 0x0000001cff037c10 */ /* 0x000fe4000afe8407 */
[----:B------:R-:W-:Y:S02]  /*1440*/  ISETP.GE.AND P5, PT, R16, c[0x0][0x16c], PT ;  /* 0x00005b0010007a0c */ /* 0x000fe40003fa6270 */
[----:B---3--:R-:W-:Y:S01]  /*1450*/  IADD3 R6, P1, R4, UR30, RZ ;  /* 0x0000001e04067c10 */ /* 0x008fe2000ff3e0ff */
[----:B------:R2:W-:Y:S01]  /*1460*/  LDGSTS.E.BYPASS.LTC128B.128 [R10+0x5080], [R2.64], !P6 ;  /* 0x05080000020a7fae */ /* 0x0005e2000f101d54 */
[----:B------:R-:W-:Y:S02]  /*1470*/  ISETP.GE.AND P6, PT, R31, c[0x0][0x16c], PT ;  /* 0x00005b001f007a0c */ /* 0x000fe40003fc6270 */
[----:B------:R-:W-:-:S02]  /*1480*/  SEL R20, RZ, 0x1, P5 ;  /* 0x00000001ff147807 */ /* 0x000fc40002800000 */
[----:B------:R-:W-:Y:S02]  /*1490*/  IADD3.X R7, R5, UR29, RZ, P1, !PT ;  /* 0x0000001d05077c10 */ /* 0x000fe40008ffe4ff */
[C---:B------:R-:W-:Y:S02]  /*14a0*/  ISETP.LT.OR P1, PT, R11.reuse, 0x41, P0 ;  /* 0x000000410b00780c */ /* 0x040fe40000721670 */
[C---:B------:R-:W-:Y:S02]  /*14b0*/  ISETP.LT.OR P3, PT, R11.reuse, 0x61, P3 ;  /* 0x000000610b00780c */ /* 0x040fe40001f61670 */
[----:B------:R-:W-:Y:S02]  /*14c0*/  ISETP.LT.OR P0, PT, R11, 0x61, P0 ;  /* 0x000000610b00780c */ /* 0x000fe40000701670 */
[----:B------:R-:W-:Y:S02]  /*14d0*/  @P5 LOP3.LUT R228, R228, 0x1, RZ, 0xfc, !PT ;  /* 0x00000001e4e45812 */ /* 0x000fe400078efcff */
[----:B--2---:R-:W-:-:S02]  /*14e0*/  IADD3 R2, P4, R4, UR27, RZ ;  /* 0x0000001b04027c10 */ /* 0x004fc4000ff9e0ff */
[----:B-1----:R-:W-:Y:S02]  /*14f0*/  SEL R4, RZ, 0x2, P6 ;  /* 0x00000002ff047807 */ /* 0x002fe40003000000 */
[----:B------:R-:W-:Y:S01]  /*1500*/  IADD3.X R3, R5, UR28, RZ, P4, !PT ;  /* 0x0000001c05037c10 */ /* 0x000fe2000a7fe4ff */
[----:B------:R-:W-:Y:S02]  /*1510*/  IMAD.IADD R5, R9, 0x1, R0 ;  /* 0x0000000109057824 */ /* 0x000fe400078e0200 */
[----:B------:R-:W-:Y:S02]  /*1520*/  IMAD.IADD R9, R4, 0x1, R20 ;  /* 0x0000000104097824 */ /* 0x000fe400078e0214 */
[----:B------:R-:W-:Y:S01]  /*1530*/  IMAD.U32 R0, RZ, RZ, UR23 ;  /* 0x00000017ff007e24 */ /* 0x000fe2000f8e00ff */
[----:B------:R1:W-:Y:S01]  /*1540*/  LDGSTS.E.BYPASS.LTC128B.128 [R10+0x2080], [R2.64], !P2 ;  /* 0x02080000020a7fae */ /* 0x0003e2000d101d54 */
[----:B------:R-:W-:-:S03]  /*1550*/  IMAD.MOV.U32 R4, RZ, RZ, R8 ;  /* 0x000000ffff047224 */ /* 0x000fc600078e0008 */
[----:B------:R2:W-:Y:S01]  /*1560*/  LDGSTS.E.BYPASS.LTC128B.128 [R10+0x6080], [R6.64], !P1 ;  /* 0x06080000060a7fae */ /* 0x0005e2000c901d54 */
[----:B------:R-:W-:-:S04]  /*1570*/  IMAD.WIDE.U32 R4, R0, c[0x0][0x210], R4 ;  /* 0x0000840000047a25 */ /* 0x000fc800078e0004 */
[----:B------:R-:W-:Y:S01]  /*1580*/  IMAD.U32 R0, RZ, RZ, UR11 ;  /* 0x0000000bff007e24 */ /* 0x000fe2000f8e00ff */
[----:B------:R-:W-:Y:S01]  /*1590*/  IADD3 R5, R5, UR6, RZ ;  /* 0x0000000605057c10 */ /* 0x000fe2000fffe0ff */
[----:B------:R-:W-:Y:S02]  /*15a0*/  ULDC.64 UR6, c[0x0][0x218] ;  /* 0x0000860000067ab9 */ /* 0x000fe40000000a00 */
[----:B------:R-:W-:Y:S02]  /*15b0*/  UIMAD UR22, UR22, UR6, URZ ;  /* 0x00000006161672a4 */ /* 0x000fe4000f8e023f */
[----:B------:R-:W-:Y:S02]  /*15c0*/  IMAD.WIDE.U32 R38, R0, c[0x0][0x218], R4 ;  /* 0x0000860000267a25 */ /* 0x000fe400078e0004 */
[----:B------:R-:W-:Y:S02]  /*15d0*/  UIMAD UR22, UR11, UR7, UR22 ;  /* 0x000000070b1672a4 */ /* 0x000fe4000f8e0216 */
[----:B------:R-:W-:Y:S01]  /*15e0*/  IMAD.U32 R0, RZ, RZ, UR16 ;  /* 0x00000010ff007e24 */ /* 0x000fe2000f8e00ff */
[----:B------:R-:W-:Y:S01]  /*15f0*/  ULDC.64 UR6, c[0x0][0x208] ;  /* 0x0000820000067ab9 */ /* 0x000fe20000000a00 */
[----:B------:R-:W-:Y:S01]  /*1600*/  IMAD.MOV.U32 R36, RZ, RZ, R38 ;  /* 0x000000ffff247224 */ /* 0x000fe200078e0026 */
[----:B------:R-:W-:Y:S01]  /*1610*/  USHF.L.U32 UR23, UR6, 0x6, URZ ;  /* 0x0000000606177899 */ /* 0x000fe2000800063f */
[----:B------:R-:W-:Y:S01]  /*1620*/  IADD3 R37, R39, UR22, RZ ;  /* 0x0000001627257c10 */ /* 0x000fe2000fffe0ff */
[----:B------:R-:W-:Y:S01]  /*1630*/  USHF.L.U64.HI UR7, UR6, UR17, UR7 ;  /* 0x0000001106077299 */ /* 0x000fe20008010207 */
[----:B------:R3:W-:Y:S01]  /*1640*/  STL.64 [R1+0x68], R38 ;  /* 0x0000682601007387 */ /* 0x0007e20000100a00 */
[----:B------:R-:W-:-:S02]  /*1650*/  UMOV UR22, 0x5 ;  /* 0x0000000500167882 */ /* 0x000fc40000000000 */
[----:B------:R-:W-:Y:S01]  /*1660*/  UIMAD UR17, UR7, UR12, URZ ;  /* 0x0000000c071172a4 */ /* 0x000fe2000f8e023f */
[----:B------:R-:W-:Y:S01]  /*1670*/  IMAD.U32 R26, RZ, RZ, UR23 ;  /* 0x00000017ff1a7e24 */ /* 0x000fe2000f8e00ff */
[----:B------:R3:W-:Y:S01]  /*1680*/  STL.64 [R1+0x58], R36 ;  /* 0x0000582401007387 */ /* 0x0007e20000100a00 */
[C---:B--2---:R-:W-:Y:S01]  /*1690*/  IADD3 R6, P2, R2.reuse, UR27, RZ ;  /* 0x0000001b02067c10 */ /* 0x044fe2000ff5e0ff */
[----:B------:R-:W-:Y:S01]  /*16a0*/  UIMAD UR17, UR26, UR23, UR17 ;  /* 0x000000171a1172a4 */ /* 0x000fe2000f8e0211 */
[----:B-1----:R-:W-:Y:S01]  /*16b0*/  IADD3 R2, P1, R2, UR30, RZ ;  /* 0x0000001e02027c10 */ /* 0x002fe2000ff3e0ff */
[----:B------:R-:W-:Y:S01]  /*16c0*/  IMAD.WIDE.U32 R4, R26, UR12, R36 ;  /* 0x0000000c1a047c25 */ /* 0x000fe2000f8e0024 */
[C---:B------:R-:W-:Y:S02]  /*16d0*/  IADD3.X R7, R3.reuse, UR28, RZ, P2, !PT ;  /* 0x0000001c03077c10 */ /* 0x040fe400097fe4ff */
[----:B------:R-:W-:Y:S02]  /*16e0*/  IADD3.X R3, R3, UR29, RZ, P1, !PT ;  /* 0x0000001d03037c10 */ /* 0x000fe40008ffe4ff */
[----:B------:R-:W-:Y:S01]  /*16f0*/  LOP3.LUT P2, RZ, R9, 0x1, RZ, 0xc0, !PT ;  /* 0x0000000109ff7812 */ /* 0x000fe2000784c0ff */
[----:B------:R1:W-:Y:S01]  /*1700*/  LDGSTS.E.BYPASS.LTC128B.128 [R10+0x3080], [R6.64], !P3 ;  /* 0x03080000060a7fae */ /* 0x0003e2000d901d54 */
[----:B------:R-:W-:-:S02]  /*1710*/  ISETP.GE.AND P3, PT, R16, c[0x0][0x1fc], PT ;  /* 0x00007f0010007a0c */ /* 0x000fc40003f66270 */
[----:B------:R-:W-:Y:S01]  /*1720*/  LOP3.LUT P1, RZ, R9, 0x2, RZ, 0xc0, !PT ;  /* 0x0000000209ff7812 */ /* 0x000fe2000782c0ff */
[----:B------:R2:W-:Y:S01]  /*1730*/  LDGSTS.E.BYPASS.LTC128B.128 [R10+0x7080], [R2.64], !P0 ;  /* 0x07080000020a7fae */ /* 0x0005e2000c101d54 */
[----:B------:R-:W-:-:S03]  /*1740*/  ISETP.GE.AND P0, PT, R31, c[0x0][0x1fc], PT ;  /* 0x00007f001f007a0c */ /* 0x000fc60003f06270 */
[----:B------:R-:W0:Y:S01]  /*1750*/  LDGDEPBAR ;  /* 0x00000000000079af */ /* 0x000e220000000000 */
[----:B-1----:R-:W-:Y:S02]  /*1760*/  IADD3 R6, -R34, c[0x0][0x168], -R0 ;  /* 0x00005a0022067a10 */ /* 0x002fe40007ffe900 */
[----:B------:R-:W-:Y:S02]  /*1770*/  SEL R0, RZ, 0x1, P3 ;  /* 0x00000001ff007807 */ /* 0x000fe40001800000 */
[C---:B------:R-:W-:Y:S02]  /*1780*/  ISETP.LT.OR P3, PT, R6.reuse, 0x1, !P2 ;  /* 0x000000010600780c */ /* 0x040fe40005761670 */
[----:B--2---:R-:W-:Y:S02]  /*1790*/  SEL R2, RZ, 0xffffffff, P0 ;  /* 0xffffffffff027807 */ /* 0x004fe40000000000 */
[C---:B------:R-:W-:Y:S02]  /*17a0*/  ISETP.LT.OR P0, PT, R6.reuse, 0x1, !P1 ;  /* 0x000000010600780c */ /* 0x040fe40004f01670 */
[----:B------:R-:W-:Y:S01]  /*17b0*/  ISETP.LT.OR P2, PT, R6, 0x21, !P2 ;  /* 0x000000210600780c */ /* 0x000fe20005741670 */
[----:B------:R-:W-:Y:S01]  /*17c0*/  IMAD.SHL.U32 R2, R2, 0x2, RZ ;  /* 0x0000000202027824 */ /* 0x000fe200078e00ff */
[----:B------:R-:W-:-:S02]  /*17d0*/  ISETP.LT.OR P1, PT, R6, 0x21, !P1 ;  /* 0x000000210600780c */ /* 0x000fc40004f21670 */
[----:B------:R-:W-:Y:S01]  /*17e0*/  IADD3 R3, R5, UR17, RZ ;  /* 0x0000001105037c10 */ /* 0x000fe2000fffe0ff */
[----:B------:R-:W-:Y:S01]  /*17f0*/  ULDC UR17, c[0x0][0x20c] ;  /* 0x0000830000117ab9 */ /* 0x000fe20000000800 */
[----:B------:R-:W-:Y:S01]  /*1800*/  LOP3.LUT R0, R2, 0x2, R0, 0xe2, !PT ;  /* 0x0000000202007812 */ /* 0x000fe200078ee200 */
[----:B------:R1:W-:Y:S01]  /*1810*/  LDGSTS.E.BYPASS.LTC128B.128 [R10+0x10080], [R12.64], !P3 ;  /* 0x100800000c0a7fae */ /* 0x0003e2000d901d54 */
[----:B------:R-:W-:Y:S01]  /*1820*/  ISETP.GT.AND P3, PT, R32, 0xf, PT ;  /* 0x0000000f2000780c */ /* 0x000fe20003f64270 */
[----:B------:R-:W-:Y:S01]  /*1830*/  USHF.L.U64.HI UR17, UR6, UR22, UR17 ;  /* 0x0000001606117299 */ /* 0x000fe20008010211 */
[----:B------:R-:W-:Y:S01]  /*1840*/  LOP3.LUT P5, RZ, R0, 0x1, RZ, 0xc0, !PT ;  /* 0x0000000100ff7812 */ /* 0x000fe200078ac0ff */
[----:B------:R1:W-:Y:S01]  /*1850*/  LDGSTS.E.BYPASS.LTC128B.128 [R10+0x12080], [R12.64+0x80], !P0 ;  /* 0x120800800c0a7fae */ /* 0x0003e2000c101d54 */
[----:B------:R-:W-:Y:S01]  /*1860*/  LEA R2, P0, R4, c[0x0][0x1f0], 0x1 ;  /* 0x00007c0004027a11 */ /* 0x000fe200078008ff */
[----:B------:R-:W-:Y:S01]  /*1870*/  USHF.L.U32 UR22, UR6, 0x5, URZ ;  /* 0x0000000506167899 */ /* 0x000fe2000800063f */
[----:B------:R-:W-:Y:S01]  /*1880*/  LOP3.LUT P4, RZ, R0, 0x2, RZ, 0xc0, !PT ;  /* 0x0000000200ff7812 */ /* 0x000fe2000788c0ff */
[----:B------:R2:W-:Y:S01]  /*1890*/  LDGSTS.E.BYPASS.LTC128B.128 [R10+0x11080], [R14.64], !P2 ;  /* 0x110800000e0a7fae */ /* 0x0005e2000d101d54 */
[----:B------:R-:W-:Y:S01]  /*18a0*/  LEA.HI.X R3, R4, c[0x0][0x1f4], R3, 0x1, P0 ;  /* 0x00007d0004037a11 */ /* 0x000fe200000f0c03 */
[----:B------:R-:W-:Y:S01]  /*18b0*/  USHF.L.U32 UR24, UR22, 0x1, URZ ;  /* 0x0000000116187899 */ /* 0x000fe2000800063f */
[C---:B------:R-:W-:Y:S01]  /*18c0*/  ISETP.LT.OR P0, PT, R6.reuse, 0x1, !P4 ;  /* 0x000000010600780c */ /* 0x040fe20006701670 */
[----:B------:R2:W-:Y:S01]  /*18d0*/  LDGSTS.E.BYPASS.LTC128B.128 [R10+0x13080], [R14.64+0x80], !P1 ;  /* 0x130800800e0a7fae */ /* 0x0005e2000c901d54 */
[----:B------:R-:W-:Y:S01]  /*18e0*/  ISETP.LT.OR P1, PT, R6, 0x1, !P5 ;  /* 0x000000010600780c */ /* 0x000fe20006f21670 */
[----:B------:R-:W-:Y:S01]  /*18f0*/  @!P3 IMAD.SHL.U32 R0, R32, 0x10, RZ ;  /* 0x000000102000b824 */ /* 0x000fe200078e00ff */
[----:B------:R-:W-:Y:S01]  /*1900*/  SHF.R.S32.HI R4, RZ, 0x5, R21 ;  /* 0x00000005ff047819 */ /* 0x000fe20000011415 */
[----:B------:R-:W-:-:S03]  /*1910*/  USHF.L.U64.HI UR6, UR22, 0x1, UR17 ;  /* 0x0000000116067899 */ /* 0x000fc60008010211 */
[----:B------:R4:W-:Y:S04]  /*1920*/  @!P3 LDGSTS.E.BYPASS.LTC128B.128 [R0+0x20080], [R18.64] ;  /* 0x200800001200bfae */ /* 0x0009e8000b901d54 */
[----:B------:R-:W0:Y:S04]  /*1930*/  LDGDEPBAR ;  /* 0x00000000000079af */ /* 0x000e280000000000 */
[----:B------:R5:W-:Y:S04]  /*1940*/  LDGSTS.E.BYPASS.LTC128B.128 [R10+0x18080], [R2.64], !P1 ;  /* 0x18080000020a7fae */ /* 0x000be8000c901d54 */
[----:B------:R5:W-:Y:S01]  /*1950*/  LDGSTS.E.BYPASS.LTC128B.128 [R10+0x1a080], [R2.64+0x80], !P0 ;  /* 0x1a080080020a7fae */ /* 0x000be2000c101d54 */
[----:B------:R-:W-:-:S02]  /*1960*/  ISETP.LT.OR P0, PT, R6, 0x21, !P5 ;  /* 0x000000210600780c */ /* 0x000fc40006f01670 */
[----:B--2---:R-:W-:-:S04]  /*1970*/  LEA.HI R14, R22, R32, RZ, 0x2 ;  /* 0x00000020160e7211 */ /* 0x004fc800078f10ff */
[--C-:B------:R-:W-:Y:S02]  /*1980*/  SHF.R.S32.HI R9, RZ, 0x2, R14.reuse ;  /* 0x00000002ff097819 */ /* 0x100fe4000001140e */
[----:B------:R-:W-:Y:S02]  /*1990*/  SHF.R.S32.HI R11, RZ, 0x1f, R14 ;  /* 0x0000001fff0b7819 */ /* 0x000fe4000001140e */
[----:B----4-:R-:W-:-:S04]  /*19a0*/  LEA.HI R0, R21, R4, RZ, 0x1 ;  /* 0x0000000415007211 */ /* 0x010fc800078f08ff */
[----:B------:R-:W-:Y:S02]  /*19b0*/  LOP3.LUT R5, R0, 0xfffffffe, RZ, 0xc0, !PT ;  /* 0xfffffffe00057812 */ /* 0x000fe400078ec0ff */
[----:B------:R-:W-:-:S03]  /*19c0*/  LEA.HI R0, R22, R32, RZ, 0x4 ;  /* 0x0000002016007211 */ /* 0x000fc600078f20ff */
[----:B------:R-:W-:Y:S01]  /*19d0*/  IMAD.IADD R20, R4, 0x1, -R5 ;  /* 0x0000000104147824 */ /* 0x000fe200078e0a05 */
[----:B------:R-:W-:Y:S02]  /*19e0*/  SHF.R.S32.HI R8, RZ, 0x4, R0 ;  /* 0x00000004ff087819 */ /* 0x000fe40000011400 */
[----:B-----5:R-:W-:Y:S01]  /*19f0*/  IADD3 R2, P1, R2, UR24, RZ ;  /* 0x0000001802027c10 */ /* 0x020fe2000ff3e0ff */
[----:B------:R-:W-:Y:S01]  /*1a00*/  IMAD.SHL.U32 R19, R20, 0x10, RZ ;  /* 0x0000001014137824 */ /* 0x000fe200078e00ff */
[----:B------:R-:W-:Y:S02]  /*1a10*/  LEA.HI R5, R0, R8, RZ, 0x1 ;  /* 0x0000000800057211 */ /* 0x000fe400078f08ff */
[----:B------:R-:W-:Y:S02]  /*1a20*/  IADD3.X R3, R3, UR6, RZ, P1, !PT ;  /* 0x0000000603037c10 */ /* 0x000fe40008ffe4ff */
[----:B------:R-:W-:Y:S02]  /*1a30*/  ISETP.LT.OR P1, PT, R6, 0x21, !P4 ;  /* 0x000000210600780c */ /* 0x000fe40006721670 */
[----:B------:R-:W-:Y:S01]  /*1a40*/  LOP3.LUT R4, R0, 0xfffffff0, RZ, 0xc0, !PT ;  /* 0xfffffff000047812 */ /* 0x000fe200078ec0ff */
[----:B------:R2:W-:Y:S01]  /*1a50*/  LDGSTS.E.BYPASS.LTC128B.128 [R10+0x19080], [R2.64], !P0 ;  /* 0x19080000020a7fae */ /* 0x0005e2000c101d54 */
[----:B------:R-:W-:-:S02]  /*1a60*/  IADD3 R0, P0, R30, UR16, RZ ;  /* 0x000000101e007c10 */ /* 0x000fc4000ff1e0ff */
[----:B------:R-:W-:Y:S01]  /*1a70*/  LOP3.LUT R5, R5, 0xfffffffe, RZ, 0xc0, !PT ;  /* 0xfffffffe05057812 */ /* 0x000fe200078ec0ff */
[----:B------:R-:W-:Y:S01]  /*1a80*/  IMAD.IADD R4, R32, 0x1, -R4 ;  /* 0x0000000120047824 */ /* 0x000fe200078e0a04 */
[----:B------:R-:W-:Y:S01]  /*1a90*/  IADD3.X R6, R29, UR15, RZ, P0, !PT ;  /* 0x0000000f1d067c10 */ /* 0x000fe200087fe4ff */
[----:B------:R-:W-:Y:S01]  /*1aa0*/  UIADD3 UR15, UR12, 0x1, URZ ;  /* 0x000000010c0f7890 */ /* 0x000fe2000fffe03f */
[----:B------:R-:W-:Y:S01]  /*1ab0*/  LEA R22, P0, R0, c[0x0][0x280], 0x2 ;  /* 0x0000a00000167a11 */ /* 0x000fe200078010ff */
[----:B-1----:R-:W-:Y:S01]  /*1ac0*/  IMAD.IADD R12, R8, 0x1, -R5 ;  /* 0x00000001080c7824 */ /* 0x002fe200078e0a05 */
[----:B------:R-:W-:Y:S01]  /*1ad0*/  LEA.HI R5, R11, R9, RZ, 0x3 ;  /* 0x000000090b057211 */ /* 0x000fe200078f18ff */
[----:B------:R2:W-:Y:S01]  /*1ae0*/  LDGSTS.E.BYPASS.LTC128B.128 [R10+0x1b080], [R2.64+0x80], !P1 ;  /* 0x1b080080020a7fae */ /* 0x0005e2000c901d54 */
[----:B------:R-:W-:Y:S01]  /*1af0*/  LEA.HI.X R23, R0, c[0x0][0x284], R6, 0x2, P0 ;  /* 0x0000a10000177a11 */ /* 0x000fe200000f1406 */
[----:B------:R-:W-:Y:S01]  /*1b00*/  IMAD R11, R12, 0x800, R28 ;  /* 0x000008000c0b7824 */ /* 0x000fe200078e021c */
[----:B------:R-:W-:Y:S01]  /*1b10*/  LOP3.LUT R0, R5, 0xfffffff8, RZ, 0xc0, !PT ;  /* 0xfffffff805007812 */ /* 0x000fe200078ec0ff */
[----:B------:R-:W-:Y:S01]  /*1b20*/  UISETP.GE.AND UP0, UPT, UR15, UR14, UPT ;  /* 0x0000000e0f00728c */ /* 0x000fe2000bf06270 */
[----:B------:R-:W-:-:S02]  /*1b30*/  SHF.R.S32.HI R7, RZ, 0x1f, R4 ;  /* 0x0000001fff077819 */ /* 0x000fc40000011404 */
[----:B------:R-:W-:Y:S02]  /*1b40*/  R2P PR, R24, 0x6 ;  /* 0x0000000618007804 */ /* 0x000fe40000000000 */
[----:B------:R-:W-:Y:S02]  /*1b50*/  LEA.HI R13, R7, R4, RZ, 0x3 ;  /* 0x00000004070d7211 */ /* 0x000fe400078f18ff */
[----:B------:R-:W-:Y:S02]  /*1b60*/  PLOP3.LUT P0, PT, PT, PT, UP0, 0x80, 0x0 ;  /* 0x000000000000781c */ /* 0x000fe40003f0f008 */
[----:B------:R-:W-:Y:S02]  /*1b70*/  LOP3.LUT R7, R13, 0xfffffff8, RZ, 0xc0, !PT ;  /* 0xfffffff80d077812 */ /* 0x000fe400078ec0ff */
[----:B------:R-:W-:Y:S02]  /*1b80*/  SEL R212, R212, 0xfffffff0, !P1 ;  /* 0xfffffff0d4d47807 */ /* 0x000fe40004800000 */
[----:B------:R-:W-:Y:S01]  /*1b90*/  SEL R213, R213, 0xffffffe0, !P2 ;  /* 0xffffffe0d5d57807 */ /* 0x000fe20005000000 */
[----:B------:R-:W-:-:S02]  /*1ba0*/  IMAD.IADD R7, R4, 0x1, -R7 ;  /* 0x0000000104077824 */ /* 0x000fc400078e0a07 */
[----:B------:R-:W-:Y:S02]  /*1bb0*/  IMAD.SHL.U32 R4, R12, 0x20, RZ ;  /* 0x000000200c047824 */ /* 0x000fe400078e00ff */
[----:B--2---:R-:W-:Y:S02]  /*1bc0*/  IMAD.SHL.U32 R2, R24, 0x40, RZ ;  /* 0x0000004018027824 */ /* 0x004fe400078e00ff */
        /* <DEDUP_REMOVED lines=80> */
.L_x_1527:
[----:B--2---:R-:W-:Y:S05]  /*20d0*/  BSYNC B0 ;  /* 0x0000000000007941 */ /* 0x004fea0003800000 */
.L_x_1526:
        /* <DEDUP_REMOVED lines=9> */
[----:B------:R-:W1:Y:S01]  /*2170*/  S2UR UR23, SR_CTAID.Y ;  /* 0x00000000001779c3 */ /* 0x000e620000002600 */
        /* <DEDUP_REMOVED lines=10> */
[----:B------:R-:W-:Y:S01]  /*2220*/  IMAD.MOV.U32 R219, RZ, RZ, 0x10 ;  /* 0x00000010ffdb7424 */ /* 0x000fe200078e00ff */
[C---:B------:R-:W-:Y:S01]  /*2230*/  LOP3.LUT P0, RZ, R7.reuse, 0x4, RZ, 0xc0, !PT ;  /* 0x0000000407ff7812 */ /* 0x040fe2000780c0ff */
[----:B------:R-:W-:Y:S01]  /*2240*/  IMAD.SHL.U32 R4, R2, 0x2, RZ ;  /* 0x0000000202047824 */ /* 0x000fe200078e00ff */
[----:B------:R-:W-:Y:S01]  /*2250*/  LOP3.LUT P1, RZ, R7, 0x2, RZ, 0xc0, !PT ;  /* 0x0000000207ff7812 */ /* 0x000fe2000782c0ff */
[----:B------:R-:W-:Y:S01]  /*2260*/  IMAD.SHL.U32 R211, R5, 0x2, RZ ;  /* 0x0000000205d37824 */ /* 0x000fe200078e00ff */
[----:B------:R-:W-:Y:S01]  /*2270*/  SEL R216, R216, 0xffffffc0, !P0 ;  /* 0xffffffc0d8d87807 */ /* 0x000fe20004000000 */
[----:B------:R-:W-:Y:S01]  /*2280*/  IMAD.U32 R229, RZ, RZ, UR6 ;  /* 0x00000006ffe57e24 */ /* 0x000fe2000f8e00ff */
        /* <DEDUP_REMOVED lines=10> */
[C---:B------:R-:W-:Y:S01]  /*2330*/  IMAD R214, R213.reuse, 0x2, R211 ;  /* 0x00000002d5d67824 */ /* 0x040fe200078e02d3 */
        /* <DEDUP_REMOVED lines=19> */
[----:B--2---:R-:W-:Y:S01]  /*2470*/  MOV R0, 0x1 ;  /* 0x0000000100007802 */ /* 0x004fe20000000f00 */
        /* <DEDUP_REMOVED lines=63> */
[----:B-1-3--:R-:W-:-:S02]  /*2870*/  ULDC UR25, c[0x0][0x168] ;  /* 0x00005a0000197ab9 */ /* 0x00afc40000000800 */
.L_x_1546:
        /* <DEDUP_REMOVED lines=225> */
.L_x_1530:
[----:B------:R-:W-:Y:S11]  /*3690*/  ISETP.NE.AND P0, PT, R10, c[0x0][0x2a8], PT ;  /* 0x0000aa000a007a0c */ /* 0x000ff60003f05270 */
[----:B------:R-:W-:Y:S02]  /*36a0*/  @!UPT UIADD3 URZ, URZ, URZ, URZ ;  /* 0x0000003f3f3ff290 */ /* 0x000fe4000fffe03f */
[----:B------:R-:W-:Y:S05]  /*36b0*/  @P0 IMAD.HI.U32 R4, R2, c[0x0][0x2ac], RZ ;  /* 0x0000ab0002040a27 */ /* 0x000fea00078e00ff */
[----:B------:R-:W-:Y:S02]  /*36c0*/  @P0 SHF.R.U32.HI R2, RZ, c[0x0][0x2b0], R4 ;  /* 0x0000ac00ff020a19 */ /* 0x000fe40000011604 */
.L_x_1531:
[----:B------:R-:W-:Y:S05]  /*36d0*/  BSYNC B0 ;  /* 0x0000000000007941 */ /* 0x000fea0003800000 */
.L_x_1529:
        /* <DEDUP_REMOVED lines=10> */
.L_x_1528:
        /* <DEDUP_REMOVED lines=17> */
.L_x_1534:
[----:B------:R-:W-:Y:S11]  /*3890*/  ISETP.NE.AND P0, PT, R10, c[0x0][0x2a8], PT ;  /* 0x0000aa000a007a0c */ /* 0x000ff60003f05270 */
[----:B------:R-:W-:Y:S02]  /*38a0*/  @!UPT UIADD3 URZ, URZ, URZ, URZ ;  /* 0x0000003f3f3ff290 */ /* 0x000fe4000fffe03f */
[----:B------:R-:W-:Y:S05]  /*38b0*/  @P0 IMAD.HI.U32 R4, R2, c[0x0][0x2ac], RZ ;  /* 0x0000ab0002040a27 */ /* 0x000fea00078e00ff */
[----:B------:R-:W-:Y:S02]  /*38c0*/  @P0 SHF.R.U32.HI R2, RZ, c[0x0][0x2b0], R4 ;  /* 0x0000ac00ff020a19 */ /* 0x000fe40000011604 */
.L_x_1535:
[----:B------:R-:W-:Y:S05]  /*38d0*/  BSYNC B0 ;  /* 0x0000000000007941 */ /* 0x000fea0003800000 */
.L_x_1533:
[----:B------:R-:W2:Y:S01]  /*38e0*/  LDL R5, [R1+0x48] ;  /* 0x0000480001057983 */ /* 0x000ea20000100800 */
[----:B------:R-:W-:Y:S04]  /*38f0*/  IMAD.MOV.U32 R4, RZ, RZ, c[0x0][0x2a8] ;  /* 0x0000aa00ff047624 */ /* 0x000fe800078e00ff */
[----:B------:R-:W-:Y:S04]  /*3900*/  IMAD R2, R2, R4, -UR16 ;  /* 0x8000001002027e24 */ /* 0x000fe8000f8e0204 */
[----:B--2---:R-:W-:Y:S05]  /*3910*/  IMAD.IADD R2, R2, 0x1, -R5 ;  /* 0x0000000102027824 */ /* 0x004fea00078e0a05 */
[----:B------:R-:W-:Y:S02]  /*3920*/  IADD3 R4, R2, c[0x0][0x2a8], RZ ;  /* 0x0000aa0002047a10 */ /* 0x000fe40007ffe0ff */
[----:B------:R-:W-:Y:S02]  /*3930*/  IMNMX R7, R7, R2, !PT ;  /* 0x0000000207077217 */ /* 0x000fe40007800200 */
[----:B------:R-:W-:Y:S02]  /*3940*/  IMNMX R8, R8, R4, PT ;  /* 0x0000000408087217 */ /* 0x000fe40003800200 */
.L_x_1532:
        /* <DEDUP_REMOVED lines=17> */
.L_x_1538:
[----:B------:R-:W-:Y:S11]  /*3a60*/  ISETP.NE.AND P0, PT, R10, c[0x0][0x2a8], PT ;  /* 0x0000aa000a007a0c */ /* 0x000ff60003f05270 */
[----:B------:R-:W-:Y:S02]  /*3a70*/  @!UPT UIADD3 URZ, URZ, URZ, URZ ;  /* 0x0000003f3f3ff290 */ /* 0x000fe4000fffe03f */
[----:B------:R-:W-:Y:S05]  /*3a80*/  @P0 IMAD.HI.U32 R4, R2, c[0x0][0x2ac], RZ ;  /* 0x0000ab0002040a27 */ /* 0x000fea00078e00ff */
[----:B------:R-:W-:Y:S02]  /*3a90*/  @P0 SHF.R.U32.HI R2, RZ, c[0x0][0x2b0], R4 ;  /* 0x0000ac00ff020a19 */ /* 0x000fe40000011604 */
.L_x_1539:
[----:B------:R-:W-:Y:S05]  /*3aa0*/  BSYNC B0 ;  /* 0x0000000000007941 */ /* 0x000fea0003800000 */
.L_x_1537:
[----:B------:R-:W2:Y:S01]  /*3ab0*/  LDL R11, [R1+0x48] ;  /* 0x00004800010b7983 */ /* 0x000ea20000100800 */
[----:B------:R-:W-:Y:S04]  /*3ac0*/  IMAD.MOV.U32 R4, RZ, RZ, c[0x0][0x2a8] ;  /* 0x0000aa00ff047624 */ /* 0x000fe800078e00ff */
[----:B------:R-:W-:Y:S04]  /*3ad0*/  IMAD R2, R2, R4, -UR16 ;  /* 0x8000001002027e24 */ /* 0x000fe8000f8e0204 */
[----:B--2---:R-:W-:Y:S05]  /*3ae0*/  IMAD.IADD R2, R2, 0x1, -R11 ;  /* 0x0000000102027824 */ /* 0x004fea00078e0a0b */
[----:B------:R-:W-:Y:S02]  /*3af0*/  IADD3 R4, R2, c[0x0][0x2a8], RZ ;  /* 0x0000aa0002047a10 */ /* 0x000fe40007ffe0ff */
[----:B------:R-:W-:Y:S02]  /*3b00*/  IMNMX R5, R5, R2, !PT ;  /* 0x0000000205057217 */ /* 0x000fe40007800200 */
[----:B------:R-:W-:Y:S02]  /*3b10*/  IMNMX R6, R6, R4, PT ;  /* 0x0000000406067217 */ /* 0x000fe40003800200 */
.L_x_1536:
        /* <DEDUP_REMOVED lines=17> */
.L_x_1542:
[----:B------:R-:W-:Y:S11]  /*3c30*/  ISETP.NE.AND P0, PT, R10, c[0x0][0x2a8], PT ;  /* 0x0000aa000a007a0c */ /* 0x000ff60003f05270 */
[----:B------:R-:W-:Y:S02]  /*3c40*/  @!UPT UIADD3 URZ, URZ, URZ, URZ ;  /* 0x0000003f3f3ff290 */ /* 0x000fe4000fffe03f */
[----:B------:R-:W-:Y:S05]  /*3c50*/  @P0 IMAD.HI.U32 R9, R0, c[0x0][0x2ac], RZ ;  /* 0x0000ab0000090a27 */ /* 0x000fea00078e00ff */
[----:B------:R-:W-:Y:S02]  /*3c60*/  @P0 SHF.R.U32.HI R0, RZ, c[0x0][0x2b0], R9 ;  /* 0x0000ac00ff000a19 */ /* 0x000fe40000011609 */
.L_x_1543:
[----:B------:R-:W-:Y:S05]  /*3c70*/  BSYNC B0 ;  /* 0x0000000000007941 */ /* 0x000fea0003800000 */
.L_x_1541:
[----:B------:R-:W2:Y:S01]  /*3c80*/  LDL R10, [R1+0x48] ;  /* 0x00004800010a7983 */ /* 0x000ea20000100800 */
[----:B------:R-:W-:Y:S04]  /*3c90*/  IMAD.MOV.U32 R9, RZ, RZ, c[0x0][0x2a8] ;  /* 0x0000aa00ff097624 */ /* 0x000fe800078e00ff */
[----:B------:R-:W-:Y:S04]  /*3ca0*/  IMAD R0, R0, R9, -UR16 ;  /* 0x8000001000007e24 */ /* 0x000fe8000f8e0209 */
[----:B--2---:R-:W-:Y:S05]  /*3cb0*/  IMAD.IADD R0, R0, 0x1, -R10 ;  /* 0x0000000100007824 */ /* 0x004fea00078e0a0a */
[----:B------:R-:W-:Y:S02]  /*3cc0*/  IADD3 R9, R0, c[0x0][0x2a8], RZ ;  /* 0x0000aa0000097a10 */ /* 0x000fe40007ffe0ff */
[----:B------:R-:W-:Y:S02]  /*3cd0*/  IMNMX R2, R2, R0, !PT ;  /* 0x0000000002027217 */ /* 0x000fe40007800200 */
[----:B------:R-:W-:Y:S02]  /*3ce0*/  IMNMX R4, R4, R9, PT ;  /* 0x0000000904047217 */ /* 0x000fe40003800200 */
.L_x_1540:
        /* <DEDUP_REMOVED lines=80> */
.L_x_1544:
        /* <DEDUP_REMOVED lines=707> */
.L_x_1545:
[----:B-123--:R-:W2:Y:S01]  /*6e20*/  LDL.64 R6, [R1+0x60] ;  /* 0x0000600001067983 */ /* 0x00eea20000100a00 */
[----:B------:R-:W-:Y:S01]  /*6e30*/  USHF.R.S32.HI UR31, URZ, 0x1f, UR23 ;  /* 0x0000001f3f1f7899 */ /* 0x000fe20008011417 */
[----:B------:R-:W-:Y:S01]  /*6e40*/  IMAD.U32 R4, RZ, RZ, UR23 ;  /* 0x00000017ff047e24 */ /* 0x000fe2000f8e00ff */
[----:B------:R-:W-:Y:S01]  /*6e50*/  ULDC.64 UR6, c[0x0][0x238] ;  /* 0x00008e0000067ab9 */ /* 0x000fe20000000a00 */
[----:B------:R-:W-:Y:S01]  /*6e60*/  IMAD.IADD R205, R2, 0x1, R216 ;  /* 0x0000000102cd7824 */ /* 0x000fe200078e02d8 */
[----:B------:R-:W-:Y:S01]  /*6e70*/  UIMAD UR31, UR31, UR6, URZ ;  /* 0x000000061f1f72a4 */ /* 0x000fe2000f8e023f */
[----:B------:R-:W-:Y:S01]  /*6e80*/  LDSM.16.MT88.4 R184, [R0+0x1080] ;  /* 0x0010800000b8783b */ /* 0x000fe20000004200 */
[----:B------:R-:W-:Y:S02]  /*6e90*/  USHF.L.U32 UR12, UR12, 0xd, URZ ;  /* 0x0000000d0c0c7899 */ /* 0x000fe4000800063f */
[----:B------:R-:W-:Y:S02]  /*6ea0*/  UIMAD UR31, UR23, UR7, UR31 ;  /* 0x00000007171f72a4 */ /* 0x000fe4000f8e021f */
[----:B------:R-:W1:Y:S01]  /*6eb0*/  LDSM.16.M88.4 R180, [R205+0x24480] ;  /* 0x02448000cdb4783b */ /* 0x000e620000000200 */
[----:B------:R-:W-:Y:S02]  /*6ec0*/  ULDC.64 UR6, c[0x0][0x240] ;  /* 0x0000900000067ab9 */ /* 0x000fe40000000a00 */
[----:B------:R-:W-:Y:S02]  /*6ed0*/  UIMAD UR6, UR5, UR6, URZ ;  /* 0x00000006050672a4 */ /* 0x000fe4000f8e023f */
[----:B------:R-:W3:Y:S01]  /*6ee0*/  LDSM.16.M88.4 R188, [R205+0x25480] ;  /* 0x02548000cdbc783b */ /* 0x000ee20000000200 */
[----:B------:R-:W-:Y:S02]  /*6ef0*/  UISETP.GE.AND UP0, UPT, UR30, UR14, UPT ;  /* 0x0000000e1e00728c */ /* 0x000fe4000bf06270 */
[----:B------:R-:W-:Y:S02]  /*6f00*/  UIMAD UR6, UR11, UR7, UR6 ;  /* 0x000000070b0672a4 */ /* 0x000fe4000f8e0206 */
[----:B------:R-:W-:Y:S01]  /*6f10*/  USHF.R.S32.HI UR7, URZ, 0x1f, UR12 ;  /* 0x0000001f3f077899 */ /* 0x000fe2000801140c */
[----:B------:R-:W4:Y:S01]  /*6f20*/  LDSM.16.MT88.4 R192, [R0+0x5080] ;  /* 0x0050800000c0783b */ /* 0x000f220000004200 */
[----:B------:R-:W-:Y:S02]  /*6f30*/  UISETP.GE.AND UP3, UPT, UR4, 0x1, UPT ;  /* 0x000000010400788c */ /* 0x000fe4000bf66270 */
[----:B------:R-:W-:Y:S02]  /*6f40*/  UISETP.GE.AND UP2, UPT, UR29, 0x1, UPT ;  /* 0x000000011d00788c */ /* 0x000fe4000bf46270 */
[----:B------:R-:W0:Y:S01]  /*6f50*/  LDGDEPBAR ;  /* 0x00000000000079af */ /* 0x000e220000000000 */
[----:B------:R-:W-:Y:S01]  /*6f60*/  UISETP.GE.AND UP1, UPT, UR28, 0x1, UPT ;  /* 0x000000011c00788c */ /* 0x000fe2000bf26270 */
[----:B--2---:R-:W-:Y:S04]  /*6f70*/  IMAD.WIDE.U32 R4, R4, c[0x0][0x238], R6 ;  /* 0x00008e0004047a25 */ /* 0x004fe800078e0006 */
[----:B------:R-:W-:Y:S01]  /*6f80*/  IMAD.U32 R6, RZ, RZ, UR11 ;  /* 0x0000000bff067e24 */ /* 0x000fe2000f8e00ff */
[----:B------:R-:W-:Y:S01]  /*6f90*/  IADD3 R5, R5, UR31, RZ ;  /* 0x0000001f05057c10 */ /* 0x000fe2000fffe0ff */
[----:B------:R-:W-:Y:S04]  /*6fa0*/  UIADD3 UR31, UR4, 0x1, URZ ;  /* 0x00000001041f7890 */ /* 0x000fe8000fffe03f */
[----:B------:R-:W-:Y:S01]  /*6fb0*/  IMAD.WIDE.U32 R4, R6, c[0x0][0x240], R4 ;  /* 0x0000900006047a25 */ /* 0x000fe200078e0004 */
[----:B------:R-:W-:Y:S03]  /*6fc0*/  USEL UR4, UR31, URZ, !UP3 ;  /* 0x0000003f1f047287 */ /* 0x000fe6000d800000 */
[----:B------:R-:W-:Y:S01]  /*6fd0*/  IMAD.U32 R6, RZ, RZ, UR6 ;  /* 0x00000006ff067e24 */ /* 0x000fe2000f8e00ff */
[----:B------:R-:W-:Y:S01]  /*6fe0*/  IADD3 R4, P0, R4, UR12, RZ ;  /* 0x0000000c04047c10 */ /* 0x000fe2000ff1e0ff */
[----:B------:R-:W-:Y:S02]  /*6ff0*/  UIADD3 UR6, UR28, 0x1, URZ ;  /* 0x000000011c067890 */ /* 0x000fe4000fffe03f */
[----:B------:R-:W-:Y:S01]  /*7000*/  UMOV UR12, UR30 ;  /* 0x0000001e000c7c82 */ /* 0x000fe20008000000 */
[----:B------:R-:W-:Y:S01]  /*7010*/  IADD3.X R6, R5, UR7, R6, P0, !PT ;  /* 0x0000000705067c10 */ /* 0x000fe200087fe406 */
[----:B------:R-:W-:Y:S01]  /*7020*/  UIADD3 UR7, UR29, 0x1, URZ ;  /* 0x000000011d077890 */ /* 0x000fe2000fffe03f */
[C---:B------:R-:W-:Y:S01]  /*7030*/  LEA R224, P0, R4.reuse, c[0x0][0x220], 0x2 ;  /* 0x0000880004e07a11 */ /* 0x040fe200078010ff */
[----:B------:R-:W-:Y:S02]  /*7040*/  USEL UR28, UR6, URZ, !UP1 ;  /* 0x0000003f061c7287 */ /* 0x000fe4000c800000 */
        /* <DEDUP_REMOVED lines=18> */
[----:B------:R-:W2:Y:S07]  /*7170*/  LDSM.16.M88.4 R176, [R176+0x25480] ;  /* 0x02548000b0b0783b */ /* 0x000eae0000000200 */
        /* <DEDUP_REMOVED lines=8> */
[C---:B---3--:R-:W-:Y:S08]  /*7200*/  HMMA.16816.F32.BF16 R8, R188.reuse, R184, R8 ;  /* 0x000000b8bc08723c */ /* 0x048ff00000041808 */
[-C--:B------:R-:W-:Y:S08]  /*7210*/  HMMA.16816.F32.BF16 R12, R188, R186.reuse, R12 ;  /* 0x000000babc0c723c */ /* 0x080ff0000004180c */
[C---:B------:R-:W-:Y:S01]  /*7220*/  HMMA.16816.F32.BF16 R16, R180.reuse, R186, R16 ;  /* 0x000000bab410723c */ /* 0x040fe20000041810 */
[----:B------:R-:W1:Y:S07]  /*7230*/  LDSM.16.MT88.4 R184, [R0+0x2080] ;  /* 0x0020800000b8783b */ /* 0x000e6e0000004200 */
[-C--:B----4-:R-:W-:Y:S08]  /*7240*/  HMMA.16816.F32.BF16 R20, R180, R192.reuse, R20 ;  /* 0x000000c0b414723c */ /* 0x090ff00000041814 */
[C---:B------:R-:W-:Y:S08]  /*7250*/  HMMA.16816.F32.BF16 R24, R188.reuse, R192, R24 ;  /* 0x000000c0bc18723c */ /* 0x040ff00000041818 */
[-C--:B------:R-:W-:Y:S01]  /*7260*/  HMMA.16816.F32.BF16 R28, R188, R194.reuse, R28 ;  /* 0x000000c2bc1c723c */ /* 0x080fe2000004181c */
[----:B------:R3:W4:Y:S07]  /*7270*/  LDSM.16.M88.4 R188, [R2+0x27480] ;  /* 0x0274800002bc783b */ /* 0x00072e0000000200 */
[----:B------:R-:W-:Y:S01]  /*7280*/  HMMA.16816.F32.BF16 R32, R180, R194, R32 ;  /* 0x000000c2b420723c */ /* 0x000fe20000041820 */
[----:B------:R-:W1:Y:S05]  /*7290*/  LDSM.16.MT88.4 R180, [R0+0x6080] ;  /* 0x0060800000b4783b */ /* 0x000e6a0000004200 */
[----:B------:R-:W-:Y:S02]  /*72a0*/  LDSM.16.M88.4 R192, [R204+0x27480] ;  /* 0x02748000ccc0783b */ /* 0x000fe40000000200 */
[-C--:B--2---:R-:W-:Y:S08]  /*72b0*/  HMMA.16816.F32.BF16 R4, R164, R168.reuse, R4 ;  /* 0x000000a8a404723c */ /* 0x084ff00000041804 */
[C---:B------:R-:W-:Y:S04]  /*72c0*/  HMMA.16816.F32.BF16 R8, R176.reuse, R168, R8 ;  /* 0x000000a8b008723c */ /* 0x040fe80000041808 */
[----:B---3--:R-:W-:Y:S04]  /*72d0*/  IADD3 R2, R216, R2, R208 ;  /* 0x00000002d8027210 */ /* 0x008fe80007ffe0d0 */
        /* <DEDUP_REMOVED lines=11> */
[C---:B----4-:R-:W-:Y:S08]  /*7390*/  HMMA.16816.F32.BF16 R8, R188.reuse, R184, R8 ;  /* 0x000000b8bc08723c */ /* 0x050ff00000041808 */
        /* <DEDUP_REMOVED lines=222> */
.L_x_1525:
[----:B------:R-:W-:Y:S05]  /*8180*/  @P1 EXIT ;  /* 0x000000000000194d */ /* 0x000fea0003800000 */
[----:B------:R-:W2:Y:S01]  /*8190*/  LDL.64 R2, [R1+0x60] ;  /* 0x0000600001027983 */ /* 0x000ea20000100a00 */
[----:B------:R-:W3:Y:S01]  /*81a0*/  S2UR UR6, SR_CTAID.Z ;  /* 0x00000000000679c3 */ /* 0x000ee20000002700 */
[----:B------:R-:W-:Y:S01]  /*81b0*/  ULDC.64 UR12, c[0x0][0x338] ;  /* 0x0000ce00000c7ab9 */ /* 0x000fe20000000a00 */
[----:B------:R-:W-:Y:S01]  /*81c0*/  BSSY B0, `(.L_x_1547) ;  /* 0x0000022000007945 */ /* 0x000fe20003800000 */
[----:B------:R-:W-:Y:S02]  /*81d0*/  UISETP.NE.AND UP0, UPT, UR12, 0x1, UPT ;  /* 0x000000010c00788c */ /* 0x000fe4000bf05270 */
[----:B------:R-:W-:Y:S02]  /*81e0*/  ULDC UR7, c[0x0][0x358] ;  /* 0x0000d60000077ab9 */ /* 0x000fe40000000800 */
[----:B------:R-:W-:-:S02]  /*81f0*/  UIMAD.WIDE.U32 UR8, UR23, UR13, URZ ;  /* 0x0000000d170872a5 */ /* 0x000fc4000f8e003f */
[----:B------:R-:W-:Y:S02]  /*8200*/  UIMAD UR7, UR10, UR7, URZ ;  /* 0x000000070a0772a4 */ /* 0x000fe4000f8e023f */
[----:B------:R-:W-:Y:S02]  /*8210*/  ULDC UR13, c[0x0][0x2f4] ;  /* 0x0000bd00000d7ab9 */ /* 0x000fe40000000800 */
[----:B------:R-:W-:Y:S02]  /*8220*/  ULDC UR4, c[0x0][0x340] ;  /* 0x0000d00000047ab9 */ /* 0x000fe40000000800 */
[----:B------:R-:W-:Y:S02]  /*8230*/  UMOV UR11, UR23 ;  /* 0x00000017000b7c82 */ /* 0x000fe40008000000 */
[----:B------:R-:W-:-:S04]  /*8240*/  @UP0 USHF.R.U32.HI UR11, URZ, UR4, UR9 ;  /* 0x000000043f0b0299 */ /* 0x000fc80008011609 */
[----:B------:R-:W-:Y:S02]  /*8250*/  USHF.R.S32.HI UR9, URZ, 0x1f, UR11 ;  /* 0x0000001f3f097899 */ /* 0x000fe4000801140b */
[----:B---3--:R-:W-:Y:S02]  /*8260*/  UIMAD UR5, UR6, UR13, URZ ;  /* 0x0000000d060572a4 */ /* 0x008fe4000f8e023f */
[----:B------:R-:W-:Y:S02]  /*8270*/  UIMAD UR13, UR7, UR13, URZ ;  /* 0x0000000d070d72a4 */ /* 0x000fe4000f8e023f */
        /* <DEDUP_REMOVED lines=11> */
[----:B-1----:R-:W-:Y:S01]  /*8330*/  IMAD.U32 R4, RZ, RZ, UR4 ;  /* 0x00000004ff047e24 */ /* 0x002fe2000f8e00ff */
[----:B------:R-:W-:Y:S02]  /*8340*/  USHF.R.S32.HI UR12, URZ, 0x1f, UR6 ;  /* 0x0000001f3f0c7899 */ /* 0x000fe40008011406 */
[----:B------:R-:W-:Y:S01]  /*8350*/  MOV R5, UR5 ;  /* 0x0000000500057c02 */ /* 0x000fe20008000f00 */
[----:B------:R-:W-:Y:S01]  /*8360*/  BAR.SYNC.DEFER_BLOCKING 0x1, 0x100 ;  /* 0x0044000000007b1d */ /* 0x000fe20000010000 */
[----:B--2---:R-:W-:-:S13]  /*8370*/  ISETP.NE.AND P1, PT, R2, RZ, PT ;  /* 0x000000ff0200720c */ /* 0x004fda0003f25270 */
[----:B------:R-:W-:Y:S05]  /*8380*/  @P1 BRA `(.L_x_1548) ;  /* 0x0000005000001947 */ /* 0x000fea0003800000 */
.L_x_1549:
[----:B------:R-:W2:Y:S01]  /*8390*/  LDG.E.STRONG.GPU R0, [R4.64] ;  /* 0x0000001404007981 */ /* 0x000ea2000c1ef900 */
[----:B------:R-:W-:Y:S01]  /*83a0*/  YIELD ;  /* 0x0000000000007946 */ /* 0x000fe20003800000 */
[----:B--2---:R-:W-:Y:S01]  /*83b0*/  ISETP.NE.AND P0, PT, R0, UR13, PT ;  /* 0x0000000d00007c0c */ /* 0x004fe2000bf05270 */
[----:B------:R-:W-:-:S12]  /*83c0*/  CCTL.IVALL ;  /* 0x00000000ff00798f */ /* 0x000fd80002000000 */
[----:B------:R-:W-:Y:S05]  /*83d0*/  @P0 BRA `(.L_x_1549) ;  /* 0xffffffb000000947 */ /* 0x000fea000383ffff */
.L_x_1548:
[----:B------:R-:W-:Y:S05]  /*83e0*/  BSYNC B0 ;  /* 0x0000000000007941 */ /* 0x000fea0003800000 */
.L_x_1547:
[----:B------:R-:W-:Y:S01]  /*83f0*/  MOV R11, 0xffffffff ;  /* 0xffffffff000b7802 */ /* 0x000fe20000000f00 */
[----:B------:R-:W-:Y:S05]  /*8400*/  BRA.CONV ~URZ, `(.L_x_1550) ;  /* 0x000000237f007947 */ /* 0x000fea000b800000 */
[----:B------:R-:W-:Y:S02]  /*8410*/  MOV R2, 0x8430 ;  /* 0x0000843000027802 */ /* 0x000fe40000000f00 */
[----:B------:R-:W-:Y:S05]  /*8420*/  CALL.REL.NOINC `($__internal_8_$__cuda_sm70_warpsync) ;  /* 0x00000d3000007944 */ /* 0x000fea0003c00000 */
.L_x_1550:
[----:B------:R-:W2:Y:S01]  /*8430*/  LDL.LU.64 R2, [R1+0x60] ;  /* 0x0000600001027983 */ /* 0x000ea20000300a00 */
[----:B------:R-:W-:-:S03]  /*8440*/  USHF.L.U32 UR4, UR10, 0xe, URZ ;  /* 0x0000000e0a047899 */ /* 0x000fc6000800063f */
[----:B------:R-:W1:Y:S01]  /*8450*/  S2R R10, SR_CTAID.Z ;  /* 0x00000000000a7919 */ /* 0x000e620000002700 */
[----:B------:R-:W-:Y:S01]  /*8460*/  USHF.R.S32.HI UR14, URZ, 0x1f, UR4 ;  /* 0x0000001f3f0e7899 */ /* 0x000fe20008011404 */
[----:B------:R-:W-:-:S06]  /*8470*/  NOP ;  /* 0x0000000000007918 */ /* 0x000fcc0000000000 */
[C---:B--2---:R-:W-:Y:S01]  /*8480*/  IADD3 R6, P0, R2.reuse, UR4, RZ ;  /* 0x0000000402067c10 */ /* 0x044fe2000ff1e0ff */
[----:B------:R-:W-:Y:S02]  /*8490*/  ULDC.64 UR4, c[0x0][0x328] ;  /* 0x0000ca0000047ab9 */ /* 0x000fe40000000a00 */
[----:B------:R-:W-:Y:S01]  /*84a0*/  UIMAD UR4, UR9, UR4, URZ ;  /* 0x00000004090472a4 */ /* 0x000fe2000f8e023f */
[----:B------:R-:W-:Y:S01]  /*84b0*/  LEA.HI.X.SX32 R7, R2, UR14, 0x1, P0 ;  /* 0x0000000e02077c11 */ /* 0x000fe200080f0eff */
[----:B------:R-:W-:Y:S02]  /*84c0*/  IMAD.U32 R2, RZ, RZ, UR11 ;  /* 0x0000000bff027e24 */ /* 0x000fe4000f8e00ff */
[----:B------:R-:W-:Y:S02]  /*84d0*/  UIMAD UR14, UR11, UR5, UR4 ;  /* 0x000000050b0e72a4 */ /* 0x000fe4000f8e0204 */
[----:B------:R-:W-:Y:S01]  /*84e0*/  IMAD.WIDE.U32 R2, R2, c[0x0][0x328], R6 ;  /* 0x0000ca0002027a25 */ /* 0x000fe200078e0006 */
[----:B------:R-:W-:-:S02]  /*84f0*/  ULDC.64 UR4, c[0x0][0x330] ;  /* 0x0000cc0000047ab9 */ /* 0x000fc40000000a00 */
        /* <DEDUP_REMOVED lines=73> */
[----:B------:R-:W-:Y:S05]  /*8990*/  CALL.REL.NOINC `($__internal_8_$__cuda_sm70_warpsync) ;  /* 0x000007c000007944 */ /* 0x000fea0003c00000 */
.L_x_1551:
        /* <DEDUP_REMOVED lines=12> */
.L_x_1553:
[----:B------:R-:W-:Y:S05]  /*8a60*/  BSYNC B0 ;  /* 0x0000000000007941 */ /* 0x000fea0003800000 */
.L_x_1552:
[----:B------:R-:W-:Y:S01]  /*8a70*/  ULDC.64 UR4, c[0x0][0x348] ;  /* 0x0000d20000047ab9 */ /* 0x000fe20000000a00 */
[----:B------:R-:W-:Y:S01]  /*8a80*/  BSSY B0, `(.L_x_1554) ;  /* 0x000000b000007945 */ /* 0x000fe20003800000 */
[----:B------:R-:W-:-:S04]  /*8a90*/  UIADD3 UR4, UP0, UR7, UR4, URZ ;  /* 0x0000000407047290 */ /* 0x000fc8000ff1e03f */
[----:B------:R-:W-:Y:S02]  /*8aa0*/  UIADD3.X UR5, UR8, UR5, URZ, UP0, !UPT ;  /* 0x0000000508057290 */ /* 0x000fe400087fe43f */
[----:B--2---:R-:W-:-:S04]  /*8ab0*/  MOV R4, UR4 ;  /* 0x0000000400047c02 */ /* 0x004fc80008000f00 */
[----:B------:R-:W-:Y:S01]  /*8ac0*/  MOV R5, UR5 ;  /* 0x0000000500057c02 */ /* 0x000fe20008000f00 */
[----:B------:R-:W-:Y:S05]  /*8ad0*/  @P1 BRA `(.L_x_1555) ;  /* 0x0000005000001947 */ /* 0x000fea0003800000 */
.L_x_1556:
[----:B------:R-:W2:Y:S01]  /*8ae0*/  LDG.E.STRONG.GPU R0, [R4.64] ;  /* 0x0000001404007981 */ /* 0x000ea2000c1ef900 */
[----:B------:R-:W-:Y:S01]  /*8af0*/  YIELD ;  /* 0x0000000000007946 */ /* 0x000fe20003800000 */
[----:B--2---:R-:W-:Y:S01]  /*8b00*/  ISETP.NE.AND P0, PT, R0, UR13, PT ;  /* 0x0000000d00007c0c */ /* 0x004fe2000bf05270 */
[----:B------:R-:W-:-:S12]  /*8b10*/  CCTL.IVALL ;  /* 0x00000000ff00798f */ /* 0x000fd80002000000 */
[----:B------:R-:W-:Y:S05]  /*8b20*/  @P0 BRA `(.L_x_1556) ;  /* 0xffffffb000000947 */ /* 0x000fea000383ffff */
.L_x_1555:
[----:B------:R-:W-:Y:S05]  /*8b30*/  BSYNC B0 ;  /* 0x0000000000007941 */ /* 0x000fea0003800000 */
.L_x_1554:
[----:B------:R-:W-:Y:S05]  /*8b40*/  BRA.CONV ~URZ, `(.L_x_1557) ;  /* 0x000000237f007947 */ /* 0x000fea000b800000 */
[----:B-1----:R-:W-:Y:S02]  /*8b50*/  MOV R2, 0x8b70 ;  /* 0x00008b7000027802 */ /* 0x002fe40000000f00 */
[----:B------:R-:W-:Y:S05]  /*8b60*/  CALL.REL.NOINC `($__internal_8_$__cuda_sm70_warpsync) ;  /* 0x000005f000007944 */ /* 0x000fea0003c00000 */
.L_x_1557:
[----:B------:R-:W-:Y:S01]  /*8b70*/  ULDC.64 UR4, c[0x0][0x300] ;  /* 0x0000c00000047ab9 */ /* 0x000fe20000000a00 */
[----:B-1----:R-:W-:Y:S01]  /*8b80*/  MOV R2, R6 ;  /* 0x0000000600027202 */ /* 0x002fe20000000f00 */
[----:B------:R-:W-:Y:S01]  /*8b90*/  UIMAD UR4, UR9, UR4, URZ ;  /* 0x00000004090472a4 */ /* 0x000fe2000f8e023f */
[----:B------:R-:W-:Y:S02]  /*8ba0*/  IMAD.U32 R0, RZ, RZ, UR11 ;  /* 0x0000000bff007e24 */ /* 0x000fe4000f8e00ff */
[----:B------:R-:W-:Y:S01]  /*8bb0*/  IMAD.MOV.U32 R3, RZ, RZ, R7 ;  /* 0x000000ffff037224 */ /* 0x000fe200078e0007 */
[----:B------:R-:W-:-:S03]  /*8bc0*/  UIMAD UR14, UR11, UR5, UR4 ;  /* 0x000000050b0e72a4 */ /* 0x000fc6000f8e0204 */
[----:B------:R-:W-:Y:S01]  /*8bd0*/  IMAD.WIDE.U32 R2, R0, c[0x0][0x300], R2 ;  /* 0x0000c00000027a25 */ /* 0x000fe200078e0002 */
[----:B------:R-:W-:Y:S02]  /*8be0*/  ULDC.64 UR4, c[0x0][0x308] ;  /* 0x0000c20000047ab9 */ /* 0x000fe40000000a00 */
[----:B------:R-:W-:Y:S02]  /*8bf0*/  UIMAD UR4, UR12, UR4, URZ ;  /* 0x000000040c0472a4 */ /* 0x000fe4000f8e023f */
[----:B------:R-:W-:Y:S02]  /*8c00*/  IADD3 R3, R3, UR14, RZ ;  /* 0x0000000e03037c10 */ /* 0x000fe4000fffe0ff */
[----:B------:R-:W-:-:S03]  /*8c10*/  UIMAD UR4, UR6, UR5, UR4 ;  /* 0x00000005060472a4 */ /* 0x000fc6000f8e0204 */
        /* <DEDUP_REMOVED lines=72> */
.L_x_1558:
        /* <DEDUP_REMOVED lines=12> */
        .weak           $__internal_8_$__cuda_sm70_warpsync
        .type           $__internal_8_$__cuda_sm70_warpsync,@function
        .size           $__internal_8_$__cuda_sm70_warpsync,(.L_x_2329 - $__internal_8_$__cuda_sm70_warpsync)
$__internal_8_$__cuda_sm70_warpsync:
[----:B------:R-:W-:Y:S01]  /*9160*/  MOV R3, 0x0 ;  /* 0x0000000000037802 */ /* 0x000fe20000000f00 */
[----:B------:R-:W-:Y:S04]  /*9170*/  WARPSYNC R11 ;  /* 0x0000000b00007348 */ /* 0x000fe80003800000 */
[----:B------:R-:W-:Y:S05]  /*9180*/  RET.REL.NODEC R2 `(_ZN7cutlass13device_kernelIN5flash19enable_sm80_to_sm89INS1_16FlashAttnBwdSm80INS1_25CollectiveMainloopBwdSm80ILi2ELi2EN4cute5tupleIJNS5_1CILi64EEENS7_ILi128EEES9_EEENS_10bfloat16_tEfNS_4arch4Sm80ELb0ELb1ELb1ELb0ELb1ELb0ELb0ELb0ELi2ELi2ELi2ELi2ELb0EEENS1_24CollectiveEpilogueBwdGQAISA_fSD_Li256ELb0ELb1EEENS1_19SingleTileSchedulerILb0ELb0ELb0ELi128EEEEEEEEEvNT_6ParamsE) ;  /* 0xffff6e7002007950 */ /* 0x000fea0003c3ffff */
.L_x_1559:
        /* <DEDUP_REMOVED lines=15> */
.L_x_2329:


//--------------------- .text._ZN7cutlass13device_kernelIN5flash19enable_sm80_to_sm89INS1_16FlashAttnBwdSm80INS1_25CollectiveMainloopBwdSm80ILi2ELi2EN4cute5tupleIJNS5_1CILi64EEENS7_ILi128EEES9_EEENS_10bfloat16_tEfNS_4arch4Sm80ELb0ELb1ELb1ELb1ELb0ELb0ELb0ELb0ELi2ELi2ELi2ELi2ELb0EEENS1_21CollectiveEpilogueBwdISA_SB_SD_Li256ELb1ELb0ELi4EEENS1_19SingleTileSchedulerILb1ELb0ELb0ELi128EEEEEEEEEvNT_6ParamsE --------------------------
	.section	.text._ZN7cutlass13device_kernelIN5flash19enable_sm80_to_sm89INS1_16FlashAttnBwdSm80INS1_25CollectiveMainloopBwdSm80ILi2ELi2EN4cute5tupleIJNS5_1CILi64EEENS7_ILi128EEES9_EEENS_10bfloat16_tEfNS_4arch4Sm80ELb0ELb1ELb1ELb1ELb0ELb0ELb0ELb0ELi2ELi2ELi2ELi2ELb0EEENS1_21CollectiveEpilogueBwdISA_SB_SD_Li256ELb1ELb0ELi4EEENS1_19SingleTileSchedulerILb1ELb0ELb0ELi128EEEEEEEEEvNT_6ParamsE,"ax",@progbits
	.sectioninfo	@"SHI_REGISTERS=255"
	.align	128
.text._ZN7cutlass13device_kernelIN5flash19enable_sm80_to_sm89INS1_16FlashAttnBwdSm80INS1_25CollectiveMainloopBwdSm80ILi2ELi2EN4cute5tupleIJNS5_1CILi64EEENS7_ILi128EEES9_EEENS_10bfloat16_tEfNS_4arch4Sm80ELb0ELb1ELb1ELb1ELb0ELb0ELb0ELb0ELi2ELi2ELi2ELi2ELb0EEENS1_21CollectiveEpilogueBwdISA_SB_SD_Li256ELb1ELb0ELi4EEENS1_19SingleTileSchedulerILb1ELb0ELb0ELi128EEEEEEEEEvNT_6ParamsE:
        .type           _ZN7cutlass13device_kernelIN5flash19enable_sm80_to_sm89INS1_16FlashAttnBwdSm80INS1_25CollectiveMainloopBwdSm80ILi2ELi2EN4cute5tupleIJNS5_1CILi64EEENS7_ILi128EEES9_EEENS_10bfloat16_tEfNS_4arch4Sm80ELb0ELb1ELb1ELb1ELb0ELb0ELb0ELb0ELi2ELi2ELi2ELi2ELb0EEENS1_21CollectiveEpilogueBwdISA_SB_SD_Li256ELb1ELb0ELi4EEENS1_19SingleTileSchedulerILb1ELb0ELb0ELi128EEEEEEEEEvNT_6ParamsE,@function
        .size           _ZN7cutlass13device_kernelIN5flash19enable_sm80_to_sm89INS1_16FlashAttnBwdSm80INS1_25CollectiveMainloopBwdSm80ILi2ELi2EN4cute5tupleIJNS5_1CILi64EEENS7_ILi128EEES9_EEENS_10bfloat16_tEfNS_4arch4Sm80ELb0ELb1ELb1ELb1ELb0ELb0ELb0ELb0ELi2ELi2ELi2ELi2ELb0EEENS1_21CollectiveEpilogueBwdISA_SB_SD_Li256ELb1ELb0ELi4EEENS1_19SingleTileSchedulerILb1ELb0ELb0ELi128EEEEEEEEEvNT_6ParamsE,(.L_x_2331 - _ZN7cutlass13device_kernelIN5flash19enable_sm80_to_sm89INS1_16FlashAttnBwdSm80INS1_25CollectiveMainloopBwdSm80ILi2ELi2EN4cute5tupleIJNS5_1CILi64EEENS7_ILi128EEES9_EEENS_10bfloat16_tEfNS_4arch4Sm80ELb0ELb1ELb1ELb1ELb0ELb0ELb0ELb0ELi2ELi2ELi2ELi2ELb0EEENS1_21CollectiveEpilogueBwdISA_SB_SD_Li256ELb1ELb0ELi4EEENS1_19SingleTileSchedulerILb1ELb0ELb0ELi128EEEEEEEEEvNT_6ParamsE)
        .other          _ZN7cutlass13device_kernelIN5flash19enable_sm80_to_sm89INS1_16FlashAttnBwdSm80INS1_25CollectiveMainloopBwdSm80ILi2ELi2EN4cute5tupleIJNS5_1CILi64EEENS7_ILi128EEES9_EEENS_10bfloat16_tEfNS_4arch4Sm80ELb0ELb1ELb1ELb1ELb0ELb0ELb0ELb0ELi2ELi2ELi2ELi2ELb0EEENS1_21CollectiveEpilogueBwdISA_SB_SD_Li256ELb1ELb0ELi4EEENS1_19SingleTileSchedulerILb1ELb0ELb0ELi128EEEEEEEEEvNT_6ParamsE,@"STO_CUDA_ENTRY STV_DEFAULT"
_ZN7cutlass13device_kernelIN5flash19enable_sm80_to_sm89INS1_16FlashAttnBwdSm80INS1_25CollectiveMainloopBwdSm80ILi2ELi2EN4cute5tupleIJNS5_1CILi64EEENS7_ILi128EEES9_EEENS_10bfloat16_tEfNS_4arch4Sm80ELb0ELb1ELb1ELb1ELb0ELb0ELb0ELb0ELi2ELi2ELi2ELi2ELb0EEENS1_21CollectiveEpilogueBwdISA_SB_SD_Li256ELb1ELb0ELi4EEENS1_19SingleTileSchedulerILb1ELb0ELb0ELi128EEEEEEEEEvNT_6ParamsE:
[----:B------:R-:W-:Y:S02]  /*0000*/  MOV R1, c[0x0][0x28] ;  /* 0x00000a0000017a02 */ /* 0x000fe40000000f00 */
[----:B------:R-:W1:Y:S01]  /*0010*/  S2R R103, SR_TID.X ;  /* 0x0000000000677919 */ /* 0x000e620000002100 */
[----:B------:R-:W-:Y:S01]  /*0020*/  IMAD.MOV.U32 R8, RZ, RZ, 0x4 ;  /* 0x00000004ff087424 */ /* 0x000fe200078e00ff */
[----:B------:R-:W2:Y:S01]  /*0030*/  S2UR UR8, SR_CTAID.X ;  /* 0x00000000000879c3 */ /* 0x000ea20000002500 */
[----:B------:R-:W-:Y:S01]  /*0040*/  ULDC.64 UR14, c[0x0][0x118] ;  /* 0x00004600000e7ab9 */ /* 0x000fe20000000a00 */
[----:B------:R-:W3:Y:S01]  /*0050*/  S2R R5, SR_CTAID.Z ;  /* 0x0000000000057919 */ /* 0x000ee20000002700 */
[----:B------:R-:W-:-:S03]  /*0060*/  IADD3 R1, R1, -0xc0, RZ ;  /* 0xffffff4001017810 */ /* 0x000fc60007ffe0ff */
[----:B------:R-:W4:Y:S01]  /*0070*/  S2R R105, SR_CTAID.Y ;  /* 0x0000000000697919 */ /* 0x000f220000002600 */
[----:B-1----:R-:W-:Y:S01]  /*0080*/  SHF.R.U32.HI R0, RZ, 0x5, R103 ;  /* 0x00000005ff007819 */ /* 0x002fe20000011667 */
[----:B---3--:R-:W-:-:S05]  /*0090*/  IMAD.WIDE R2, R5, R8, c[0x0][0x3c0] ;  /* 0x0000f00005027625 */ /* 0x008fca00078e0208 */
[----:B------:R-:W1:Y:S02]  /*00a0*/  SHFL.IDX PT, R0, R0, RZ, 0x1f ;  /* 0x00001fff00007589 */ /* 0x000e6400000e0000 */
[----:B-1----:R-:W-:-:S13]  /*00b0*/  ISETP.NE.AND P0, PT, R0, RZ, PT ;  /* 0x000000ff0000720c */ /* 0x002fda0003f05270 */
[----:B------:R-:W-:Y:S05]  /*00c0*/  @!P0 BRA `(.L_x_1560) ;  /* 0x0000013000008947 */ /* 0x000fea0003800000 */
[----:B--2-4-:R-:W-:-:S04]  /*00d0*/  ISETP.NE.U32.AND P0, PT, RZ, c[0x0][0x3c0], PT ;  /* 0x0000f000ff007a0c */ /* 0x014fc80003f05070 */
[----:B------:R-:W-:-:S13]  /*00e0*/  ISETP.NE.AND.EX P0, PT, RZ, c[0x0][0x3c4], PT, P0 ;  /* 0x0000f100ff007a0c */ /* 0x000fda0003f05300 */
[----:B------:R-:W-:Y:S05]  /*00f0*/  @!P0 BRA `(.L_x_1561) ;  /* 0x0000002000008947 */ /* 0x000fea0003800000 */
[----:B------:R1:W5:Y:S01]  /*0100*/  LDG.E R0, [R2.64] ;  /* 0x0000000e02007981 */ /* 0x000362000c1e1900 */
[----:B------:R-:W-:Y:S05]  /*0110*/  BRA `(.L_x_1562) ;  /* 0x0000009000007947 */ /* 0x000fea0003800000 */
.L_x_1561:
        /* <DEDUP_REMOVED lines=8> */
.L_x_1563:
[----:B------:R-:W-:Y:S02]  /*01a0*/  MOV R0, c[0x0][0x3a4] ;  /* 0x0000e90000007a02 */ /* 0x000fe40000000f00 */
.L_x_1562:
[----:B------:R-:W-:-:S06]  /*01b0*/  USHF.L.U32 UR11, UR8, 0x7, URZ ;  /* 0x00000007080b7899 */ /* 0x000fcc000800063f */
[----:B-----5:R-:W-:-:S04]  /*01c0*/  ISETP.LE.AND P0, PT, R0, UR11, PT ;  /* 0x0000000b00007c0c */ /* 0x020fc8000bf03270 */
[----:B------:R-:W-:-:S05]  /*01d0*/  SEL R0, R5, 0xffffffff, !P0 ;  /* 0xffffffff05007807 */ /* 0x000fca0004000000 */
[----:B------:R2:W-:Y:S01]  /*01e0*/  STL [R1+0x98], R0 ;  /* 0x0000980001007387 */ /* 0x0005e20000100800 */
[----:B------:R-:W-:Y:S05]  /*01f0*/  BRA `(.L_x_1564) ;  /* 0x0000012000007947 */ /* 0x000fea0003800000 */
.L_x_1560:
[----:B--2-4-:R-:W-:-:S04]  /*0200*/  ISETP.NE.U32.AND P0, PT, RZ, c[0x0][0x3c0], PT ;  /* 0x0000f000ff007a0c */ /* 0x014fc80003f05070 */
[----:B------:R-:W-:-:S13]  /*0210*/  ISETP.NE.AND.EX P0, PT, RZ, c[0x0][0x3c4], PT, P0 ;  /* 0x0000f100ff007a0c */ /* 0x000fda0003f05300 */
[----:B------:R-:W-:Y:S05]  /*0220*/  @!P0 BRA `(.L_x_1565) ;  /* 0x0000002000008947 */ /* 0x000fea0003800000 */
[----:B------:R1:W5:Y:S01]  /*0230*/  LDG.E R0, [R2.64] ;  /* 0x0000000e02007981 */ /* 0x000362000c1e1900 */
[----:B------:R-:W-:Y:S05]  /*0240*/  BRA `(.L_x_1566) ;  /* 0x0000009000007947 */ /* 0x000fea0003800000 */
.L_x_1565:
        /* <DEDUP_REMOVED lines=8> */
.L_x_1567:
[----:B------:R-:W-:Y:S02]  /*02d0*/  MOV R0, c[0x0][0x3a4] ;  /* 0x0000e90000007a02 */ /* 0x000fe40000000f00 */
.L_x_1566:
[----:B------:R-:W-:-:S06]  /*02e0*/  USHF.L.U32 UR11, UR8, 0x7, URZ ;  /* 0x00000007080b7899 */ /* 0x000fcc000800063f */
[----:B-----5:R-:W-:-:S04]  /*02f0*/  ISETP.LE.AND P0, PT, R0, UR11, PT ;  /* 0x0000000b00007c0c */ /* 0x020fc8000bf03270 */
[----:B------:R-:W-:-:S05]  /*0300*/  SEL R0, R5, 0xffffffff, !P0 ;  /* 0xffffffff05007807 */ /* 0x000fca0004000000 */
[----:B------:R2:W-:Y:S04]  /*0310*/  STL [R1+0x98], R0 ;  /* 0x0000980001007387 */ /* 0x0005e80000100800 */
.L_x_1564:
[----:B------:R-:W3:Y:S02]  /*0320*/  LDL R107, [R1+0x98] ;  /* 0x00009800016b7983 */ /* 0x000ee40000100800 */
[----:B---3--:R-:W-:-:S13]  /*0330*/  ISETP.GE.AND P0, PT, R107, RZ, PT ;  /* 0x000000ff6b00720c */ /* 0x008fda0003f06270 */
[----:B------:R-:W-:Y:S05]  /*0340*/  @!P0 EXIT ;  /* 0x000000000000894d */ /* 0x000fea0003800000 */
[----:B------:R-:W-:Y:S01]  /*0350*/  ISETP.NE.U32.AND P0, PT, RZ, c[0x0][0x2d8], PT ;  /* 0x0000b600ff007a0c */ /* 0x000fe20003f05070 */
[----:B------:R-:W-:Y:S01]  /*0360*/  IMAD.WIDE R6, R107, R8, c[0x0][0x2c8] ;  /* 0x0000b2006b067625 */ /* 0x000fe200078e0208 */
[----:B------:R-:W-:Y:S02]  /*0370*/  ISETP.NE.U32.AND P1, PT, RZ, c[0x0][0x2c8], PT ;  /* 0x0000b200ff007a0c */ /* 0x000fe40003f25070 */
[----:B------:R-:W-:Y:S02]  /*0380*/  ISETP.NE.AND.EX P0, PT, RZ, c[0x0][0x2dc], PT, P0 ;  /* 0x0000b700ff007a0c */ /* 0x000fe40003f05300 */
[----:B------:R-:W-:Y:S02]  /*0390*/  ISETP.NE.AND.EX P2, PT, RZ, c[0x0][0x2cc], PT, P1 ;  /* 0x0000b300ff007a0c */ /* 0x000fe40003f45310 */
[----:B------:R-:W-:-:S09]  /*03a0*/  ISETP.NE.U32.AND P3, PT, RZ, c[0x0][0x2d0], PT ;  /* 0x0000b400ff007a0c */ /* 0x000fd20003f65070 */
[----:B-1----:R-:W-:Y:S02]  /*03b0*/  @P0 IMAD.WIDE R2, R107, R8, c[0x0][0x2d8] ;  /* 0x0000b6006b020625 */ /* 0x002fe400078e0208 */
[----:B--2---:R-:W2:Y:S01]  /*03c0*/  @P2 LDG.E R0, [R6.64] ;  /* 0x0000000e06002981 */ /* 0x004ea2000c1e1900 */
[----:B------:R-:W-:-:S03]  /*03d0*/  ISETP.NE.AND.EX P3, PT, RZ, c[0x0][0x2d4], PT, P3 ;  /* 0x0000b500ff007a0c */ /* 0x000fc60003f65330 */
[----:B------:R-:W3:Y:S01]  /*03e0*/  @P0 LDG.E R2, [R2.64] ;  /* 0x0000000e02020981 */ /* 0x000ee2000c1e1900 */
[----:B------:R-:W-:Y:S02]  /*03f0*/  IMAD.MOV.U32 R9, RZ, RZ, RZ ;  /* 0x000000ffff097224 */ /* 0x000fe400078e00ff */
[----:B------:R-:W-:Y:S02]  /*0400*/  IMAD.MOV.U32 R11, RZ, RZ, RZ ;  /* 0x000000ffff0b7224 */ /* 0x000fe400078e00ff */
[C---:B------:R-:W-:Y:S01]  /*0410*/  IMAD.WIDE R4, R107.reuse, R8, c[0x0][0x2d0] ;  /* 0x0000b4006b047625 */ /* 0x040fe200078e0208 */
[----:B------:R-:W-:Y:S01]  /*0420*/  ULDC UR10, c[0x0][0x168] ;  /* 0x00005a00000a7ab9 */ /* 0x000fe20000000800 */
[----:B------:R1:W5:Y:S01]  /*0430*/  @P2 LDG.E R9, [R6.64] ;  /* 0x0000000e06092981 */ /* 0x000362000c1e1900 */
[----:B------:R-:W-:Y:S01]  /*0440*/  ULDC UR22, c[0x0][0x198] ;  /* 0x0000660000167ab9 */ /* 0x000fe20000000800 */
[----:B------:R-:W-:Y:S01]  /*0450*/  IMAD.MOV.U32 R20, RZ, RZ, RZ ;  /* 0x000000ffff147224 */ /* 0x000fe200078e00ff */
[----:B------:R-:W-:Y:S01]  /*0460*/  P2R R101, PR, RZ, 0x4 ;  /* 0x00000004ff657803 */ /* 0x000fe20000000000 */
[----:B------:R1:W5:Y:S01]  /*0470*/  @P3 LDG.E R11, [R4.64] ;  /* 0x0000000e040b3981 */ /* 0x000362000c1e1900 */
        /* <DEDUP_REMOVED lines=12> */
.L_x_1568:
[----:B-1-3--:R-:W-:-:S04]  /*0540*/  ISETP.NE.U32.AND P0, PT, RZ, c[0x0][0x2e0], PT ;  /* 0x0000b800ff007a0c */ /* 0x00afc80003f05070 */
[----:B------:R-:W-:-:S13]  /*0550*/  ISETP.NE.AND.EX P0, PT, RZ, c[0x0][0x2e4], PT, P0 ;  /* 0x0000b900ff007a0c */ /* 0x000fda0003f05300 */
[----:B------:R-:W-:Y:S05]  /*0560*/  @!P0 BRA `(.L_x_1569) ;  /* 0x0000004000008947 */ /* 0x000fea0003800000 */
[----:B------:R-:W-:-:S05]  /*0570*/  IMAD.WIDE R2, R107, R8, c[0x0][0x2e0] ;  /* 0x0000b8006b027625 */ /* 0x000fca00078e0208 */
[----:B------:R-:W2:Y:S02]  /*0580*/  LDG.E R0, [R2.64] ;  /* 0x0000000e02007981 */ /* 0x000ea4000c1e1900 */
[----:B--2---:R1:W2:Y:S01]  /*0590*/  R2UR UR22, R0 ;  /* 0x00000000001673c2 */ /* 0x0042a200000e0000 */
[----:B------:R-:W-:Y:S05]  /*05a0*/  BRA `(.L_x_1570) ;  /* 0x0000006000007947 */ /* 0x000fea0003800000 */
.L_x_1569:
[----:B------:R-:W-:Y:S05]  /*05b0*/  @!P3 BRA `(.L_x_1570) ;  /* 0x000000500000b947 */ /* 0x000fea0003800000 */
[----:B------:R-:W2:Y:S04]  /*05c0*/  LDG.E R2, [R4.64] ;  /* 0x0000000e04027981 */ /* 0x000ea8000c1e1900 */
[----:B------:R-:W3:Y:S01]  /*05d0*/  LDG.E R0, [R4.64+0x4] ;  /* 0x0000040e04007981 */ /* 0x000ee2000c1e1900 */
[----:B--2---:R-:W1:Y:S08]  /*05e0*/  R2UR UR22, R2 ;  /* 0x00000000021673c2 */ /* 0x004e7000000e0000 */
[----:B---3--:R-:W1:Y:S02]  /*05f0*/  R2UR UR4, R0 ;  /* 0x00000000000473c2 */ /* 0x008e6400000e0000 */
[----:B-1----:R-:W-:-:S06]  /*0600*/  UIADD3 UR22, -UR22, UR4, URZ ;  /* 0x0000000416167290 */ /* 0x002fcc000fffe13f */
.L_x_1570:
[----:B------:R-:W-:Y:S01]  /*0610*/  UIADD3 UR5, UR10, 0x3f, URZ ;  /* 0x0000003f0a057890 */ /* 0x000fe2000fffe03f */
[----:B------:R-:W-:-:S03]  /*0620*/  ISETP.LE.AND P0, PT, RZ, UR8, PT ;  /* 0x00000008ff007c0c */ /* 0x000fc6000bf03270 */
[----:B------:R-:W-:-:S04]  /*0630*/  USHF.R.S32.HI UR4, URZ, 0x1f, UR5 ;  /* 0x0000001f3f047899 */ /* 0x000fc80008011405 */
[----:B------:R-:W-:-:S04]  /*0640*/  ULEA.HI UR4, UR4, UR5, URZ, 0x6 ;  /* 0x0000000504047291 */ /* 0x000fc8000f8f303f */
[----:B------:R-:W-:Y:S02]  /*0650*/  USHF.R.S32.HI UR9, URZ, 0x6, UR4 ;  /* 0x000000063f097899 */ /* 0x000fe40008011404 */
[----:B------:R-:W-:Y:S05]  /*0660*/  @!P0 BRA `(.L_x_1571) ;  /* 0x0000009000008947 */ /* 0x000fea0003800000 */
[----:B--2---:R-:W-:Y:S02]  /*0670*/  UIADD3 UR4, -UR22, 0xbf, UR10 ;  /* 0x000000bf16047890 */ /* 0x004fe4000fffe10a */
[----:B------:R-:W-:Y:S02]  /*0680*/  ULDC UR5, c[0x0][0x2a0] ;  /* 0x0000a80000057ab9 */ /* 0x000fe40000000800 */
[----:B------:R-:W-:-:S04]  /*0690*/  ULEA UR4, UR8, UR4, 0x7 ;  /* 0x0000000408047291 */ /* 0x000fc8000f8e383f */
[----:B------:R-:W-:-:S04]  /*06a0*/  UIADD3 UR5, UR4, UR5, URZ ;  /* 0x0000000504057290 */ /* 0x000fc8000fffe03f */
[----:B------:R-:W-:-:S04]  /*06b0*/  USHF.R.S32.HI UR4, URZ, 0x1f, UR5 ;  /* 0x0000001f3f047899 */ /* 0x000fc80008011405 */
[----:B------:R-:W-:-:S04]  /*06c0*/  ULEA.HI UR4, UR4, UR5, URZ, 0x6 ;  /* 0x0000000504047291 */ /* 0x000fc8000f8f303f */
[----:B------:R-:W-:-:S04]  /*06d0*/  USHF.R.S32.HI UR4, URZ, 0x6, UR4 ;  /* 0x000000063f047899 */ /* 0x000fc80008011404 */
[----:B------:R-:W-:-:S04]  /*06e0*/  UISETP.LT.AND UP0, UPT, UR9, UR4, UPT ;  /* 0x000000040900728c */ /* 0x000fc8000bf01270 */
[----:B------:R-:W-:Y:S02]  /*06f0*/  USEL UR9, UR9, UR4, UP0 ;  /* 0x0000000409097287 */ /* 0x000fe40008000000 */
.L_x_1571:
[----:B--2---:R-:W-:Y:S01]  /*0700*/  UIADD3 UR4, UR11, UR10, -UR22 ;  /* 0x0000000a0b047290 */ /* 0x004fe2000fffe816 */
[----:B------:R-:W-:Y:S01]  /*0710*/  PLOP3.LUT P0, PT, PT, PT, PT, 0x80, 0x0 ;  /* 0x000000000000781c */ /* 0x000fe20003f0f070 */
[----:B------:R-:W-:Y:S01]  /*0720*/  ULDC UR5, c[0x0][0x2a4] ;  /* 0x0000a90000057ab9 */ /* 0x000fe20000000800 */
[----:B------:R-:W-:Y:S01]  /*0730*/  IMAD.MOV.U32 R10, RZ, RZ, RZ ;  /* 0x000000ffff0a7224 */ /* 0x000fe200078e00ff */
[----:B------:R-:W-:Y:S01]  /*0740*/  UIADD3 UR5, UR4, -UR5, URZ ;  /* 0x8000000504057290 */ /* 0x000fe2000fffe03f */
[----:B------:R-:W-:Y:S01]  /*0750*/  IMAD.MOV.U32 R150, RZ, RZ, RZ ;  /* 0x000000ffff967224 */ /* 0x000fe200078e00ff */
        /* <DEDUP_REMOVED lines=8> */
[----:B------:R-:W-:Y:S01]  /*07e0*/  MOV R8, RZ ;  /* 0x000000ff00087202 */ /* 0x000fe20000000f00 */
[----:B------:R-:W-:Y:S01]  /*07f0*/  IMAD.MOV.U32 R160, RZ, RZ, RZ ;  /* 0x000000ffffa07224 */ /* 0x000fe200078e00ff */
[----:B------:R-:W-:Y:S01]  /*0800*/  USHF.R.S32.HI UR16, URZ, 0x6, UR4 ;  /* 0x000000063f107899 */ /* 0x000fe20008011404 */
[----:B------:R-:W-:Y:S01]  /*0810*/  CS2R R12, SRZ ;  /* 0x00000000000c7805 */ /* 0x000fe2000001ff00 */
[----:B------:R-:W-:Y:S01]  /*0820*/  MOV R146, RZ ;  /* 0x000000ff00927202 */ /* 0x000fe20000000f00 */
[----:B------:R-:W-:Y:S01]  /*0830*/  CS2R R144, SRZ ;  /* 0x0000000000907805 */ /* 0x000fe2000001ff00 */
[----:B------:R-:W-:Y:S01]  /*0840*/  UISETP.LT.AND UP0, UPT, URZ, UR16, UPT ;  /* 0x000000103f00728c */ /* 0x000fe2000bf01270 */
[----:B------:R-:W-:Y:S01]  /*0850*/  IMAD.MOV.U32 R142, RZ, RZ, RZ ;  /* 0x000000ffff8e7224 */ /* 0x000fe200078e00ff */
[----:B------:R-:W-:Y:S01]  /*0860*/  CS2R R14, SRZ ;  /* 0x00000000000e7805 */ /* 0x000fe2000001ff00 */
[----:B------:R-:W-:Y:S01]  /*0870*/  MOV R140, RZ ;  /* 0x000000ff008c7202 */ /* 0x000fe20000000f00 */
[----:B------:R-:W-:Y:S01]  /*0880*/  USEL UR16, URZ, UR16, !UP0 ;  /* 0x000000103f107287 */ /* 0x000fe2000c000000 */
[----:B------:R-:W-:Y:S01]  /*0890*/  IMAD.MOV.U32 R138, RZ, RZ, RZ ;  /* 0x000000ffff8a7224 */ /* 0x000fe200078e00ff */
[----:B------:R-:W-:Y:S01]  /*08a0*/  CS2R R16, SRZ ;  /* 0x0000000000107805 */ /* 0x000fe2000001ff00 */
[----:B------:R-:W-:Y:S01]  /*08b0*/  MOV R136, RZ ;  /* 0x000000ff00887202 */ /* 0x000fe20000000f00 */
[----:B------:R-:W-:Y:S01]  /*08c0*/  UISETP.GT.AND UP0, UPT, UR9, UR16, UPT ;  /* 0x000000100900728c */ /* 0x000fe2000bf04270 */
[----:B------:R-:W-:Y:S01]  /*08d0*/  IMAD.MOV.U32 R134, RZ, RZ, RZ ;  /* 0x000000ffff867224 */ /* 0x000fe200078e00ff */
[----:B------:R-:W-:Y:S01]  /*08e0*/  CS2R R18, SRZ ;  /* 0x0000000000127805 */ /* 0x000fe2000001ff00 */
[----:B------:R-:W-:Y:S01]  /*08f0*/  MOV R132, RZ ;  /* 0x000000ff00847202 */ /* 0x000fe20000000f00 */
[----:B------:R-:W-:Y:S01]  /*0900*/  IMAD.MOV.U32 R118, RZ, RZ, RZ ;  /* 0x000000ffff767224 */ /* 0x000fe200078e00ff */
[----:B------:R-:W-:Y:S01]  /*0910*/  CS2R R116, SRZ ;  /* 0x0000000000747805 */ /* 0x000fe2000001ff00 */
[----:B------:R-:W-:Y:S01]  /*0920*/  PLOP3.LUT P1, PT, PT, PT, UP0, 0x80, 0x0 ;  /* 0x000000000000781c */ /* 0x000fe20003f2f008 */
[----:B------:R-:W-:Y:S01]  /*0930*/  IMAD.MOV.U32 R122, RZ, RZ, RZ ;  /* 0x000000ffff7a7224 */ /* 0x000fe200078e00ff */
[----:B------:R-:W-:Y:S01]  /*0940*/  MOV R21, RZ ;  /* 0x000000ff00157202 */ /* 0x000fe20000000f00 */
        /* <DEDUP_REMOVED lines=54> */
[----:B-1----:R-:W-:Y:S01]  /*0cb0*/  IMAD.MOV.U32 R0, RZ, RZ, c[0x0][0x248] ;  /* 0x00009200ff007624 */ /* 0x002fe200078e00ff */
[----:B------:R-:W-:Y:S01]  /*0cc0*/  SHF.R.S32.HI R29, RZ, 0x1f, R107 ;  /* 0x0000001fff1d7819 */ /* 0x000fe2000001146b */
[----:B------:R-:W-:Y:S01]  /*0cd0*/  IMAD.SHL.U32 R6, R20, 0x80, RZ ;  /* 0x0000008014067824 */ /* 0x000fe200078e00ff */
[----:B------:R-:W-:Y:S01]  /*0ce0*/  LEA.HI R33, R36, R103, RZ, 0x3 ;  /* 0x0000006724217211 */ /* 0x000fe200078f18ff */
[----:B------:R-:W-:Y:S01]  /*0cf0*/  IMAD.U32 R14, RZ, RZ, UR8 ;  /* 0x00000008ff0e7e24 */ /* 0x000fe2000f8e00ff */
[----:B------:R-:W-:Y:S01]  /*0d00*/  ISETP.NE.AND P0, PT, R0, 0x1, PT ;  /* 0x000000010000780c */ /* 0x000fe20003f05270 */
[----:B------:R-:W-:Y:S01]  /*0d10*/  IMAD.MOV.U32 R0, RZ, RZ, R105 ;  /* 0x000000ffff007224 */ /* 0x000fe200078e0069 */
[----:B------:R-:W-:Y:S01]  /*0d20*/  SHF.R.S32.HI R39, RZ, 0x3, R33 ;  /* 0x00000003ff277819 */ /* 0x000fe20000011421 */
[----:B------:R-:W-:Y:S01]  /*0d30*/  IMAD.SHL.U32 R15, R103, 0x4, RZ ;  /* 0x00000004670f7824 */ /* 0x000fe200078e00ff */
[----:B------:R-:W-:Y:S01]  /*0d40*/  LOP3.LUT R2, R33, 0xfffffff8, RZ, 0xc0, !PT ;  /* 0xfffffff821027812 */ /* 0x000fe200078ec0ff */
[----:B------:R-:W-:Y:S01]  /*0d50*/  ULDC.64 UR4, c[0x0][0x1d8] ;  /* 0x0000760000047ab9 */ /* 0x000fe20000000a00 */
[----:B------:R-:W-:Y:S01]  /*0d60*/  SHF.R.S32.HI R8, RZ, 0x1f, R39 ;  /* 0x0000001fff087819 */ /* 0x000fe20000011427 */
[----:B------:R-:W-:Y:S01]  /*0d70*/  STL [R1+0x68], R39 ;  /* 0x0000682701007387 */ /* 0x000fe20000100800 */
[----:B-----5:R-:W-:Y:S01]  /*0d80*/  IADD3 R17, P2, R39, R9, RZ ;  /* 0x0000000927117210 */ /* 0x020fe20007f5e0ff */
[----:B------:R-:W-:Y:S01]  /*0d90*/  IMAD.IADD R32, R103, 0x1, -R2 ;  /* 0x0000000167207824 */ /* 0x000fe200078e0a02 */
[----:B------:R-:W-:Y:S01]  /*0da0*/  SHF.R.S32.HI R12, RZ, 0x1f, R103 ;  /* 0x0000001fff0c7819 */ /* 0x000fe20000011467 */
[----:B------:R-:W2:Y:S01]  /*0db0*/  LDL.LU R37, [R1+0x30] ;  /* 0x0000300001257983 */ /* 0x000ea20000300800 */
[C---:B------:R-:W-:Y:S01]  /*0dc0*/  IADD3 R26, P1, R6.reuse, R103, RZ ;  /* 0x00000067061a7210 */ /* 0x040fe20007f3e0ff */
[----:B------:R-:W-:Y:S01]  /*0dd0*/  @P0 IMAD.HI.U32 R3, R105, c[0x0][0x24c], RZ ;  /* 0x0000930069030a27 */ /* 0x000fe200078e00ff */
[----:B------:R-:W-:Y:S01]  /*0de0*/  LEA.HI.X.SX32 R24, R9, R8, 0x1, P2 ;  /* 0x0000000809187211 */ /* 0x000fe200010f0eff */
[----:B------:R-:W-:Y:S01]  /*0df0*/  USHF.L.U32 UR6, UR4, 0x6, URZ ;  /* 0x0000000604067899 */ /* 0x000fe2000800063f */
[----:B------:R-:W-:Y:S01]  /*0e00*/  LEA.HI.X.SX32 R27, R6, R12, 0x1, P1 ;  /* 0x0000000c061b7211 */ /* 0x000fe200008f0eff */
[----:B------:R-:W-:Y:S01]  /*0e10*/  IMAD.SHL.U32 R18, R32, 0x8, RZ ;  /* 0x0000000820127824 */ /* 0x000fe200078e00ff */
[----:B------:R-:W-:Y:S01]  /*0e20*/  @P0 SHF.R.U32.HI R0, RZ, c[0x0][0x250], R3 ;  /* 0x00009400ff000a19 */ /* 0x000fe20000011603 */
[C---:B------:R-:W-:Y:S01]  /*0e30*/  IMAD.SHL.U32 R6, R39.reuse, 0x40, RZ ;  /* 0x0000004027067824 */ /* 0x040fe200078e00ff */
[----:B------:R-:W-:Y:S01]  /*0e40*/  IADD3 R10, P0, R39, R11, RZ ;  /* 0x0000000b270a7210 */ /* 0x000fe20007f1e0ff */
[----:B------:R-:W-:Y:S01]  /*0e50*/  UIADD3 UR19, -UR11, UR22, URZ ;  /* 0x000000160b137290 */ /* 0x000fe2000fffe13f */
[----:B------:R-:W-:Y:S01]  /*0e60*/  SHF.R.S32.HI R7, RZ, 0x1f, R0 ;  /* 0x0000001fff077819 */ /* 0x000fe20000011400 */
[----:B------:R-:W-:Y:S01]  /*0e70*/  UMOV UR20, 0x6 ;  /* 0x0000000600147882 */ /* 0x000fe20000000000 */
[----:B------:R-:W-:-:S02]  /*0e80*/  SHF.R.S32.HI R19, RZ, 0x1f, R18 ;  /* 0x0000001fff137819 */ /* 0x000fc40000011412 */
[----:B------:R-:W-:Y:S01]  /*0e90*/  LEA.HI.X.SX32 R11, R11, R8, 0x1, P0 ;  /* 0x000000080b0b7211 */ /* 0x000fe200000f0eff */
[----:B------:R-:W-:Y:S01]  /*0ea0*/  IMAD R2, R7, c[0x0][0x1e0], RZ ;  /* 0x0000780007027a24 */ /* 0x000fe200078e02ff */
[----:B------:R-:W-:Y:S02]  /*0eb0*/  SEL R8, R29, RZ, !P3 ;  /* 0x000000ff1d087207 */ /* 0x000fe40005800000 */
[----:B------:R-:W-:Y:S01]  /*0ec0*/  SEL R12, R107, RZ, !P3 ;  /* 0x000000ff6b0c7207 */ /* 0x000fe20005800000 */
[----:B------:R-:W-:Y:S01]  /*0ed0*/  IMAD R4, R0, c[0x0][0x1e4], R2 ;  /* 0x0000790000047a24 */ /* 0x000fe200078e0202 */
[----:B------:R-:W-:Y:S01]  /*0ee0*/  LOP3.LUT R6, R6, 0x1c0, RZ, 0xc0, !PT ;  /* 0x000001c006067812 */ /* 0x000fe200078ec0ff */
[----:B------:R-:W-:Y:S01]  /*0ef0*/  IMAD.WIDE.U32 R2, R0, c[0x0][0x1e0], R18 ;  /* 0x0000780000027a25 */ /* 0x000fe200078e0012 */
[----:B------:R-:W-:Y:S02]  /*0f00*/  SHF.R.S32.HI R31, RZ, 0x1f, R105 ;  /* 0x0000001fff1f7819 */ /* 0x000fe40000011469 */
[----:B------:R-:W-:Y:S01]  /*0f10*/  LOP3.LUT R13, R6, 0x38, R18, 0xf8, !PT ;  /* 0x00000038060d7812 */ /* 0x000fe200078ef812 */
[----:B------:R-:W-:Y:S01]  /*0f20*/  IMAD.IADD R5, R3, 0x1, R4 ;  /* 0x0000000103057824 */ /* 0x000fe200078e0204 */
[----:B------:R-:W-:Y:S01]  /*0f30*/  SHF.R.U32.HI R6, RZ, 0x3, R6 ;  /* 0x00000003ff067819 */ /* 0x000fe20000011606 */
[----:B------:R-:W-:Y:S01]  /*0f40*/  IMAD.MOV.U32 R4, RZ, RZ, R2 ;  /* 0x000000ffff047224 */ /* 0x000fe200078e0002 */
[----:B------:R-:W-:Y:S01]  /*0f50*/  LEA.HI R2, R36, R103, RZ, 0x6 ;  /* 0x0000006724027211 */ /* 0x000fe200078f30ff */
[----:B------:R-:W-:-:S02]  /*0f60*/  IMAD R3, R8, c[0x0][0x1e8], RZ ;  /* 0x00007a0008037a24 */ /* 0x000fc400078e02ff */
[----:B------:R-:W-:Y:S01]  /*0f70*/  IMAD.WIDE.U32 R4, R12, c[0x0][0x1e8], R4 ;  /* 0x00007a000c047a25 */ /* 0x000fe200078e0004 */
[----:B------:R-:W-:-:S03]  /*0f80*/  SHF.R.S32.HI R30, RZ, 0x6, R2 ;  /* 0x00000006ff1e7819 */ /* 0x000fc60000011402 */
[----:B------:R-:W-:Y:S02]  /*0f90*/  IMAD R2, R7, c[0x0][0x1b0], RZ ;  /* 0x00006c0007027a24 */ /* 0x000fe400078e02ff */
[----:B------:R-:W-:Y:S02]  /*0fa0*/  IMAD R9, R12, c[0x0][0x1ec], R3 ;  /* 0x00007b000c097a24 */ /* 0x000fe400078e0203 */
[C---:B------:R-:W-:Y:S02]  /*0fb0*/  IMAD R7, R0.reuse, c[0x0][0x1b4], R2 ;  /* 0x00006d0000077a24 */ /* 0x040fe400078e0202 */
[----:B------:R-:W-:-:S04]  /*0fc0*/  IMAD.WIDE.U32 R2, R0, c[0x0][0x1b0], R18 ;  /* 0x00006c0000027a25 */ /* 0x000fc800078e0012 */
[----:B------:R-:W-:Y:S02]  /*0fd0*/  IMAD.SHL.U32 R35, R30, 0x200, RZ ;  /* 0x000002001e237824 */ /* 0x000fe400078e00ff */
[----:B------:R-:W-:Y:S02]  /*0fe0*/  IMAD R0, R8, c[0x0][0x1b8], RZ ;  /* 0x00006e0008007a24 */ /* 0x000fe400078e02ff */
[----:B------:R-:W-:Y:S02]  /*0ff0*/  IMAD.IADD R3, R3, 0x1, R7 ;  /* 0x0000000103037824 */ /* 0x000fe400078e0207 */
[----:B------:R-:W-:Y:S01]  /*1000*/  IMAD.WIDE R10, R14, 0x80, R10 ;  /* 0x000000800e0a7825 */ /* 0x000fe200078e020a */
[----:B------:R-:W-:-:S03]  /*1010*/  LOP3.LUT R14, R35, R13, R6, 0xf6, !PT ;  /* 0x0000000d230e7212 */ /* 0x000fc600078ef606 */
[C---:B------:R-:W-:Y:S01]  /*1020*/  IMAD R16, R12.reuse, c[0x0][0x1bc], R0 ;  /* 0x00006f000c107a24 */ /* 0x040fe200078e0200 */
[----:B------:R-:W-:Y:S01]  /*1030*/  SHF.R.S32.HI R0, RZ, 0x1f, R20 ;  /* 0x0000001fff007819 */ /* 0x000fe20000011414 */
[----:B------:R-:W-:Y:S01]  /*1040*/  IMAD.WIDE.U32 R12, R12, c[0x0][0x1b8], R2 ;  /* 0x00006e000c0c7a25 */ /* 0x000fe200078e0002 */
[----:B------:R-:W-:-:S03]  /*1050*/  IADD3 R20, P0, R15, R20, RZ ;  /* 0x000000140f147210 */ /* 0x000fc60007f1e0ff */
[----:B------:R-:W-:Y:S01]  /*1060*/  IMAD.IADD R5, R5, 0x1, R9 ;  /* 0x0000000105057824 */ /* 0x000fe200078e0209 */
[----:B------:R-:W-:Y:S01]  /*1070*/  LEA.HI.X.SX32 R21, R15, R0, 0x1, P0 ;  /* 0x000000000f157211 */ /* 0x000fe200000f0eff */
[----:B------:R-:W-:Y:S02]  /*1080*/  IMAD R2, R11, c[0x0][0x1d8], RZ ;  /* 0x000076000b027a24 */ /* 0x000fe400078e02ff */
[----:B------:R-:W-:Y:S01]  /*1090*/  IMAD.WIDE.U32 R4, R10, c[0x0][0x1d8], R4 ;  /* 0x000076000a047a25 */ /* 0x000fe200078e0004 */
[----:B------:R-:W-:-:S03]  /*10a0*/  IADD3 R34, R18, 0x40, RZ ;  /* 0x0000004012227810 */ /* 0x000fc60007ffe0ff */
[----:B------:R-:W-:Y:S01]  /*10b0*/  IMAD R0, R10, c[0x0][0x1dc], R2 ;  /* 0x000077000a007a24 */ /* 0x000fe200078e0202 */
[----:B------:R-:W-:Y:S01]  /*10c0*/  LEA R2, P0, R4, c[0x0][0x1c0], 0x1 ;  /* 0x0000700004027a11 */ /* 0x000fe200078008ff */
[----:B------:R-:W-:Y:S02]  /*10d0*/  IMAD R7, R31, c[0x0][0x270], RZ ;  /* 0x00009c001f077a24 */ /* 0x000fe400078e02ff */
[----:B------:R-:W-:Y:S01]  /*10e0*/  IMAD.IADD R0, R5, 0x1, R0 ;  /* 0x0000000105007824 */ /* 0x000fe200078e0200 */
[----:B------:R-:W-:Y:S01]  /*10f0*/  IADD3 R15, -R39, UR19, RZ ;  /* 0x00000013270f7c10 */ /* 0x000fe2000fffe1ff */
[----:B------:R-:W-:Y:S01]  /*1100*/  IMAD.U32 R6, RZ, RZ, UR6 ;  /* 0x00000006ff067e24 */ /* 0x000fe2000f8e00ff */
[----:B------:R-:W-:Y:S01]  /*1110*/  ISETP.GE.AND P3, PT, R18, c[0x0][0x1cc], PT ;  /* 0x0000730012007a0c */ /* 0x000fe20003f66270 */
[----:B------:R-:W-:Y:S01]  /*1120*/  USHF.L.U64.HI UR5, UR4, UR20, UR5 ;  /* 0x0000001404057299 */ /* 0x000fe20008010205 */
[----:B------:R-:W-:Y:S01]  /*1130*/  ISETP.GE.AND P4, PT, R34, c[0x0][0x1cc], PT ;  /* 0x0000730022007a0c */ /* 0x000fe20003f86270 */
[C---:B------:R-:W-:Y:S01]  /*1140*/  IMAD R7, R105.reuse, c[0x0][0x274], R7 ;  /* 0x00009d0069077a24 */ /* 0x040fe200078e0207 */
[----:B------:R-:W-:Y:S01]  /*1150*/  LEA.HI.X R3, R4, c[0x0][0x1c4], R0, 0x1, P0 ;  /* 0x0000710004037a11 */ /* 0x000fe200000f0c00 */
[----:B------:R-:W-:Y:S01]  /*1160*/  IMAD.WIDE.U32 R8, R105, c[0x0][0x270], R20 ;  /* 0x00009c0069087a25 */ /* 0x000fe200078e0014 */
[----:B------:R-:W-:-:S02]  /*1170*/  ISETP.LT.OR P6, PT, R15, 0x1, P3 ;  /* 0x000000010f00780c */ /* 0x000fc40001fc1670 */
[----:B------:R-:W-:Y:S02]  /*1180*/  IADD3 R6, P1, P0, R6, 0x80, R2 ;  /* 0x0000008006067810 */ /* 0x000fe4000783e002 */
[----:B------:R-:W-:Y:S01]  /*1190*/  ISETP.LT.OR P5, PT, R15, 0x1, P4 ;  /* 0x000000010f00780c */ /* 0x000fe200027a1670 */
[----:B------:R-:W-:Y:S01]  /*11a0*/  IMAD.IADD R23, R9, 0x1, R7 ;  /* 0x0000000109177824 */ /* 0x000fe200078e0207 */
[C---:B------:R-:W-:Y:S02]  /*11b0*/  ISETP.LT.OR P2, PT, R15.reuse, 0x21, P3 ;  /* 0x000000210f00780c */ /* 0x040fe40001f41670 */
[----:B------:R-:W-:Y:S02]  /*11c0*/  IADD3.X R7, RZ, UR5, R3, P1, P0 ;  /* 0x00000005ff077c10 */ /* 0x000fe40008fe0403 */
[----:B------:R-:W-:Y:S02]  /*11d0*/  ISETP.LT.OR P1, PT, R15, 0x21, P4 ;  /* 0x000000210f00780c */ /* 0x000fe40002721670 */
[----:B------:R-:W-:Y:S01]  /*11e0*/  IADD3 R4, P0, R2, UR6, RZ ;  /* 0x0000000602047c10 */ /* 0x000fe2000ff1e0ff */
[----:B------:R-:W-:-:S03]  /*11f0*/  IMAD.SHL.U32 R14, R14, 0x2, RZ ;  /* 0x000000020e0e7824 */ /* 0x000fc600078e00ff */
[----:B------:R-:W-:Y:S01]  /*1200*/  IADD3.X R5, R3, UR5, RZ, P0, !PT ;  /* 0x0000000503057c10 */ /* 0x000fe200087fe4ff */
[----:B------:R-:W-:Y:S01]  /*1210*/  UIADD3 UR12, UP0, UR6, 0x80, URZ ;  /* 0x00000080060c7890 */ /* 0x000fe2000ff1e03f */
[----:B------:R-:W-:Y:S01]  /*1220*/  @!PT LDS RZ, [RZ] ;  /* 0x00000000fffff984 */ /* 0x000fe20000000800 */
[----:B------:R-:W-:Y:S01]  /*1230*/  @!PT LDS RZ, [RZ] ;  /* 0x00000000fffff984 */ /* 0x000fe20000000800 */
[----:B------:R-:W-:Y:S01]  /*1240*/  @!PT LDS RZ, [RZ] ;  /* 0x00000000fffff984 */ /* 0x000fe20000000800 */
[----:B------:R1:W-:Y:S01]  /*1250*/  LDGSTS.E.BYPASS.LTC128B.128 [R14+0x8080], [R2.64], !P6 ;  /* 0x08080000020e7fae */ /* 0x0003e2000f101d4e */
[----:B------:R-:W-:-:S03]  /*1260*/  ISETP.LT.OR P6, PT, R15, 0x41, P3 ;  /* 0x000000410f00780c */ /* 0x000fc60001fc1670 */
[----:B------:R1:W-:Y:S01]  /*1270*/  LDGSTS.E.BYPASS.LTC128B.128 [R14+0xc080], [R2.64+0x80], !P5 ;  /* 0x0c080080020e7fae */ /* 0x0003e2000e901d4e */
[C---:B------:R-:W-:Y:S01]  /*1280*/  ISETP.LT.OR P5, PT, R15.reuse, 0x41, P4 ;  /* 0x000000410f00780c */ /* 0x040fe200027a1670 */
[----:B------:R-:W-:Y:S02]  /*1290*/  UIADD3.X UR7, URZ, UR5, URZ, UP0, !UPT ;  /* 0x000000053f077290 */ /* 0x000fe400087fe43f */
[----:B------:R3:W-:Y:S01]  /*12a0*/  LDGSTS.E.BYPASS.LTC128B.128 [R14+0x9080], [R4.64], !P2 ;  /* 0x09080000040e7fae */ /* 0x0007e2000d101d4e */
[----:B------:R-:W-:-:S03]  /*12b0*/  ISETP.LT.OR P2, PT, R15, 0x61, P3 ;  /* 0x000000610f00780c */ /* 0x000fc60001f41670 */
[----:B------:R4:W-:Y:S01]  /*12c0*/  LDGSTS.E.BYPASS.LTC128B.128 [R14+0xd080], [R6.64], !P1 ;  /* 0x0d080000060e7fae */ /* 0x0009e2000c901d4e */
[----:B------:R-:W-:Y:S02]  /*12d0*/  IMAD R0, R11, c[0x0][0x1a8], RZ ;  /* 0x00006a000b007a24 */ /* 0x000fe400078e02ff */
[----:B------:R-:W-:Y:S01]  /*12e0*/  IMAD.MOV.U32 R22, RZ, RZ, R8 ;  /* 0x000000ffff167224 */ /* 0x000fe200078e0008 */
[----:B-1----:R-:W-:-:S04]  /*12f0*/  IADD3 R2, P0, R4, UR6, RZ ;  /* 0x0000000604027c10 */ /* 0x002fc8000ff1e0ff */
[----:B------:R-:W-:Y:S02]  /*1300*/  IADD3.X R3, R5, UR5, RZ, P0, !PT ;  /* 0x0000000505037c10 */ /* 0x000fe400087fe4ff */
[----:B----4-:R-:W-:-:S03]  /*1310*/  IADD3 R6, P1, R4, UR12, RZ ;  /* 0x0000000c04067c10 */ /* 0x010fc6000ff3e0ff */
[----:B------:R1:W-:Y:S01]  /*1320*/  LDGSTS.E.BYPASS.LTC128B.128 [R14+0xa080], [R2.64], !P6 ;  /* 0x0a080000020e7fae */ /* 0x0003e2000f101d4e */
[----:B---3--:R-:W-:Y:S02]  /*1330*/  IADD3 R4, P0, R2, UR6, RZ ;  /* 0x0000000602047c10 */ /* 0x008fe4000ff1e0ff */
[----:B------:R-:W-:Y:S02]  /*1340*/  IADD3.X R7, R5, UR7, RZ, P1, !PT ;  /* 0x0000000705077c10 */ /* 0x000fe40008ffe4ff */
[----:B------:R-:W-:Y:S01]  /*1350*/  IADD3.X R5, R3, UR5, RZ, P0, !PT ;  /* 0x0000000503057c10 */ /* 0x000fe200087fe4ff */
[----:B------:R-:W-:Y:S02]  /*1360*/  IMAD.IADD R9, R13, 0x1, R16 ;  /* 0x000000010d097824 */ /* 0x000fe400078e0210 */
[----:B------:R-:W-:Y:S01]  /*1370*/  IMAD.MOV.U32 R8, RZ, RZ, R12 ;  /* 0x000000ffff087224 */ /* 0x000fe200078e000c */
[----:B------:R3:W-:Y:S01]  /*1380*/  LDGSTS.E.BYPASS.LTC128B.128 [R14+0xe080], [R6.64], !P5 ;  /* 0x0e080000060e7fae */ /* 0x0007e2000e901d4e */
[----:B------:R-:W-:Y:S01]  /*1390*/  ISETP.GE.AND P1, PT, R34, c[0x0][0x19c], PT ;  /* 0x0000670022007a0c */ /* 0x000fe20003f26270 */
[----:B------:R-:W-:-:S02]  /*13a0*/  ULDC.64 UR4, c[0x0][0x1a8] ;  /* 0x00006a0000047ab9 */ /* 0x000fc40000000a00 */
[----:B------:R4:W-:Y:S01]  /*13b0*/  LDGSTS.E.BYPASS.LTC128B.128 [R14+0xb080], [R4.64], !P2 ;  /* 0x0b080000040e7fae */ /* 0x0009e2000d101d4e */
[----:B------:R-:W-:Y:S01]  /*13c0*/  IMAD R12, R10, c[0x0][0x1ac], R0 ;  /* 0x00006b000a0c7a24 */ /* 0x000fe200078e0200 */
[----:B------:R-:W-:Y:S01]  /*13d0*/  ISETP.GE.AND P2, PT, R18, c[0x0][0x19c], PT ;  /* 0x0000670012007a0c */ /* 0x000fe20003f46270 */
[----:B------:R-:W-:Y:S01]  /*13e0*/  IMAD R0, R24, c[0x0][0x208], RZ ;  /* 0x0000820018007a24 */ /* 0x000fe200078e02ff */
[C---:B------:R-:W-:Y:S01]  /*13f0*/  ISETP.LT.OR P3, PT, R15.reuse, 0x61, P4 ;  /* 0x000000610f00780c */ /* 0x040fe20002761670 */
[----:B------:R-:W-:Y:S01]  /*1400*/  IMAD.WIDE.U32 R10, R10, c[0x0][0x1a8], R8 ;  /* 0x00006a000a0a7a25 */ /* 0x000fe200078e0008 */
[C---:B------:R-:W-:Y:S01]  /*1410*/  ISETP.LT.OR P5, PT, R15.reuse, 0x1, P2 ;  /* 0x000000010f00780c */ /* 0x040fe200017a1670 */
[----:B------:R-:W-:Y:S01]  /*1420*/  USHF.L.U32 UR6, UR4, 0x6, URZ ;  /* 0x0000000604067899 */ /* 0x000fe2000800063f */
[----:B------:R-:W-:Y:S01]  /*1430*/  ISETP.LT.OR P4, PT, R15, 0x1, P1 ;  /* 0x000000010f00780c */ /* 0x000fe20000f81670 */
[----:B------:R-:W-:Y:S02]  /*1440*/  IMAD R25, R17, c[0x0][0x20c], R0 ;  /* 0x0000830011197a24 */ /* 0x000fe400078e0200 */
[----:B------:R-:W-:Y:S01]  /*1450*/  IMAD.IADD R0, R11, 0x1, R12 ;  /* 0x000000010b007824 */ /* 0x000fe200078e020c */
[----:B------:R-:W-:Y:S01]  /*1460*/  USHF.L.U64.HI UR13, UR4, UR20, UR5 ;  /* 0x00000014040d7299 */ /* 0x000fe20008010205 */
[----:B----4-:R-:W-:Y:S01]  /*1470*/  IMAD R4, R24, c[0x0][0x178], RZ ;  /* 0x00005e0018047a24 */ /* 0x010fe200078e02ff */
[----:B------:R-:W-:Y:S01]  /*1480*/  ISETP.LT.OR P6, PT, R15, 0x61, P2 ;  /* 0x000000610f00780c */ /* 0x000fe200017c1670 */
[----:B------:R-:W-:Y:S01]  /*1490*/  IMAD.WIDE.U32 R8, R17, c[0x0][0x178], R18 ;  /* 0x00005e0011087a25 */ /* 0x000fe200078e0012 */
[----:B------:R-:W-:-:S03]  /*14a0*/  ULDC.64 UR4, c[0x0][0x178] ;  /* 0x00005e0000047ab9 */ /* 0x000fc60000000a00 */
[----:B------:R-:W-:Y:S01]  /*14b0*/  IMAD R16, R17, c[0x0][0x17c], R4 ;  /* 0x00005f0011107a24 */ /* 0x000fe200078e0204 */
[----:B------:R-:W-:-:S04]  /*14c0*/  IADD3 R4, P0, R2, UR12, RZ ;  /* 0x0000000c02047c10 */ /* 0x000fc8000ff1e0ff */
[----:B------:R-:W-:Y:S02]  /*14d0*/  IADD3.X R5, R3, UR7, RZ, P0, !PT ;  /* 0x0000000703057c10 */ /* 0x000fe400087fe4ff */
[----:B-1----:R-:W-:-:S03]  /*14e0*/  LEA R2, P0, R10, c[0x0][0x190], 0x1 ;  /* 0x000064000a027a11 */ /* 0x002fc600078008ff */
[----:B------:R1:W-:Y:S01]  /*14f0*/  LDGSTS.E.BYPASS.LTC128B.128 [R14+0xf080], [R4.64], !P3 ;  /* 0x0f080000040e7fae */ /* 0x0003e2000d901d4e */
[----:B------:R-:W-:Y:S02]  /*1500*/  LEA.HI.X R3, R10, c[0x0][0x194], R0, 0x1, P0 ;  /* 0x000065000a037a11 */ /* 0x000fe400000f0c00 */
[----:B---3--:R-:W-:Y:S01]  /*1510*/  IADD3 R6, P0, R2, UR6, RZ ;  /* 0x0000000602067c10 */ /* 0x008fe2000ff1e0ff */
[----:B------:R-:W-:Y:S01]  /*1520*/  IMAD.U32 R10, RZ, RZ, UR6 ;  /* 0x00000006ff0a7e24 */ /* 0x000fe2000f8e00ff */
[----:B------:R-:W-:Y:S01]  /*1530*/  ISETP.LT.OR P3, PT, R15, 0x21, P2 ;  /* 0x000000210f00780c */ /* 0x000fe20001761670 */
[----:B------:R3:W-:Y:S01]  /*1540*/  LDGSTS.E.BYPASS.LTC128B.128 [R14+0x80], [R2.64], !P5 ;  /* 0x00080000020e7fae */ /* 0x0007e2000e901d4e */
[----:B------:R-:W-:Y:S02]  /*1550*/  IADD3.X R7, R3, UR13, RZ, P0, !PT ;  /* 0x0000000d03077c10 */ /* 0x000fe400087fe4ff */
[----:B------:R-:W-:Y:S01]  /*1560*/  ISETP.NE.AND P0, PT, R101, RZ, PT ;  /* 0x000000ff6500720c */ /* 0x000fe20003f05270 */
[----:B------:R3:W-:Y:S01]  /*1570*/  LDGSTS.E.BYPASS.LTC128B.128 [R14+0x4080], [R2.64+0x80], !P4 ;  /* 0x04080080020e7fae */ /* 0x0007e2000e101d4e */
[----:B------:R-:W-:-:S02]  /*1580*/  ISETP.LT.OR P5, PT, R15, 0x41, P2 ;  /* 0x000000410f00780c */ /* 0x000fc400017a1670 */
[----:B------:R-:W-:Y:S02]  /*1590*/  P2R R28, PR, RZ, 0x40 ;  /* 0x00000040ff1c7803 */ /* 0x000fe40000000000 */
[C---:B------:R-:W-:Y:S02]  /*15a0*/  ISETP.LT.OR P2, PT, R15.reuse, 0x21, P1 ;  /* 0x000000210f00780c */ /* 0x040fe40000f41670 */
[C---:B------:R-:W-:Y:S01]  /*15b0*/  ISETP.LT.OR P4, PT, R15.reuse, 0x41, P1 ;  /* 0x000000410f00780c */ /* 0x040fe20000f81670 */
[----:B------:R4:W-:Y:S01]  /*15c0*/  LDGSTS.E.BYPASS.LTC128B.128 [R14+0x1080], [R6.64], !P3 ;  /* 0x01080000060e7fae */ /* 0x0009e2000d901d4e */
[----:B------:R-:W-:Y:S02]  /*15d0*/  ISETP.LT.OR P6, PT, R15, 0x61, P1 ;  /* 0x000000610f00780c */ /* 0x000fe40000fc1670 */
[----:B------:R-:W-:Y:S02]  /*15e0*/  SEL R15, R107, RZ, !P0 ;  /* 0x000000ff6b0f7207 */ /* 0x000fe40004000000 */
[----:B------:R-:W-:-:S02]  /*15f0*/  SEL R24, R29, RZ, !P0 ;  /* 0x000000ff1d187207 */ /* 0x000fc40004000000 */
[----:B------:R-:W-:-:S04]  /*1600*/  IADD3 R10, P1, P0, R10, 0x80, R2 ;  /* 0x000000800a0a7810 */ /* 0x000fc8000783e002 */
[----:B------:R-:W-:Y:S02]  /*1610*/  IADD3.X R11, RZ, UR13, R3, P1, P0 ;  /* 0x0000000dff0b7c10 */ /* 0x000fe40008fe0403 */
[----:B------:R-:W-:Y:S01]  /*1620*/  ISETP.GE.AND P0, PT, R18, c[0x0][0x16c], PT ;  /* 0x00005b0012007a0c */ /* 0x000fe20003f06270 */
[----:B-1----:R-:W-:Y:S01]  /*1630*/  IMAD.IADD R5, R9, 0x1, R16 ;  /* 0x0000000109057824 */ /* 0x002fe200078e0210 */
[----:B------:R-:W-:Y:S01]  /*1640*/  ISETP.GE.AND P3, PT, R34, c[0x0][0x16c], PT ;  /* 0x00005b0022007a0c */ /* 0x000fe20003f66270 */
[----:B------:R-:W-:Y:S01]  /*1650*/  IMAD.MOV.U32 R4, RZ, RZ, R8 ;  /* 0x000000ffff047224 */ /* 0x000fe200078e0008 */
[----:B------:R-:W-:Y:S01]  /*1660*/  USHF.R.S32.HI UR12, URZ, 0x1f, UR16 ;  /* 0x0000001f3f0c7899 */ /* 0x000fe20008011410 */
[----:B------:R-:W-:Y:S01]  /*1670*/  IMAD R0, R31, c[0x0][0x180], RZ ;  /* 0x000060001f007a24 */ /* 0x000fe200078e02ff */
[----:B------:R-:W-:Y:S01]  /*1680*/  SEL R8, RZ, 0x2, P3 ;  /* 0x00000002ff087807 */ /* 0x000fe20001800000 */
[C---:B---3--:R-:W-:Y:S01]  /*1690*/  IMAD.WIDE.U32 R2, R105.reuse, c[0x0][0x180], R4 ;  /* 0x0000600069027a25 */ /* 0x048fe200078e0004 */
[----:B------:R-:W-:Y:S01]  /*16a0*/  SEL R4, RZ, 0x1, P0 ;  /* 0x00000001ff047807 */ /* 0x000fe20000000000 */
[----:B------:R-:W-:Y:S01]  /*16b0*/  UIMAD UR7, UR12, UR4, URZ ;  /* 0x000000040c0772a4 */ /* 0x000fe2000f8e023f */
[----:B------:R1:W-:Y:S01]  /*16c0*/  LDGSTS.E.BYPASS.LTC128B.128 [R14+0x5080], [R10.64], !P2 ;  /* 0x050800000a0e7fae */ /* 0x0003e2000d101d4e */
[----:B------:R-:W-:Y:S01]  /*16d0*/  IMAD R0, R105, c[0x0][0x184], R0 ;  /* 0x0000610069007a24 */ /* 0x000fe200078e0200 */
[----:B------:R-:W-:Y:S01]  /*16e0*/  UIMAD.WIDE.U32 UR24, UR16, UR4, URZ ;  /* 0x00000004101872a5 */ /* 0x000fe2000f8e003f */
[----:B------:R-:W-:Y:S01]  /*16f0*/  IMAD.IADD R29, R8, 0x1, R4 ;  /* 0x00000001081d7824 */ /* 0x000fe200078e0204 */
[----:B------:R-:W-:Y:S01]  /*1700*/  UIADD3 UR18, UP0, UR6, 0x80, URZ ;  /* 0x0000008006127890 */ /* 0x000fe2000ff1e03f */
[----:B------:R-:W-:Y:S01]  /*1710*/  IMAD.MOV.U32 R4, RZ, RZ, R2 ;  /* 0x000000ffff047224 */ /* 0x000fe200078e0002 */
[----:B------:R-:W-:Y:S01]  /*1720*/  UIMAD UR7, UR16, UR5, UR7 ;  /* 0x00000005100772a4 */ /* 0x000fe2000f8e0207 */
[----:B------:R-:W-:-:S02]  /*1730*/  IMAD.IADD R5, R3, 0x1, R0 ;  /* 0x0000000103057824 */ /* 0x000fc400078e0200 */
[----:B------:R-:W-:Y:S01]  /*1740*/  IMAD R0, R24, c[0x0][0x188], RZ ;  /* 0x0000620018007a24 */ /* 0x000fe200078e02ff */
[----:B------:R-:W-:Y:S01]  /*1750*/  UIADD3.X UR17, URZ, UR13, URZ, UP0, !UPT ;  /* 0x0000000d3f117290 */ /* 0x000fe200087fe43f */
[----:B------:R-:W-:Y:S01]  /*1760*/  IMAD.WIDE.U32 R40, R15, c[0x0][0x188], R4 ;  /* 0x000062000f287a25 */ /* 0x000fe200078e0004 */
[----:B------:R-:W-:-:S03]  /*1770*/  UIADD3 UR7, UR25, UR7, URZ ;  /* 0x0000000719077290 */ /* 0x000fc6000fffe03f */
[----:B------:R-:W-:Y:S02]  /*1780*/  IMAD R0, R15, c[0x0][0x18c], R0 ;  /* 0x000063000f007a24 */ /* 0x000fe400078e0200 */
[----:B------:R-:W-:Y:S02]  /*1790*/  IMAD.U32 R4, RZ, RZ, UR24 ;  /* 0x00000018ff047e24 */ /* 0x000fe4000f8e00ff */
[----:B------:R-:W-:Y:S02]  /*17a0*/  IMAD.U32 R5, RZ, RZ, UR25 ;  /* 0x00000019ff057e24 */ /* 0x000fe4000f8e00ff */
[----:B------:R-:W-:Y:S02]  /*17b0*/  IMAD.U32 R5, RZ, RZ, UR7 ;  /* 0x00000007ff057e24 */ /* 0x000fe4000f8e00ff */
[----:B------:R-:W-:Y:S02]  /*17c0*/  IMAD.IADD R16, R41, 0x1, R0 ;  /* 0x0000000129107824 */ /* 0x000fe400078e0200 */
[----:B------:R-:W-:-:S04]  /*17d0*/  IMAD.WIDE.U32 R12, R17, c[0x0][0x208], R18 ;  /* 0x00008200110c7a25 */ /* 0x000fc800078e0012 */
[----:B------:R-:W-:Y:S02]  /*17e0*/  IMAD.IADD R9, R13, 0x1, R25 ;  /* 0x000000010d097824 */ /* 0x000fe400078e0219 */
[----:B------:R-:W-:Y:S02]  /*17f0*/  IMAD.MOV.U32 R8, RZ, RZ, R12 ;  /* 0x000000ffff087224 */ /* 0x000fe400078e000c */
[----:B------:R-:W-:Y:S02]  /*1800*/  IMAD R12, R31, c[0x0][0x210], RZ ;  /* 0x000084001f0c7a24 */ /* 0x000fe400078e02ff */
[----:B-1----:R-:W-:Y:S01]  /*1810*/  IMAD.WIDE.U32 R10, R105, c[0x0][0x210], R8 ;  /* 0x00008400690a7a25 */ /* 0x002fe200078e0008 */
[----:B--2---:R-:W-:-:S04]  /*1820*/  LOP3.LUT R37, R37, 0xfffffffd, RZ, 0xc0, !PT ;  /* 0xfffffffd25257812 */ /* 0x004fc800078ec0ff */
[----:B------:R-:W-:Y:S02]  /*1830*/  @P0 LOP3.LUT R37, R37, 0x2, RZ, 0xfc, !PT ;  /* 0x0000000225250812 */ /* 0x000fe400078efcff */
[----:B------:R-:W-:-:S04]  /*1840*/  IADD3 R2, P0, R6, UR6, RZ ;  /* 0x0000000606027c10 */ /* 0x000fc8000ff1e0ff */
[----:B------:R-:W-:Y:S02]  /*1850*/  IADD3.X R3, R7, UR13, RZ, P0, !PT ;  /* 0x0000000d07037c10 */ /* 0x000fe400087fe4ff */
[----:B----4-:R-:W-:Y:S01]  /*1860*/  IADD3 R6, P0, R6, UR18, RZ ;  /* 0x0000001206067c10 */ /* 0x010fe2000ff1e0ff */
[----:B------:R-:W-:Y:S01]  /*1870*/  IMAD R12, R105, c[0x0][0x214], R12 ;  /* 0x00008500690c7a24 */ /* 0x000fe200078e020c */
[----:B------:R-:W-:Y:S01]  /*1880*/  IADD3 R8, P1, R2, UR6, RZ ;  /* 0x0000000602087c10 */ /* 0x000fe2000ff3e0ff */
[----:B------:R1:W-:Y:S01]  /*1890*/  LDGSTS.E.BYPASS.LTC128B.128 [R14+0x2080], [R2.64], !P5 ;  /* 0x02080000020e7fae */ /* 0x0003e2000e901d4e */
[----:B------:R-:W-:Y:S01]  /*18a0*/  IADD3.X R7, R7, UR17, RZ, P0, !PT ;  /* 0x0000001107077c10 */ /* 0x000fe200087fe4ff */
[----:B------:R-:W-:Y:S01]  /*18b0*/  IMAD.U32 R13, RZ, RZ, UR5 ;  /* 0x00000005ff0d7e24 */ /* 0x000fe2000f8e00ff */
[C---:B------:R-:W-:Y:S01]  /*18c0*/  LEA R0, P0, R4.reuse, R40, 0x6 ;  /* 0x0000002804007211 */ /* 0x040fe200078030ff */
[----:B------:R-:W-:Y:S01]  /*18d0*/  IMAD.WIDE.U32 R22, R15, c[0x0][0x278], R22 ;  /* 0x00009e000f167a25 */ /* 0x000fe200078e0016 */
[----:B------:R-:W-:Y:S01]  /*18e0*/  IADD3.X R9, R3, UR13, RZ, P1, !PT ;  /* 0x0000000d03097c10 */ /* 0x000fe20008ffe4ff */
[----:B------:R2:W-:Y:S01]  /*18f0*/  LDGSTS.E.BYPASS.LTC128B.128 [R14+0x6080], [R6.64], !P4 ;  /* 0x06080000060e7fae */ /* 0x0005e2000e101d4e */
[----:B------:R-:W-:Y:S01]  /*1900*/  LEA.HI.X R5, R4, R16, R5, 0x6, P0 ;  /* 0x0000001004057211 */ /* 0x000fe200000f3405 */
[----:B------:R-:W-:Y:S01]  /*1910*/  ULDC.64 UR6, c[0x0][0x208] ;  /* 0x0000820000067ab9 */ /* 0x000fe20000000a00 */
[----:B------:R-:W-:-:S04]  /*1920*/  LEA R4, P0, R0, c[0x0][0x160], 0x1 ;  /* 0x0000580000047a11 */ /* 0x000fc800078008ff */
[----:B------:R-:W-:Y:S01]  /*1930*/  LEA.HI.X R5, R0, c[0x0][0x164], R5, 0x1, P0 ;  /* 0x0000590000057a11 */ /* 0x000fe200000f0c05 */
[----:B------:R-:W-:Y:S01]  /*1940*/  IMAD.U32 R0, RZ, RZ, UR4 ;  /* 0x00000004ff007e24 */ /* 0x000fe2000f8e00ff */
[----:B------:R-:W-:Y:S02]  /*1950*/  ISETP.NE.AND P5, PT, R28, RZ, PT ;  /* 0x000000ff1c00720c */ /* 0x000fe40003fa5270 */
[----:B-1----:R-:W-:Y:S01]  /*1960*/  IADD3 R2, P0, R2, UR18, RZ ;  /* 0x0000001202027c10 */ /* 0x002fe2000ff1e0ff */
[----:B------:R-:W-:Y:S01]  /*1970*/  USHF.L.U32 UR18, UR16, 0x6, URZ ;  /* 0x0000000610127899 */ /* 0x000fe2000800063f */
[----:B--2---:R-:W-:Y:S02]  /*1980*/  IMAD.IADD R7, R11, 0x1, R12 ;  /* 0x000000010b077824 */ /* 0x004fe400078e020c */
[----:B------:R-:W-:-:S07]  /*1990*/  IADD3.X R3, R3, UR17, RZ, P0, !PT ;  /* 0x0000001103037c10 */ /* 0x000fce00087fe4ff */
[----:B------:R1:W-:Y:S01]  /*19a0*/  LDGSTS.E.BYPASS.LTC128B.128 [R14+0x3080], [R8.64], !P5 ;  /* 0x03080000080e7fae */ /* 0x0003e2000e901d4e */
[C---:B------:R-:W-:Y:S02]  /*19b0*/  LEA R12, P0, R0.reuse, R4, 0x6 ;  /* 0x00000004000c7211 */ /* 0x040fe400078030ff */
[----:B------:R-:W-:Y:S01]  /*19c0*/  LOP3.LUT P2, RZ, R29, 0x1, RZ, 0xc0, !PT ;  /* 0x000000011dff7812 */ /* 0x000fe2000784c0ff */
[----:B------:R2:W-:Y:S01]  /*19d0*/  LDGSTS.E.BYPASS.LTC128B.128 [R14+0x7080], [R2.64], !P6 ;  /* 0x07080000020e7fae */ /* 0x0005e2000f101d4e */
[----:B------:R-:W-:Y:S01]  /*19e0*/  LEA.HI.X R13, R0, R5, R13, 0x6, P0 ;  /* 0x00000005000d7211 */ /* 0x000fe200000f340d */
[----:B------:R-:W-:Y:S01]  /*19f0*/  IMAD.U32 R0, RZ, RZ, UR18 ;  /* 0x00000012ff007e24 */ /* 0x000fe2000f8e00ff */
[----:B------:R-:W-:Y:S02]  /*1a00*/  ISETP.GT.AND P4, PT, R103, 0xf, PT ;  /* 0x0000000f6700780c */ /* 0x000fe40003f84270 */
[----:B------:R-:W-:Y:S01]  /*1a10*/  LOP3.LUT R37, R37, 0xfffffffe, RZ, 0xc0, !PT ;  /* 0xfffffffe25257812 */ /* 0x000fe200078ec0ff */
[----:B------:R-:W-:Y:S01]  /*1a20*/  USHF.R.S32.HI UR17, URZ, 0x1f, UR18 ;  /* 0x0000001f3f117899 */ /* 0x000fe20008011412 */
[----:B------:R-:W-:Y:S01]  /*1a30*/  IADD3 R0, -R39, UR10, -R0 ;  /* 0x0000000a27007c10 */ /* 0x000fe2000fffe900 */
[----:B------:R-:W0:Y:S03]  /*1a40*/  LDGDEPBAR ;  /* 0x00000000000079af */ /* 0x000e260000000000 */
[----:B------:R-:W-:-:S02]  /*1a50*/  ISETP.LT.OR P0, PT, R0, 0x1, !P2 ;  /* 0x000000010000780c */ /* 0x000fc40005701670 */
[----:B------:R-:W-:Y:S01]  /*1a60*/  @P3 LOP3.LUT R37, R37, 0x1, RZ, 0xfc, !PT ;  /* 0x0000000125253812 */ /* 0x000fe200078efcff */
[----:B------:R-:W-:Y:S02]  /*1a70*/  IMAD.MOV.U32 R6, RZ, RZ, R10 ;  /* 0x000000ffff067224 */ /* 0x000fe400078e000a */
[----:B--2---:R-:W-:-:S08]  /*1a80*/  IMAD R2, R24, c[0x0][0x278], RZ ;  /* 0x00009e0018027a24 */ /* 0x004fd000078e02ff */
[----:B------:R2:W-:Y:S01]  /*1a90*/  LDGSTS.E.BYPASS.LTC128B.128 [R14+0x10080], [R4.64], !P0 ;  /* 0x10080000040e7fae */ /* 0x0005e2000c101d4e */
[----:B------:R-:W-:Y:S01]  /*1aa0*/  IMAD R2, R15, c[0x0][0x27c], R2 ;  /* 0x00009f000f027a24 */ /* 0x000fe200078e0202 */
[----:B-1----:R-:W-:-:S03]  /*1ab0*/  @!P4 IADD3 R9, P0, R22, UR18, RZ ;  /* 0x000000121609cc10 */ /* 0x002fc6000ff1e0ff */
[----:B------:R-:W-:Y:S01]  /*1ac0*/  IMAD.IADD R38, R23, 0x1, R2 ;  /* 0x0000000117267824 */ /* 0x000fe200078e0202 */
[----:B------:R-:W-:Y:S01]  /*1ad0*/  STL [R1+0x30], R37 ;  /* 0x0000302501007387 */ /* 0x000fe20000100800 */
[----:B------:R-:W-:Y:S01]  /*1ae0*/  LOP3.LUT P3, RZ, R29, 0x2, RZ, 0xc0, !PT ;  /* 0x000000021dff7812 */ /* 0x000fe2000786c0ff */
[----:B------:R-:W-:Y:S02]  /*1af0*/  IMAD R3, R24, c[0x0][0x218], RZ ;  /* 0x0000860018037a24 */ /* 0x000fe400078e02ff */
[----:B------:R-:W-:Y:S01]  /*1b00*/  @!P4 IADD3.X R11, R38, UR17, RZ, P0, !PT ;  /* 0x00000011260bcc10 */ /* 0x000fe200087fe4ff */
[----:B------:R-:W-:Y:S01]  /*1b10*/  STL.64 [R1+0x58], R40 ;  /* 0x0000582801007387 */ /* 0x000fe20000100a00 */
[----:B------:R-:W-:Y:S01]  /*1b20*/  ISETP.GE.AND P0, PT, R34, c[0x0][0x1fc], PT ;  /* 0x00007f0022007a0c */ /* 0x000fe20003f06270 */
[----:B------:R-:W-:Y:S02]  /*1b30*/  USHF.L.U32 UR21, UR6, 0x6, URZ ;  /* 0x0000000606157899 */ /* 0x000fe4000800063f */
[----:B------:R1:W-:Y:S01]  /*1b40*/  STL [R1+0x64], R16 ;  /* 0x0000641001007387 */ /* 0x0003e20000100800 */
[----:B------:R-:W-:Y:S01]  /*1b50*/  ISETP.GE.AND P1, PT, R18, c[0x0][0x1fc], PT ;  /* 0x00007f0012007a0c */ /* 0x000fe20003f26270 */
[----:B------:R-:W-:-:S02]  /*1b60*/  USHF.L.U64.HI UR20, UR6, UR20, UR7 ;  /* 0x0000001406147299 */ /* 0x000fc40008010207 */
[----:B------:R3:W-:Y:S01]  /*1b70*/  STL.64 [R1+0x78], R22 ;  /* 0x0000781601007387 */ /* 0x0007e20000100a00 */
[----:B------:R-:W-:Y:S01]  /*1b80*/  IMAD R2, R15, c[0x0][0x21c], R3 ;  /* 0x000087000f027a24 */ /* 0x000fe200078e0203 */
[C---:B------:R-:W-:Y:S01]  /*1b90*/  ISETP.LT.OR P5, PT, R0.reuse, 0x1, !P3 ;  /* 0x000000010000780c */ /* 0x040fe20005fa1670 */
[----:B------:R-:W-:Y:S01]  /*1ba0*/  UIMAD UR13, UR20, UR16, URZ ;  /* 0x00000010140d72a4 */ /* 0x000fe2000f8e023f */
[----:B------:R-:W-:Y:S02]  /*1bb0*/  SEL R3, RZ, 0x1, P1 ;  /* 0x00000001ff037807 */ /* 0x000fe40000800000 */
[C---:B------:R-:W-:Y:S01]  /*1bc0*/  ISETP.LT.OR P2, PT, R0.reuse, 0x21, !P2 ;  /* 0x000000210000780c */ /* 0x040fe20005741670 */
[----:B------:R-:W-:Y:S01]  /*1bd0*/  IMAD.U32 R28, RZ, RZ, UR21 ;  /* 0x00000015ff1c7e24 */ /* 0x000fe2000f8e00ff */
[----:B------:R-:W-:Y:S01]  /*1be0*/  ISETP.LT.OR P1, PT, R0, 0x21, !P3 ;  /* 0x000000210000780c */ /* 0x000fe20005f21670 */
[----:B------:R-:W-:Y:S01]  /*1bf0*/  UIMAD UR13, UR12, UR21, UR13 ;  /* 0x000000150c0d72a4 */ /* 0x000fe2000f8e020d */
[----:B------:R-:W-:-:S05]  /*1c00*/  LEA.HI R29, R36, R103, RZ, 0x5 ;  /* 0x00000067241d7211 */ /* 0x000fca00078f28ff */
[----:B------:R2:W-:Y:S04]  /*1c10*/  LDGSTS.E.BYPASS.LTC128B.128 [R14+0x12080], [R4.64+0x80], !P5 ;  /* 0x12080080040e7fae */ /* 0x0005e8000e901d4e */
[----:B------:R4:W-:Y:S01]  /*1c20*/  LDGSTS.E.BYPASS.LTC128B.128 [R14+0x11080], [R12.64], !P2 ;  /* 0x110800000c0e7fae */ /* 0x0009e2000d101d4e */
[----:B-1----:R-:W-:-:S04]  /*1c30*/  IMAD.WIDE.U32 R16, R105, c[0x0][0x288], R20 ;  /* 0x0000a20069107a25 */ /* 0x002fc800078e0014 */
[----:B---3--:R-:W-:Y:S01]  /*1c40*/  IMAD.WIDE.U32 R22, R15, c[0x0][0x218], R6 ;  /* 0x000086000f167a25 */ /* 0x008fe200078e0006 */
[----:B------:R-:W-:Y:S01]  /*1c50*/  SEL R6, RZ, 0xffffffff, P0 ;  /* 0xffffffffff067807 */ /* 0x000fe20000000000 */
[----:B------:R4:W-:Y:S02]  /*1c60*/  LDGSTS.E.BYPASS.LTC128B.128 [R14+0x13080], [R12.64+0x80], !P1 ;  /* 0x130800800c0e7fae */ /* 0x0009e4000c901d4e */
[----:B------:R-:W-:Y:S02]  /*1c70*/  IMAD.IADD R43, R23, 0x1, R2 ;  /* 0x00000001172b7824 */ /* 0x000fe400078e0202 */
[----:B------:R-:W-:Y:S02]  /*1c80*/  IMAD.SHL.U32 R2, R6, 0x2, RZ ;  /* 0x0000000206027824 */ /* 0x000fe400078e00ff */
[----:B------:R-:W-:Y:S01]  /*1c90*/  IMAD.MOV.U32 R42, RZ, RZ, R22 ;  /* 0x000000ffff2a7224 */ /* 0x000fe200078e0016 */
[C---:B------:R-:W-:Y:S02]  /*1ca0*/  @!P4 LEA R8, P0, R9.reuse, c[0x0][0x258], 0x2 ;  /* 0x000096000908ca11 */ /* 0x040fe400078010ff */
[----:B------:R-:W-:Y:S01]  /*1cb0*/  LOP3.LUT R3, R2, 0x2, R3, 0xe2, !PT ;  /* 0x0000000202037812 */ /* 0x000fe200078ee203 */
[----:B------:R-:W-:Y:S01]  /*1cc0*/  IMAD.WIDE.U32 R6, R28, UR16, R42 ;  /* 0x000000101c067c25 */ /* 0x000fe2000f8e002a */
[----:B------:R-:W-:-:S02]  /*1cd0*/  @!P4 LEA.HI.X R9, R9, c[0x0][0x25c], R11, 0x2, P0 ;  /* 0x000097000909ca11 */ /* 0x000fc400000f140b */
[----:B------:R-:W-:Y:S02]  /*1ce0*/  LOP3.LUT P5, RZ, R3, 0x1, RZ, 0xc0, !PT ;  /* 0x0000000103ff7812 */ /* 0x000fe400078ac0ff */
[----:B--2---:R-:W-:Y:S02]  /*1cf0*/  IADD3 R4, R7, UR13, RZ ;  /* 0x0000000d07047c10 */ /* 0x004fe4000fffe0ff */
[C---:B------:R-:W-:Y:S02]  /*1d00*/  LEA R2, P0, R6.reuse, c[0x0][0x1f0], 0x1 ;  /* 0x00007c0006027a11 */ /* 0x040fe400078008ff */
[----:B------:R-:W-:Y:S02]  /*1d10*/  LOP3.LUT P6, RZ, R3, 0x2, RZ, 0xc0, !PT ;  /* 0x0000000203ff7812 */ /* 0x000fe400078cc0ff */
[----:B------:R-:W-:Y:S02]  /*1d20*/  SHF.R.S32.HI R20, RZ, 0x5, R29 ;  /* 0x00000005ff147819 */ /* 0x000fe4000001141d */
[----:B------:R-:W-:-:S02]  /*1d30*/  LEA.HI.X R3, R6, c[0x0][0x1f4], R4, 0x1, P0 ;  /* 0x00007d0006037a11 */ /* 0x000fc400000f0c04 */
[C---:B------:R-:W-:Y:S02]  /*1d40*/  ISETP.LT.OR P1, PT, R0.reuse, 0x1, !P5 ;  /* 0x000000010000780c */ /* 0x040fe40006f21670 */
[----:B------:R-:W-:Y:S01]  /*1d50*/  ISETP.LT.OR P0, PT, R0, 0x1, !P6 ;  /* 0x000000010000780c */ /* 0x000fe20007701670 */
[----:B------:R-:W-:Y:S01]  /*1d60*/  IMAD R25, R31, c[0x0][0x288], RZ ;  /* 0x0000a2001f197a24 */ /* 0x000fe200078e02ff */
[----:B------:R-:W-:Y:S01]  /*1d70*/  LEA.HI R10, R29, R20, RZ, 0x1 ;  /* 0x000000141d0a7211 */ /* 0x000fe200078f08ff */
[----:B------:R-:W-:Y:S01]  /*1d80*/  @!P4 IMAD.SHL.U32 R6, R103, 0x10, RZ ;  /* 0x000000106706c824 */ /* 0x000fe200078e00ff */
[----:B------:R-:W-:Y:S01]  /*1d90*/  USHF.L.U32 UR13, UR6, 0x5, URZ ;  /* 0x00000005060d7899 */ /* 0x000fe2000800063f */
[----:B------:R-:W-:Y:S01]  /*1da0*/  IMAD R25, R105, c[0x0][0x28c], R25 ;  /* 0x0000a30069197a24 */ /* 0x000fe200078e0219 */
[----:B------:R-:W-:Y:S01]  /*1db0*/  LOP3.LUT R10, R10, 0xfffffffe, RZ, 0xc0, !PT ;  /* 0xfffffffe0a0a7812 */ /* 0x000fe200078ec0ff */
[----:B------:R-:W-:Y:S01]  /*1dc0*/  UMOV UR12, 0x5 ;  /* 0x00000005000c7882 */ /* 0x000fe20000000000 */
[----:B------:R-:W-:Y:S01]  /*1dd0*/  LEA.HI R7, R36, R103, RZ, 0x4 ;  /* 0x0000006724077211 */ /* 0x000fe200078f20ff */
[----:B------:R-:W-:Y:S01]  /*1de0*/  USHF.L.U64.HI UR12, UR6, UR12, UR7 ;  /* 0x0000000c060c7299 */ /* 0x000fe20008010207 */
[----:B------:R-:W-:Y:S01]  /*1df0*/  STL [R1+0x88], R38 ;  /* 0x0000882601007387 */ /* 0x000fe20000100800 */
[----:B------:R-:W-:Y:S01]  /*1e00*/  USHF.L.U32 UR7, UR13, 0x1, URZ ;  /* 0x000000010d077899 */ /* 0x000fe2000800063f */
[----:B------:R-:W-:-:S02]  /*1e10*/  IMAD.IADD R5, R17, 0x1, R25 ;  /* 0x0000000111057824 */ /* 0x000fc400078e0219 */
[----:B------:R1:W-:Y:S01]  /*1e20*/  STL.64 [R1+0x50], R22 ;  /* 0x0000501601007387 */ /* 0x0003e20000100a00 */
[----:B------:R-:W-:-:S03]  /*1e30*/  IMAD.MOV.U32 R4, RZ, RZ, R16 ;  /* 0x000000ffff047224 */ /* 0x000fc600078e0010 */
[----:B------:R2:W-:Y:S01]  /*1e40*/  @!P4 LDGSTS.E.BYPASS.LTC128B.128 [R6+0x20080], [R8.64] ;  /* 0x200800000806cfae */ /* 0x0005e2000b901d4e */
[----:B------:R-:W-:-:S03]  /*1e50*/  USHF.L.U64.HI UR6, UR13, 0x1, UR12 ;  /* 0x000000010d067899 */ /* 0x000fc6000801020c */
[----:B------:R-:W0:Y:S01]  /*1e60*/  LDGDEPBAR ;  /* 0x00000000000079af */ /* 0x000e220000000000 */
[----:B------:R-:W-:-:S03]  /*1e70*/  IMAD.WIDE.U32 R40, R15, c[0x0][0x290], R4 ;  /* 0x0000a4000f287a25 */ /* 0x000fc600078e0004 */
[----:B------:R3:W-:Y:S01]  /*1e80*/  LDGSTS.E.BYPASS.LTC128B.128 [R14+0x18080], [R2.64], !P1 ;  /* 0x18080000020e7fae */ /* 0x0007e2000c901d4e */
[----:B------:R-:W-:-:S03]  /*1e90*/  ISETP.LT.OR P2, PT, R0, 0x21, !P5 ;  /* 0x000000210000780c */ /* 0x000fc60006f41670 */
[----:B------:R3:W-:Y:S01]  /*1ea0*/  LDGSTS.E.BYPASS.LTC128B.128 [R14+0x1a080], [R2.64+0x80], !P0 ;  /* 0x1a080080020e7fae */ /* 0x0007e2000c101d4e */
[----:B------:R-:W-:Y:S02]  /*1eb0*/  ISETP.LT.OR P1, PT, R0, 0x21, !P6 ;  /* 0x000000210000780c */ /* 0x000fe40007721670 */
[----:B------:R-:W-:Y:S01]  /*1ec0*/  LEA.HI R11, R36, R103, RZ, 0x2 ;  /* 0x00000067240b7211 */ /* 0x000fe200078f10ff */
[----:B-1----:R-:W-:Y:S01]  /*1ed0*/  IMAD.IADD R22, R20, 0x1, -R10 ;  /* 0x0000000114167824 */ /* 0x002fe200078e0a0a */
[----:B------:R-:W-:Y:S01]  /*1ee0*/  SHF.R.S32.HI R10, RZ, 0x4, R7 ;  /* 0x00000004ff0a7819 */ /* 0x000fe20000011407 */
[----:B--2---:R-:W-:-:S03]  /*1ef0*/  IMAD R6, R24, c[0x0][0x290], RZ ;  /* 0x0000a40018067a24 */ /* 0x004fc600078e02ff */
[----:B------:R-:W-:Y:S01]  /*1f00*/  LEA.HI R4, R7, R10, RZ, 0x1 ;  /* 0x0000000a07047211 */ /* 0x000fe200078f08ff */
[----:B------:R-:W-:-:S03]  /*1f10*/  IMAD R6, R15, c[0x0][0x294], R6 ;  /* 0x0000a5000f067a24 */ /* 0x000fc600078e0206 */
[----:B------:R-:W-:Y:S01]  /*1f20*/  LOP3.LUT R4, R4, 0xfffffffe, RZ, 0xc0, !PT ;  /* 0xfffffffe04047812 */ /* 0x000fe200078ec0ff */
[----:B------:R-:W-:Y:S01]  /*1f30*/  IMAD.IADD R38, R41, 0x1, R6 ;  /* 0x0000000129267824 */ /* 0x000fe200078e0206 */
[----:B---3--:R-:W-:-:S04]  /*1f40*/  IADD3 R2, P0, R2, UR7, RZ ;  /* 0x0000000702027c10 */ /* 0x008fc8000ff1e0ff */
[----:B------:R-:W-:Y:S02]  /*1f50*/  IADD3.X R3, R3, UR6, RZ, P0, !PT ;  /* 0x0000000603037c10 */ /* 0x000fe400087fe4ff */
[----:B------:R-:W-:Y:S02]  /*1f60*/  IADD3 R0, P0, R40, UR18, RZ ;  /* 0x0000001228007c10 */ /* 0x000fe4000ff1e0ff */
[--C-:B------:R-:W-:Y:S02]  /*1f70*/  SHF.R.S32.HI R8, RZ, 0x2, R11.reuse ;  /* 0x00000002ff087819 */ /* 0x100fe4000001140b */
[----:B------:R-:W-:Y:S01]  /*1f80*/  LOP3.LUT R7, R7, 0xfffffff0, RZ, 0xc0, !PT ;  /* 0xfffffff007077812 */ /* 0x000fe200078ec0ff */
[----:B------:R-:W-:Y:S01]  /*1f90*/  IMAD.IADD R10, R10, 0x1, -R4 ;  /* 0x000000010a0a7824 */ /* 0x000fe200078e0a04 */
[----:B------:R-:W-:Y:S01]  /*1fa0*/  SHF.R.S32.HI R6, RZ, 0x1f, R11 ;  /* 0x0000001fff067819 */ /* 0x000fe2000001140b */
[----:B------:R-:W-:Y:S01]  /*1fb0*/  IMAD R31, R31, c[0x0][0x238], RZ ;  /* 0x00008e001f1f7a24 */ /* 0x000fe200078e02ff */
[----:B------:R-:W-:Y:S01]  /*1fc0*/  IADD3.X R5, R38, UR17, RZ, P0, !PT ;  /* 0x0000001126057c10 */ /* 0x000fe200087fe4ff */
[----:B------:R1:W-:Y:S01]  /*1fd0*/  LDGSTS.E.BYPASS.LTC128B.128 [R14+0x19080], [R2.64], !P2 ;  /* 0x19080000020e7fae */ /* 0x0003e2000d101d4e */
[----:B------:R-:W-:-:S02]  /*1fe0*/  LEA R20, P0, R0, c[0x0][0x280], 0x2 ;  /* 0x0000a00000147a11 */ /* 0x000fc400078010ff */
[----:B------:R-:W-:Y:S01]  /*1ff0*/  LEA.HI R4, R6, R8, RZ, 0x3 ;  /* 0x0000000806047211 */ /* 0x000fe200078f18ff */
[----:B------:R-:W-:Y:S01]  /*2000*/  IMAD.IADD R7, R103, 0x1, -R7 ;  /* 0x0000000167077824 */ /* 0x000fe200078e0a07 */
[----:B------:R-:W-:Y:S01]  /*2010*/  LEA.HI.X R21, R0, c[0x0][0x284], R5, 0x2, P0 ;  /* 0x0000a10000157a11 */ /* 0x000fe200000f1405 */
[----:B------:R1:W-:Y:S01]  /*2020*/  LDGSTS.E.BYPASS.LTC128B.128 [R14+0x1b080], [R2.64+0x80], !P1 ;  /* 0x1b080080020e7fae */ /* 0x0003e2000c901d4e */
[----:B------:R-:W-:Y:S01]  /*2030*/  LOP3.LUT R0, R4, 0xfffffff8, RZ, 0xc0, !PT ;  /* 0xfffffff804007812 */ /* 0x000fe200078ec0ff */
[C---:B------:R-:W-:Y:S01]  /*2040*/  IMAD R31, R105.reuse, c[0x0][0x23c], R31 ;  /* 0x00008f00691f7a24 */ /* 0x040fe200078e021f */
[----:B------:R-:W-:Y:S01]  /*2050*/  SHF.R.S32.HI R4, RZ, 0x1f, R7 ;  /* 0x0000001fff047819 */ /* 0x000fe20000011407 */
[----:B------:R-:W-:-:S04]  /*2060*/  IMAD.WIDE.U32 R26, R105, c[0x0][0x238], R26 ;  /* 0x00008e00691a7a25 */ /* 0x000fc800078e001a */
[----:B------:R-:W-:Y:S01]  /*2070*/  IMAD.IADD R17, R8, 0x1, -R0 ;  /* 0x0000000108117824 */ /* 0x000fe200078e0a00 */
[----:B----4-:R-:W-:Y:S01]  /*2080*/  LEA.HI R13, R4, R7, RZ, 0x3 ;  /* 0x00000007040d7211 */ /* 0x010fe200078f18ff */
[----:B------:R-:W-:-:S03]  /*2090*/  IMAD.SHL.U32 R16, R22, 0x10, RZ ;  /* 0x0000001016107824 */ /* 0x000fc600078e00ff */
[----:B------:R-:W-:Y:S01]  /*20a0*/  LOP3.LUT R5, R13, 0xfffffff8, RZ, 0xc0, !PT ;  /* 0xfffffff80d057812 */ /* 0x000fe200078ec0ff */
[----:B------:R-:W-:Y:S02]  /*20b0*/  IMAD R4, R24, c[0x0][0x240], RZ ;  /* 0x0000900018047a24 */ /* 0x000fe400078e02ff */
[----:B-1----:R-:W-:Y:S02]  /*20c0*/  IMAD.SHL.U32 R2, R32, 0x40, RZ ;  /* 0x0000004020027824 */ /* 0x002fe400078e00ff */
[----:B------:R-:W-:-:S03]  /*20d0*/  IMAD.IADD R3, R27, 0x1, R31 ;  /* 0x000000011b037824 */ /* 0x000fc600078e021f */
[----:B------:R-:W-:Y:S01]  /*20e0*/  LOP3.LUT R0, R2, 0x1c0, RZ, 0xc0, !PT ;  /* 0x000001c002007812 */ /* 0x000fe200078ec0ff */
[----:B------:R-:W-:-:S03]  /*20f0*/  IMAD.MOV.U32 R2, RZ, RZ, R26 ;  /* 0x000000ffff027224 */ /* 0x000fc600078e001a */
[C---:B------:R-:W-:Y:S01]  /*2100*/  LOP3.LUT R6, R0.reuse, 0x10, R16, 0xf8, !PT ;  /* 0x0000001000067812 */ /* 0x040fe200078ef810 */
[----:B------:R-:W-:Y:S01]  /*2110*/  IMAD.WIDE.U32 R44, R15, c[0x0][0x240], R2 ;  /* 0x000090000f2c7a25 */ /* 0x000fe200078e0002 */
[--C-:B------:R-:W-:Y:S02]  /*2120*/  LOP3.LUT R2, R0, 0x8, R33.reuse, 0xf8, !PT ;  /* 0x0000000800027812 */ /* 0x100fe400078ef821 */
[----:B------:R-:W-:Y:S01]  /*2130*/  SHF.R.U32.HI R8, RZ, 0x3, R0 ;  /* 0x00000003ff087819 */ /* 0x000fe20000011600 */
[----:B------:R-:W-:Y:S02]  /*2140*/  IMAD.SHL.U32 R0, R17, 0x40, RZ ;  /* 0x0000004011007824 */ /* 0x000fe400078e00ff */
[----:B------:R-:W-:Y:S01]  /*2150*/  IMAD.SHL.U32 R3, R30, 0x8, RZ ;  /* 0x000000081e037824 */ /* 0x000fe200078e00ff */
[----:B------:R-:W-:Y:S01]  /*2160*/  LOP3.LUT R9, R6, 0x8, R33, 0xf8, !PT ;  /* 0x0000000806097812 */ /* 0x000fe200078ef821 */
[----:B------:R-:W-:Y:S01]  /*2170*/  IMAD.IADD R7, R7, 0x1, -R5 ;  /* 0x0000000107077824 */ /* 0x000fe200078e0a05 */
[----:B------:R-:W-:Y:S01]  /*2180*/  LOP3.LUT R5, R2, R8, RZ, 0x3c, !PT ;  /* 0x0000000802057212 */ /* 0x000fe200078e3cff */
[----:B------:R-:W-:Y:S01]  /*2190*/  IMAD R23, R15, c[0x0][0x244], R4 ;  /* 0x000091000f177a24 */ /* 0x000fe200078e0204 */
[----:B------:R-:W-:Y:S01]  /*21a0*/  LOP3.LUT R2, R0, 0x1c0, RZ, 0xc0, !PT ;  /* 0x000001c000027812 */ /* 0x000fe200078ec0ff */
[C---:B------:R-:W-:Y:S01]  /*21b0*/  IMAD R4, R10.reuse, 0x800, R35 ;  /* 0x000008000a047824 */ /* 0x040fe200078e0223 */
[----:B------:R-:W-:Y:S01]  /*21c0*/  LOP3.LUT R0, R3, 0x18, RZ, 0xc0, !PT ;  /* 0x0000001803007812 */ /* 0x000fe200078ec0ff */
[----:B------:R-:W-:Y:S01]  /*21d0*/  IMAD.SHL.U32 R6, R10, 0x20, RZ ;  /* 0x000000200a067824 */ /* 0x000fe200078e00ff */
[----:B------:R-:W-:Y:S01]  /*21e0*/  SHF.R.U32.HI R3, RZ, 0x3, R2 ;  /* 0x00000003ff037819 */ /* 0x000fe20000011602 */
[----:B------:R-:W-:Y:S01]  /*21f0*/  IMAD.IADD R5, R4, 0x1, R5 ;  /* 0x0000000104057824 */ /* 0x000fe200078e0205 */
[----:B------:R-:W-:-:S02]  /*2200*/  LOP3.LUT R4, R11, 0x3ffffffc, RZ, 0xc0, !PT ;  /* 0x3ffffffc0b047812 */ /* 0x000fc400078ec0ff */
[----:B------:R-:W-:Y:S01]  /*2210*/  LOP3.LUT R12, R0, 0x20, R6, 0xf8, !PT ;  /* 0x00000020000c7812 */ /* 0x000fe200078ef806 */
[----:B------:R-:W-:Y:S01]  /*2220*/  IMAD.SHL.U32 R6, R7, 0x40, RZ ;  /* 0x0000004007067824 */ /* 0x000fe200078e00ff */
[----:B------:R-:W-:Y:S01]  /*2230*/  LOP3.LUT R11, R3, R2, R0, 0x1e, !PT ;  /* 0x00000002030b7212 */ /* 0x000fe200078e1e00 */
[----:B------:R-:W-:Y:S01]  /*2240*/  IMAD.IADD R0, R103, 0x1, -R4 ;  /* 0x0000000167007824 */ /* 0x000fe200078e0a04 */
[----:B------:R-:W-:Y:S01]  /*2250*/  LOP3.LUT R3, R9, R8, RZ, 0x3c, !PT ;  /* 0x0000000809037212 */ /* 0x000fe200078e3cff */
[----:B------:R-:W-:Y:S01]  /*2260*/  IMAD.SHL.U32 R2, R22, 0x400, RZ ;  /* 0x0000040016027824 */ /* 0x000fe200078e00ff */
[----:B------:R-:W-:Y:S01]  /*2270*/  LOP3.LUT R4, R6, 0x1c0, RZ, 0xc0, !PT ;  /* 0x000001c006047812 */ /* 0x000fe200078ec0ff */
[----:B------:R-:W-:Y:S02]  /*2280*/  IMAD.SHL.U32 R9, R10, 0x8, RZ ;  /* 0x000000080a097824 */ /* 0x000fe400078e00ff */
[----:B------:R-:W-:Y:S01]  /*2290*/  IMAD R8, R0, 0x2, R2 ;  /* 0x0000000200087824 */ /* 0x000fe200078e0202 */
[--C-:B------:R-:W-:Y:S01]  /*22a0*/  SHF.R.U32.HI R6, RZ, 0x3, R4.reuse ;  /* 0x00000003ff067819 */ /* 0x100fe20000011604 */
[----:B------:R-:W-:Y:S01]  /*22b0*/  IMAD R0, R10, 0x200, R3 ;  /* 0x000002000a007824 */ /* 0x000fe200078e0203 */
[----:B------:R-:W-:Y:S01]  /*22c0*/  LOP3.LUT R3, R4, 0x8, R9, 0xf8, !PT ;  /* 0x0000000804037812 */ /* 0x000fe200078ef809 */
[----:B------:R-:W-:Y:S01]  /*22d0*/  IMAD.IADD R11, R8, 0x1, R11 ;  /* 0x00000001080b7824 */ /* 0x000fe200078e020b */
[----:B------:R-:W-:-:S02]  /*22e0*/  LOP3.LUT R4, R6, R12, R4, 0x1e, !PT ;  /* 0x0000000c06047212 */ /* 0x000fc400078e1e04 */
[----:B------:R-:W-:Y:S01]  /*22f0*/  LOP3.LUT R6, R3, R6, RZ, 0x3c, !PT ;  /* 0x0000000603067212 */ /* 0x000fe200078e3cff */
[----:B------:R-:W-:Y:S01]  /*2300*/  IMAD.SHL.U32 R3, R13, 0x40, RZ ;  /* 0x000000400d037824 */ /* 0x000fe200078e00ff */
[----:B------:R-:W-:-:S04]  /*2310*/  LOP3.LUT R8, R29, 0xffffffe0, RZ, 0xc0, !PT ;  /* 0xffffffe01d087812 */ /* 0x000fc800078ec0ff */
[----:B------:R-:W-:Y:S01]  /*2320*/  LOP3.LUT R3, R3, 0xfffffe00, RZ, 0xc0, !PT ;  /* 0xfffffe0003037812 */ /* 0x000fe200078ec0ff */
[----:B------:R-:W-:-:S03]  /*2330*/  IMAD.IADD R10, R103, 0x1, -R8 ;  /* 0x00000001670a7824 */ /* 0x000fc600078e0a08 */
[----:B------:R-:W-:Y:S02]  /*2340*/  IADD3 R215, R6, R3, R2 ;  /* 0x0000000306d77210 */ /* 0x000fe40007ffe002 */
[----:B------:R-:W-:-:S04]  /*2350*/  SHF.R.S32.HI R6, RZ, 0x1f, R10 ;  /* 0x0000001fff067819 */ /* 0x000fc8000001140a */
[----:B------:R-:W-:Y:S01]  /*2360*/  LEA.HI R6, R6, R10, RZ, 0x2 ;  /* 0x0000000a06067211 */ /* 0x000fe200078f10ff */
[----:B------:R-:W-:Y:S03]  /*2370*/  STL.64 [R1+0x48], R42 ;  /* 0x0000482a01007387 */ /* 0x000fe60000100a00 */
[----:B------:R-:W-:Y:S01]  /*2380*/  LEA.HI.SX32 R2, R6, R16, 0x1e ;  /* 0x0000001006027211 */ /* 0x000fe200078ff2ff */
[----:B------:R-:W-:Y:S01]  /*2390*/  STL.64 [R1+0x70], R40 ;  /* 0x0000702801007387 */ /* 0x000fe20000100a00 */
[----:B------:R-:W-:Y:S01]  /*23a0*/  LOP3.LUT R218, R4, R3, RZ, 0xfc, !PT ;  /* 0x0000000304da7212 */ /* 0x000fe200078efcff */
[----:B------:R-:W-:Y:S02]  /*23b0*/  IMAD.IADD R4, R45, 0x1, R23 ;  /* 0x000000012d047824 */ /* 0x000fe400078e0217 */
[----:B------:R-:W-:Y:S01]  /*23c0*/  STL [R1+0x6c], R38 ;  /* 0x00006c2601007387 */ /* 0x000fe20000100800 */
[----:B------:R-:W-:Y:S01]  /*23d0*/  IADD3 R3, R14, 0x10080, RZ ;  /* 0x000100800e037810 */ /* 0x000fe20007ffe0ff */
[----:B------:R-:W-:-:S02]  /*23e0*/  UIADD3 UR17, UR16, 0x1, URZ ;  /* 0x0000000110117890 */ /* 0x000fc4000fffe03f */
[----:B------:R-:W-:Y:S04]  /*23f0*/  STL.64 [R1+0x80], R44 ;  /* 0x0000802c01007387 */ /* 0x000fe80000100a00 */
[----:B------:R1:W-:Y:S01]  /*2400*/  STL [R1+0x60], R2 ;  /* 0x0000600201007387 */ /* 0x0003e20000100800 */
[----:B------:R-:W-:-:S03]  /*2410*/  UISETP.GE.AND UP0, UPT, UR17, UR9, UPT ;  /* 0x000000091100728c */ /* 0x000fc6000bf06270 */
[----:B------:R2:W-:Y:S04]  /*2420*/  STL [R1+0x8c], R4 ;  /* 0x00008c0401007387 */ /* 0x0005e80000100800 */
[----:B------:R2:W-:Y:S01]  /*2430*/  STL [R1+0x94], R3 ;  /* 0x0000940301007387 */ /* 0x0005e20000100800 */
[----:B------:R-:W-:Y:S02]  /*2440*/  R2P PR, R32, 0x6 ;  /* 0x0000000620007804 */ /* 0x000fe40000000000 */
[----:B------:R-:W-:Y:S02]  /*2450*/  PLOP3.LUT P0, PT, PT, PT, UP0, 0x80, 0x0 ;  /* 0x000000000000781c */ /* 0x000fe40003f0f008 */
[----:B-1----:R-:W-:-:S05]  /*2460*/  IADD3 R2, R14, 0x18080, RZ ;  /* 0x000180800e027810 */ /* 0x002fca0007ffe0ff */
[----:B------:R2:W-:Y:S01]  /*2470*/  STL [R1+0x90], R2 ;  /* 0x0000900201007387 */ /* 0x0005e20000100800 */
[----:B------:R-:W-:Y:S02]  /*2480*/  @!P4 IMAD.SHL.U32 R9, R103, 0x10, RZ ;  /* 0x000000106709c824 */ /* 0x000fe400078e00ff */
[----:B------:R-:W-:Y:S02]  /*2490*/  IMAD.MOV.U32 R212, RZ, RZ, 0x10 ;  /* 0x00000010ffd47424 */ /* 0x000fe400078e00ff */
[----:B------:R-:W-:Y:S01]  /*24a0*/  IMAD.MOV.U32 R213, RZ, RZ, 0x20 ;  /* 0x00000020ffd57424 */ /* 0x000fe200078e00ff */
[----:B------:R2:W-:Y:S01]  /*24b0*/  @!P4 LDGSTS.E.BYPASS.LTC128B.128 [R9+0x20280], [R20.64] ;  /* 0x202800001409cfae */ /* 0x0005e2000b901d4e */
[----:B------:R-:W-:Y:S01]  /*24c0*/  IMAD.SHL.U32 R227, R11, 0x2, RZ ;  /* 0x000000020be37824 */ /* 0x000fe200078e00ff */
[----:B------:R-:W-:Y:S02]  /*24d0*/  UMOV UR18, UR5 ;  /* 0x0000000500127c82 */ /* 0x000fe40008000000 */
[----:B------:R-:W0:Y:S01]  /*24e0*/  LDGDEPBAR ;  /* 0x00000000000079af */ /* 0x000e220000000000 */
[----:B------:R-:W-:-:S03]  /*24f0*/  SEL R212, R212, 0xfffffff0, !P1 ;  /* 0xfffffff0d4d47807 */ /* 0x000fc60004800000 */
[----:B------:R-:W0:Y:S01]  /*2500*/  LDGDEPBAR ;  /* 0x00000000000079af */ /* 0x000e220000000000 */
[----:B------:R-:W-:Y:S02]  /*2510*/  SEL R213, R213, 0xffffffe0, !P2 ;  /* 0xffffffe0d5d57807 */ /* 0x000fe40005000000 */
[----:B------:R-:W-:Y:S01]  /*2520*/  IADD3 R12, R227, 0x20480, RZ ;  /* 0x00020480e30c7810 */ /* 0x000fe20007ffe0ff */
[----:B------:R-:W-:Y:S05]  /*2530*/  @P0 BRA `(.L_x_1573) ;  /* 0x000001f000000947 */ /* 0x000fea0003800000 */
[----:B------:R-:W-:Y:S01]  /*2540*/  USHF.R.S32.HI UR5, URZ, 0x1f, UR17 ;  /* 0x0000001f3f057899 */ /* 0x000fe20008011411 */
[----:B--2---:R-:W-:Y:S01]  /*2550*/  IMAD.WIDE.U32 R8, R28, UR17, R42 ;  /* 0x000000111c087c25 */ /* 0x004fe2000f8e002a */
[----:B------:R-:W-:Y:S01]  /*2560*/  UIMAD UR20, UR20, UR17, URZ ;  /* 0x00000011141472a4 */ /* 0x000fe2000f8e023f */
[----:B------:R-:W-:Y:S01]  /*2570*/  ISETP.GE.AND P2, PT, R18, c[0x0][0x1fc], PT ;  /* 0x00007f0012007a0c */ /* 0x000fe20003f46270 */
[----:B------:R-:W-:Y:S01]  /*2580*/  USHF.L.U32 UR23, UR17, 0x6, URZ ;  /* 0x0000000611177899 */ /* 0x000fe2000800063f */
[----:B------:R-:W-:Y:S01]  /*2590*/  BSSY B0, `(.L_x_1573) ;  /* 0x0000019000007945 */ /* 0x000fe20003800000 */
[----:B------:R-:W-:Y:S01]  /*25a0*/  UIMAD UR5, UR5, UR21, UR20 ;  /* 0x00000015050572a4 */ /* 0x000fe2000f8e0214 */
[----:B------:R-:W-:-:S03]  /*25b0*/  LEA R2, P0, R8, c[0x0][0x1f0], 0x1 ;  /* 0x00007c0008027a11 */ /* 0x000fc600078008ff */
[----:B------:R-:W-:Y:S02]  /*25c0*/  IMAD.U32 R11, RZ, RZ, UR23 ;  /* 0x00000017ff0b7e24 */ /* 0x000fe4000f8e00ff */
[----:B------:R-:W-:-:S03]  /*25d0*/  IADD3 R3, R9, UR5, RZ ;  /* 0x0000000509037c10 */ /* 0x000fc6000fffe0ff */
[----:B------:R-:W-:Y:S02]  /*25e0*/  IADD3 R4, -R11, UR10, -R39 ;  /* 0x0000000a0b047c10 */ /* 0x000fe4000fffe927 */
[----:B------:R-:W-:Y:S02]  /*25f0*/  LEA.HI.X R3, R8, c[0x0][0x1f4], R3, 0x1, P0 ;  /* 0x00007d0008037a11 */ /* 0x000fe400000f0c03 */
[----:B------:R-:W-:-:S13]  /*2600*/  ISETP.LT.OR P0, PT, R4, 0x1, P2 ;  /* 0x000000010400780c */ /* 0x000fda0001701670 */
[----:B------:R1:W-:Y:S01]  /*2610*/  LDGSTS.E.BYPASS.LTC128B.128 [R14+0x1c080], [R2.64], !P0 ;  /* 0x1c080000020e7fae */ /* 0x0003e2000c101d4e */
[----:B------:R-:W-:-:S04]  /*2620*/  IADD3 R8, P0, R2, UR7, RZ ;  /* 0x0000000702087c10 */ /* 0x000fc8000ff1e0ff */
[----:B------:R-:W-:Y:S02]  /*2630*/  IADD3.X R9, R3, UR6, RZ, P0, !PT ;  /* 0x0000000603097c10 */ /* 0x000fe400087fe4ff */
[----:B------:R-:W-:-:S04]  /*2640*/  ISETP.GE.AND P0, PT, R34, c[0x0][0x1fc], PT ;  /* 0x00007f0022007a0c */ /* 0x000fc80003f06270 */
[C---:B------:R-:W-:Y:S02]  /*2650*/  ISETP.LT.OR P1, PT, R4.reuse, 0x1, P0 ;  /* 0x000000010400780c */ /* 0x040fe40000721670 */
[----:B------:R-:W-:-:S11]  /*2660*/  ISETP.LT.OR P0, PT, R4, 0x21, P0 ;  /* 0x000000210400780c */ /* 0x000fd60000701670 */
[----:B------:R1:W-:Y:S01]  /*2670*/  LDGSTS.E.BYPASS.LTC128B.128 [R14+0x1e080], [R2.64+0x80], !P1 ;  /* 0x1e080080020e7fae */ /* 0x0003e2000c901d4e */
[----:B------:R-:W-:-:S13]  /*2680*/  ISETP.LT.OR P1, PT, R4, 0x21, P2 ;  /* 0x000000210400780c */ /* 0x000fda0001721670 */
[----:B------:R2:W-:Y:S04]  /*2690*/  LDGSTS.E.BYPASS.LTC128B.128 [R14+0x1d080], [R8.64], !P1 ;  /* 0x1d080000080e7fae */ /* 0x0005e8000c901d4e */
[----:B------:R2:W-:Y:S01]  /*26a0*/  LDGSTS.E.BYPASS.LTC128B.128 [R14+0x1f080], [R8.64+0x80], !P0 ;  /* 0x1f080080080e7fae */ /* 0x0005e2000c101d4e */
[----:B-1----:R-:W-:-:S04]  /*26b0*/  IADD3 R3, P1, R40, UR23, RZ ;  /* 0x0000001728037c10 */ /* 0x002fc8000ff3e0ff */
[----:B------:R-:W-:Y:S02]  /*26c0*/  LEA R2, P0, R3, c[0x0][0x280], 0x2 ;  /* 0x0000a00003027a11 */ /* 0x000fe400078010ff */
[----:B------:R-:W-:-:S04]  /*26d0*/  LEA.HI.X.SX32 R4, R11, R38, 0x1, P1 ;  /* 0x000000260b047211 */ /* 0x000fc800008f0eff */
[----:B------:R-:W-:Y:S01]  /*26e0*/  LEA.HI.X R3, R3, c[0x0][0x284], R4, 0x2, P0 ;  /* 0x0000a10003037a11 */ /* 0x000fe200000f1404 */
[----:B------:R-:W-:Y:S05]  /*26f0*/  @P4 BRA `(.L_x_1574) ;  /* 0x0000002000004947 */ /* 0x000fea0003800000 */
[----:B------:R-:W-:-:S05]  /*2700*/  SHF.L.U32 R103, R103, 0x4, RZ ;  /* 0x0000000467677819 */ /* 0x000fca00000006ff */
[----:B------:R1:W-:Y:S02]  /*2710*/  LDGSTS.E.BYPASS.LTC128B.128 [R103+0x20380], [R2.64] ;  /* 0x2038000002677fae */ /* 0x0003e4000b901d4e */
.L_x_1574:
[----:B------:R-:W-:Y:S05]  /*2720*/  BSYNC B0 ;  /* 0x0000000000007941 */ /* 0x000fea0003800000 */
.L_x_1573:
[----:B-12---:R-:W-:Y:S01]  /*2730*/  SHF.R.S32.HI R2, RZ, 0x1f, R30 ;  /* 0x0000001fff027819 */ /* 0x006fe2000001141e */
[----:B------:R-:W-:Y:S01]  /*2740*/  UIADD3 UR7, UR22, 0x1, -UR11 ;  /* 0x0000000116077890 */ /* 0x000fe2000fffe80b */
[----:B------:R-:W-:Y:S01]  /*2750*/  LOP3.LUT R3, R6, 0x7ffffffc, RZ, 0xc0, !PT ;  /* 0x7ffffffc06037812 */ /* 0x000fe200078ec0ff */
[----:B------:R-:W-:Y:S01]  /*2760*/  IMAD.SHL.U32 R207, R0, 0x2, RZ ;  /* 0x0000000200cf7824 */ /* 0x000fe200078e00ff */
[----:B------:R-:W-:Y:S01]  /*2770*/  LEA.HI R2, R2, R30, RZ, 0x2 ;  /* 0x0000001e02027211 */ /* 0x000fe200078f10ff */
[----:B------:R-:W-:Y:S01]  /*2780*/  IMAD.IADD R206, R213, 0x1, R0 ;  /* 0x00000001d5ce7824 */ /* 0x000fe200078e0200 */
[----:B------:R-:W-:Y:S01]  /*2790*/  LOP3.LUT P0, RZ, R17, 0x4, RZ, 0xc0, !PT ;  /* 0x0000000411ff7812 */ /* 0x000fe2000780c0ff */
[----:B------:R-:W-:Y:S01]  /*27a0*/  IMAD.IADD R3, R10, 0x1, -R3 ;  /* 0x000000010a037824 */ /* 0x000fe200078e0a03 */
[----:B------:R-:W-:Y:S01]  /*27b0*/  LOP3.LUT R2, R2, 0x1ffffffc, RZ, 0xc0, !PT ;  /* 0x1ffffffc02027812 */ /* 0x000fe200078ec0ff */
[----:B------:R-:W-:Y:S01]  /*27c0*/  IMAD.U32 R0, RZ, RZ, UR7 ;  /* 0x00000007ff007e24 */ /* 0x000fe2000f8e00ff */
[----:B------:R-:W-:Y:S01]  /*27d0*/  IADD3 R226, R227, 0x204c0, RZ ;  /* 0x000204c0e3e27810 */ /* 0x000fe20007ffe0ff */
[----:B------:R-:W-:Y:S01]  /*27e0*/  IMAD.MOV.U32 R217, RZ, RZ, 0x40 ;  /* 0x00000040ffd97424 */ /* 0x000fe200078e00ff */
[----:B------:R-:W-:Y:S01]  /*27f0*/  ULDC UR6, c[0x0][0x2a0] ;  /* 0x0000a80000067ab9 */ /* 0x000fe20000000800 */
[----:B------:R-:W-:Y:S01]  /*2800*/  IMAD.IADD R2, R30, 0x1, -R2 ;  /* 0x000000011e027824 */ /* 0x000fe200078e0a02 */
[----:B------:R-:W-:Y:S01]  /*2810*/  ULOP3.LUT UR6, URZ, UR6, URZ, 0x33, !UPT ;  /* 0x000000063f067292 */ /* 0x000fe2000f8e333f */
[----:B------:R-:W-:Y:S01]  /*2820*/  IMAD.MOV.U32 R223, RZ, RZ, 0x20 ;  /* 0x00000020ffdf7424 */ /* 0x000fe200078e00ff */
[----:B------:R-:W0:Y:S01]  /*2830*/  LDGDEPBAR ;  /* 0x00000000000079af */ /* 0x000e220000000000 */
[----:B------:R-:W-:Y:S01]  /*2840*/  IMAD R2, R2, 0x4, R3 ;  /* 0x0000000402027824 */ /* 0x000fe200078e0203 */
[C---:B------:R-:W-:Y:S01]  /*2850*/  LOP3.LUT P1, RZ, R7.reuse, 0x2, RZ, 0xc0, !PT ;  /* 0x0000000207ff7812 */ /* 0x040fe2000782c0ff */
[----:B------:R-:W-:Y:S01]  /*2860*/  IMAD.MOV.U32 R4, RZ, RZ, R37 ;  /* 0x000000ffff047224 */ /* 0x000fe200078e0025 */
[----:B------:R-:W-:Y:S01]  /*2870*/  @P0 IADD3 R226, R12, -0x40, RZ ;  /* 0xffffffc00ce20810 */ /* 0x000fe20007ffe0ff */
[----:B------:R-:W-:Y:S01]  /*2880*/  IMAD.SHL.U32 R8, R2, 0x2, RZ ;  /* 0x0000000202087824 */ /* 0x000fe200078e00ff */
[----:B------:R-:W-:Y:S01]  /*2890*/  LOP3.LUT P0, RZ, R7, 0x4, RZ, 0xc0, !PT ;  /* 0x0000000407ff7812 */ /* 0x000fe2000780c0ff */
[----:B------:R-:W-:Y:S01]  /*28a0*/  IMAD.MOV.U32 R219, RZ, RZ, 0x10 ;  /* 0x00000010ffdb7424 */ /* 0x000fe200078e00ff */
[----:B------:R-:W-:Y:S01]  /*28b0*/  LOP3.LUT R4, R4, 0xfffffffb, RZ, 0xc0, !PT ;  /* 0xfffffffb04047812 */ /* 0x000fe200078ec0ff */
[----:B------:R-:W-:Y:S01]  /*28c0*/  IMAD.SHL.U32 R211, R5, 0x2, RZ ;  /* 0x0000000205d37824 */ /* 0x000fe200078e00ff */
[----:B------:R-:W-:Y:S01]  /*28d0*/  IADD3 R0, R0, -UR10, -R8 ;  /* 0x8000000a00007c10 */ /* 0x000fe2000fffe808 */
[----:B------:R-:W-:Y:S01]  /*28e0*/  STL [R1+0x3c], R8 ;  /* 0x00003c0801007387 */ /* 0x000fe20000100800 */
[----:B------:R-:W-:Y:S01]  /*28f0*/  IADD3 R3, -R8, UR19, RZ ;  /* 0x0000001308037c10 */ /* 0x000fe2000fffe1ff */
[--C-:B------:R-:W-:Y:S01]  /*2900*/  IMAD R212, R212, 0x2, R211.reuse ;  /* 0x00000002d4d47824 */ /* 0x100fe200078e02d3 */
[C---:B------:R-:W-:Y:S01]  /*2910*/  IADD3 R2, R0.reuse, c[0x0][0x2a4], RZ ;  /* 0x0000a90000027a10 */ /* 0x040fe20007ffe0ff */
[----:B------:R-:W-:Y:S01]  /*2920*/  IMAD R214, R213, 0x2, R211 ;  /* 0x00000002d5d67824 */ /* 0x000fe200078e02d3 */
[----:B------:R-:W-:Y:S01]  /*2930*/  SEL R217, R217, 0xffffffc0, !P0 ;  /* 0xffffffc0d9d97807 */ /* 0x000fe20004000000 */
[----:B------:R-:W-:Y:S01]  /*2940*/  STL [R1+0x40], R3 ;  /* 0x0000400301007387 */ /* 0x000fe20000100800 */
[----:B------:R-:W-:Y:S01]  /*2950*/  SEL R216, R223, 0xffffffe0, !P0 ;  /* 0xffffffe0dfd87807 */ /* 0x000fe20004000000 */
[----:B------:R-:W-:Y:S01]  /*2960*/  CS2R R162, SRZ ;  /* 0x0000000000a27805 */ /* 0x000fe2000001ff00 */
[----:B------:R-:W-:Y:S01]  /*2970*/  IADD3 R0, R0, UR6, RZ ;  /* 0x0000000600007c10 */ /* 0x000fe2000fffe0ff */
[----:B------:R1:W-:Y:S01]  /*2980*/  STL [R1+0x38], R2 ;  /* 0x0000380201007387 */ /* 0x0003e20000100800 */
[----:B------:R-:W-:Y:S01]  /*2990*/  SEL R219, R219, 0xfffffff0, !P1 ;  /* 0xfffffff0dbdb7807 */ /* 0x000fe20004800000 */
        /* <DEDUP_REMOVED lines=40> */
[----:B------:R-:W-:Y:S01]  /*2c20*/  @P0 LOP3.LUT R4, R4, 0x4, RZ, 0xfc, !PT ;  /* 0x0000000404040812 */ /* 0x000fe200078efcff */
[----:B------:R-:W-:Y:S01]  /*2c30*/  CS2R R88, SRZ ;  /* 0x0000000000587805 */ /* 0x000fe2000001ff00 */
        /* <DEDUP_REMOVED lines=29> */
[----:B------:R-:W-:Y:S01]  /*2e10*/  USHF.L.U64.HI UR17, UR4, 0x5, UR18 ;  /* 0x0000000504117899 */ /* 0x000fe20008010212 */
[----:B------:R-:W-:Y:S01]  /*2e20*/  IMAD.IADD R222, R215, 0x1, R219 ;  /* 0x00000001d7de7824 */ /* 0x000fe200078e02db */
[----:B------:R-:W-:Y:S01]  /*2e30*/  USHF.L.U32 UR18, UR4, 0x5, URZ ;  /* 0x0000000504127899 */ /* 0x000fe2000800063f */
[----:B------:R-:W-:Y:S01]  /*2e40*/  IMAD.IADD R221, R219, 0x1, R220 ;  /* 0x00000001dbdd7824 */ /* 0x000fe200078e02dc */
[----:B------:R-:W-:-:S02]  /*2e50*/  UIADD3 UR5, UR22, -UR10, URZ ;  /* 0x8000000a16057290 */ /* 0x000fc4000fffe03f */
[----:B------:R-:W-:Y:S02]  /*2e60*/  UMOV UR4, URZ ;  /* 0x0000003f00047c82 */ /* 0x000fe40008000000 */
[----:B------:R-:W-:Y:S02]  /*2e70*/  UMOV UR21, 0x1 ;  /* 0x0000000100157882 */ /* 0x000fe40000000000 */
[----:B------:R-:W-:Y:S02]  /*2e80*/  UISETP.GT.AND UP4, UPT, UR8, -0x1, UPT ;  /* 0xffffffff0800788c */ /* 0x000fe4000bf84270 */
[----:B--2---:R-:W-:Y:S02]  /*2e90*/  UMOV UR20, URZ ;  /* 0x0000003f00147c82 */ /* 0x004fe40008000000 */
.L_x_1593:
[----:B------:R-:W-:Y:S04]  /*2ea0*/  DEPBAR.LE SB0, 0x1 ;  /* 0x000080400000791a */ /* 0x000fe80000000000 */
[----:B------:R-:W-:Y:S01]  /*2eb0*/  BAR.SYNC.DEFER_BLOCKING 0x0 ;  /* 0x0000000000007b1d */ /* 0x000fe20000010000 */
[----:B------:R-:W-:Y:S04]  /*2ec0*/  MOV R0, UR4 ;  /* 0x0000000400007c02 */ /* 0x000fe80008000f00 */
[C---:B------:R-:W-:Y:S02]  /*2ed0*/  LEA R210, R0.reuse, R215, 0xd ;  /* 0x000000d700d27211 */ /* 0x040fe400078e68ff */
[----:B------:R-:W-:Y:S02]  /*2ee0*/  LEA R196, R0, R219, 0xd ;  /* 0x000000db00c47211 */ /* 0x000fe400078e68ff */
[----:B------:R-:W-:Y:S02]  /*2ef0*/  SHF.L.U32 R3, R210, 0x1, RZ ;  /* 0x00000001d2037819 */ /* 0x000fe400000006ff */
[C---:B------:R-:W-:Y:S02]  /*2f00*/  IADD3 R2, R215.reuse, R196, RZ ;  /* 0x000000c4d7027210 */ /* 0x040fe40007ffe0ff */
[----:B------:R-:W-:Y:S02]  /*2f10*/  LEA R0, R0, R222, 0xd ;  /* 0x000000de00007211 */ /* 0x000fe400078e68ff */
[----:B------:R-:W-:Y:S02]  /*2f20*/  SHF.L.U32 R205, R2, 0x1, RZ ;  /* 0x0000000102cd7819 */ /* 0x000fe400000006ff */
[----:B------:R-:W-:Y:S02]  /*2f30*/  SHF.L.U32 R0, R0, 0x1, RZ ;  /* 0x0000000100007819 */ /* 0x000fe400000006ff */
[----:B------:R-:W-:Y:S02]  /*2f40*/  MOV R2, UR4 ;  /* 0x0000000400027c02 */ /* 0x000fe40008000f00 */
[C---:B------:R-:W-:Y:S02]  /*2f50*/  IADD3 R196, R215.reuse, R196, R216 ;  /* 0x000000c4d7c47210 */ /* 0x040fe40007ffe0d8 */
[----:B------:R-:W-:Y:S01]  /*2f60*/  LEA R2, R2, R216, 0xd ;  /* 0x000000d802027211 */ /* 0x000fe200078e68ff */
[----:B------:R-:W-:Y:S01]  /*2f70*/  LDSM.16.M88.4 R16, [R211+0x80] ;  /* 0x00008000d310783b */ /* 0x000fe20000000200 */
[----:B------:R-:W-:Y:S07]  /*2f80*/  SHF.L.U32 R209, R196, 0x1, RZ ;  /* 0x00000001c4d17819 */ /* 0x000fee00000006ff */
        /* <DEDUP_REMOVED lines=16> */
[----:B------:R-:W-:Y:S01]  /*3090*/  IADD3 R164, R215, R2, RZ ;  /* 0x00000002d7a47210 */ /* 0x000fe20007ffe0ff */
[-C--:B------:R-:W-:Y:S01]  /*30a0*/  HMMA.16816.F32.BF16 R28, R28, R166.reuse, RZ ;  /* 0x000000a61c1c723c */ /* 0x080fe200000418ff */
[----:B------:R-:W-:Y:S03]  /*30b0*/  MOV R165, UR4 ;  /* 0x0000000400a57c02 */ /* 0x000fe60008000f00 */
[----:B------:R-:W-:Y:S02]  /*30c0*/  SHF.L.U32 R208, R164, 0x1, RZ ;  /* 0x00000001a4d07819 */ /* 0x000fe400000006ff */
[----:B------:R-:W-:Y:S02]  /*30d0*/  LEA R2, R165, R220, 0xd ;  /* 0x000000dca5027211 */ /* 0x000fe400078e68ff */
[----:B------:R-:W-:Y:S01]  /*30e0*/  HMMA.16816.F32.BF16 R32, R32, R166, RZ ;  /* 0x000000a62020723c */ /* 0x000fe200000418ff */
[----:B------:R-:W3:Y:S03]  /*30f0*/  LDSM.16.M88.4 R164, [R208+0x10080] ;  /* 0x01008000d0a4783b */ /* 0x000ee60000000200 */
[----:B------:R-:W-:Y:S02]  /*3100*/  SHF.L.U32 R204, R2, 0x1, RZ ;  /* 0x0000000102cc7819 */ /* 0x000fe400000006ff */
[----:B------:R-:W-:Y:S02]  /*3110*/  MOV R2, UR4 ;  /* 0x0000000400027c02 */ /* 0x000fe40008000f00 */
[-C--:B----4-:R-:W-:Y:S01]  /*3120*/  HMMA.16816.F32.BF16 R4, R168, R172.reuse, R4 ;  /* 0x000000aca804723c */ /* 0x090fe20000041804 */
[----:B------:R-:W4:Y:S04]  /*3130*/  LDSM.16.M88.4 R188, [R204+0x11080] ;  /* 0x01108000ccbc783b */ /* 0x000f280000000200 */
[----:B------:R-:W-:Y:S03]  /*3140*/  LEA R2, R2, R221, 0xd ;  /* 0x000000dd02027211 */ /* 0x000fe600078e68ff */
[C---:B-1----:R-:W-:Y:S04]  /*3150*/  HMMA.16816.F32.BF16 R8, R176.reuse, R172, R8 ;  /* 0x000000acb008723c */ /* 0x042fe80000041808 */
[----:B------:R-:W-:Y:S04]  /*3160*/  SHF.L.U32 R2, R2, 0x1, RZ ;  /* 0x0000000102027819 */ /* 0x000fe800000006ff */
[-C--:B------:R-:W-:Y:S01]  /*3170*/  HMMA.16816.F32.BF16 R12, R176, R174.reuse, R12 ;  /* 0x000000aeb00c723c */ /* 0x080fe2000004180c */
[----:B------:R-:W-:Y:S07]  /*3180*/  LDSM.16.M88.4 R200, [R2+0x11080] ;  /* 0x0110800002c8783b */ /* 0x000fee0000000200 */
[C---:B------:R-:W-:Y:S01]  /*3190*/  HMMA.16816.F32.BF16 R16, R168.reuse, R174, R16 ;  /* 0x000000aea810723c */ /* 0x040fe20000041810 */
[----:B------:R-:W1:Y:S07]  /*31a0*/  LDSM.16.M88.4 R172, [R209+0x10080] ;  /* 0x01008000d1ac783b */ /* 0x000e6e0000000200 */
[-C--:B--2---:R-:W-:Y:S08]  /*31b0*/  HMMA.16816.F32.BF16 R20, R168, R180.reuse, R20 ;  /* 0x000000b4a814723c */ /* 0x084ff00000041814 */
[C---:B------:R-:W-:Y:S08]  /*31c0*/  HMMA.16816.F32.BF16 R24, R176.reuse, R180, R24 ;  /* 0x000000b4b018723c */ /* 0x040ff00000041818 */
[-C--:B------:R-:W-:Y:S01]  /*31d0*/  HMMA.16816.F32.BF16 R28, R176, R182.reuse, R28 ;  /* 0x000000b6b01c723c */ /* 0x080fe2000004181c */
[----:B------:R-:W-:Y:S07]  /*31e0*/  LDSM.16.M88.4 R176, [R3+0x12080] ;  /* 0x0120800003b0783b */ /* 0x000fee0000000200 */
[----:B------:R-:W-:Y:S01]  /*31f0*/  HMMA.16816.F32.BF16 R32, R168, R182, R32 ;  /* 0x000000b6a820723c */ /* 0x000fe20000041820 */
[----:B------:R-:W2:Y:S07]  /*3200*/  LDSM.16.M88.4 R168, [R213+0x2080] ;  /* 0x00208000d5a8783b */ /* 0x000eae0000000200 */
[-C--:B---3--:R-:W-:Y:S01]  /*3210*/  HMMA.16816.F32.BF16 R4, R164, R184.reuse, R4 ;  /* 0x000000b8a404723c */ /* 0x088fe20000041804 */
[----:B------:R-:W3:Y:S07]  /*3220*/  LDSM.16.M88.4 R180, [R211+0x4080] ;  /* 0x00408000d3b4783b */ /* 0x000eee0000000200 */
[C---:B----4-:R-:W-:Y:S08]  /*3230*/  HMMA.16816.F32.BF16 R8, R188.reuse, R184, R8 ;  /* 0x000000b8bc08723c */ /* 0x050ff00000041808 */
[-C--:B------:R-:W-:Y:S08]  /*3240*/  HMMA.16816.F32.BF16 R12, R188, R186.reuse, R12 ;  /* 0x000000babc0c723c */ /* 0x080ff0000004180c */
[C---:B------:R-:W-:Y:S01]  /*3250*/  HMMA.16816.F32.BF16 R16, R164.reuse, R186, R16 ;  /* 0x000000baa410723c */ /* 0x040fe20000041810 */
[----:B------:R-:W4:Y:S07]  /*3260*/  LDSM.16.M88.4 R184, [R3+0x13080] ;  /* 0x0130800003b8783b */ /* 0x000f2e0000000200 */
[-C--:B------:R-:W-:Y:S08]  /*3270*/  HMMA.16816.F32.BF16 R20, R164, R192.reuse, R20 ;  /* 0x000000c0a414723c */ /* 0x080ff00000041814 */
[C---:B------:R-:W-:Y:S08]  /*3280*/  HMMA.16816.F32.BF16 R24, R188.reuse, R192, R24 ;  /* 0x000000c0bc18723c */ /* 0x040ff00000041818 */
[-C--:B------:R-:W-:Y:S01]  /*3290*/  HMMA.16816.F32.BF16 R28, R188, R194.reuse, R28 ;  /* 0x000000c2bc1c723c */ /* 0x080fe2000004181c */
[----:B------:R-:W-:Y:S07]  /*32a0*/  LDSM.16.M88.4 R188, [R0+0x12080] ;  /* 0x0120800000bc783b */ /* 0x000fee0000000200 */
[----:B------:R-:W-:Y:S01]  /*32b0*/  HMMA.16816.F32.BF16 R32, R164, R194, R32 ;  /* 0x000000c2a420723c */ /* 0x000fe20000041820 */
[----:B------:R-:W5:Y:S07]  /*32c0*/  LDSM.16.M88.4 R164, [R211+0x6080] ;  /* 0x00608000d3a4783b */ /* 0x000f6e0000000200 */
[-C--:B-1----:R-:W-:Y:S01]  /*32d0*/  HMMA.16816.F32.BF16 R4, R172, R196.reuse, R4 ;  /* 0x000000c4ac04723c */ /* 0x082fe20000041804 */
[----:B------:R-:W1:Y:S07]  /*32e0*/  LDSM.16.M88.4 R192, [R212+0x4080] ;  /* 0x00408000d4c0783b */ /* 0x000e6e0000000200 */
[C---:B------:R-:W-:Y:S08]  /*32f0*/  HMMA.16816.F32.BF16 R8, R200.reuse, R196, R8 ;  /* 0x000000c4c808723c */ /* 0x040ff00000041808 */
[-C--:B------:R-:W-:Y:S08]  /*3300*/  HMMA.16816.F32.BF16 R12, R200, R198.reuse, R12 ;  /* 0x000000c6c80c723c */ /* 0x080ff0000004180c */
[C---:B------:R-:W-:Y:S01]  /*3310*/  HMMA.16816.F32.BF16 R16, R172.reuse, R198, R16 ;  /* 0x000000c6ac10723c */ /* 0x040fe20000041810 */
[----:B------:R-:W-:Y:S07]  /*3320*/  LDSM.16.M88.4 R196, [R204+0x12080] ;  /* 0x01208000ccc4783b */ /* 0x000fee0000000200 */
        /* <DEDUP_REMOVED lines=11> */
[----:B------:R-:W-:Y:S07]  /*33e0*/  LDSM.16.M88.4 R180, [R2+0x12080] ;  /* 0x0120800002b4783b */ /* 0x000fee0000000200 */
[-C--:B-----5:R-:W-:Y:S08]  /*33f0*/  HMMA.16816.F32.BF16 R20, R176, R164.reuse, R20 ;  /* 0x000000a4b014723c */ /* 0x0a0ff00000041814 */
[C---:B------:R-:W-:Y:S08]  /*3400*/  HMMA.16816.F32.BF16 R24, R184.reuse, R164, R24 ;  /* 0x000000a4b818723c */ /* 0x040ff00000041818 */
[-C--:B------:R-:W-:Y:S01]  /*3410*/  HMMA.16816.F32.BF16 R28, R184, R166.reuse, R28 ;  /* 0x000000a6b81c723c */ /* 0x080fe2000004181c */
[----:B------:R-:W-:Y:S07]  /*3420*/  LDSM.16.M88.4 R184, [R213+0x4080] ;  /* 0x00408000d5b8783b */ /* 0x000fee0000000200 */
[----:B------:R-:W-:Y:S01]  /*3430*/  HMMA.16816.F32.BF16 R32, R176, R166, R32 ;  /* 0x000000a6b020723c */ /* 0x000fe20000041820 */
[----:B------:R-:W4:Y:S07]  /*3440*/  LDSM.16.M88.4 R164, [R204+0x13080] ;  /* 0x01308000cca4783b */ /* 0x000f2e0000000200 */
[-C--:B-1----:R-:W-:Y:S01]  /*3450*/  HMMA.16816.F32.BF16 R4, R188, R192.reuse, R4 ;  /* 0x000000c0bc04723c */ /* 0x082fe20000041804 */
[----:B------:R-:W1:Y:S07]  /*3460*/  LDSM.16.M88.4 R176, [R214+0x6080] ;  /* 0x00608000d6b0783b */ /* 0x000e6e0000000200 */
[C---:B--2---:R-:W-:Y:S08]  /*3470*/  HMMA.16816.F32.BF16 R8, R168.reuse, R192, R8 ;  /* 0x000000c0a808723c */ /* 0x044ff00000041808 */
[-C--:B------:R-:W-:Y:S08]  /*3480*/  HMMA.16816.F32.BF16 R12, R168, R194.reuse, R12 ;  /* 0x000000c2a80c723c */ /* 0x080ff0000004180c */
[C---:B------:R-:W-:Y:S08]  /*3490*/  HMMA.16816.F32.BF16 R16, R188.reuse, R194, R16 ;  /* 0x000000c2bc10723c */ /* 0x040ff00000041810 */
[-C--:B---3--:R-:W-:Y:S08]  /*34a0*/  HMMA.16816.F32.BF16 R20, R188, R172.reuse, R20 ;  /* 0x000000acbc14723c */ /* 0x088ff00000041814 */
[C---:B------:R-:W-:Y:S08]  /*34b0*/  HMMA.16816.F32.BF16 R24, R168.reuse, R172, R24 ;  /* 0x000000aca818723c */ /* 0x040ff00000041818 */
[-C--:B------:R-:W-:Y:S01]  /*34c0*/  HMMA.16816.F32.BF16 R28, R168, R174.reuse, R28 ;  /* 0x000000aea81c723c */ /* 0x080fe2000004181c */
[----:B------:R-:W2:Y:S07]  /*34d0*/  LDSM.16.M88.4 R168, [R2+0x13080] ;  /* 0x0130800002a8783b */ /* 0x000eae0000000200 */
[----:B------:R-:W-:Y:S07]  /*34e0*/  HMMA.16816.F32.BF16 R32, R188, R174, R32 ;  /* 0x000000aebc20723c */ /* 0x000fee0000041820 */
[----:B------:R-:W-:Y:S01]  /*34f0*/  MOV R190, UR4 ;  /* 0x0000000400be7c02 */ /* 0x000fe20008000f00 */
[-C--:B------:R-:W-:Y:S08]  /*3500*/  HMMA.16816.F32.BF16 R4, R196, R200.reuse, R4 ;  /* 0x000000c8c404723c */ /* 0x080ff00000041804 */
[C---:B----4-:R-:W-:Y:S08]  /*3510*/  HMMA.16816.F32.BF16 R8, R164.reuse, R200, R8 ;  /* 0x000000c8a408723c */ /* 0x050ff00000041808 */
[-C--:B------:R-:W-:Y:S08]  /*3520*/  HMMA.16816.F32.BF16 R12, R164, R202.reuse, R12 ;  /* 0x000000caa40c723c */ /* 0x080ff0000004180c */
[C---:B------:R-:W-:Y:S08]  /*3530*/  HMMA.16816.F32.BF16 R16, R196.reuse, R202, R16 ;  /* 0x000000cac410723c */ /* 0x040ff00000041810 */
[-C--:B-1----:R-:W-:Y:S08]  /*3540*/  HMMA.16816.F32.BF16 R20, R196, R176.reuse, R20 ;  /* 0x000000b0c414723c */ /* 0x082ff00000041814 */
        /* <DEDUP_REMOVED lines=36> */
[----:B------:R2:W-:Y:S05]  /*3790*/  STL [R1+0x4], R0 ;  /* 0x0000040001007387 */ /* 0x0005ea0000100800 */
[----:B------:R-:W-:Y:S01]  /*37a0*/  MUFU.TANH R243, R18 ;  /* 0x0000001200f37308 */ /* 0x000fe20000002400 */
[-C--:B-1----:R-:W-:Y:S09]  /*37b0*/  HMMA.16816.F32.BF16 R20, R180, R4.reuse, R20 ;  /* 0x00000004b414723c */ /* 0x082ff20000041814 */
[----:B------:R-:W-:Y:S01]  /*37c0*/  MUFU.TANH R242, R19 ;  /* 0x0000001300f27308 */ /* 0x000fe20000002400 */
        /* <DEDUP_REMOVED lines=29> */
[----:B--2---:R-:W2:Y:S10]  /*39a0*/  MUFU.TANH R2, R14 ;  /* 0x0000000e00027308 */ /* 0x004eb40000002400 */
[----:B------:R-:W-:Y:S01]  /*39b0*/  MUFU.TANH R241, R23 ;  /* 0x0000001700f17308 */ /* 0x000fe20000002400 */
[----:B-1----:R1:W-:Y:S09]  /*39c0*/  STL [R1], R0 ;  /* 0x0000000001007387 */ /* 0x0023f20000100800 */
[----:B------:R-:W-:Y:S01]  /*39d0*/  MUFU.TANH R249, R24 ;  /* 0x0000001800f97308 */ /* 0x000fe20000002400 */
[----:B--2---:R2:W-:Y:S09]  /*39e0*/  STL [R1+0x24], R2 ;  /* 0x0000240201007387 */ /* 0x0045f20000100800 */
        /* <DEDUP_REMOVED lines=8> */
[----:B------:R-:W-:Y:S10]  /*3a70*/  MUFU.TANH R250, R33 ;  /* 0x0000002100fa7308 */ /* 0x000ff40000002400 */
[----:B-1----:R-:W1:Y:S10]  /*3a80*/  MUFU.TANH R0, R26 ;  /* 0x0000001a00007308 */ /* 0x002e740000002400 */
[----:B------:R-:W-:Y:S10]  /*3a90*/  MUFU.TANH R232, R34 ;  /* 0x0000002200e87308 */ /* 0x000ff40000002400 */
[----:B------:R-:W-:Y:S01]  /*3aa0*/  MUFU.TANH R231, R35 ;  /* 0x0000002300e77308 */ /* 0x000fe20000002400 */
[----:B-1----:R1:W-:Y:S04]  /*3ab0*/  STL [R1+0x14], R0 ;  /* 0x0000140001007387 */ /* 0x0023e80000100800 */
[----:B------:R-:W4:Y:S04]  /*3ac0*/  LDL R11, [R1+0x34] ;  /* 0x00003400010b7983 */ /* 0x000f280000100800 */
[----:B------:R-:W5:Y:S01]  /*3ad0*/  LDL R9, [R1+0x40] ;  /* 0x0000400001097983 */ /* 0x000f620000100800 */
[----:B-1----:R-:W1:Y:S03]  /*3ae0*/  MUFU.TANH R0, R27 ;  /* 0x0000001b00007308 */ /* 0x002e660000002400 */
[----:B-1----:R1:W-:Y:S04]  /*3af0*/  STL [R1+0x18], R0 ;  /* 0x0000180001007387 */ /* 0x0023e80000100800 */
[----:B------:R-:W-:Y:S03]  /*3b00*/  STL [R1+0x10], R4 ;  /* 0x0000100401007387 */ /* 0x000fe60000100800 */
[----:B-1----:R-:W1:Y:S02]  /*3b10*/  MUFU.TANH R0, R31 ;  /* 0x0000001f00007308 */ /* 0x002e640000002400 */
[----:B-1----:R1:W-:Y:S02]  /*3b20*/  STL [R1+0xc], R0 ;  /* 0x00000c0001007387 */ /* 0x0023e40000100800 */
[----:B-1----:R-:W-:Y:S02]  /*3b30*/  MOV R0, UR16 ;  /* 0x0000001000007c02 */ /* 0x002fe40008000f00 */
[-C--:B--2---:R-:W-:Y:S02]  /*3b40*/  LEA R190, R190, R2.reuse, 0x6 ;  /* 0x00000002bebe7211 */ /* 0x084fe400078e30ff */
[----:B------:R-:W-:Y:S03]  /*3b50*/  LEA R0, R0, R2, 0x6 ;  /* 0x0000000200007211 */ /* 0x000fe600078e30ff */
[----:B------:R1:W2:Y:S04]  /*3b60*/  LDS R189, [R190.X4+0x20080] ;  /* 0x02008000bebd7984 */ /* 0x0002a80000004800 */
[----:B------:R1:W1:Y:S04]  /*3b70*/  LDS R188, [R190.X4+0x200a0] ;  /* 0x0200a000bebc7984 */ /* 0x0002680000004800 */
[----:B------:R1:W1:Y:S04]  /*3b80*/  LDS R187, [R190.X4+0x20100] ;  /* 0x02010000bebb7984 */ /* 0x0002680000004800 */
[----:B------:R1:W1:Y:S01]  /*3b90*/  LDS R186, [R190.X4+0x20120] ;  /* 0x02012000beba7984 */ /* 0x0002620000004800 */
[-C--:B---3--:R-:W-:Y:S02]  /*3ba0*/  IADD3 R184, R12, R0.reuse, RZ ;  /* 0x000000000cb87210 */ /* 0x088fe40007ffe0ff */
[----:B----4-:R-:W-:Y:S02]  /*3bb0*/  IADD3 R185, R11, R0, RZ ;  /* 0x000000000bb97210 */ /* 0x010fe40007ffe0ff */
[----:B-----5:R-:W-:Y:S01]  /*3bc0*/  IMNMX R184, R9, R184, PT ;  /* 0x000000b809b87217 */ /* 0x020fe20003800200 */
[----:B------:R-:W-:-:S05]  /*3bd0*/  @!P2 BRA `(.L_x_1575) ;  /* 0x000001800000a947 */ /* 0x000fca0003800000 */
[----:B-12---:R-:W-:Y:S01]  /*3be0*/  IADD3 R2, R0, UR5, RZ ;  /* 0x0000000500027c10 */ /* 0x006fe2000fffe0ff */
        /* <DEDUP_REMOVED lines=10> */
.L_x_1577:
[----:B------:R-:W-:Y:S11]  /*3c90*/  ISETP.NE.AND P0, PT, R10, c[0x0][0x2a8], PT ;  /* 0x0000aa000a007a0c */ /* 0x000ff60003f05270 */
[----:B------:R-:W-:Y:S02]  /*3ca0*/  @!UPT UIADD3 URZ, URZ, URZ, URZ ;  /* 0x0000003f3f3ff290 */ /* 0x000fe4000fffe03f */
[----:B------:R-:W-:Y:S05]  /*3cb0*/  @P0 IMAD.HI.U32 R4, R2, c[0x0][0x2ac], RZ ;  /* 0x0000ab0002040a27 */ /* 0x000fea00078e00ff */
[----:B------:R-:W-:Y:S02]  /*3cc0*/  @P0 SHF.R.U32.HI R2, RZ, c[0x0][0x2b0], R4 ;  /* 0x0000ac00ff020a19 */ /* 0x000fe40000011604 */
.L_x_1578:
[----:B------:R-:W-:Y:S05]  /*3cd0*/  BSYNC B0 ;  /* 0x0000000000007941 */ /* 0x000fea0003800000 */
.L_x_1576:
[----:B------:R-:W2:Y:S01]  /*3ce0*/  LDL R4, [R1+0x3c] ;  /* 0x00003c0001047983 */ /* 0x000ea20000100800 */
[----:B------:R-:W-:Y:S04]  /*3cf0*/  IMAD.MOV.U32 R185, RZ, RZ, c[0x0][0x2a8] ;  /* 0x0000aa00ffb97624 */ /* 0x000fe800078e00ff */
[----:B------:R-:W-:Y:S02]  /*3d00*/  IMAD R185, R2, R185, -UR11 ;  /* 0x8000000b02b97e24 */ /* 0x000fe4000f8e02b9 */
[----:B------:R-:W-:Y:S03]  /*3d10*/  IMAD.IADD R2, R11, 0x1, R0 ;  /* 0x000000010b027824 */ /* 0x000fe600078e0200 */
[----:B--2---:R-:W-:Y:S04]  /*3d20*/  IADD3 R185, -R4, R185, RZ ;  /* 0x000000b904b97210 */ /* 0x004fe80007ffe1ff */
[----:B------:R-:W-:Y:S02]  /*3d30*/  IADD3 R4, R185, c[0x0][0x2a8], RZ ;  /* 0x0000aa00b9047a10 */ /* 0x000fe40007ffe0ff */
[----:B------:R-:W-:Y:S02]  /*3d40*/  IMNMX R185, R2, R185, !PT ;  /* 0x000000b902b97217 */ /* 0x000fe40007800200 */
[----:B------:R-:W-:Y:S02]  /*3d50*/  IMNMX R184, R184, R4, PT ;  /* 0x00000004b8b87217 */ /* 0x000fe40003800200 */
.L_x_1575:
[----:B-12---:R-:W-:Y:S05]  /*3d60*/  IADD3 R2, R0, 0x8, RZ ;  /* 0x0000000800027810 */ /* 0x006fea0007ffe0ff */
        /* <DEDUP_REMOVED lines=15> */
.L_x_1581:
[----:B------:R-:W-:Y:S11]  /*3e60*/  ISETP.NE.AND P0, PT, R10, c[0x0][0x2a8], PT ;  /* 0x0000aa000a007a0c */ /* 0x000ff60003f05270 */
[----:B------:R-:W-:Y:S02]  /*3e70*/  @!UPT UIADD3 URZ, URZ, URZ, URZ ;  /* 0x0000003f3f3ff290 */ /* 0x000fe4000fffe03f */
[----:B------:R-:W-:Y:S05]  /*3e80*/  @P0 IMAD.HI.U32 R4, R2, c[0x0][0x2ac], RZ ;  /* 0x0000ab0002040a27 */ /* 0x000fea00078e00ff */
[----:B------:R-:W-:Y:S02]  /*3e90*/  @P0 SHF.R.U32.HI R2, RZ, c[0x0][0x2b0], R4 ;  /* 0x0000ac00ff020a19 */ /* 0x000fe40000011604 */
.L_x_1582:
[----:B------:R-:W-:Y:S05]  /*3ea0*/  BSYNC B0 ;  /* 0x0000000000007941 */ /* 0x000fea0003800000 */
.L_x_1580:
[----:B------:R-:W2:Y:S01]  /*3eb0*/  LDL R5, [R1+0x3c] ;  /* 0x00003c0001057983 */ /* 0x000ea20000100800 */
[----:B------:R-:W-:Y:S04]  /*3ec0*/  IMAD.MOV.U32 R4, RZ, RZ, c[0x0][0x2a8] ;  /* 0x0000aa00ff047624 */ /* 0x000fe800078e00ff */
[----:B------:R-:W-:Y:S04]  /*3ed0*/  IMAD R2, R2, R4, -UR11 ;  /* 0x8000000b02027e24 */ /* 0x000fe8000f8e0204 */
[----:B--2---:R-:W-:Y:S05]  /*3ee0*/  IMAD.IADD R2, R2, 0x1, -R5 ;  /* 0x0000000102027824 */ /* 0x004fea00078e0a05 */
[----:B------:R-:W-:Y:S02]  /*3ef0*/  IADD3 R4, R2, c[0x0][0x2a8], RZ ;  /* 0x0000aa0002047a10 */ /* 0x000fe40007ffe0ff */
[----:B------:R-:W-:Y:S02]  /*3f00*/  IMNMX R7, R7, R2, !PT ;  /* 0x0000000207077217 */ /* 0x000fe40007800200 */
[----:B------:R-:W-:Y:S02]  /*3f10*/  IMNMX R8, R8, R4, PT ;  /* 0x0000000408087217 */ /* 0x000fe40003800200 */
.L_x_1579:
        /* <DEDUP_REMOVED lines=16> */
.L_x_1585:
[----:B------:R-:W-:Y:S11]  /*4020*/  ISETP.NE.AND P0, PT, R10, c[0x0][0x2a8], PT ;  /* 0x0000aa000a007a0c */ /* 0x000ff60003f05270 */
[----:B------:R-:W-:Y:S02]  /*4030*/  @!UPT UIADD3 URZ, URZ, URZ, URZ ;  /* 0x0000003f3f3ff290 */ /* 0x000fe4000fffe03f */
[----:B------:R-:W-:Y:S05]  /*4040*/  @P0 IMAD.HI.U32 R4, R2, c[0x0][0x2ac], RZ ;  /* 0x0000ab0002040a27 */ /* 0x000fea00078e00ff */
[----:B------:R-:W-:Y:S02]  /*4050*/  @P0 SHF.R.U32.HI R2, RZ, c[0x0][0x2b0], R4 ;  /* 0x0000ac00ff020a19 */ /* 0x000fe40000011604 */
.L_x_1586:
[----:B------:R-:W-:Y:S05]  /*4060*/  BSYNC B0 ;  /* 0x0000000000007941 */ /* 0x000fea0003800000 */
.L_x_1584:
[----:B------:R-:W2:Y:S01]  /*4070*/  LDL R13, [R1+0x3c] ;  /* 0x00003c00010d7983 */ /* 0x000ea20000100800 */
[----:B------:R-:W-:Y:S04]  /*4080*/  IMAD.MOV.U32 R4, RZ, RZ, c[0x0][0x2a8] ;  /* 0x0000aa00ff047624 */ /* 0x000fe800078e00ff */
[----:B------:R-:W-:Y:S04]  /*4090*/  IMAD R2, R2, R4, -UR11 ;  /* 0x8000000b02027e24 */ /* 0x000fe8000f8e0204 */
[----:B--2---:R-:W-:Y:S05]  /*40a0*/  IMAD.IADD R2, R2, 0x1, -R13 ;  /* 0x0000000102027824 */ /* 0x004fea00078e0a0d */
[----:B------:R-:W-:Y:S02]  /*40b0*/  IADD3 R4, R2, c[0x0][0x2a8], RZ ;  /* 0x0000aa0002047a10 */ /* 0x000fe40007ffe0ff */
[----:B------:R-:W-:Y:S02]  /*40c0*/  IMNMX R5, R5, R2, !PT ;  /* 0x0000000205057217 */ /* 0x000fe40007800200 */
[----:B------:R-:W-:Y:S02]  /*40d0*/  IMNMX R6, R6, R4, PT ;  /* 0x0000000406067217 */ /* 0x000fe40003800200 */
.L_x_1583:
        /* <DEDUP_REMOVED lines=16> */
.L_x_1589:
[----:B------:R-:W-:Y:S11]  /*41e0*/  ISETP.NE.AND P0, PT, R10, c[0x0][0x2a8], PT ;  /* 0x0000aa000a007a0c */ /* 0x000ff60003f05270 */
[----:B------:R-:W-:Y:S02]  /*41f0*/  @!UPT UIADD3 URZ, URZ, URZ, URZ ;  /* 0x0000003f3f3ff290 */ /* 0x000fe4000fffe03f */
[----:B------:R-:W-:Y:S05]  /*4200*/  @P0 IMAD.HI.U32 R9, R0, c[0x0][0x2ac], RZ ;  /* 0x0000ab0000090a27 */ /* 0x000fea00078e00ff */
[----:B------:R-:W-:Y:S02]  /*4210*/  @P0 SHF.R.U32.HI R0, RZ, c[0x0][0x2b0], R9 ;  /* 0x0000ac00ff000a19 */ /* 0x000fe40000011609 */
.L_x_1590:
[----:B------:R-:W-:Y:S05]  /*4220*/  BSYNC B0 ;  /* 0x0000000000007941 */ /* 0x000fea0003800000 */
.L_x_1588:
[----:B------:R-:W2:Y:S01]  /*4230*/  LDL R10, [R1+0x3c] ;  /* 0x00003c00010a7983 */ /* 0x000ea20000100800 */
[----:B------:R-:W-:Y:S04]  /*4240*/  IMAD.MOV.U32 R9, RZ, RZ, c[0x0][0x2a8] ;  /* 0x0000aa00ff097624 */ /* 0x000fe800078e00ff */
[----:B------:R-:W-:Y:S04]  /*4250*/  IMAD R0, R0, R9, -UR11 ;  /* 0x8000000b00007e24 */ /* 0x000fe8000f8e0209 */
[----:B--2---:R-:W-:Y:S05]  /*4260*/  IMAD.IADD R0, R0, 0x1, -R10 ;  /* 0x0000000100007824 */ /* 0x004fea00078e0a0a */
[----:B------:R-:W-:Y:S02]  /*4270*/  IADD3 R9, R0, c[0x0][0x2a8], RZ ;  /* 0x0000aa0000097a10 */ /* 0x000fe40007ffe0ff */
[----:B------:R-:W-:Y:S02]  /*4280*/  IMNMX R2, R2, R0, !PT ;  /* 0x0000000002027217 */ /* 0x000fe40007800200 */
[----:B------:R-:W-:Y:S02]  /*4290*/  IMNMX R4, R4, R9, PT ;  /* 0x0000000904047217 */ /* 0x000fe40003800200 */
.L_x_1587:
        /* <DEDUP_REMOVED lines=15> */
[----:B------:R-:W5:Y:S01]  /*4390*/  LDL.64 R22, [R1+0x58] ;  /* 0x0000580001167983 */ /* 0x000f620000100a00 */
[----:B------:R-:W-:Y:S02]  /*43a0*/  ULDC.64 UR6, c[0x0][0x178] ;  /* 0x00005e0000067ab9 */ /* 0x000fe40000000a00 */
[----:B------:R-:W-:Y:S01]  /*43b0*/  UIMAD.WIDE.U32 UR24, UR19, UR6, URZ ;  /* 0x00000006131872a5 */ /* 0x000fe2000f8e003f */
[----:B----4-:R-:W4:Y:S01]  /*43c0*/  LDL R12, [R1+0x94] ;  /* 0x00009400010c7983 */ /* 0x010f220000100800 */
[----:B------:R-:W-:Y:S03]  /*43d0*/  USHF.R.S32.HI UR22, URZ, 0x1f, UR19 ;  /* 0x0000001f3f167899 */ /* 0x000fe60008011413 */
[----:B---3--:R-:W3:Y:S01]  /*43e0*/  LDL R21, [R1+0x64] ;  /* 0x0000640001157983 */ /* 0x008ee20000100800 */
[----:B------:R-:W-:Y:S02]  /*43f0*/  UIMAD UR22, UR22, UR6, URZ ;  /* 0x00000006161672a4 */ /* 0x000fe4000f8e023f */
[----:B------:R-:W-:Y:S01]  /*4400*/  USHF.L.U32 UR6, UR24, 0x6, URZ ;  /* 0x0000000618067899 */ /* 0x000fe2000800063f */
[----:B--2---:R-:W2:Y:S01]  /*4410*/  LDL.LU R20, [R1+0x30] ;  /* 0x0000300001147983 */ /* 0x004ea20000300800 */
[----:B------:R-:W-:Y:S02]  /*4420*/  UIMAD UR22, UR19, UR7, UR22 ;  /* 0x00000007131672a4 */ /* 0x000fe4000f8e0216 */
[----:B------:R-:W-:Y:S01]  /*4430*/  UIMAD UR7, UR19, -0x40, UR10 ;  /* 0xffffffc0130778a4 */ /* 0x000fe2000f8e020a */
[----:B------:R-:W4:Y:S01]  /*4440*/  LDL.64 R14, [R1+0x78] ;  /* 0x00007800010e7983 */ /* 0x000f220000100a00 */
[----:B------:R-:W-:Y:S03]  /*4450*/  UIADD3 UR22, UR25, UR22, URZ ;  /* 0x0000001619167290 */ /* 0x000fe6000fffe03f */
[----:B------:R-:W4:Y:S01]  /*4460*/  LDL R13, [R1+0x88] ;  /* 0x00008800010d7983 */ /* 0x000f220000100800 */
[----:B------:R-:W-:Y:S03]  /*4470*/  USHF.L.U64.HI UR22, UR24, 0x6, UR22 ;  /* 0x0000000618167899 */ /* 0x000fe60008010216 */
[----:B------:R-:W1:Y:S04]  /*4480*/  S2R R24, SR_TID.X ;  /* 0x0000000000187919 */ /* 0x000e680000002100 */
[----:B------:R-:W1:Y:S02]  /*4490*/  S2R R25, SR_TID.X ;  /* 0x0000000000197919 */ /* 0x000e640000002100 */
[----:B-1----:R-:W-:Y:S04]  /*44a0*/  SHF.R.S32.HI R24, RZ, 0x1f, R24 ;  /* 0x0000001fff187819 */ /* 0x002fe80000011418 */
[----:B------:R-:W-:Y:S04]  /*44b0*/  LEA.HI R24, R24, R25, RZ, 0x3 ;  /* 0x0000001918187211 */ /* 0x000fe800078f18ff */
[----:B------:R-:W-:Y:S02]  /*44c0*/  SHF.R.S32.HI R24, RZ, 0x3, R24 ;  /* 0x00000003ff187819 */ /* 0x000fe40000011418 */
[----:B-----5:R-:W-:Y:S04]  /*44d0*/  IADD3 R3, P0, R22, UR6, RZ ;  /* 0x0000000616037c10 */ /* 0x020fe8000ff1e0ff */
[----:B---3--:R-:W-:Y:S02]  /*44e0*/  IADD3.X R9, R21, UR22, RZ, P0, !PT ;  /* 0x0000001615097c10 */ /* 0x008fe400087fe4ff */
[C---:B------:R-:W-:Y:S02]  /*44f0*/  LEA R10, P0, R3.reuse, c[0x0][0x160], 0x1 ;  /* 0x00005800030a7a11 */ /* 0x040fe400078008ff */
[----:B--2---:R-:W-:Y:S02]  /*4500*/  LOP3.LUT P3, RZ, R20, 0x2, RZ, 0xc0, !PT ;  /* 0x0000000214ff7812 */ /* 0x004fe4000786c0ff */
[----:B------:R-:W-:Y:S01]  /*4510*/  LEA.HI.X R11, R3, c[0x0][0x164], R9, 0x1, P0 ;  /* 0x00005900030b7a11 */ /* 0x000fe200000f0c09 */
[----:B------:R-:W-:Y:S01]  /*4520*/  IMAD.U32 R3, RZ, RZ, UR21 ;  /* 0x00000015ff037e24 */ /* 0x000fe2000f8e00ff */
[----:B------:R-:W-:Y:S02]  /*4530*/  IADD3 R9, -R24, UR7, RZ ;  /* 0x0000000718097c10 */ /* 0x000fe4000fffe1ff */
[----:B------:R-:W-:Y:S01]  /*4540*/  LOP3.LUT R20, R20, 0xfffffff7, RZ, 0xc0, !PT ;  /* 0xfffffff714147812 */ /* 0x000fe200078ec0ff */
[----:B----4-:R-:W-:Y:S01]  /*4550*/  IMAD R3, R3, 0x4000, R12 ;  /* 0x0000400003037824 */ /* 0x010fe200078e020c */
[C---:B------:R-:W-:Y:S01]  /*4560*/  ISETP.LT.OR P0, PT, R9.reuse, 0x1, P3 ;  /* 0x000000010900780c */ /* 0x040fe20001f01670 */
[----:B------:R-:W-:Y:S01]  /*4570*/  IMAD.U32 R12, RZ, RZ, UR17 ;  /* 0x00000011ff0c7e24 */ /* 0x000fe2000f8e00ff */
[----:B------:R-:W-:Y:S02]  /*4580*/  @P1 LOP3.LUT R20, R20, 0x8, RZ, 0xfc, !PT ;  /* 0x0000000814141812 */ /* 0x000fe400078efcff */
[C---:B------:R-:W-:Y:S02]  /*4590*/  ISETP.LT.OR P3, PT, R9.reuse, 0x21, P3 ;  /* 0x000000210900780c */ /* 0x040fe40001f61670 */
[----:B------:R-:W-:Y:S01]  /*45a0*/  LOP3.LUT P1, RZ, R20, 0x1, RZ, 0xc0, !PT ;  /* 0x0000000114ff7812 */ /* 0x000fe2000782c0ff */
[----:B------:R1:W-:Y:S06]  /*45b0*/  STL [R1+0x30], R20 ;  /* 0x0000301401007387 */ /* 0x0003ec0000100800 */
[----:B------:R-:W-:Y:S01]  /*45c0*/  @!PT LDS RZ, [RZ] ;  /* 0x00000000fffff984 */ /* 0x000fe20000000800 */
[----:B------:R-:W-:Y:S01]  /*45d0*/  @!PT LDS RZ, [RZ] ;  /* 0x00000000fffff984 */ /* 0x000fe20000000800 */
[----:B------:R-:W-:Y:S01]  /*45e0*/  @!PT LDS RZ, [RZ] ;  /* 0x00000000fffff984 */ /* 0x000fe20000000800 */
[----:B------:R2:W-:Y:S01]  /*45f0*/  LDGSTS.E.BYPASS.LTC128B.128 [R3], [R10.64], !P0 ;  /* 0x000000000a037fae */ /* 0x0005e2000c101d4e */
[----:B------:R-:W-:Y:S11]  /*4600*/  ISETP.LT.OR P0, PT, R9, 0x1, P1 ;  /* 0x000000010900780c */ /* 0x000ff60000f01670 */
[----:B------:R-:W-:Y:S02]  /*4610*/  @!UPT UIADD3 URZ, URZ, URZ, URZ ;  /* 0x0000003f3f3ff290 */ /* 0x000fe4000fffe03f */
[----:B------:R2:W-:Y:S02]  /*4620*/  LDGSTS.E.BYPASS.LTC128B.128 [R3+0x2000], [R10.64+0x80], !P0 ;  /* 0x020000800a037fae */ /* 0x0005e4000c101d4e */
[----:B--2---:R-:W-:Y:S05]  /*4630*/  IMAD.U32 R11, RZ, RZ, UR18 ;  /* 0x00000012ff0b7e24 */ /* 0x004fea000f8e00ff */
[----:B------:R-:W-:Y:S04]  /*4640*/  IADD3 R11, P2, P0, R22, UR6, R11 ;  /* 0x00000006160b7c10 */ /* 0x000fe8000f85e00b */
[----:B------:R-:W-:Y:S02]  /*4650*/  IADD3.X R12, R21, UR22, R12, P2, P0 ;  /* 0x00000016150c7c10 */ /* 0x000fe400097e040c */
[----:B------:R-:W-:Y:S02]  /*4660*/  ISETP.LT.OR P2, PT, R9, 0x21, P1 ;  /* 0x000000210900780c */ /* 0x000fe40000f41670 */
[C---:B------:R-:W-:Y:S02]  /*4670*/  LEA R10, P0, R11.reuse, c[0x0][0x160], 0x1 ;  /* 0x000058000b0a7a11 */ /* 0x040fe400078008ff */
[----:B------:R-:W-:Y:S02]  /*4680*/  LOP3.LUT P1, RZ, R20, 0x8, RZ, 0xc0, !PT ;  /* 0x0000000814ff7812 */ /* 0x000fe4000782c0ff */
[----:B------:R-:W-:Y:S05]  /*4690*/  LEA.HI.X R11, R11, c[0x0][0x164], R12, 0x1, P0 ;  /* 0x000059000b0b7a11 */ /* 0x000fea00000f0c0c */
[----:B------:R2:W-:Y:S04]  /*46a0*/  LDGSTS.E.BYPASS.LTC128B.128 [R3+0x1000], [R10.64], !P3 ;  /* 0x010000000a037fae */ /* 0x0005e8000d901d4e */
[----:B------:R2:W-:Y:S02]  /*46b0*/  LDGSTS.E.BYPASS.LTC128B.128 [R3+0x3000], [R10.64+0x80], !P2 ;  /* 0x030000800a037fae */ /* 0x0005e4000d101d4e */
[----:B--2---:R-:W-:Y:S05]  /*46c0*/  IMAD.U32 R3, RZ, RZ, UR16 ;  /* 0x00000010ff037e24 */ /* 0x004fea000f8e00ff */
[----:B------:R-:W-:Y:S04]  /*46d0*/  @!P4 LEA R3, R3, 0x40, 0x6 ;  /* 0x000000400303c811 */ /* 0x000fe800078e30ff */
[C---:B------:R-:W-:Y:S04]  /*46e0*/  @!P4 IADD3 R9, P0, R3.reuse, R14, RZ ;  /* 0x0000000e0309c210 */ /* 0x040fe80007f1e0ff */
[----:B------:R-:W-:Y:S02]  /*46f0*/  @!P4 LEA.HI.X.SX32 R3, R3, R13, 0x1, P0 ;  /* 0x0000000d0303c211 */ /* 0x000fe400000f0eff */
[----:B------:R-:W2:Y:S01]  /*4700*/  S2R R13, SR_TID.X ;  /* 0x00000000000d7919 */ /* 0x000ea20000002100 */
[C---:B------:R-:W-:Y:S04]  /*4710*/  @!P4 LEA R10, P0, R9.reuse, c[0x0][0x258], 0x2 ;  /* 0x00009600090aca11 */ /* 0x040fe800078010ff */
[----:B------:R-:W-:Y:S01]  /*4720*/  @!P4 LEA.HI.X R11, R9, c[0x0][0x25c], R3, 0x2, P0 ;  /* 0x00009700090bca11 */ /* 0x000fe200000f1403 */
[----:B------:R-:W-:Y:S02]  /*4730*/  IMAD.U32 R3, RZ, RZ, UR21 ;  /* 0x00000015ff037e24 */ /* 0x000fe4000f8e00ff */
[----:B--2---:R-:W-:Y:S04]  /*4740*/  IMAD.SHL.U32 R13, R13, 0x4, RZ ;  /* 0x000000040d0d7824 */ /* 0x004fe800078e00ff */
[----:B------:R-:W-:Y:S04]  /*4750*/  @!P4 IMAD R3, R3, 0x40, R13 ;  /* 0x000000400303c824 */ /* 0x000fe800078e020d */
[----:B------:R-:W-:Y:S05]  /*4760*/  @!P4 IMAD.SHL.U32 R3, R3, 0x4, RZ ;  /* 0x000000040303c824 */ /* 0x000fea00078e00ff */
[----:B------:R1:W-:Y:S02]  /*4770*/  @!P4 LDGSTS.E.BYPASS.LTC128B.128 [R3+0x20080], [R10.64] ;  /* 0x200800000a03cfae */ /* 0x0003e4000b901d4e */
.L_x_1591:
[----:B------:R4:W-:Y:S01]  /*4780*/  STL [R1+0xbc], R108 ;  /* 0x0000bc6c01007387 */ /* 0x0009e20000100800 */
[----:B------:R-:W-:Y:S01]  /*4790*/  PLOP3.LUT P0, PT, PT, PT, UP4, 0x80, 0x0 ;  /* 0x000000000000781c */ /* 0x000fe20003f0f048 */
[----:B------:R-:W-:Y:S02]  /*47a0*/  UIADD3 UR22, UR16, 0x2, URZ ;  /* 0x0000000210167890 */ /* 0x000fe4000fffe03f */
[----:B------:R-:W0:Y:S01]  /*47b0*/  LDGDEPBAR ;  /* 0x00000000000079af */ /* 0x000e220000000000 */
[----:B------:R-:W-:Y:S01]  /*47c0*/  ISETP.GT.AND P0, PT, R7, RZ, P0 ;  /* 0x000000ff0700720c */ /* 0x000fe20000704270 */
[----:B------:R-:W-:Y:S03]  /*47d0*/  UISETP.GE.AND UP0, UPT, UR22, UR9, UPT ;  /* 0x000000091600728c */ /* 0x000fe6000bf06270 */
[C---:B------:R-:W-:Y:S04]  /*47e0*/  ISETP.LT.OR P0, PT, R8.reuse, 0x1, P0 ;  /* 0x000000010800780c */ /* 0x040fe80000701670 */
[----:B------:R-:W-:Y:S02]  /*47f0*/  FSEL R191, R245, -INF , !P0 ;  /* 0xff800000f5bf7808 */ /* 0x000fe40004000000 */
[----:B------:R-:W-:Y:S03]  /*4800*/  PLOP3.LUT P0, PT, PT, PT, UP4, 0x80, 0x0 ;  /* 0x000000000000781c */ /* 0x000fe60003f0f048 */
[--C-:B------:R-:W-:Y:S01]  /*4810*/  FFMA.FTZ R191, R191, c[0x0][0x29c], -R188.reuse ;  /* 0x0000a700bfbf7a23 */ /* 0x100fe200000108bc */
        /* <DEDUP_REMOVED lines=13> */
[----:B-12---:R-:W2:Y:S03]  /*48f0*/  LDL.LU R107, [R1] ;  /* 0x00000000016b7983 */ /* 0x006ea60000300800 */
        /* <DEDUP_REMOVED lines=9> */
[----:B-1----:R-:W3:Y:S03]  /*4990*/  LDL.LU R106, [R1+0x2c] ;  /* 0x00002c00016a7983 */ /* 0x002ee60000300800 */
        /* <DEDUP_REMOVED lines=17> */
[C---:B------:R-:W-:Y:S04]  /*4ab0*/  ISETP.GT.AND P0, PT, R5.reuse, 0x1, P0 ;  /* 0x000000010500780c */ /* 0x040fe80000704270 */
[----:B------:R-:W-:Y:S01]  /*4ac0*/  ISETP.LT.OR P0, PT, R6, 0x2, P0 ;  /* 0x000000020600780c */ /* 0x000fe20000701670 */
        /* <DEDUP_REMOVED lines=12> */
[----:B------:R-:W-:Y:S04]  /*4b90*/  ISETP.GT.AND P0, PT, R5, 0x20, P0 ;  /* 0x000000200500780c */ /* 0x000fe80000704270 */
[C---:B------:R-:W-:Y:S04]  /*4ba0*/  ISETP.LT.OR P0, PT, R6.reuse, 0x21, P0 ;  /* 0x000000210600780c */ /* 0x040fe80000701670 */
[----:B--2---:R-:W-:Y:S02]  /*4bb0*/  FSEL R203, R107, -INF , !P0 ;  /* 0xff8000006bcb7808 */ /* 0x004fe40004000000 */
        /* <DEDUP_REMOVED lines=23> */
[----:B---3--:R-:W-:Y:S02]  /*4d30*/  FSEL R230, R106, -INF , !P0 ;  /* 0xff8000006ae67808 */ /* 0x008fe40004000000 */
        /* <DEDUP_REMOVED lines=50> */
[----:B------:R-:W-:Y:S01]  /*5060*/  MOV R2, R202 ;  /* 0x000000ca00027202 */ /* 0x000fe20000000f00 */
[----:B------:R-:W-:Y:S02]  /*5070*/  FFMA.FTZ R181, R193, c[0x0][0x29c], -R188 ;  /* 0x0000a700c1b57a23 */ /* 0x000fe400000108bc */
[----:B------:R-:W-:Y:S01]  /*5080*/  IMAD.MOV.U32 R178, RZ, RZ, R224 ;  /* 0x000000ffffb27224 */ /* 0x000fe200078e00e0 */
[----:B------:R-:W-:Y:S01]  /*5090*/  HMMA.16816.F32.BF16 R32, R168, R182, R32 ;  /* 0x000000b6a820723c */ /* 0x000fe20000041820 */
[----:B------:R-:W-:Y:S02]  /*50a0*/  LDSM.16.M88.4 R168, [R214+0x8080] ;  /* 0x00808000d6a8783b */ /* 0x000fe40000000200 */
[----:B------:R-:W-:Y:S01]  /*50b0*/  MUFU.EX2 R181, R181 ;  /* 0x000000b500b57308 */ /* 0x000fe20000000800 */
[--C-:B------:R-:W-:Y:S01]  /*50c0*/  FFMA.FTZ R193, R198, c[0x0][0x29c], -R188.reuse ;  /* 0x0000a700c6c17a23 */ /* 0x100fe200000108bc */
[----:B------:R-:W-:Y:S01]  /*50d0*/  MOV R198, R178 ;  /* 0x000000b200c67202 */ /* 0x000fe20000000f00 */
[--C-:B------:R-:W-:Y:S02]  /*50e0*/  FFMA.FTZ R177, R204, c[0x0][0x29c], -R187.reuse ;  /* 0x0000a700ccb17a23 */ /* 0x100fe400000108bb */
[----:B------:R-:W-:Y:S04]  /*50f0*/  FFMA.FTZ R183, R3, c[0x0][0x29c], -R188 ;  /* 0x0000a70003b77a23 */ /* 0x000fe800000108bc */
[--C-:B------:R-:W-:Y:S01]  /*5100*/  FFMA.FTZ R3, R228, c[0x0][0x29c], -R187.reuse ;  /* 0x0000a700e4037a23 */ /* 0x100fe200000108bb */
[----:B------:R-:W-:Y:S01]  /*5110*/  MUFU.EX2 R193, R193 ;  /* 0x000000c100c17308 */ /* 0x000fe20000000800 */
[--C-:B------:R-:W-:Y:S02]  /*5120*/  FFMA.FTZ R228, R235, c[0x0][0x29c], -R186.reuse ;  /* 0x0000a700ebe47a23 */ /* 0x100fe400000108ba */
[--C-:B------:R-:W-:Y:S02]  /*5130*/  FFMA.FTZ R204, R230, c[0x0][0x29c], -R186.reuse ;  /* 0x0000a700e6cc7a23 */ /* 0x100fe400000108ba */
[----:B------:R-:W-:Y:S02]  /*5140*/  FFMA.FTZ R230, R238, c[0x0][0x29c], -R186 ;  /* 0x0000a700eee67a23 */ /* 0x000fe400000108ba */
[----:B------:R-:W-:Y:S02]  /*5150*/  IMAD.MOV.U32 R238, RZ, RZ, R198 ;  /* 0x000000ffffee7224 */ /* 0x000fe400078e00c6 */
[--C-:B------:R-:W-:Y:S01]  /*5160*/  FFMA.FTZ R182, R192, c[0x0][0x29c], -R188.reuse ;  /* 0x0000a700c0b67a23 */ /* 0x100fe200000108bc */
[----:B------:R-:W1:Y:S01]  /*5170*/  MUFU.EX2 R183, R183 ;  /* 0x000000b700b77308 */ /* 0x000e620000000800 */
[----:B------:R-:W-:Y:S02]  /*5180*/  FFMA.FTZ R192, R199, c[0x0][0x29c], -R188 ;  /* 0x0000a700c7c07a23 */ /* 0x000fe400000108bc */
[----:B------:R-:W-:Y:S02]  /*5190*/  IMAD.MOV.U32 R199, RZ, RZ, R180 ;  /* 0x000000ffffc77224 */ /* 0x000fe400078e00b4 */
[----:B------:R-:W-:Y:S02]  /*51a0*/  FFMA.FTZ R176, R210, c[0x0][0x29c], -R187 ;  /* 0x0000a700d2b07a23 */ /* 0x000fe400000108bb */
[--C-:B------:R-:W-:Y:S02]  /*51b0*/  FFMA.FTZ R210, R233, c[0x0][0x29c], -R186.reuse ;  /* 0x0000a700e9d27a23 */ /* 0x100fe400000108ba */
[--C-:B------:R-:W-:Y:S01]  /*51c0*/  FFMA.FTZ R233, R239, c[0x0][0x29c], -R186.reuse ;  /* 0x0000a700efe97a23 */ /* 0x100fe200000108ba */
[----:B------:R-:W3:Y:S01]  /*51d0*/  MUFU.EX2 R182, R182 ;  /* 0x000000b600b67308 */ /* 0x000ee20000000800 */
[----:B------:R-:W-:Y:S09]  /*51e0*/  MOV R239, R199 ;  /* 0x000000c700ef7202 */ /* 0x000ff20000000f00 */
[----:B------:R-:W-:Y:S01]  /*51f0*/  MUFU.EX2 R192, R192 ;  /* 0x000000c000c07308 */ /* 0x000fe20000000800 */
[----:B--2---:R-:W-:Y:S02]  /*5200*/  IMAD.MOV.U32 R179, RZ, RZ, R165 ;  /* 0x000000ffffb37224 */ /* 0x004fe400078e00a5 */
[----:B------:R-:W2:Y:S03]  /*5210*/  LDSM.16.M88.4 R164, [R208+0x18080] ;  /* 0x01808000d0a4783b */ /* 0x000ea60000000200 */
[----:B------:R-:W-:Y:S02]  /*5220*/  FSEL R224, R179, -INF , !P0 ;  /* 0xff800000b3e07808 */ /* 0x000fe40004000000 */
[----:B------:R-:W-:Y:S04]  /*5230*/  PLOP3.LUT P0, PT, PT, PT, UP4, 0x80, 0x0 ;  /* 0x000000000000781c */ /* 0x000fe80003f0f048 */
[----:B------:R-:W-:Y:S04]  /*5240*/  ISETP.GT.AND P0, PT, R185, RZ, P0 ;  /* 0x000000ffb900720c */ /* 0x000fe80000704270 */
[----:B------:R-:W-:Y:S04]  /*5250*/  ISETP.LT.OR P0, PT, R184, 0x1, P0 ;  /* 0x00000001b800780c */ /* 0x000fe80000701670 */
[----:B------:R-:W-:Y:S01]  /*5260*/  FSEL R202, R180, -INF , !P0 ;  /* 0xff800000b4ca7808 */ /* 0x000fe20004000000 */
[--C-:B------:R-:W-:Y:S01]  /*5270*/  FFMA.FTZ R180, R200, c[0x0][0x29c], -R187.reuse ;  /* 0x0000a700c8b47a23 */ /* 0x100fe200000108bb */
[----:B------:R-:W-:Y:S01]  /*5280*/  MOV R200, R179 ;  /* 0x000000b300c87202 */ /* 0x000fe20000000f00 */
[--C-:B------:R-:W-:Y:S01]  /*5290*/  FFMA.FTZ R179, R201, c[0x0][0x29c], -R187.reuse ;  /* 0x0000a700c9b37a23 */ /* 0x100fe200000108bb */
[----:B------:R-:W-:Y:S01]  /*52a0*/  PLOP3.LUT P0, PT, PT, PT, UP4, 0x80, 0x0 ;  /* 0x000000000000781c */ /* 0x000fe20003f0f048 */
[----:B------:R-:W-:Y:S03]  /*52b0*/  MUFU.EX2 R199, R180 ;  /* 0x000000b400c77308 */ /* 0x000fe60000000800 */
        /* <DEDUP_REMOVED lines=42> */
[----:B------:R-:W-:Y:S02]  /*5560*/  FFMA.FTZ R188, R197, c[0x0][0x29c], -R188 ;  /* 0x0000a700c5bc7a23 */ /* 0x000fe400000108bc */
[----:B------:R2:W-:Y:S10]  /*5570*/  MUFU.EX2 R198, R2 ;  /* 0x0000000200c67308 */ /* 0x0005f40000000800 */
[----:B------:R-:W-:Y:S01]  /*5580*/  MUFU.EX2 R188, R188 ;  /* 0x000000bc00bc7308 */ /* 0x000fe20000000800 */
[-C--:B----4-:R-:W-:Y:S01]  /*5590*/  HMMA.16816.F32.BF16 R4, R164, R168.reuse, R4 ;  /* 0x000000a8a404723c */ /* 0x090fe20000041804 */
[----:B--2---:R-:W-:Y:S07]  /*55a0*/  LDS R2, [R190.X4+0x202a0] ;  /* 0x0202a000be027984 */ /* 0x004fee0000004800 */
        /* <DEDUP_REMOVED lines=12> */
[--C-:B------:R-:W-:Y:S01]  /*5670*/  FFMA.FTZ R178, R203, c[0x0][0x29c], -R187.reuse ;  /* 0x0000a700cbb27a23 */ /* 0x100fe200000108bb */
[----:B------:R-:W-:Y:S01]  /*5680*/  HMMA.16816.F32.BF16 R32, R164, R170, R32 ;  /* 0x000000aaa420723c */ /* 0x000fe20000041820 */
[----:B------:R2:W-:Y:S02]  /*5690*/  LDSM.16.M88.4 R164, [R208+0x1a080] ;  /* 0x01a08000d0a4783b */ /* 0x0005e40000000200 */
[----:B------:R-:W-:Y:S01]  /*56a0*/  MUFU.EX2 R201, R178 ;  /* 0x000000b200c97308 */ /* 0x000fe20000000800 */
[----:B------:R-:W-:Y:S01]  /*56b0*/  ISETP.GT.AND P0, PT, R185, 0x21, P0 ;  /* 0x00000021b900780c */ /* 0x000fe20000704270 */
[----:B------:R-:W-:Y:S01]  /*56c0*/  FFMA.FTZ R187, R225, c[0x0][0x29c], -R187 ;  /* 0x0000a700e1bb7a23 */ /* 0x000fe200000108bb */
[----:B------:R-:W-:Y:S01]  /*56d0*/  MOV R168, R196 ;  /* 0x000000c400a87202 */ /* 0x000fe20000000f00 */
[--C-:B------:R-:W-:Y:S01]  /*56e0*/  FFMA.FTZ R225, R234, c[0x0][0x29c], -R186.reuse ;  /* 0x0000a700eae17a23 */ /* 0x100fe200000108ba */
[----:B------:R-:W-:Y:S01]  /*56f0*/  ISETP.LT.OR P0, PT, R184, 0x22, P0 ;  /* 0x00000022b800780c */ /* 0x000fe20000701670 */
[----:B------:R-:W-:Y:S03]  /*5700*/  FFMA.FTZ R186, R237, c[0x0][0x29c], -R186 ;  /* 0x0000a700edba7a23 */ /* 0x000fe600000108ba */
[----:B------:R-:W-:Y:S01]  /*5710*/  FSEL R196, R168, -INF , !P0 ;  /* 0xff800000a8c47808 */ /* 0x000fe20004000000 */
[----:B------:R-:W-:Y:S01]  /*5720*/  MUFU.EX2 R203, R187 ;  /* 0x000000bb00cb7308 */ /* 0x000fe20000000800 */
[----:B------:R-:W-:Y:S01]  /*5730*/  PLOP3.LUT P0, PT, PT, PT, UP4, 0x80, 0x0 ;  /* 0x000000000000781c */ /* 0x000fe20003f0f048 */
[----:B------:R-:W-:Y:S01]  /*5740*/  IMAD.MOV.U32 R237, RZ, RZ, R200 ;  /* 0x000000ffffed7224 */ /* 0x000fe200078e00c8 */
[----:B------:R-:W-:Y:S02]  /*5750*/  MOV R236, R168 ;  /* 0x000000a800ec7202 */ /* 0x000fe40000000f00 */
[----:B------:R-:W-:Y:S02]  /*5760*/  ISETP.GT.AND P0, PT, R185, 0x40, P0 ;  /* 0x00000040b900780c */ /* 0x000fe40000704270 */
[----:B------:R-:W-:Y:S02]  /*5770*/  MOV R234, R205 ;  /* 0x000000cd00ea7202 */ /* 0x000fe40000000f00 */
[C---:B------:R-:W-:Y:S01]  /*5780*/  ISETP.LT.OR P0, PT, R184.reuse, 0x41, P0 ;  /* 0x00000041b800780c */ /* 0x040fe20000701670 */
[----:B------:R-:W-:Y:S03]  /*5790*/  MUFU.EX2 R200, R179 ;  /* 0x000000b300c87308 */ /* 0x000fe60000000800 */
[----:B------:R-:W-:Y:S02]  /*57a0*/  FSEL R195, R169, -INF , !P0 ;  /* 0xff800000a9c37808 */ /* 0x000fe40004000000 */
[----:B------:R-:W4:Y:S01]  /*57b0*/  LDSM.16.M88.4 R168, [R214+0xc080] ;  /* 0x00c08000d6a8783b */ /* 0x000f220000000200 */
[----:B------:R-:W-:Y:S04]  /*57c0*/  PLOP3.LUT P0, PT, PT, PT, UP4, 0x80, 0x0 ;  /* 0x000000000000781c */ /* 0x000fe80003f0f048 */
[----:B--2---:R2:W-:Y:S01]  /*57d0*/  MUFU.EX2 R208, R0 ;  /* 0x0000000000d07308 */ /* 0x0045e20000000800 */
[----:B------:R-:W-:Y:S04]  /*57e0*/  ISETP.GT.AND P0, PT, R185, 0x41, P0 ;  /* 0x00000041b900780c */ /* 0x000fe80000704270 */
[C---:B------:R-:W-:Y:S04]  /*57f0*/  ISETP.LT.OR P0, PT, R184.reuse, 0x42, P0 ;  /* 0x00000042b800780c */ /* 0x040fe80000701670 */
[----:B------:R-:W-:Y:S01]  /*5800*/  FSEL R197, R205, -INF , !P0 ;  /* 0xff800000cdc57808 */ /* 0x000fe20004000000 */
[----:B------:R-:W-:Y:S01]  /*5810*/  MUFU.EX2 R186, R186 ;  /* 0x000000ba00ba7308 */ /* 0x000fe20000000800 */
[----:B------:R-:W-:Y:S04]  /*5820*/  PLOP3.LUT P0, PT, PT, PT, UP4, 0x80, 0x0 ;  /* 0x000000000000781c */ /* 0x000fe80003f0f048 */
[C---:B------:R-:W-:Y:S04]  /*5830*/  ISETP.GT.AND P0, PT, R185.reuse, 0x60, P0 ;  /* 0x00000060b900780c */ /* 0x040fe80000704270 */
[----:B------:R-:W-:Y:S01]  /*5840*/  ISETP.LT.OR P2, PT, R184, 0x61, P0 ;  /* 0x00000061b800780c */ /* 0x000fe20000741670 */
[----:B------:R-:W-:Y:S01]  /*5850*/  MUFU.EX2 R205, R176 ;  /* 0x000000b000cd7308 */ /* 0x000fe20000000800 */
[----:B------:R-:W-:Y:S01]  /*5860*/  PLOP3.LUT P0, PT, PT, PT, UP4, 0x80, 0x0 ;  /* 0x000000000000781c */ /* 0x000fe20003f0f048 */
[--C-:B--2---:R-:W-:Y:S03]  /*5870*/  FFMA.FTZ R0, R224, c[0x0][0x29c], -R189.reuse ;  /* 0x0000a700e0007a23 */ /* 0x104fe600000108bd */
[----:B------:R-:W-:Y:S01]  /*5880*/  ISETP.GT.AND P0, PT, R185, 0x61, P0 ;  /* 0x00000061b900780c */ /* 0x000fe20000704270 */
[----:B------:R-:W2:Y:S01]  /*5890*/  LDL.LU R224, [R1+0x8] ;  /* 0x0000080001e07983 */ /* 0x000ea20000300800 */
[----:B------:R-:W-:Y:S02]  /*58a0*/  FSEL R185, R251, -INF , !P2 ;  /* 0xff800000fbb97808 */ /* 0x000fe40005000000 */
[----:B------:R-:W-:Y:S01]  /*58b0*/  ISETP.LT.OR P0, PT, R184, 0x62, P0 ;  /* 0x00000062b800780c */ /* 0x000fe20000701670 */
[----:B------:R1:W-:Y:S03]  /*58c0*/  MUFU.EX2 R176, R3 ;  /* 0x0000000300b07308 */ /* 0x0003e60000000800 */
[----:B------:R-:W-:Y:S01]  /*58d0*/  FSEL R184, R250, -INF , !P0 ;  /* 0xff800000fab87808 */ /* 0x000fe20004000000 */
[-C--:B----4-:R-:W-:Y:S01]  /*58e0*/  HMMA.16816.F32.BF16 R4, R164, R168.reuse, R4 ;  /* 0x000000a8a404723c */ /* 0x090fe20000041804 */
[----:B------:R-:W-:Y:S05]  /*58f0*/  PLOP3.LUT P0, PT, PT, PT, UP0, 0x80, 0x0 ;  /* 0x000000000000781c */ /* 0x000fea0003f0f008 */
[----:B------:R-:W4:Y:S02]  /*5900*/  MUFU.EX2 R178, R177 ;  /* 0x000000b100b27308 */ /* 0x000f240000000800 */
[C---:B------:R-:W-:Y:S08]  /*5910*/  HMMA.16816.F32.BF16 R8, R172.reuse, R168, R8 ;  /* 0x000000a8ac08723c */ /* 0x040ff00000041808 */
[-C--:B------:R-:W-:Y:S04]  /*5920*/  HMMA.16816.F32.BF16 R12, R172, R170.reuse, R12 ;  /* 0x000000aaac0c723c */ /* 0x080fe8000004180c */
[----:B-1----:R-:W-:Y:S04]  /*5930*/  FFMA.FTZ R3, -R244, R244, 1 ;  /* 0x3f800000f4037423 */ /* 0x002fe800000101f4 */
        /* <DEDUP_REMOVED lines=44> */
[----:B-1----:R-:W1:Y:S01]  /*5c00*/  LDS R0, [R190.X4+0x20300] ;  /* 0x02030000be007984 */ /* 0x002e620000004800 */
        /* <DEDUP_REMOVED lines=52> */
[----:B------:R-:W-:Y:S02]  /*5f50*/  FMUL.FTZ R8, R23, R8 ;  /* 0x0000000817087220 */ /* 0x000fe40000410000 */
        /* <DEDUP_REMOVED lines=9> */
[----:B------:R-:W-:Y:S02]  /*5ff0*/  FMUL.FTZ R22, R22, R0 ;  /* 0x0000000016167220 */ /* 0x000fe40000410000 */
[--C-:B----4-:R-:W-:Y:S02]  /*6000*/  FADD.FTZ R5, R5, -R2.reuse ;  /* 0x8000000205057221 */ /* 0x110fe40000010000 */
[--C-:B------:R-:W-:Y:S01]  /*6010*/  FADD.FTZ R0, R4, -R2.reuse ;  /* 0x8000000204007221 */ /* 0x100fe20000010000 */
[----:B------:R-:W-:Y:S01]  /*6020*/  F2FP.BF16.PACK_AB R4, R209, R173 ;  /* 0x000000add104723e */ /* 0x000fe200000010ff */
        /* <DEDUP_REMOVED lines=15> */
[----:B------:R-:W3:Y:S01]  /*6120*/  LDS R0, [R190.X4+0x20320] ;  /* 0x02032000be007984 */ /* 0x000ee20000004800 */
        /* <DEDUP_REMOVED lines=36> */
[----:B------:R-:W-:Y:S02]  /*6370*/  FFMA.FTZ R7, -R236, R236, 1 ;  /* 0x3f800000ec077423 */ /* 0x000fe400000101ec */
[----:B------:R-:W-:Y:S01]  /*6380*/  FFMA.FTZ R9, -R235, R235, 1 ;  /* 0x3f800000eb097423 */ /* 0x000fe200000101eb */
[----:B------:R3:W-:Y:S01]  /*6390*/  STS [R227+0x22480], R6 ;  /* 0x02248006e3007388 */ /* 0x0007e20000000800 */
[----:B------:R-:W-:Y:S02]  /*63a0*/  FFMA.FTZ R5, -R250, R250, 1 ;  /* 0x3f800000fa057423 */ /* 0x000fe400000101fa */
[----:B------:R-:W-:Y:S01]  /*63b0*/  FMUL.FTZ R20, R17, R7 ;  /* 0x0000000711147220 */ /* 0x000fe20000410000 */
[----:B------:R-:W-:Y:S01]  /*63c0*/  STS [R227+0x22880], R166 ;  /* 0x022880a6e3007388 */ /* 0x000fe20000000800 */
[----:B------:R-:W-:Y:S02]  /*63d0*/  FMUL.FTZ R17, R29, R9 ;  /* 0x000000091d117220 */ /* 0x000fe40000410000 */
[----:B------:R-:W-:Y:S01]  /*63e0*/  FMUL.FTZ R9, R33, R5 ;  /* 0x0000000521097220 */ /* 0x000fe20000410000 */
[----:B------:R4:W-:Y:S01]  /*63f0*/  STS [R226+0x2000], R2 ;  /* 0x00200002e2007388 */ /* 0x0009e20000000800 */
[----:B------:R-:W-:Y:S01]  /*6400*/  F2FP.BF16.PACK_AB R5, R25, R24 ;  /* 0x000000181905723e */ /* 0x000fe200000010ff */
[--C-:B------:R-:W-:Y:S01]  /*6410*/  FADD.FTZ R11, R11, -R0.reuse ;  /* 0x800000000b0b7221 */ /* 0x100fe20000010000 */
[----:B------:R-:W-:Y:S01]  /*6420*/  F2FP.BF16.PACK_AB R8, R8, R17 ;  /* 0x000000110808723e */ /* 0x000fe200000010ff */
[----:B------:R-:W-:Y:S01]  /*6430*/  STS [R226+0x2400], R35 ;  /* 0x00240023e2007388 */ /* 0x000fe20000000800 */
[----:B------:R-:W-:Y:S02]  /*6440*/  FMUL.FTZ R16, R177, R32 ;  /* 0x00000020b1107220 */ /* 0x000fe40000410000 */
[----:B------:R-:W-:Y:S01]  /*6450*/  FFMA.FTZ R7, -R251, R251, 1 ;  /* 0x3f800000fb077423 */ /* 0x000fe200000101fb */
[----:B------:R-:W-:Y:S01]  /*6460*/  STS [R227+0x23480], R12 ;  /* 0x0234800ce3007388 */ /* 0x000fe20000000800 */
[--C-:B------:R-:W-:Y:S02]  /*6470*/  FADD.FTZ R14, R14, -R0.reuse ;  /* 0x800000000e0e7221 */ /* 0x100fe40000010000 */
[----:B------:R-:W-:Y:S01]  /*6480*/  FMUL.FTZ R16, R16, R7 ;  /* 0x0000000710107220 */ /* 0x000fe20000410000 */
[----:B------:R-:W-:Y:S01]  /*6490*/  F2FP.BF16.PACK_AB R7, R20, R21 ;  /* 0x000000151407723e */ /* 0x000fe200000010ff */
[----:B-1----:R-:W-:Y:S02]  /*64a0*/  FFMA.FTZ R3, -R105, R105, 1 ;  /* 0x3f80000069037423 */ /* 0x002fe40000010169 */
[--C-:B------:R-:W-:Y:S01]  /*64b0*/  FADD.FTZ R15, R15, -R0.reuse ;  /* 0x800000000f0f7221 */ /* 0x100fe20000010000 */
[----:B------:R-:W-:Y:S01]  /*64c0*/  F2FP.BF16.PACK_AB R9, R9, R16 ;  /* 0x000000100909723e */ /* 0x000fe200000010ff */
[----:B---3--:R-:W-:Y:S02]  /*64d0*/  FMUL.FTZ R6, R176, R11 ;  /* 0x0000000bb0067220 */ /* 0x008fe40000410000 */
[----:B------:R-:W-:Y:S02]  /*64e0*/  FMUL.FTZ R14, R175, R14 ;  /* 0x0000000eaf0e7220 */ /* 0x000fe40000410000 */
[----:B------:R-:W-:Y:S02]  /*64f0*/  FMUL.FTZ R6, R6, R3 ;  /* 0x0000000306067220 */ /* 0x000fe40000410000 */
[----:B------:R-:W-:Y:S01]  /*6500*/  FMUL.FTZ R15, R173, R15 ;  /* 0x0000000fad0f7220 */ /* 0x000fe20000410000 */
[----:B----4-:R-:W-:Y:S01]  /*6510*/  F2FP.BF16.PACK_AB R2, R172, R174 ;  /* 0x000000aeac02723e */ /* 0x010fe200000010ff */
[----:B------:R-:W-:Y:S02]  /*6520*/  FFMA.FTZ R4, -R104, R104, 1 ;  /* 0x3f80000068047423 */ /* 0x000fe40000010168 */
[----:B------:R-:W-:Y:S02]  /*6530*/  FFMA.FTZ R3, -R103, R103, 1 ;  /* 0x3f80000067037423 */ /* 0x000fe40000010167 */
[----:B------:R1:W-:Y:S01]  /*6540*/  STS [R227+0x23880], R2 ;  /* 0x02388002e3007388 */ /* 0x0003e20000000800 */
[--C-:B------:R-:W-:Y:S02]  /*6550*/  FADD.FTZ R26, R26, -R0.reuse ;  /* 0x800000001a1a7221 */ /* 0x100fe40000010000 */
[----:B------:R-:W-:Y:S01]  /*6560*/  FMUL.FTZ R4, R14, R4 ;  /* 0x000000040e047220 */ /* 0x000fe20000410000 */
[----:B------:R-:W-:Y:S01]  /*6570*/  STS [R226+0x3000], R13 ;  /* 0x0030000de2007388 */ /* 0x000fe20000000800 */
[----:B------:R-:W-:Y:S02]  /*6580*/  FMUL.FTZ R3, R15, R3 ;  /* 0x000000030f037220 */ /* 0x000fe40000410000 */
[--C-:B------:R-:W-:Y:S02]  /*6590*/  FADD.FTZ R27, R27, -R0.reuse ;  /* 0x800000001b1b7221 */ /* 0x100fe40000010000 */
[--C-:B------:R-:W-:Y:S02]  /*65a0*/  FADD.FTZ R30, R30, -R0.reuse ;  /* 0x800000001e1e7221 */ /* 0x100fe40000010000 */
[----:B------:R-:W-:Y:S02]  /*65b0*/  FADD.FTZ R31, R31, -R0 ;  /* 0x800000001f1f7221 */ /* 0x000fe40000010000 */
[----:B------:R-:W-:Y:S02]  /*65c0*/  FFMA.FTZ R0, -R102, R102, 1 ;  /* 0x3f80000066007423 */ /* 0x000fe40000010166 */
[----:B--2---:R-:W-:Y:S02]  /*65d0*/  FMUL.FTZ R30, R28, R30 ;  /* 0x0000001e1c1e7220 */ /* 0x004fe40000410000 */
[----:B------:R-:W-:Y:S02]  /*65e0*/  FMUL.FTZ R31, R186, R31 ;  /* 0x0000001fba1f7220 */ /* 0x000fe40000410000 */
[----:B------:R-:W-:Y:S02]  /*65f0*/  FMUL.FTZ R27, R172, R27 ;  /* 0x0000001bac1b7220 */ /* 0x000fe40000410000 */
        /* <DEDUP_REMOVED lines=10> */
[----:B------:R-:W-:Y:S03]  /*66a0*/  FMUL.FTZ R6, R6, R0 ;  /* 0x0000000006067220 */ /* 0x000fe60000410000 */
        /* <DEDUP_REMOVED lines=9> */
[----:B------:R-:W-:Y:S01]  /*6740*/  STS [R226+0x5000], R164 ;  /* 0x005000a4e2007388 */ /* 0x000fe20000000800 */
[----:B--2---:R-:W-:Y:S01]  /*6750*/  F2FP.BF16.PACK_AB R5, R3, R4 ;  /* 0x000000040305723e */ /* 0x004fe200000010ff */
[----:B------:R-:W-:Y:S02]  /*6760*/  FFMA.FTZ R3, -R100, R100, 1 ;  /* 0x3f80000064037423 */ /* 0x000fe40000010164 */
[----:B------:R-:W-:Y:S01]  /*6770*/  FFMA.FTZ R4, -R101, R101, 1 ;  /* 0x3f80000065047423 */ /* 0x000fe20000010165 */
[----:B------:R1:W5:Y:S01]  /*6780*/  LDL.LU R104, [R1+0xac] ;  /* 0x0000ac0001687983 */ /* 0x0003620000300800 */
[----:B------:R-:W-:Y:S02]  /*6790*/  FMUL.FTZ R3, R30, R3 ;  /* 0x000000031e037220 */ /* 0x000fe40000410000 */
[----:B------:R-:W-:Y:S01]  /*67a0*/  FMUL.FTZ R4, R27, R4 ;  /* 0x000000041b047220 */ /* 0x000fe20000410000 */
[----:B------:R-:W-:Y:S02]  /*67b0*/  STS [R226+0x5400], R5 ;  /* 0x00540005e2007388 */ /* 0x000fe40000000800 */
[----:B------:R-:W-:Y:S02]  /*67c0*/  F2FP.BF16.PACK_AB R3, R0, R3 ;  /* 0x000000030003723e */ /* 0x000fe400000010ff */
[----:B------:R-:W-:Y:S01]  /*67d0*/  STS [R227+0x26480], R8 ;  /* 0x02648008e3007388 */ /* 0x000fe20000000800 */
[----:B------:R-:W-:Y:S02]  /*67e0*/  MOV R0, UR4 ;  /* 0x0000000400007c02 */ /* 0x000fe40008000f00 */
[----:B------:R-:W-:Y:S01]  /*67f0*/  F2FP.BF16.PACK_AB R4, R4, R6 ;  /* 0x000000060404723e */ /* 0x000fe200000010ff */
[----:B------:R-:W-:Y:S02]  /*6800*/  STS [R227+0x26880], R165 ;  /* 0x026880a5e3007388 */ /* 0x000fe40000000800 */
[----:B------:R-:W-:Y:S02]  /*6810*/  IMAD R0, R0, 0x2000, R218 ;  /* 0x0000200000007824 */ /* 0x000fe400078e02da */
[----:B------:R-:W-:Y:S03]  /*6820*/  STS [R226+0x6000], R9 ;  /* 0x00600009e2007388 */ /* 0x000fe60000000800 */
[----:B---3--:R-:W-:Y:S01]  /*6830*/  SHF.L.U32 R2, R0, 0x1, RZ ;  /* 0x0000000100027819 */ /* 0x008fe200000006ff */
[----:B------:R-:W-:Y:S01]  /*6840*/  STS [R226+0x6400], R167 ;  /* 0x006400a7e2007388 */ /* 0x000fe20000000800 */
[----:B------:R-:W-:Y:S03]  /*6850*/  SHF.L.U32 R0, R218, 0x1, RZ ;  /* 0x00000001da007819 */ /* 0x000fe600000006ff */
[----:B------:R-:W-:Y:S04]  /*6860*/  STS [R227+0x27480], R23 ;  /* 0x02748017e3007388 */ /* 0x000fe80000000800 */
[----:B------:R-:W-:Y:S04]  /*6870*/  STS [R227+0x27880], R4 ;  /* 0x02788004e3007388 */ /* 0x000fe80000000800 */
        /* <DEDUP_REMOVED lines=48> */
[-C--:B-1----:R-:W-:Y:S08]  /*6b80*/  HMMA.16816.F32.BF16 R44, R168, R32.reuse, R44 ;  /* 0x00000020a82c723c */ /* 0x082ff0000004182c */
        /* <DEDUP_REMOVED lines=58> */
[----:B------:R-:W-:Y:S01]  /*6f30*/  ULDC.64 UR6, c[0x0][0x208] ;  /* 0x0000820000067ab9 */ /* 0x000fe20000000a00 */
[----:B------:R-:W-:Y:S01]  /*6f40*/  IMAD.U32 R5, RZ, RZ, UR13 ;  /* 0x0000000dff057e24 */ /* 0x000fe2000f8e00ff */
[----:B------:R-:W-:Y:S01]  /*6f50*/  USHF.R.S32.HI UR23, URZ, 0x1f, UR22 ;  /* 0x0000001f3f177899 */ /* 0x000fe20008011416 */
[----:B------:R-:W3:Y:S01]  /*6f60*/  LDL.64 R230, [R1+0x70] ;  /* 0x0000700001e67983 */ /* 0x000ee20000100a00 */
[----:B------:R-:W-:Y:S01]  /*6f70*/  IMAD.U32 R7, RZ, RZ, UR12 ;  /* 0x0000000cff077e24 */ /* 0x000fe2000f8e00ff */
[----:B------:R-:W-:Y:S02]  /*6f80*/  UIMAD.WIDE.U32 UR24, UR22, UR6, URZ ;  /* 0x00000006161872a5 */ /* 0x000fe4000f8e003f */
[----:B------:R-:W4:Y:S01]  /*6f90*/  LDL.64 R224, [R1+0x48] ;  /* 0x0000480001e07983 */ /* 0x000f220000100a00 */
[----:B------:R-:W-:Y:S02]  /*6fa0*/  UIMAD UR23, UR23, UR6, URZ ;  /* 0x00000006171772a4 */ /* 0x000fe4000f8e023f */
[----:B------:R-:W-:Y:S01]  /*6fb0*/  USHF.L.U32 UR6, UR24, 0x6, URZ ;  /* 0x0000000618067899 */ /* 0x000fe2000800063f */
[----:B------:R-:W3:Y:S01]  /*6fc0*/  LDL R209, [R1+0x6c] ;  /* 0x00006c0001d17983 */ /* 0x000ee20000100800 */
[----:B------:R-:W-:Y:S02]  /*6fd0*/  UIMAD UR23, UR22, UR7, UR23 ;  /* 0x00000007161772a4 */ /* 0x000fe4000f8e0217 */
[----:B------:R-:W-:Y:S01]  /*6fe0*/  USHF.L.U32 UR22, UR22, 0x6, URZ ;  /* 0x0000000616167899 */ /* 0x000fe2000800063f */
[----:B------:R-:W3:Y:S01]  /*6ff0*/  LDL R234, [R1+0x68] ;  /* 0x0000680001ea7983 */ /* 0x000ee20000100800 */
[----:B------:R-:W-:Y:S03]  /*7000*/  UIADD3 UR23, UR25, UR23, URZ ;  /* 0x0000001719177290 */ /* 0x000fe6000fffe03f */
[----:B------:R-:W3:Y:S01]  /*7010*/  LDL R204, [R1+0x90] ;  /* 0x0000900001cc7983 */ /* 0x000ee20000100800 */
[----:B------:R-:W-:Y:S01]  /*7020*/  USHF.L.U64.HI UR23, UR24, 0x6, UR23 ;  /* 0x0000000618177899 */ /* 0x000fe20008010217 */
[----:B------:R-:W-:Y:S01]  /*7030*/  IMAD.U32 R6, RZ, RZ, UR22 ;  /* 0x00000016ff067e24 */ /* 0x000fe2000f8e00ff */
[----:B--2---:R-:W-:Y:S04]  /*7040*/  IADD3 R5, P2, P0, R228, UR6, R5 ;  /* 0x00000006e4057c10 */ /* 0x004fe8000f85e005 */
[C---:B----4-:R-:W-:Y:S02]  /*7050*/  IADD3.X R7, R225.reuse, UR23, R7, P2, P0 ;  /* 0x00000017e1077c10 */ /* 0x050fe400097e0407 */
[----:B---3--:R-:W-:Y:S04]  /*7060*/  IADD3 R4, P0, R230, UR22, RZ ;  /* 0x00000016e6047c10 */ /* 0x008fe8000ff1e0ff */
        /* <DEDUP_REMOVED lines=11> */
[----:B------:R-:W-:Y:S05]  /*7120*/  IMAD.U32 R5, RZ, RZ, UR22 ;  /* 0x00000016ff057e24 */ /* 0x000fea000f8e00ff */
[----:B------:R-:W-:Y:S02]  /*7130*/  IADD3 R5, -R234, UR10, -R5 ;  /* 0x0000000aea057c10 */ /* 0x000fe4000fffe905 */
[----:B------:R-:W1:Y:S02]  /*7140*/  S2R R234, SR_TID.X ;  /* 0x0000000000ea7919 */ /* 0x000e640000002100 */
[C---:B------:R-:W-:Y:S11]  /*7150*/  ISETP.LT.OR P0, PT, R5.reuse, 0x1, !P5 ;  /* 0x000000010500780c */ /* 0x040ff60006f01670 */
[----:B------:R-:W-:Y:S02]  /*7160*/  @!UPT UIADD3 URZ, URZ, URZ, URZ ;  /* 0x0000003f3f3ff290 */ /* 0x000fe4000fffe03f */
[----:B------:R-:W-:Y:S01]  /*7170*/  @!PT LDS RZ, [RZ] ;  /* 0x00000000fffff984 */ /* 0x000fe20000000800 */
[----:B------:R-:W-:Y:S01]  /*7180*/  @!PT LDS RZ, [RZ] ;  /* 0x00000000fffff984 */ /* 0x000fe20000000800 */
[----:B------:R-:W-:Y:S01]  /*7190*/  @!PT LDS RZ, [RZ] ;  /* 0x00000000fffff984 */ /* 0x000fe20000000800 */
[----:B------:R2:W-:Y:S01]  /*71a0*/  LDGSTS.E.BYPASS.LTC128B.128 [R4], [R8.64], !P0 ;  /* 0x0000000008047fae */ /* 0x0005e2000c101d4e */
[C---:B------:R-:W-:Y:S01]  /*71b0*/  ISETP.LT.OR P0, PT, R5.reuse, 0x1, !P6 ;  /* 0x000000010500780c */ /* 0x040fe20007701670 */
[----:B-1----:R-:W-:Y:S11]  /*71c0*/  IMAD.SHL.U32 R234, R234, 0x4, RZ ;  /* 0x00000004eaea7824 */ /* 0x002ff600078e00ff */
[----:B------:R-:W-:Y:S01]  /*71d0*/  @!UPT UIADD3 URZ, URZ, URZ, URZ ;  /* 0x0000003f3f3ff290 */ /* 0x000fe2000fffe03f */
[----:B------:R2:W-:Y:S01]  /*71e0*/  LDGSTS.E.BYPASS.LTC128B.128 [R4+0x2000], [R8.64+0x80], !P0 ;  /* 0x0200008008047fae */ /* 0x0005e2000c101d4e */
[C---:B------:R-:W-:Y:S11]  /*71f0*/  ISETP.LT.OR P0, PT, R5.reuse, 0x21, !P5 ;  /* 0x000000210500780c */ /* 0x040ff60006f01670 */
[----:B------:R-:W-:Y:S02]  /*7200*/  @!UPT UIADD3 URZ, URZ, URZ, URZ ;  /* 0x0000003f3f3ff290 */ /* 0x000fe4000fffe03f */
[----:B------:R2:W-:Y:S01]  /*7210*/  LDGSTS.E.BYPASS.LTC128B.128 [R4+0x1000], [R6.64], !P0 ;  /* 0x0100000006047fae */ /* 0x0005e2000c101d4e */
[----:B------:R-:W-:Y:S11]  /*7220*/  ISETP.LT.OR P0, PT, R5, 0x21, !P6 ;  /* 0x000000210500780c */ /* 0x000ff60007701670 */
[----:B------:R-:W-:Y:S02]  /*7230*/  @!UPT UIADD3 URZ, URZ, URZ, URZ ;  /* 0x0000003f3f3ff290 */ /* 0x000fe4000fffe03f */
[----:B------:R2:W-:Y:S02]  /*7240*/  LDGSTS.E.BYPASS.LTC128B.128 [R4+0x3000], [R6.64+0x80], !P0 ;  /* 0x0300008006047fae */ /* 0x0005e4000c101d4e */
[----:B--2---:R-:W-:Y:S04]  /*7250*/  IMAD.U32 R4, RZ, RZ, UR20 ;  /* 0x00000014ff047e24 */ /* 0x004fe8000f8e00ff */
[----:B------:R-:W-:Y:S04]  /*7260*/  @!P4 IMAD R4, R4, 0x40, R234 ;  /* 0x000000400404c824 */ /* 0x000fe800078e02ea */
[----:B------:R-:W-:Y:S05]  /*7270*/  @!P4 IMAD.SHL.U32 R4, R4, 0x4, RZ ;  /* 0x000000040404c824 */ /* 0x000fea00078e00ff */
[----:B------:R1:W-:Y:S02]  /*7280*/  @!P4 LDGSTS.E.BYPASS.LTC128B.128 [R4+0x20280], [R10.64] ;  /* 0x202800000a04cfae */ /* 0x0003e4000b901d4e */
.L_x_1592:
[----:B-123--:R-:W2:Y:S01]  /*7290*/  LDL.64 R8, [R1+0x80] ;  /* 0x0000800001087983 */ /* 0x00eea20000100a00 */
[----:B------:R-:W-:Y:S01]  /*72a0*/  USHF.L.U32 UR16, UR16, 0xd, URZ ;  /* 0x0000000d10107899 */ /* 0x000fe2000800063f */
[----:B------:R-:W-:Y:S01]  /*72b0*/  IMAD.IADD R204, R3, 0x1, R217 ;  /* 0x0000000103cc7824 */ /* 0x000fe200078e02d9 */
[----:B------:R-:W-:Y:S02]  /*72c0*/  UISETP.GE.AND UP0, UPT, UR19, UR9, UPT ;  /* 0x000000091300728c */ /* 0x000fe4000bf06270 */
[----:B------:R-:W3:Y:S01]  /*72d0*/  LDL R6, [R1+0x8c] ;  /* 0x00008c0001067983 */ /* 0x000ee20000100800 */
[----:B------:R-:W-:Y:S01]  /*72e0*/  IMAD.IADD R192, R208, 0x1, R204 ;  /* 0x00000001d0c07824 */ /* 0x000fe200078e02cc */
[----:B------:R-:W-:Y:S01]  /*72f0*/  UIADD3 UR22, UR4, 0x1, URZ ;  /* 0x0000000104167890 */ /* 0x000fe2000fffe03f */
[----:B------:R-:W-:Y:S01]  /*7300*/  IMAD.U32 R5, RZ, RZ, UR16 ;  /* 0x00000010ff057e24 */ /* 0x000fe2000f8e00ff */
[----:B------:R-:W-:Y:S01]  /*7310*/  UISETP.GE.AND UP3, UPT, UR4, 0x1, UPT ;  /* 0x000000010400788c */ /* 0x000fe2000bf66270 */
        /* <DEDUP_REMOVED lines=9> */
[----:B------:R-:W0:Y:S01]  /*73b0*/  LDGDEPBAR ;  /* 0x00000000000079af */ /* 0x000e220000000000 */
[----:B------:R-:W-:Y:S01]  /*73c0*/  USEL UR20, UR6, URZ, !UP1 ;  /* 0x0000003f06147287 */ /* 0x000fe2000c800000 */
        /* <DEDUP_REMOVED lines=14> */
[----:B------:R-:W2:Y:S05]  /*74b0*/  LDSM.16.MT88.4 R164, [R0+0x5080] ;  /* 0x0050800000a4783b */ /* 0x000eaa0000004200 */
[----:B------:R-:W-:Y:S02]  /*74c0*/  LDSM.16.M88.4 R168, [R192+0x24480] ;  /* 0x02448000c0a8783b */ /* 0x000fe40000000200 */
[-C--:B------:R-:W-:Y:S03]  /*74d0*/  HMMA.16816.F32.BF16 R4, R172, R176.reuse, R4 ;  /* 0x000000b0ac04723c */ /* 0x080fe60000041804 */
[----:B------:R-:W-:Y:S05]  /*74e0*/  LDSM.16.M88.4 R192, [R192+0x25480] ;  /* 0x02548000c0c0783b */ /* 0x000fea0000000200 */
[C---:B------:R-:W-:Y:S08]  /*74f0*/  HMMA.16816.F32.BF16 R8, R196.reuse, R176, R8 ;  /* 0x000000b0c408723c */ /* 0x040ff00000041808 */
[-C--:B------:R-:W-:Y:S08]  /*7500*/  HMMA.16816.F32.BF16 R12, R196, R178.reuse, R12 ;  /* 0x000000b2c40c723c */ /* 0x080ff0000004180c */
[C---:B------:R-:W-:Y:S01]  /*7510*/  HMMA.16816.F32.BF16 R16, R172.reuse, R178, R16 ;  /* 0x000000b2ac10723c */ /* 0x040fe20000041810 */
[----:B------:R-:W3:Y:S07]  /*7520*/  LDSM.16.MT88.4 R176, [R0+0x1880] ;  /* 0x0018800000b0783b */ /* 0x000eee0000004200 */
[-C--:B------:R-:W-:Y:S08]  /*7530*/  HMMA.16816.F32.BF16 R20, R172, R200.reuse, R20 ;  /* 0x000000c8ac14723c */ /* 0x080ff00000041814 */
[C---:B------:R-:W-:Y:S08]  /*7540*/  HMMA.16816.F32.BF16 R24, R196.reuse, R200, R24 ;  /* 0x000000c8c418723c */ /* 0x040ff00000041818 */
[-C--:B------:R-:W-:Y:S01]  /*7550*/  HMMA.16816.F32.BF16 R28, R196, R202.reuse, R28 ;  /* 0x000000cac41c723c */ /* 0x080fe2000004181c */
[----:B------:R-:W-:Y:S07]  /*7560*/  LDSM.16.M88.4 R196, [R3+0x27480] ;  /* 0x0274800003c4783b */ /* 0x000fee0000000200 */
[----:B------:R-:W-:Y:S01]  /*7570*/  HMMA.16816.F32.BF16 R32, R172, R202, R32 ;  /* 0x000000caac20723c */ /* 0x000fe20000041820 */
[----:B------:R-:W3:Y:S05]  /*7580*/  LDSM.16.MT88.4 R172, [R0+0x5880] ;  /* 0x0058800000ac783b */ /* 0x000eea0000004200 */
[----:B------:R-:W-:Y:S02]  /*7590*/  LDSM.16.M88.4 R200, [R204+0x27480] ;  /* 0x02748000ccc8783b */ /* 0x000fe40000000200 */
[-C--:B-1----:R-:W-:Y:S08]  /*75a0*/  HMMA.16816.F32.BF16 R4, R180, R184.reuse, R4 ;  /* 0x000000b8b404723c */ /* 0x082ff00000041804 */
[C---:B----4-:R-:W-:Y:S08]  /*75b0*/  HMMA.16816.F32.BF16 R8, R188.reuse, R184, R8 ;  /* 0x000000b8bc08723c */ /* 0x050ff00000041808 */
[-C--:B------:R-:W-:Y:S08]  /*75c0*/  HMMA.16816.F32.BF16 R12, R188, R186.reuse, R12 ;  /* 0x000000babc0c723c */ /* 0x080ff0000004180c */
[C---:B------:R-:W-:Y:S01]  /*75d0*/  HMMA.16816.F32.BF16 R16, R180.reuse, R186, R16 ;  /* 0x000000bab410723c */ /* 0x040fe20000041810 */
[----:B------:R1:W-:Y:S07]  /*75e0*/  LDSM.16.M88.4 R184, [R3+0x26480] ;  /* 0x0264800003b8783b */ /* 0x0003ee0000000200 */
[-C--:B--2---:R-:W-:Y:S08]  /*75f0*/  HMMA.16816.F32.BF16 R20, R180, R164.reuse, R20 ;  /* 0x000000a4b414723c */ /* 0x084ff00000041814 */
[C---:B------:R-:W-:Y:S08]  /*7600*/  HMMA.16816.F32.BF16 R24, R188.reuse, R164, R24 ;  /* 0x000000a4bc18723c */ /* 0x040ff00000041818 */
[-C--:B------:R-:W-:Y:S01]  /*7610*/  HMMA.16816.F32.BF16 R28, R188, R166.reuse, R28 ;  /* 0x000000a6bc1c723c */ /* 0x080fe2000004181c */
[----:B------:R-:W2:Y:S03]  /*7620*/  LDSM.16.MT88.4 R188, [R0+0x2080] ;  /* 0x0020800000bc783b */ /* 0x000ea60000004200 */
[----:B-1----:R-:W-:Y:S04]  /*7630*/  IADD3 R3, R217, R3, R208 ;  /* 0x00000003d9037210 */ /* 0x002fe80007ffe0d0 */
[----:B------:R-:W-:Y:S01]  /*7640*/  HMMA.16816.F32.BF16 R32, R180, R166, R32 ;  /* 0x000000a6b420723c */ /* 0x000fe20000041820 */
[----:B------:R-:W1:Y:S05]  /*7650*/  LDSM.16.MT88.4 R164, [R0+0x6080] ;  /* 0x0060800000a4783b */ /* 0x000e6a0000004200 */
        /* <DEDUP_REMOVED lines=11> */
[----:B------:R-:W3:Y:S05]  /*7710*/  LDSM.16.MT88.4 R168, [R0+0x6880] ;  /* 0x0068800000a8783b */ /* 0x000eea0000004200 */
[----:B------:R-:W-:Y:S02]  /*7720*/  LDSM.16.M88.4 R172, [R204+0x26480] ;  /* 0x02648000ccac783b */ /* 0x000fe40000000200 */
[-C--:B--2---:R-:W-:Y:S08]  /*7730*/  HMMA.16816.F32.BF16 R4, R184, R188.reuse, R4 ;  /* 0x000000bcb804723c */ /* 0x084ff00000041804 */
[C---:B------:R-:W-:Y:S08]  /*7740*/  HMMA.16816.F32.BF16 R8, R196.reuse, R188, R8 ;  /* 0x000000bcc408723c */ /* 0x040ff00000041808 */
[-C--:B------:R-:W-:Y:S08]  /*7750*/  HMMA.16816.F32.BF16 R12, R196, R190.reuse, R12 ;  /* 0x000000bec40c723c */ /* 0x080ff0000004180c */
[C---:B------:R-:W-:Y:S01]  /*7760*/  HMMA.16816.F32.BF16 R16, R184.reuse, R190, R16 ;  /* 0x000000beb810723c */ /* 0x040fe20000041810 */
[----:B------:R-:W2:Y:S07]  /*7770*/  LDSM.16.MT88.4 R188, [R0+0x3080] ;  /* 0x0030800000bc783b */ /* 0x000eae0000004200 */
[-C--:B-1----:R-:W-:Y:S08]  /*7780*/  HMMA.16816.F32.BF16 R20, R184, R164.reuse, R20 ;  /* 0x000000a4b814723c */ /* 0x082ff00000041814 */
[C---:B------:R-:W-:Y:S08]  /*7790*/  HMMA.16816.F32.BF16 R24, R196.reuse, R164, R24 ;  /* 0x000000a4c418723c */ /* 0x040ff00000041818 */
[-C--:B------:R-:W-:Y:S01]  /*77a0*/  HMMA.16816.F32.BF16 R28, R196, R166.reuse, R28 ;  /* 0x000000a6c41c723c */ /* 0x080fe2000004181c */
[----:B------:R-:W-:Y:S07]  /*77b0*/  LDSM.16.M88.4 R196, [R3+0x27480] ;  /* 0x0274800003c4783b */ /* 0x000fee0000000200 */
[----:B------:R-:W-:Y:S01]  /*77c0*/  HMMA.16816.F32.BF16 R32, R184, R166, R32 ;  /* 0x000000a6b820723c */ /* 0x000fe20000041820 */
[----:B------:R-:W1:Y:S05]  /*77d0*/  LDSM.16.MT88.4 R164, [R0+0x7080] ;  /* 0x0070800000a4783b */ /* 0x000e6a0000004200 */
[----:B------:R-:W-:Y:S02]  /*77e0*/  LDSM.16.MT88.4 R184, [R0+0x3880] ;  /* 0x0038800000b8783b */ /* 0x000fe40000004200 */
[-C--:B---3--:R-:W-:Y:S08]  /*77f0*/  HMMA.16816.F32.BF16 R4, R176, R180.reuse, R4 ;  /* 0x000000b4b004723c */ /* 0x088ff00000041804 */
[C---:B----4-:R-:W-:Y:S08]  /*7800*/  HMMA.16816.F32.BF16 R8, R192.reuse, R180, R8 ;  /* 0x000000b4c008723c */ /* 0x050ff00000041808 */
[-C--:B------:R-:W-:Y:S08]  /*7810*/  HMMA.16816.F32.BF16 R12, R192, R182.reuse, R12 ;  /* 0x000000b6c00c723c */ /* 0x080ff0000004180c */
[C---:B------:R-:W-:Y:S01]  /*7820*/  HMMA.16816.F32.BF16 R16, R176.reuse, R182, R16 ;  /* 0x000000b6b010723c */ /* 0x040fe20000041810 */
[----:B------:R-:W3:Y:S07]  /*7830*/  LDSM.16.M88.4 R180, [R3+0x26480] ;  /* 0x0264800003b4783b */ /* 0x000eee0000000200 */
[-C--:B------:R-:W-:Y:S08]  /*7840*/  HMMA.16816.F32.BF16 R20, R176, R168.reuse, R20 ;  /* 0x000000a8b014723c */ /* 0x080ff00000041814 */
[C---:B------:R-:W-:Y:S08]  /*7850*/  HMMA.16816.F32.BF16 R24, R192.reuse, R168, R24 ;  /* 0x000000a8c018723c */ /* 0x040ff00000041818 */
[-C--:B------:R-:W-:Y:S08]  /*7860*/  HMMA.16816.F32.BF16 R28, R192, R170.reuse, R28 ;  /* 0x000000aac01c723c */ /* 0x080ff0000004181c */
[----:B------:R-:W-:Y:S01]  /*7870*/  HMMA.16816.F32.BF16 R32, R176, R170, R32 ;  /* 0x000000aab020723c */ /* 0x000fe20000041820 */
[----:B------:R-:W4:Y:S05]  /*7880*/  LDSM.16.MT88.4 R168, [R0+0x7880] ;  /* 0x0078800000a8783b */ /* 0x000f2a0000004200 */
[----:B------:R-:W-:Y:S02]  /*7890*/  LDSM.16.MT88.4 R176, [R207+0x27c80] ;  /* 0x027c8000cfb0783b */ /* 0x000fe40000004200 */
[-C--:B--2---:R-:W-:Y:S08]  /*78a0*/  HMMA.16816.F32.BF16 R4, R172, R188.reuse, R4 ;  /* 0x000000bcac04723c */ /* 0x084ff00000041804 */
[C---:B------:R-:W-:Y:S08]  /*78b0*/  HMMA.16816.F32.BF16 R8, R200.reuse, R188, R8 ;  /* 0x000000bcc808723c */ /* 0x040ff00000041808 */
[-C--:B------:R-:W-:Y:S08]  /*78c0*/  HMMA.16816.F32.BF16 R12, R200, R190.reuse, R12 ;  /* 0x000000bec80c723c */ /* 0x080ff0000004180c */
[C---:B------:R-:W-:Y:S08]  /*78d0*/  HMMA.16816.F32.BF16 R16, R172.reuse, R190, R16 ;  /* 0x000000beac10723c */ /* 0x040ff00000041810 */
[-C--:B-1----:R-:W-:Y:S08]  /*78e0*/  HMMA.16816.F32.BF16 R20, R172, R164.reuse, R20 ;  /* 0x000000a4ac14723c */ /* 0x082ff00000041814 */
[C---:B------:R-:W-:Y:S08]  /*78f0*/  HMMA.16816.F32.BF16 R24, R200.reuse, R164, R24 ;  /* 0x000000a4c818723c */ /* 0x040ff00000041818 */
[-C--:B------:R-:W-:Y:S08]  /*7900*/  HMMA.16816.F32.BF16 R28, R200, R166.reuse, R28 ;  /* 0x000000a6c81c723c */ /* 0x080ff0000004181c */
[----:B------:R-:W-:Y:S01]  /*7910*/  HMMA.16816.F32.BF16 R32, R172, R166, R32 ;  /* 0x000000a6ac20723c */ /* 0x000fe20000041820 */
[----:B------:R-:W-:Y:S05]  /*7920*/  LDSM.16.MT88.4 R164, [R2+0x10880] ;  /* 0x0108800002a4783b */ /* 0x000fea0000004200 */
[----:B------:R-:W-:Y:S02]  /*7930*/  LDSM.16.MT88.4 R172, [R206+0x26c80] ;  /* 0x026c8000ceac783b */ /* 0x000fe40000004200 */
[-C--:B---3--:R-:W-:Y:S08]  /*7940*/  HMMA.16816.F32.BF16 R4, R180, R184.reuse, R4 ;  /* 0x000000b8b404723c */ /* 0x088ff00000041804 */
[C---:B------:R-:W-:Y:S08]  /*7950*/  HMMA.16816.F32.BF16 R8, R196.reuse, R184, R8 ;  /* 0x000000b8c408723c */ /* 0x040ff00000041808 */
[-C--:B------:R-:W-:Y:S07]  /*7960*/  HMMA.16816.F32.BF16 R12, R196, R186.reuse, R12 ;  /* 0x000000bac40c723c */ /* 0x080fee000004180c */
        /* <DEDUP_REMOVED lines=188> */
.L_x_1572:
        /* <DEDUP_REMOVED lines=20> */
[C---:B------:R-:W-:Y:S02]  /*8670*/  LEA.HI R2, R35.reuse, R37, RZ, 0x5 ;  /* 0x0000002523027211 */ /* 0x040fe400078f28ff */
[--C-:B------:R-:W-:Y:S02]  /*8680*/  SHF.R.S32.HI R7, RZ, 0x2, R5.reuse ;  /* 0x00000002ff077819 */ /* 0x100fe40000011405 */
[----:B-1----:R-:W-:Y:S02]  /*8690*/  SHF.R.S32.HI R0, RZ, 0x1f, R5 ;  /* 0x0000001fff007819 */ /* 0x002fe40000011405 */
        /* <DEDUP_REMOVED lines=83> */
[----:B-----5:R-:W-:Y:S02]  /*8bd0*/  F2FP.BF16.PACK_AB R9, R145, R144 ;  /* 0x000000909109723e */ /* 0x020fe400000010ff */
        /* <DEDUP_REMOVED lines=71> */
.L_x_1595:
[CC--:B-1----:R-:W-:Y:S01]  /*9050*/  LEA.HI R2, R35.reuse, R37.reuse, RZ, 0x4 ;  /* 0x0000002523027211 */ /* 0x0c2fe200078f20ff */
[----:B------:R-:W1:Y:S01]  /*9060*/  S2R R30, SR_CTAID.Y ;  /* 0x00000000001e7919 */ /* 0x000e620000002600 */
[----:B------:R-:W-:Y:S01]  /*9070*/  LEA.HI R4, R35, R37, RZ, 0x7 ;  /* 0x0000002523047211 */ /* 0x000fe200078f38ff */
[----:B------:R-:W-:Y:S01]  /*9080*/  BSSY B0, `(.L_x_1596) ;  /* 0x0000040000007945 */ /* 0x000fe20003800000 */
[----:B------:R-:W-:-:S02]  /*9090*/  LOP3.LUT R0, R2, 0xfffffff0, RZ, 0xc0, !PT ;  /* 0xfffffff002007812 */ /* 0x000fc400078ec0ff */
[----:B------:R-:W-:Y:S01]  /*90a0*/  SHF.R.S32.HI R14, RZ, 0x4, R2 ;  /* 0x00000004ff0e7819 */ /* 0x000fe20000011402 */
[----:B------:R-:W-:Y:S01]  /*90b0*/  IMAD.SHL.U32 R4, R4, 0x4, RZ ;  /* 0x0000000404047824 */ /* 0x000fe200078e00ff */
[----:B-----5:R-:W-:Y:S01]  /*90c0*/  IADD3 R8, R8, -UR11, RZ ;  /* 0x8000000b08087c10 */ /* 0x020fe2000fffe0ff */
[----:B------:R-:W-:Y:S01]  /*90d0*/  IMAD.IADD R0, R37, 0x1, -R0 ;  /* 0x0000000125007824 */ /* 0x000fe200078e0a00 */
[C---:B------:R-:W-:Y:S01]  /*90e0*/  IADD3 R6, P0, R14.reuse, R6, RZ ;  /* 0x000000060e067210 */ /* 0x040fe20007f1e0ff */
[----:B------:R-:W-:Y:S01]  /*90f0*/  IMAD.SHL.U32 R2, R14, 0x40, RZ ;  /* 0x000000400e027824 */ /* 0x000fe200078e00ff */
[----:B------:R-:W-:Y:S01]  /*9100*/  IMNMX R15, R8, 0x80, PT ;  /* 0x00000080080f7817 */ /* 0x000fe20003800200 */
[----:B------:R-:W-:Y:S01]  /*9110*/  IMAD.SHL.U32 R12, R0, 0x8, RZ ;  /* 0x00000008000c7824 */ /* 0x000fe200078e00ff */
[----:B------:R-:W-:Y:S02]  /*9120*/  SHF.R.S32.HI R3, RZ, 0x1f, R0 ;  /* 0x0000001fff037819 */ /* 0x000fe40000011400 */
[----:B------:R-:W-:-:S02]  /*9130*/  LOP3.LUT R2, R2, 0x1c0, RZ, 0xc0, !PT ;  /* 0x000001c002027812 */ /* 0x000fc400078ec0ff */
[----:B------:R-:W-:Y:S02]  /*9140*/  LEA.HI R3, R3, R0, RZ, 0x3 ;  /* 0x0000000003037211 */ /* 0x000fe400078f18ff */
[----:B------:R-:W-:Y:S02]  /*9150*/  LOP3.LUT R5, R2, 0x38, R12, 0xf8, !PT ;  /* 0x0000003802057812 */ /* 0x000fe400078ef80c */
[----:B------:R-:W-:Y:S01]  /*9160*/  SHF.R.U32.HI R0, RZ, 0x3, R2 ;  /* 0x00000003ff007819 */ /* 0x000fe20000011602 */
[----:B------:R-:W-:Y:S01]  /*9170*/  IMAD.SHL.U32 R2, R3, 0x400, RZ ;  /* 0x0000040003027824 */ /* 0x000fe200078e00ff */
[----:B------:R-:W-:Y:S02]  /*9180*/  LOP3.LUT R3, R4, 0x7ffffe00, RZ, 0xc0, !PT ;  /* 0x7ffffe0004037812 */ /* 0x000fe400078ec0ff */
[----:B------:R-:W-:Y:S02]  /*9190*/  LOP3.LUT R0, R5, R0, RZ, 0x3c, !PT ;  /* 0x0000000005007212 */ /* 0x000fe400078e3cff */
[----:B------:R-:W-:-:S02]  /*91a0*/  LOP3.LUT R2, R2, 0x7fffe000, RZ, 0xc0, !PT ;  /* 0x7fffe00002027812 */ /* 0x000fc400078ec0ff */
[----:B-1----:R-:W-:Y:S02]  /*91b0*/  SHF.R.S32.HI R31, RZ, 0x1f, R30 ;  /* 0x0000001fff1f7819 */ /* 0x002fe4000001141e */
[----:B------:R-:W-:Y:S02]  /*91c0*/  IADD3 R0, R0, R2, R3 ;  /* 0x0000000200007210 */ /* 0x000fe40007ffe003 */
[----:B------:R-:W-:Y:S01]  /*91d0*/  ISETP.GE.AND P2, PT, R14, R15, PT ;  /* 0x0000000f0e00720c */ /* 0x000fe20003f46270 */
[----:B------:R-:W-:Y:S01]  /*91e0*/  IMAD R5, R31, c[0x0][0x338], RZ ;  /* 0x0000ce001f057a24 */ /* 0x000fe200078e02ff */
[--C-:B------:R-:W-:Y:S01]  /*91f0*/  SHF.R.S32.HI R13, RZ, 0x1f, R12.reuse ;  /* 0x0000001fff0d7819 */ /* 0x100fe2000001140c */
[----:B------:R-:W-:Y:S01]  /*9200*/  IMAD.SHL.U32 R0, R0, 0x2, RZ ;  /* 0x0000000200007824 */ /* 0x000fe200078e00ff */
[----:B------:R-:W-:Y:S01]  /*9210*/  SHF.R.S32.HI R4, RZ, 0x1f, R101 ;  /* 0x0000001fff047819 */ /* 0x000fe20000011465 */
[----:B------:R-:W-:Y:S01]  /*9220*/  IMAD R5, R30, c[0x0][0x33c], R5 ;  /* 0x0000cf001e057a24 */ /* 0x000fe200078e0205 */
[----:B------:R-:W-:Y:S01]  /*9230*/  LEA.HI.X.SX32 R7, R14, R7, 0x1, P0 ;  /* 0x000000070e077211 */ /* 0x000fe200000f0eff */
[----:B------:R-:W-:Y:S01]  /*9240*/  IMAD.WIDE.U32 R2, R30, c[0x0][0x338], R12 ;  /* 0x0000ce001e027a25 */ /* 0x000fe200078e000c */
[----:B------:R1:W2:Y:S01]  /*9250*/  LDS.128 R20, [R0+0x8880] ;  /* 0x0088800000147984 */ /* 0x0002a20000000c00 */
[----:B------:R-:W-:-:S02]  /*9260*/  ISETP.GE.OR P0, PT, R12, c[0x0][0x324], P2 ;  /* 0x0000c9000c007a0c */ /* 0x000fc40001706670 */
[----:B------:R-:W-:Y:S01]  /*9270*/  SEL R29, R4, RZ, !P1 ;  /* 0x000000ff041d7207 */ /* 0x000fe20004800000 */
[----:B------:R1:W3:Y:S01]  /*9280*/  LDS.128 R24, [R0+0x9080] ;  /* 0x0090800000187984 */ /* 0x0002e20000000c00 */
[----:B------:R-:W-:Y:S01]  /*9290*/  SEL R28, R101, RZ, !P1 ;  /* 0x000000ff651c7207 */ /* 0x000fe20004800000 */
[----:B------:R-:W-:Y:S02]  /*92a0*/  IMAD.IADD R3, R3, 0x1, R5 ;  /* 0x0000000103037824 */ /* 0x000fe400078e0205 */
[----:B------:R1:W4:Y:S01]  /*92b0*/  LDS.128 R32, [R0+0x9880] ;  /* 0x0098800000207984 */ /* 0x0003220000000c00 */
[----:B------:R-:W-:Y:S02]  /*92c0*/  IMAD R4, R29, c[0x0][0x340], RZ ;  /* 0x0000d0001d047a24 */ /* 0x000fe400078e02ff */
[----:B------:R-:W-:Y:S01]  /*92d0*/  IMAD.U32 R5, RZ, RZ, UR8 ;  /* 0x00000008ff057e24 */ /* 0x000fe2000f8e00ff */
[----:B------:R1:W1:Y:S01]  /*92e0*/  LDS.128 R36, [R0+0xa080] ;  /* 0x00a0800000247984 */ /* 0x0002620000000c00 */
[----:B------:R-:W-:-:S02]  /*92f0*/  IMAD R4, R28, c[0x0][0x344], R4 ;  /* 0x0000d1001c047a24 */ /* 0x000fc400078e0204 */
[----:B------:R-:W-:Y:S01]  /*9300*/  IMAD.WIDE.U32 R10, R28, c[0x0][0x340], R2 ;  /* 0x0000d0001c0a7a25 */ /* 0x000fe200078e0002 */
[----:B------:R1:W1:Y:S03]  /*9310*/  LDS.128 R40, [R0+0xa880] ;  /* 0x00a8800000287984 */ /* 0x0002660000000c00 */
[----:B------:R-:W-:Y:S01]  /*9320*/  IMAD.WIDE R6, R5, 0x80, R6 ;  /* 0x0000008005067825 */ /* 0x000fe200078e0206 */
        /* <DEDUP_REMOVED lines=21> */
.L_x_1597:
[----:B--234-:R-:W-:Y:S05]  /*9480*/  BSYNC B0 ;  /* 0x0000000000007941 */ /* 0x01cfea0003800000 */
.L_x_1596:
        /* <DEDUP_REMOVED lines=17> */
.L_x_1599:
[----:B------:R-:W-:Y:S05]  /*95a0*/  BSYNC B0 ;  /* 0x0000000000007941 */ /* 0x000fea0003800000 */
.L_x_1598:
        /* <DEDUP_REMOVED lines=17> */
.L_x_1601:
[----:B------:R-:W-:Y:S05]  /*96c0*/  BSYNC B0 ;  /* 0x0000000000007941 */ /* 0x000fea0003800000 */
.L_x_1600:
        /* <DEDUP_REMOVED lines=16> */
.L_x_1603:
[----:B------:R-:W-:Y:S05]  /*97d0*/  BSYNC B0 ;  /* 0x0000000000007941 */ /* 0x000fea0003800000 */
.L_x_1602:
        /* <DEDUP_REMOVED lines=16> */
.L_x_1605:
[----:B------:R-:W-:Y:S05]  /*98e0*/  BSYNC B0 ;  /* 0x0000000000007941 */ /* 0x000fea0003800000 */
.L_x_1604:
        /* <DEDUP_REMOVED lines=16> */
.L_x_1607:
[----:B------:R-:W-:Y:S05]  /*99f0*/  BSYNC B0 ;  /* 0x0000000000007941 */ /* 0x000fea0003800000 */
.L_x_1606:
        /* <DEDUP_REMOVED lines=16> */
.L_x_1609:
[----:B------:R-:W-:Y:S05]  /*9b00*/  BSYNC B0 ;  /* 0x0000000000007941 */ /* 0x000fea0003800000 */
.L_x_1608:
        /* <DEDUP_REMOVED lines=16> */
.L_x_1611:
[----:B------:R-:W-:Y:S05]  /*9c10*/  BSYNC B0 ;  /* 0x0000000000007941 */ /* 0x000fea0003800000 */
.L_x_1610:
[----:B------:R-:W-:Y:S01]  /*9c20*/  IMAD R0, R31, c[0x0][0x308], RZ ;  /* 0x0000c2001f007a24 */ /* 0x000fe200078e02ff */
[----:B------:R-:W-:Y:S01]  /*9c30*/  ISETP.GE.OR P0, PT, R12, c[0x0][0x2f4], P2 ;  /* 0x0000bd000c007a0c */ /* 0x000fe20001706670 */
[C---:B-1----:R-:W-:Y:S01]  /*9c40*/  IMAD.WIDE.U32 R2, R30.reuse, c[0x0][0x308], R12 ;  /* 0x0000c2001e027a25 */ /* 0x042fe200078e000c */
        /* <DEDUP_REMOVED lines=16> */
.L_x_1613:
[----:B------:R-:W-:Y:S05]  /*9d50*/  BSYNC B0 ;  /* 0x0000000000007941 */ /* 0x000fea0003800000 */
.L_x_1612:
        /* <DEDUP_REMOVED lines=15> */
.L_x_1615:
[----:B------:R-:W-:Y:S05]  /*9e50*/  BSYNC B0 ;  /* 0x0000000000007941 */ /* 0x000fea0003800000 */
.L_x_1614:
        /* <DEDUP_REMOVED lines=15> */
.L_x_1617:
[----:B------:R-:W-:Y:S05]  /*9f50*/  BSYNC B0 ;  /* 0x0000000000007941 */ /* 0x000fea0003800000 */
.L_x_1616:
        /* <DEDUP_REMOVED lines=14> */
.L_x_1619:
[----:B------:R-:W-:Y:S05]  /*a040*/  BSYNC B0 ;  /* 0x0000000000007941 */ /* 0x000fea0003800000 */
.L_x_1618:
        /* <DEDUP_REMOVED lines=14> */
.L_x_1621:
[----:B------:R-:W-:Y:S05]  /*a130*/  BSYNC B0 ;  /* 0x0000000000007941 */ /* 0x000fea0003800000 */
.L_x_1620:
        /* <DEDUP_REMOVED lines=14> */
.L_x_1623:
[----:B------:R-:W-:Y:S05]  /*a220*/  BSYNC B0 ;  /* 0x0000000000007941 */ /* 0x000fea0003800000 */
.L_x_1622:
        /* <DEDUP_REMOVED lines=14> */
.L_x_1625:
[----:B------:R-:W-:Y:S05]  /*a310*/  BSYNC B0 ;  /* 0x0000000000007941 */ /* 0x000fea0003800000 */
.L_x_1624:
        /* <DEDUP_REMOVED lines=14> */
.L_x_1594:
[----:B-----5:R-:W2:Y:S01]  /*a400*/  LDL R9, [R1+0x98] ;  /* 0x0000980001097983 */ /* 0x020ea20000100800 */
[----:B------:R-:W-:Y:S01]  /*a410*/  ISETP.NE.U32.AND P0, PT, RZ, c[0x0][0x358], PT ;  /* 0x0000d600ff007a0c */ /* 0x000fe20003f05070 */
[----:B------:R-:W-:-:S03]  /*a420*/  IMAD.MOV.U32 R2, RZ, RZ, 0x4 ;  /* 0x00000004ff027424 */ /* 0x000fc600078e00ff */
[----:B------:R-:W-:Y:S02]  /*a430*/  ISETP.NE.AND.EX P1, PT, RZ, c[0x0][0x35c], PT, P0 ;  /* 0x0000d700ff007a0c */ /* 0x000fe40003f25300 */
[----:B------:R-:W-:-:S04]  /*a440*/  ISETP.NE.U32.AND P0, PT, RZ, c[0x0][0x360], PT ;  /* 0x0000d800ff007a0c */ /* 0x000fc80003f05070 */
[----:B------:R-:W-:Y:S01]  /*a450*/  ISETP.NE.AND.EX P0, PT, RZ, c[0x0][0x364], PT, P0 ;  /* 0x0000d900ff007a0c */ /* 0x000fe20003f05300 */
[----:B--2---:R-:W-:-:S06]  /*a460*/  IMAD.WIDE R4, R9, R2, c[0x0][0x358] ;  /* 0x0000d60009047625 */ /* 0x004fcc00078e0202 */
[----:B-1----:R-:W2:Y:S01]  /*a470*/  @P1 LDG.E R0, [R4.64] ;  /* 0x0000000e04001981 */ /* 0x002ea2000c1e1900 */
        /* <DEDUP_REMOVED lines=10> */
[----:B--2--5:R-:W-:-:S03]  /*a520*/  IADD3 R6, -R0, R4, RZ ;  /* 0x0000000400067210 */ /* 0x024fc60007ffe1ff */
.L_x_1626:
[----:B------:R-:W1:Y:S01]  /*a530*/  S2R R5, SR_TID.X ;  /* 0x0000000000057919 */ /* 0x000e620000002100 */
[----:B-----5:R-:W-:Y:S01]  /*a540*/  IADD3 R15, R6, -UR11, RZ ;  /* 0x8000000b060f7c10 */ /* 0x020fe2000fffe0ff */
[----:B------:R-:W-:Y:S01]  /*a550*/  IMAD.U32 R6, RZ, RZ, UR8 ;  /* 0x00000008ff067e24 */ /* 0x000fe2000f8e00ff */
[----:B------:R-:W-:Y:S01]  /*a560*/  SHF.R.S32.HI R7, RZ, 0x1f, R9 ;  /* 0x0000001fff077819 */ /* 0x000fe20000011409 */
[----:B------:R-:W2:Y:S01]  /*a570*/  S2R R20, SR_CTAID.Y ;  /* 0x0000000000147919 */ /* 0x000ea20000002600 */
[----:B------:R-:W-:Y:S01]  /*a580*/  SEL R16, R9, RZ, !P1 ;  /* 0x000000ff09107207 */ /* 0x000fe20004800000 */
[----:B------:R-:W-:Y:S01]  /*a590*/  BSSY B0, `(.L_x_1627) ;  /* 0x0000020000007945 */ /* 0x000fe20003800000 */
[----:B------:R-:W-:-:S02]  /*a5a0*/  SEL R17, R7, RZ, !P1 ;  /* 0x000000ff07117207 */ /* 0x000fc40004800000 */
[----:B-1----:R-:W-:-:S04]  /*a5b0*/  SHF.R.S32.HI R4, RZ, 0x1f, R5 ;  /* 0x0000001fff047819 */ /* 0x002fc80000011405 */
[----:B------:R-:W-:Y:S02]  /*a5c0*/  LEA.HI R4, R4, R5, RZ, 0x4 ;  /* 0x0000000504047211 */ /* 0x000fe400078f20ff */
[----:B--2---:R-:W-:Y:S02]  /*a5d0*/  SHF.R.S32.HI R21, RZ, 0x1f, R20 ;  /* 0x0000001fff157819 */ /* 0x004fe40000011414 */
[----:B------:R-:W-:Y:S02]  /*a5e0*/  LOP3.LUT R0, R4, 0x1ffffff0, RZ, 0xc0, !PT ;  /* 0x1ffffff004007812 */ /* 0x000fe400078ec0ff */
[----:B------:R-:W-:-:S03]  /*a5f0*/  SHF.R.S32.HI R14, RZ, 0x4, R4 ;  /* 0x00000004ff0e7819 */ /* 0x000fc60000011404 */
[----:B------:R-:W-:Y:S01]  /*a600*/  IMAD.IADD R0, R5, 0x1, -R0 ;  /* 0x0000000105007824 */ /* 0x000fe200078e0a00 */
[C---:B------:R-:W-:Y:S02]  /*a610*/  IADD3 R2, P0, R14.reuse, R2, RZ ;  /* 0x000000020e027210 */ /* 0x040fe40007f1e0ff */
[----:B------:R-:W-:Y:S01]  /*a620*/  ISETP.GE.AND P2, PT, R14, R15, PT ;  /* 0x0000000f0e00720c */ /* 0x000fe20003f46270 */
[----:B------:R-:W-:Y:S01]  /*a630*/  IMAD.SHL.U32 R12, R0, 0x8, RZ ;  /* 0x00000008000c7824 */ /* 0x000fe200078e00ff */
[----:B------:R-:W-:Y:S01]  /*a640*/  LEA.HI.X.SX32 R3, R14, R3, 0x1, P0 ;  /* 0x000000030e037211 */ /* 0x000fe200000f0eff */
[----:B------:R-:W-:-:S03]  /*a650*/  IMAD R0, R21, c[0x0][0x308], RZ ;  /* 0x0000c20015007a24 */ /* 0x000fc600078e02ff */
[----:B------:R-:W-:Y:S01]  /*a660*/  SHF.R.S32.HI R13, RZ, 0x1f, R12 ;  /* 0x0000001fff0d7819 */ /* 0x000fe2000001140c */
[----:B------:R-:W-:Y:S01]  /*a670*/  IMAD R0, R20, c[0x0][0x30c], R0 ;  /* 0x0000c30014007a24 */ /* 0x000fe200078e0200 */
[----:B------:R-:W-:Y:S01]  /*a680*/  ISETP.GE.OR P0, PT, R12, c[0x0][0x2f4], P2 ;  /* 0x0000bd000c007a0c */ /* 0x000fe20001706670 */
[----:B------:R-:W-:-:S04]  /*a690*/  IMAD.WIDE R6, R6, 0x80, R2 ;  /* 0x0000008006067825 */ /* 0x000fc800078e0202 */
[----:B------:R-:W-:-:S04]  /*a6a0*/  IMAD.WIDE.U32 R4, R20, c[0x0][0x308], R12 ;  /* 0x0000c20014047a25 */ /* 0x000fc800078e000c */
[----:B------:R-:W-:Y:S02]  /*a6b0*/  IMAD.IADD R5, R0, 0x1, R5 ;  /* 0x0000000100057824 */ /* 0x000fe400078e0205 */
[----:B------:R-:W-:Y:S02]  /*a6c0*/  IMAD R0, R17, c[0x0][0x310], RZ ;  /* 0x0000c40011007a24 */ /* 0x000fe400078e02ff */
[----:B------:R-:W-:-:S04]  /*a6d0*/  IMAD.WIDE.U32 R10, R16, c[0x0][0x310], R4 ;  /* 0x0000c400100a7a25 */ /* 0x000fc800078e0004 */
[----:B------:R-:W-:-:S04]  /*a6e0*/  IMAD R0, R16, c[0x0][0x314], R0 ;  /* 0x0000c50010007a24 */ /* 0x000fc800078e0200 */
        /* <DEDUP_REMOVED lines=10> */
.L_x_1628:
[----:B------:R-:W-:Y:S05]  /*a790*/  BSYNC B0 ;  /* 0x0000000000007941 */ /* 0x000fea0003800000 */
.L_x_1627:
        /* <DEDUP_REMOVED lines=17> */
.L_x_1630:
[----:B------:R-:W-:Y:S05]  /*a8b0*/  BSYNC B0 ;  /* 0x0000000000007941 */ /* 0x000fea0003800000 */
.L_x_1629:
        /* <DEDUP_REMOVED lines=17> */
.L_x_1632:
[----:B------:R-:W-:Y:S05]  /*a9d0*/  BSYNC B0 ;  /* 0x0000000000007941 */ /* 0x000fea0003800000 */
.L_x_1631:
        /* <DEDUP_REMOVED lines=16> */
.L_x_1634:
[----:B------:R-:W-:Y:S05]  /*aae0*/  BSYNC B0 ;  /* 0x0000000000007941 */ /* 0x000fea0003800000 */
.L_x_1633:
        /* <DEDUP_REMOVED lines=16> */
.L_x_1636:
[----:B------:R-:W-:Y:S05]  /*abf0*/  BSYNC B0 ;  /* 0x0000000000007941 */ /* 0x000fea0003800000 */
.L_x_1635:
        /* <DEDUP_REMOVED lines=16> */
.L_x_1638:
[----:B------:R-:W-:Y:S05]  /*ad00*/  BSYNC B0 ;  /* 0x0000000000007941 */ /* 0x000fea0003800000 */
.L_x_1637:
        /* <DEDUP_REMOVED lines=16> */
.L_x_1640:
[----:B------:R-:W-:Y:S05]  /*ae10*/  BSYNC B0 ;  /* 0x0000000000007941 */ /* 0x000fea0003800000 */
.L_x_1639:
        /* <DEDUP_REMOVED lines=16> */
.L_x_1642:
[----:B------:R-:W-:Y:S05]  /*af20*/  BSYNC B0 ;  /* 0x0000000000007941 */ /* 0x000fea0003800000 */
.L_x_1641:
        /* <DEDUP_REMOVED lines=19> */
.L_x_1644:
[----:B------:R-:W-:Y:S05]  /*b060*/  BSYNC B0 ;  /* 0x0000000000007941 */ /* 0x000fea0003800000 */
.L_x_1643:
        /* <DEDUP_REMOVED lines=15> */
.L_x_1646:
[----:B------:R-:W-:Y:S05]  /*b160*/  BSYNC B0 ;  /* 0x0000000000007941 */ /* 0x000fea0003800000 */
.L_x_1645:
        /* <DEDUP_REMOVED lines=15> */
.L_x_1648:
[----:B------:R-:W-:Y:S05]  /*b260*/  BSYNC B0 ;  /* 0x0000000000007941 */ /* 0x000fea0003800000 */
.L_x_1647:
        /* <DEDUP_REMOVED lines=14> */
.L_x_1650:
[----:B------:R-:W-:Y:S05]  /*b350*/  BSYNC B0 ;  /* 0x0000000000007941 */ /* 0x000fea0003800000 */
.L_x_1649:
        /* <DEDUP_REMOVED lines=14> */
.L_x_1652:
[----:B------:R-:W-:Y:S05]  /*b440*/  BSYNC B0 ;  /* 0x0000000000007941 */ /* 0x000fea0003800000 */
.L_x_1651:
        /* <DEDUP_REMOVED lines=14> */
.L_x_1654:
[----:B------:R-:W-:Y:S05]  /*b530*/  BSYNC B0 ;  /* 0x0000000000007941 */ /* 0x000fea0003800000 */
.L_x_1653:
        /* <DEDUP_REMOVED lines=14> */
.L_x_1656:
[----:B------:R-:W-:Y:S05]  /*b620*/  BSYNC B0 ;  /* 0x0000000000007941 */ /* 0x000fea0003800000 */
.L_x_1655:
        /* <DEDUP_REMOVED lines=14> */
.L_x_1657:
        /* <DEDUP_REMOVED lines=15> */
.L_x_2331:


//--------------------- .text._ZN7cutlass13device_kernelIN5flash19enable_sm80_to_sm89INS1_16FlashAttnBwdSm80INS1_25CollectiveMainloopBwdSm80ILi2ELi2EN4cute5tupleIJNS5_1CILi64EEENS7_ILi128EEES9_EEENS_10bfloat16_tEfNS_4arch4Sm80ELb0ELb1ELb1ELb1ELb1ELb0ELb0ELb0ELi2ELi2ELi2ELi2ELb0EEENS1_21CollectiveEpilogueBwdISA_SB_SD_Li256ELb1ELb0ELi4EEENS1_19SingleTileSchedulerILb1ELb0ELb0ELi128EEEEEEEEEvNT_6ParamsE --------------------------
	.section	.text._ZN7cutlass13device_kernelIN5flash19enable_sm80_to_sm89INS1_16FlashAttnBwdSm80INS1_25CollectiveMainloopBwdSm80ILi2ELi2EN4cute5tupleIJNS5_1CILi64EEENS7_ILi128EEES9_EEENS_10bfloat16_tEfNS_4arch4Sm80ELb0ELb1ELb1ELb1ELb1ELb0ELb0ELb0ELi2ELi2ELi2ELi2ELb0EEENS1_21CollectiveEpilogueBwdISA_SB_SD_Li256ELb1ELb0ELi4EEENS1_19SingleTileSchedulerILb1ELb0ELb0ELi128EEEEEEEEEvNT_6ParamsE,"ax",@progbits
	.sectioninfo	@"SHI_REGISTERS=255"
	.align	128
.text._ZN7cutlass13device_kernelIN5flash19enable_sm80_to_sm89INS1_16FlashAttnBwdSm80INS1_25CollectiveMainloopBwdSm80ILi2ELi2EN4cute5tupleIJNS5_1CILi64EEENS7_ILi128EEES9_EEENS_10bfloat16_tEfNS_4arch4Sm80ELb0ELb1ELb1ELb1ELb1ELb0ELb0ELb0ELi2ELi2ELi2ELi2ELb0EEENS1_21CollectiveEpilogueBwdISA_SB_SD_Li256ELb1ELb0ELi4EEENS1_19SingleTileSchedulerILb1ELb0ELb0ELi128EEEEEEEEEvNT_6ParamsE:
        .type           _ZN7cutlass13device_kernelIN5flash19enable_sm80_to_sm89INS1_16FlashAttnBwdSm80INS1_25CollectiveMainloopBwdSm80ILi2ELi2EN4cute5tupleIJNS5_1CILi64EEENS7_ILi128EEES9_EEENS_10bfloat16_tEfNS_4arch4Sm80ELb0ELb1ELb1ELb1ELb1ELb0ELb0ELb0ELi2ELi2ELi2ELi2ELb0EEENS1_21CollectiveEpilogueBwdISA_SB_SD_Li256ELb1ELb0ELi4EEENS1_19SingleTileSchedulerILb1ELb0ELb0ELi128EEEEEEEEEvNT_6ParamsE,@function
        .size           _ZN7cutlass13device_kernelIN5flash19enable_sm80_to_sm89INS1_16FlashAttnBwdSm80INS1_25CollectiveMainloopBwdSm80ILi2ELi2EN4cute5tupleIJNS5_1CILi64EEENS7_ILi128EEES9_EEENS_10bfloat16_tEfNS_4arch4Sm80ELb0ELb1ELb1ELb1ELb1ELb0ELb0ELb0ELi2ELi2ELi2ELi2ELb0EEENS1_21CollectiveEpilogueBwdISA_SB_SD_Li256ELb1ELb0ELi4EEENS1_19SingleTileSchedulerILb1ELb0ELb0ELi128EEEEEEEEEvNT_6ParamsE,(.L_x_2332 - _ZN7cutlass13device_kernelIN5flash19enable_sm80_to_sm89INS1_16FlashAttnBwdSm80INS1_25CollectiveMainloopBwdSm80ILi2ELi2EN4cute5tupleIJNS5_1CILi64EEENS7_ILi128EEES9_EEENS_10bfloat16_tEfNS_4arch4Sm80ELb0ELb1ELb1ELb1ELb1ELb0ELb0ELb0ELi2ELi2ELi2ELi2ELb0EEENS1_21CollectiveEpilogueBwdISA_SB_SD_Li256ELb1ELb0ELi4EEENS1_19SingleTileSchedulerILb1ELb0ELb0ELi128EEEEEEEEEvNT_6ParamsE)
        .other          _ZN7cutlass13device_kernelIN5flash19enable_sm80_to_sm89INS1_16FlashAttnBwdSm80INS1_25CollectiveMainloopBwdSm80ILi2ELi2EN4cute5tupleIJNS5_1CILi64EEENS7_ILi128EEES9_EEENS_10bfloat16_tEfNS_4arch4Sm80ELb0ELb1ELb1ELb1ELb1ELb0ELb0ELb0ELi2ELi2ELi2ELi2ELb0EEENS1_21CollectiveEpilogueBwdISA_SB_SD_Li256ELb1ELb0ELi4EEENS1_19SingleTileSchedulerILb1ELb0ELb0ELi128EEEEEEEEEvNT_6ParamsE,@"STO_CUDA_ENTRY STV_DEFAULT"
_ZN7cutlass13device_kernelIN5flash19enable_sm80_to_sm89INS1_16FlashAttnBwdSm80INS1_25CollectiveMainloopBwdSm80ILi2ELi2EN4cute5tupleIJNS5_1CILi64EEENS7_ILi128EEES9_EEENS_10bfloat16_tEfNS_4arch4Sm80ELb0ELb1ELb1ELb1ELb1ELb0ELb0ELb0ELi2ELi2ELi2ELi2ELb0EEENS1_21CollectiveEpilogueBwdISA_SB_SD_Li256ELb1ELb0ELi4EEENS1_19SingleTileSchedulerILb1ELb0ELb0ELi128EEEEEEEEEvNT_6ParamsE:
        /* <DEDUP_REMOVED lines=18> */
.L_x_1659:
        /* <DEDUP_REMOVED lines=8> */
.L_x_1661:
[----:B------:R-:W-:Y:S02]  /*01a0*/  MOV R0, c[0x0][0x3a4] ;  /* 0x0000e90000007a02 */ /* 0x000fe40000000f00 */
.L_x_1660:
[----:B------:R-:W-:-:S06]  /*01b0*/  USHF.L.U32 UR11, UR8, 0x7, URZ ;  /* 0x00000007080b7899 */ /* 0x000fcc000800063f */
[----:B-----5:R-:W-:-:S04]  /*01c0*/  ISETP.LE.AND P0, PT, R0, UR11, PT ;  /* 0x0000000b00007c0c */ /* 0x020fc8000bf03270 */
[----:B------:R-:W-:-:S05]  /*01d0*/  SEL R0, R5, 0xffffffff, !P0 ;  /* 0xffffffff05007807 */ /* 0x000fca0004000000 */
[----:B------:R2:W-:Y:S01]  /*01e0*/  STL [R1+0x98], R0 ;  /* 0x0000980001007387 */ /* 0x0005e20000100800 */
[----:B------:R-:W-:Y:S05]  /*01f0*/  BRA `(.L_x_1662) ;  /* 0x0000012000007947 */ /* 0x000fea0003800000 */
.L_x_1658:
[----:B--2-4-:R-:W-:-:S04]  /*0200*/  ISETP.NE.U32.AND P0, PT, RZ, c[0x0][0x3c0], PT ;  /* 0x0000f000ff007a0c */ /* 0x014fc80003f05070 */
[----:B------:R-:W-:-:S13]  /*0210*/  ISETP.NE.AND.EX P0, PT, RZ, c[0x0][0x3c4], PT, P0 ;  /* 0x0000f100ff007a0c */ /* 0x000fda0003f05300 */
[----:B------:R-:W-:Y:S05]  /*0220*/  @!P0 BRA `(.L_x_1663) ;  /* 0x0000002000008947 */ /* 0x000fea0003800000 */
[----:B------:R1:W5:Y:S01]  /*0230*/  LDG.E R0, [R2.64] ;  /* 0x0000000e02007981 */ /* 0x000362000c1e1900 */
[----:B------:R-:W-:Y:S05]  /*0240*/  BRA `(.L_x_1664) ;  /* 0x0000009000007947 */ /* 0x000fea0003800000 */
.L_x_1663:
        /* <DEDUP_REMOVED lines=8> */
.L_x_1665:
[----:B------:R-:W-:Y:S02]  /*02d0*/  MOV R0, c[0x0][0x3a4] ;  /* 0x0000e90000007a02 */ /* 0x000fe40000000f00 */
.L_x_1664:
[----:B------:R-:W-:-:S06]  /*02e0*/  USHF.L.U32 UR11, UR8, 0x7, URZ ;  /* 0x00000007080b7899 */ /* 0x000fcc000800063f */
[----:B-----5:R-:W-:-:S04]  /*02f0*/  ISETP.LE.AND P0, PT, R0, UR11, PT ;  /* 0x0000000b00007c0c */ /* 0x020fc8000bf03270 */
[----:B------:R-:W-:-:S05]  /*0300*/  SEL R0, R5, 0xffffffff, !P0 ;  /* 0xffffffff05007807 */ /* 0x000fca0004000000 */
[----:B------:R2:W-:Y:S04]  /*0310*/  STL [R1+0x98], R0 ;  /* 0x0000980001007387 */ /* 0x0005e80000100800 */
.L_x_1662:
        /* <DEDUP_REMOVED lines=34> */
.L_x_1666:
[----:B-1-3--:R-:W-:-:S04]  /*0540*/  ISETP.NE.U32.AND P0, PT, RZ, c[0x0][0x2e0], PT ;  /* 0x0000b800ff007a0c */ /* 0x00afc80003f05070 */
[----:B------:R-:W-:-:S13]  /*0550*/  ISETP.NE.AND.EX P0, PT, RZ, c[0x0][0x2e4], PT, P0 ;  /* 0x0000b900ff007a0c */ /* 0x000fda0003f05300 */
[----:B------:R-:W-:Y:S05]  /*0560*/  @!P0 BRA `(.L_x_1667) ;  /* 0x0000004000008947 */ /* 0x000fea0003800000 */
[----:B------:R-:W-:-:S05]  /*0570*/  IMAD.WIDE R2, R107, R8, c[0x0][0x2e0] ;  /* 0x0000b8006b027625 */ /* 0x000fca00078e0208 */
[----:B------:R-:W2:Y:S02]  /*0580*/  LDG.E R0, [R2.64] ;  /* 0x0000000e02007981 */ /* 0x000ea4000c1e1900 */
[----:B--2---:R1:W2:Y:S01]  /*0590*/  R2UR UR22, R0 ;  /* 0x00000000001673c2 */ /* 0x0042a200000e0000 */
[----:B------:R-:W-:Y:S05]  /*05a0*/  BRA `(.L_x_1668) ;  /* 0x0000006000007947 */ /* 0x000fea0003800000 */
.L_x_1667:
[----:B------:R-:W-:Y:S05]  /*05b0*/  @!P3 BRA `(.L_x_1668) ;  /* 0x000000500000b947 */ /* 0x000fea0003800000 */
[----:B------:R-:W2:Y:S04]  /*05c0*/  LDG.E R2, [R4.64] ;  /* 0x0000000e04027981 */ /* 0x000ea8000c1e1900 */
[----:B------:R-:W3:Y:S01]  /*05d0*/  LDG.E R0, [R4.64+0x4] ;  /* 0x0000040e04007981 */ /* 0x000ee2000c1e1900 */
[----:B--2---:R-:W1:Y:S08]  /*05e0*/  R2UR UR22, R2 ;  /* 0x00000000021673c2 */ /* 0x004e7000000e0000 */
[----:B---3--:R-:W1:Y:S02]  /*05f0*/  R2UR UR4, R0 ;  /* 0x00000000000473c2 */ /* 0x008e6400000e0000 */
[----:B-1----:R-:W-:-:S06]  /*0600*/  UIADD3 UR22, -UR22, UR4, URZ ;  /* 0x0000000416167290 */ /* 0x002fcc000fffe13f */
.L_x_1668:
        /* <DEDUP_REMOVED lines=15> */
.L_x_1669:
        /* <DEDUP_REMOVED lines=514> */
.L_x_1672:
[----:B------:R-:W-:Y:S05]  /*2720*/  BSYNC B0 ;  /* 0x0000000000007941 */ /* 0x000fea0003800000 */
.L_x_1671:
        /* <DEDUP_REMOVED lines=119> */
.L_x_1691:
        /* <DEDUP_REMOVED lines=223> */
.L_x_1675:
[----:B------:R-:W-:Y:S11]  /*3c90*/  ISETP.NE.AND P0, PT, R10, c[0x0][0x2a8], PT ;  /* 0x0000aa000a007a0c */ /* 0x000ff60003f05270 */
[----:B------:R-:W-:Y:S02]  /*3ca0*/  @!UPT UIADD3 URZ, URZ, URZ, URZ ;  /* 0x0000003f3f3ff290 */ /* 0x000fe4000fffe03f */
[----:B------:R-:W-:Y:S05]  /*3cb0*/  @P0 IMAD.HI.U32 R4, R2, c[0x0][0x2ac], RZ ;  /* 0x0000ab0002040a27 */ /* 0x000fea00078e00ff */
[----:B------:R-:W-:Y:S02]  /*3cc0*/  @P0 SHF.R.U32.HI R2, RZ, c[0x0][0x2b0], R4 ;  /* 0x0000ac00ff020a19 */ /* 0x000fe40000011604 */
.L_x_1676:
[----:B------:R-:W-:Y:S05]  /*3cd0*/  BSYNC B0 ;  /* 0x0000000000007941 */ /* 0x000fea0003800000 */
.L_x_1674:
        /* <DEDUP_REMOVED lines=8> */
.L_x_1673:
        /* <DEDUP_REMOVED lines=16> */
.L_x_1679:
[----:B------:R-:W-:Y:S11]  /*3e60*/  ISETP.NE.AND P0, PT, R10, c[0x0][0x2a8], PT ;  /* 0x0000aa000a007a0c */ /* 0x000ff60003f05270 */
[----:B------:R-:W-:Y:S02]  /*3e70*/  @!UPT UIADD3 URZ, URZ, URZ, URZ ;  /* 0x0000003f3f3ff290 */ /* 0x000fe4000fffe03f */
[----:B------:R-:W-:Y:S05]  /*3e80*/  @P0 IMAD.HI.U32 R4, R2, c[0x0][0x2ac], RZ ;  /* 0x0000ab0002040a27 */ /* 0x000fea00078e00ff */
[----:B------:R-:W-:Y:S02]  /*3e90*/  @P0 SHF.R.U32.HI R2, RZ, c[0x0][0x2b0], R4 ;  /* 0x0000ac00ff020a19 */ /* 0x000fe40000011604 */
.L_x_1680:
[----:B------:R-:W-:Y:S05]  /*3ea0*/  BSYNC B0 ;  /* 0x0000000000007941 */ /* 0x000fea0003800000 */
.L_x_1678:
[----:B------:R-:W2:Y:S01]  /*3eb0*/  LDL R5, [R1+0x3c] ;  /* 0x00003c0001057983 */ /* 0x000ea20000100800 */
[----:B------:R-:W-:Y:S04]  /*3ec0*/  IMAD.MOV.U32 R4, RZ, RZ, c[0x0][0x2a8] ;  /* 0x0000aa00ff047624 */ /* 0x000fe800078e00ff */
[----:B------:R-:W-:Y:S04]  /*3ed0*/  IMAD R2, R2, R4, -UR11 ;  /* 0x8000000b02027e24 */ /* 0x000fe8000f8e0204 */
[----:B--2---:R-:W-:Y:S05]  /*3ee0*/  IMAD.IADD R2, R2, 0x1, -R5 ;  /* 0x0000000102027824 */ /* 0x004fea00078e0a05 */
[----:B------:R-:W-:Y:S02]  /*3ef0*/  IADD3 R4, R2, c[0x0][0x2a8], RZ ;  /* 0x0000aa0002047a10 */ /* 0x000fe40007ffe0ff */
[----:B------:R-:W-:Y:S02]  /*3f00*/  IMNMX R7, R7, R2, !PT ;  /* 0x0000000207077217 */ /* 0x000fe40007800200 */
[----:B------:R-:W-:Y:S02]  /*3f10*/  IMNMX R8, R8, R4, PT ;  /* 0x0000000408087217 */ /* 0x000fe40003800200 */
.L_x_1677:
        /* <DEDUP_REMOVED lines=16> */
.L_x_1683:
[----:B------:R-:W-:Y:S11]  /*4020*/  ISETP.NE.AND P0, PT, R10, c[0x0][0x2a8], PT ;  /* 0x0000aa000a007a0c */ /* 0x000ff60003f05270 */
[----:B------:R-:W-:Y:S02]  /*4030*/  @!UPT UIADD3 URZ, URZ, URZ, URZ ;  /* 0x0000003f3f3ff290 */ /* 0x000fe4000fffe03f */
[----:B------:R-:W-:Y:S05]  /*4040*/  @P0 IMAD.HI.U32 R4, R2, c[0x0][0x2ac], RZ ;  /* 0x0000ab0002040a27 */ /* 0x000fea00078e00ff */
[----:B------:R-:W-:Y:S02]  /*4050*/  @P0 SHF.R.U32.HI R2, RZ, c[0x0][0x2b0], R4 ;  /* 0x0000ac00ff020a19 */ /* 0x000fe40000011604 */
.L_x_1684:
[----:B------:R-:W-:Y:S05]  /*4060*/  BSYNC B0 ;  /* 0x0000000000007941 */ /* 0x000fea0003800000 */
.L_x_1682:
[----:B------:R-:W2:Y:S01]  /*4070*/  LDL R13, [R1+0x3c] ;  /* 0x00003c00010d7983 */ /* 0x000ea20000100800 */
[----:B------:R-:W-:Y:S04]  /*4080*/  IMAD.MOV.U32 R4, RZ, RZ, c[0x0][0x2a8] ;  /* 0x0000aa00ff047624 */ /* 0x000fe800078e00ff */
[----:B------:R-:W-:Y:S04]  /*4090*/  IMAD R2, R2, R4, -UR11 ;  /* 0x8000000b02027e24 */ /* 0x000fe8000f8e0204 */
[----:B--2---:R-:W-:Y:S05]  /*40a0*/  IMAD.IADD R2, R2, 0x1, -R13 ;  /* 0x0000000102027824 */ /* 0x004fea00078e0a0d */
[----:B------:R-:W-:Y:S02]  /*40b0*/  IADD3 R4, R2, c[0x0][0x2a8], RZ ;  /* 0x0000aa0002047a10 */ /* 0x000fe40007ffe0ff */
[----:B------:R-:W-:Y:S02]  /*40c0*/  IMNMX R5, R5, R2, !PT ;  /* 0x0000000205057217 */ /* 0x000fe40007800200 */
[----:B------:R-:W-:Y:S02]  /*40d0*/  IMNMX R6, R6, R4, PT ;  /* 0x0000000406067217 */ /* 0x000fe40003800200 */
.L_x_1681:
        /* <DEDUP_REMOVED lines=16> */
.L_x_1687:
[----:B------:R-:W-:Y:S11]  /*41e0*/  ISETP.NE.AND P0, PT, R10, c[0x0][0x2a8], PT ;  /* 0x0000aa000a007a0c */ /* 0x000ff60003f05270 */
[----:B------:R-:W-:Y:S02]  /*41f0*/  @!UPT UIADD3 URZ, URZ, URZ, URZ ;  /* 0x0000003f3f3ff290 */ /* 0x000fe4000fffe03f */
[----:B------:R-:W-:Y:S05]  /*4200*/  @P0 IMAD.HI.U32 R9, R0, c[0x0][0x2ac], RZ ;  /* 0x0000ab0000090a27 */ /* 0x000fea00078e00ff */
[----:B------:R-:W-:Y:S02]  /*4210*/  @P0 SHF.R.U32.HI R0, RZ, c[0x0][0x2b0], R9 ;  /* 0x0000ac00ff000a19 */ /* 0x000fe40000011609 */
.L_x_1688:
[----:B------:R-:W-:Y:S05]  /*4220*/  BSYNC B0 ;  /* 0x0000000000007941 */ /* 0x000fea0003800000 */
.L_x_1686:
[----:B------:R-:W2:Y:S01]  /*4230*/  LDL R10, [R1+0x3c] ;  /* 0x00003c00010a7983 */ /* 0x000ea20000100800 */
[----:B------:R-:W-:Y:S04]  /*4240*/  IMAD.MOV.U32 R9, RZ, RZ, c[0x0][0x2a8] ;  /* 0x0000aa00ff097624 */ /* 0x000fe800078e00ff */
[----:B------:R-:W-:Y:S04]  /*4250*/  IMAD R0, R0, R9, -UR11 ;  /* 0x8000000b00007e24 */ /* 0x000fe8000f8e0209 */
[----:B--2---:R-:W-:Y:S05]  /*4260*/  IMAD.IADD R0, R0, 0x1, -R10 ;  /* 0x0000000100007824 */ /* 0x004fea00078e0a0a */
[----:B------:R-:W-:Y:S02]  /*4270*/  IADD3 R9, R0, c[0x0][0x2a8], RZ ;  /* 0x0000aa0000097a10 */ /* 0x000fe40007ffe0ff */
[----:B------:R-:W-:Y:S02]  /*4280*/  IMNMX R2, R2, R0, !PT ;  /* 0x0000000002027217 */ /* 0x000fe40007800200 */
[----:B------:R-:W-:Y:S02]  /*4290*/  IMNMX R4, R4, R9, PT ;  /* 0x0000000904047217 */ /* 0x000fe40003800200 */
.L_x_1685:
        /* <DEDUP_REMOVED lines=78> */
.L_x_1689:
        /* <DEDUP_REMOVED lines=689> */
.L_x_1690:
        /* <DEDUP_REMOVED lines=298> */
.L_x_1670:
        /* <DEDUP_REMOVED lines=178> */
.L_x_1693:
        /* <DEDUP_REMOVED lines=67> */
.L_x_1695:
[----:B--234-:R-:W-:Y:S05]  /*9480*/  BSYNC B0 ;  /* 0x0000000000007941 */ /* 0x01cfea0003800000 */
.L_x_1694:
        /* <DEDUP_REMOVED lines=17> */
.L_x_1697:
[----:B------:R-:W-:Y:S05]  /*95a0*/  BSYNC B0 ;  /* 0x0000000000007941 */ /* 0x000fea0003800000 */
.L_x_1696:
        /* <DEDUP_REMOVED lines=17> */
.L_x_1699:
[----:B------:R-:W-:Y:S05]  /*96c0*/  BSYNC B0 ;  /* 0x0000000000007941 */ /* 0x000fea0003800000 */
.L_x_1698:
        /* <DEDUP_REMOVED lines=16> */
.L_x_1701:
[----:B------:R-:W-:Y:S05]  /*97d0*/  BSYNC B0 ;  /* 0x0000000000007941 */ /* 0x000fea0003800000 */
.L_x_1700:
        /* <DEDUP_REMOVED lines=16> */
.L_x_1703:
[----:B------:R-:W-:Y:S05]  /*98e0*/  BSYNC B0 ;  /* 0x0000000000007941 */ /* 0x000fea0003800000 */
.L_x_1702:
        /* <DEDUP_REMOVED lines=16> */
.L_x_1705:
[----:B------:R-:W-:Y:S05]  /*99f0*/  BSYNC B0 ;  /* 0x0000000000007941 */ /* 0x000fea0003800000 */
.L_x_1704:
        /* <DEDUP_REMOVED lines=16> */
.L_x_1707:
[----:B------:R-:W-:Y:S05]  /*9b00*/  BSYNC B0 ;  /* 0x0000000000007941 */ /* 0x000fea0003800000 */
.L_x_1706:
        /* <DEDUP_REMOVED lines=16> */
.L_x_1709:
[----:B------:R-:W-:Y:S05]  /*9c10*/  BSYNC B0 ;  /* 0x0000000000007941 */ /* 0x000fea0003800000 */
.L_x_1708:
        /* <DEDUP_REMOVED lines=19> */
.L_x_1711:
[----:B------:R-:W-:Y:S05]  /*9d50*/  BSYNC B0 ;  /* 0x0000000000007941 */ /* 0x000fea0003800000 */
.L_x_1710:
        /* <DEDUP_REMOVED lines=15> */
.L_x_1713:
[----:B------:R-:W-:Y:S05]  /*9e50*/  BSYNC B0 ;  /* 0x0000000000007941 */ /* 0x000fea0003800000 */
.L_x_1712:
        /* <DEDUP_REMOVED lines=15> */
.L_x_1715:
[----:B------:R-:W-:Y:S05]  /*9f50*/  BSYNC B0 ;  /* 0x0000000000007941 */ /* 0x000fea0003800000 */
.L_x_1714:
        /* <DEDUP_REMOVED lines=14> */
.L_x_1717:
[----:B------:R-:W-:Y:S05]  /*a040*/  BSYNC B0 ;  /* 0x0000000000007941 */ /* 0x000fea0003800000 */
.L_x_1716:
        /* <DEDUP_REMOVED lines=14> */
.L_x_1719:
[----:B------:R-:W-:Y:S05]  /*a130*/  BSYNC B0 ;  /* 0x0000000000007941 */ /* 0x000fea0003800000 */
.L_x_1718:
        /* <DEDUP_REMOVED lines=14> */
.L_x_1721:
[----:B------:R-:W-:Y:S05]  /*a220*/  BSYNC B0 ;  /* 0x0000000000007941 */ /* 0x000fea0003800000 */
.L_x_1720:
        /* <DEDUP_REMOVED lines=14> */
.L_x_1723:
[----:B------:R-:W-:Y:S05]  /*a310*/  BSYNC B0 ;  /* 0x0000000000007941 */ /* 0x000fea0003800000 */
.L_x_1722:
        /* <DEDUP_REMOVED lines=14> */
.L_x_1692:
        /* <DEDUP_REMOVED lines=19> */
.L_x_1724:
        /* <DEDUP_REMOVED lines=38> */
.L_x_1726:
[----:B------:R-:W-:Y:S05]  /*a790*/  BSYNC B0 ;  /* 0x0000000000007941 */ /* 0x000fea0003800000 */
.L_x_1725:
        /* <DEDUP_REMOVED lines=17> */
.L_x_1728:
[----:B------:R-:W-:Y:S05]  /*a8b0*/  BSYNC B0 ;  /* 0x0000000000007941 */ /* 0x000fea0003800000 */
.L_x_1727:
        /* <DEDUP_REMOVED lines=17> */
.L_x_1730:
[----:B------:R-:W-:Y:S05]  /*a9d0*/  BSYNC B0 ;  /* 0x0000000000007941 */ /* 0x000fea0003800000 */
.L_x_1729:
        /* <DEDUP_REMOVED lines=16> */
.L_x_1732:
[----:B------:R-:W-:Y:S05]  /*aae0*/  BSYNC B0 ;  /* 0x0000000000007941 */ /* 0x000fea0003800000 */
.L_x_1731:
        /* <DEDUP_REMOVED lines=16> */
.L_x_1734:
[----:B------:R-:W-:Y:S05]  /*abf0*/  BSYNC B0 ;  /* 0x0000000000007941 */ /* 0x000fea0003800000 */
.L_x_1733:
        /* <DEDUP_REMOVED lines=16> */
.L_x_1736:
[----:B------:R-:W-:Y:S05]  /*ad00*/  BSYNC B0 ;  /* 0x0000000000007941 */ /* 0x000fea0003800000 */
.L_x_1735:
        /* <DEDUP_REMOVED lines=16> */
.L_x_1738:
[----:B------:R-:W-:Y:S05]  /*ae10*/  BSYNC B0 ;  /* 0x0000000000007941 */ /* 0x000fea0003800000 */
.L_x_1737:
        /* <DEDUP_REMOVED lines=16> */
.L_x_1740:
[----:B------:R-:W-:Y:S05]  /*af20*/  BSYNC B0 ;  /* 0x0000000000007941 */ /* 0x000fea0003800000 */
.L_x_1739:
        /* <DEDUP_REMOVED lines=19> */
.L_x_1742:
[----:B------:R-:W-:Y:S05]  /*b060*/  BSYNC B0 ;  /* 0x0000000000007941 */ /* 0x000fea0003800000 */
.L_x_1741:
        /* <DEDUP_REMOVED lines=15> */
.L_x_1744:
[----:B------:R-:W-:Y:S05]  /*b160*/  BSYNC B0 ;  /* 0x0000000000007941 */ /* 0x000fea0003800000 */
.L_x_1743:
        /* <DEDUP_REMOVED lines=15> */
.L_x_1746:
[----:B------:R-:W-:Y:S05]  /*b260*/  BSYNC B0 ;  /* 0x0000000000007941 */ /* 0x000fea0003800000 */
.L_x_1745:
        /* <DEDUP_REMOVED lines=14> */
.L_x_1748:
[----:B------:R-:W-:Y:S05]  /*b350*/  BSYNC B0 ;  /* 0x0000000000007941 */ /* 0x000fea0003800000 */
.L_x_1747:
        /* <DEDUP_REMOVED lines=14> */
.L_x_1750:
[----:B------:R-:W-:Y:S05]  /*b440*/  BSYNC B0 ;  /* 0x0000000000007941 */ /* 0x000fea0003800000 */
.L_x_1749:
        /* <DEDUP_REMOVED lines=14> */
.L_x_1752:
[----:B------:R-:W-:Y:S05]  /*b530*/  BSYNC B0 ;  /* 0x0000000000007941 */ /* 0x000fea0003800000 */
.L_x_1751:
        /* <DEDUP_REMOVED lines=14> */
.L_x_1754:
[----:B------:R-:W-:Y:S05]  /*b620*/  BSYNC B0 ;  /* 0x0000000000007941 */ /* 0x000fea0003800000 */
.L_x_1753:
        /* <DEDUP_REMOVED lines=14> */
.L_x_1755:
        /* <DEDUP_REMOVED lines=15> */
.L_x_2332:


//--------------------- .text._ZN7cutlass13device_kernelIN5flash19enable_sm80_to_sm89INS1_16FlashAttnBwdSm80INS1_25CollectiveMainloopBwdSm80ILi2ELi2EN4cute5tupleIJNS5_1CILi64EEENS7_ILi128EEES9_EEENS_10bfloat16_tEfNS_4arch4Sm80ELb0ELb1ELb1ELb1ELb0ELb0ELb0ELb0ELi2ELi2ELi2ELi2ELb0EEENS1_24CollectiveEpilogueBwdGQAISA_fSD_Li256ELb1ELb0EEENS1_19SingleTileSchedulerILb1ELb0ELb0ELi128EEEEEEEEEvNT_6ParamsE --------------------------
	.section	.text._ZN7cutlass13device_kernelIN5flash19enable_sm80_to_sm89INS1_16FlashAttnBwdSm80INS1_25CollectiveMainloopBwdSm80ILi2ELi2EN4cute5tupleIJNS5_1CILi64EEENS7_ILi128EEES9_EEENS_10bfloat16_tEfNS_4arch4Sm80ELb0ELb1ELb1ELb1ELb0ELb0ELb0ELb0ELi2ELi2ELi2ELi2ELb0EEENS1_24CollectiveEpilogueBwdGQAISA_fSD_Li256ELb1ELb0EEENS1_19SingleTileSchedulerILb1ELb0ELb0ELi128EEEEEEEEEvNT_6ParamsE,"ax",@progbits
	.sectioninfo	@"SHI_REGISTERS=255"
	.align	128
.text._ZN7cutlass13device_kernelIN5flash19enable_sm80_to_sm89INS1_16FlashAttnBwdSm80INS1_25CollectiveMainloopBwdSm80ILi2ELi2EN4cute5tupleIJNS5_1CILi64EEENS7_ILi128EEES9_EEENS_10bfloat16_tEfNS_4arch4Sm80ELb0ELb1ELb1ELb1ELb0ELb0ELb0ELb0ELi2ELi2ELi2ELi2ELb0EEENS1_24CollectiveEpilogueBwdGQAISA_fSD_Li256ELb1ELb0EEENS1_19SingleTileSchedulerILb1ELb0ELb0ELi128EEEEEEEEEvNT_6ParamsE:
        .type           _ZN7cutlass13device_kernelIN5flash19enable_sm80_to_sm89INS1_16FlashAttnBwdSm80INS1_25CollectiveMainloopBwdSm80ILi2ELi2EN4cute5tupleIJNS5_1CILi64EEENS7_ILi128EEES9_EEENS_10bfloat16_tEfNS_4arch4Sm80ELb0ELb1ELb1ELb1ELb0ELb0ELb0ELb0ELi2ELi2ELi2ELi2ELb0EEENS1_24CollectiveEpilogueBwdGQAISA_fSD_Li256ELb1ELb0EEENS1_19SingleTileSchedulerILb1ELb0ELb0ELi128EEEEEEEEEvNT_6ParamsE,@function
        .size           _ZN7cutlass13device_kernelIN5flash19enable_sm80_to_sm89INS1_16FlashAttnBwdSm80INS1_25CollectiveMainloopBwdSm80ILi2ELi2EN4cute5tupleIJNS5_1CILi64EEENS7_ILi128EEES9_EEENS_10bfloat16_tEfNS_4arch4Sm80ELb0ELb1ELb1ELb1ELb0ELb0ELb0ELb0ELi2ELi2ELi2ELi2ELb0EEENS1_24CollectiveEpilogueBwdGQAISA_fSD_Li256ELb1ELb0EEENS1_19SingleTileSchedulerILb1ELb0ELb0ELi128EEEEEEEEEvNT_6ParamsE,(.L_x_2333 - _ZN7cutlass13device_kernelIN5flash19enable_sm80_to_sm89INS1_16FlashAttnBwdSm80INS1_25CollectiveMainloopBwdSm80ILi2ELi2EN4cute5tupleIJNS5_1CILi64EEENS7_ILi128EEES9_EEENS_10bfloat16_tEfNS_4arch4Sm80ELb0ELb1ELb1ELb1ELb0ELb0ELb0ELb0ELi2ELi2ELi2ELi2ELb0EEENS1_24CollectiveEpilogueBwdGQAISA_fSD_Li256ELb1ELb0EEENS1_19SingleTileSchedulerILb1ELb0ELb0ELi128EEEEEEEEEvNT_6ParamsE)
        .other          _ZN7cutlass13device_kernelIN5flash19enable_sm80_to_sm89INS1_16FlashAttnBwdSm80INS1_25CollectiveMainloopBwdSm80ILi2ELi2EN4cute5tupleIJNS5_1CILi64EEENS7_ILi128EEES9_EEENS_10bfloat16_tEfNS_4arch4Sm80ELb0ELb1ELb1ELb1ELb0ELb0ELb0ELb0ELi2ELi2ELi2ELi2ELb0EEENS1_24CollectiveEpilogueBwdGQAISA_fSD_Li256ELb1ELb0EEENS1_19SingleTileSchedulerILb1ELb0ELb0ELi128EEEEEEEEEvNT_6ParamsE,@"STO_CUDA_ENTRY STV_DEFAULT"
_ZN7cutlass13device_kernelIN5flash19enable_sm80_to_sm89INS1_16FlashAttnBwdSm80INS1_25CollectiveMainloopBwdSm80ILi2ELi2EN4cute5tupleIJNS5_1CILi64EEENS7_ILi128EEES9_EEENS_10bfloat16_tEfNS_4arch4Sm80ELb0ELb1ELb1ELb1ELb0ELb0ELb0ELb0ELi2ELi2ELi2ELi2ELb0EEENS1_24CollectiveEpilogueBwdGQAISA_fSD_Li256ELb1ELb0EEENS1_19SingleTileSchedulerILb1ELb0ELb0ELi128EEEEEEEEEvNT_6ParamsE:
        /* <DEDUP_REMOVED lines=18> */
.L_x_1757:
        /* <DEDUP_REMOVED lines=8> */
.L_x_1759:
[----:B------:R-:W-:Y:S02]  /*01a0*/  MOV R0, c[0x0][0x3ac] ;  /* 0x0000eb0000007a02 */ /* 0x000fe40000000f00 */
.L_x_1758:
[----:B------:R-:W-:-:S06]  /*01b0*/  USHF.L.U32 UR12, UR8, 0x7, URZ ;  /* 0x00000007080c7899 */ /* 0x000fcc000800063f */
[----:B-----5:R-:W-:-:S04]  /*01c0*/  ISETP.LE.AND P0, PT, R0, UR12, PT ;  /* 0x0000000c00007c0c */ /* 0x020fc8000bf03270 */
[----:B------:R-:W-:-:S05]  /*01d0*/  SEL R0, R5, 0xffffffff, !P0 ;  /* 0xffffffff05007807 */ /* 0x000fca0004000000 */
[----:B------:R2:W-:Y:S01]  /*01e0*/  STL [R1+0x98], R0 ;  /* 0x0000980001007387 */ /* 0x0005e20000100800 */
[----:B------:R-:W-:Y:S05]  /*01f0*/  BRA `(.L_x_1760) ;  /* 0x0000012000007947 */ /* 0x000fea0003800000 */
.L_x_1756:
[----:B--2-4-:R-:W-:-:S04]  /*0200*/  ISETP.NE.U32.AND P0, PT, RZ, c[0x0][0x3c8], PT ;  /* 0x0000f200ff007a0c */ /* 0x014fc80003f05070 */
[----:B------:R-:W-:-:S13]  /*0210*/  ISETP.NE.AND.EX P0, PT, RZ, c[0x0][0x3cc], PT, P0 ;  /* 0x0000f300ff007a0c */ /* 0x000fda0003f05300 */
[----:B------:R-:W-:Y:S05]  /*0220*/  @!P0 BRA `(.L_x_1761) ;  /* 0x0000002000008947 */ /* 0x000fea0003800000 */
[----:B------:R1:W5:Y:S01]  /*0230*/  LDG.E R0, [R2.64] ;  /* 0x0000000e02007981 */ /* 0x000362000c1e1900 */
[----:B------:R-:W-:Y:S05]  /*0240*/  BRA `(.L_x_1762) ;  /* 0x0000009000007947 */ /* 0x000fea0003800000 */
.L_x_1761:
        /* <DEDUP_REMOVED lines=8> */
.L_x_1763:
[----:B------:R-:W-:Y:S02]  /*02d0*/  MOV R0, c[0x0][0x3ac] ;  /* 0x0000eb0000007a02 */ /* 0x000fe40000000f00 */
.L_x_1762:
[----:B------:R-:W-:-:S06]  /*02e0*/  USHF.L.U32 UR12, UR8, 0x7, URZ ;  /* 0x00000007080c7899 */ /* 0x000fcc000800063f */
[----:B-----5:R-:W-:-:S04]  /*02f0*/  ISETP.LE.AND P0, PT, R0, UR12, PT ;  /* 0x0000000c00007c0c */ /* 0x020fc8000bf03270 */
[----:B------:R-:W-:-:S05]  /*0300*/  SEL R0, R5, 0xffffffff, !P0 ;  /* 0xffffffff05007807 */ /* 0x000fca0004000000 */
[----:B------:R2:W-:Y:S04]  /*0310*/  STL [R1+0x98], R0 ;  /* 0x0000980001007387 */ /* 0x0005e80000100800 */
.L_x_1760:
        /* <DEDUP_REMOVED lines=8> */
[----:B------:R-:W-:Y:S01]  /*03a0*/  ISETP.NE.U32.AND P3, PT, RZ, c[0x0][0x2d0], PT ;  /* 0x0000b400ff007a0c */ /* 0x000fe20003f65070 */
[----:B------:R-:W-:Y:S01]  /*03b0*/  ULDC UR11, c[0x0][0x168] ;  /* 0x00005a00000b7ab9 */ /* 0x000fe20000000800 */
[----:B------:R-:W-:Y:S01]  /*03c0*/  CS2R R10, SRZ ;  /* 0x00000000000a7805 */ /* 0x000fe2000001ff00 */
[----:B------:R-:W-:Y:S01]  /*03d0*/  ULDC UR10, c[0x0][0x198] ;  /* 0x00006600000a7ab9 */ /* 0x000fe20000000800 */
[----:B------:R-:W-:Y:S01]  /*03e0*/  ISETP.NE.AND.EX P3, PT, RZ, c[0x0][0x2d4], PT, P3 ;  /* 0x0000b500ff007a0c */ /* 0x000fe20003f65330 */
[----:B------:R-:W-:Y:S01]  /*03f0*/  IMAD.MOV.U32 R20, RZ, RZ, RZ ;  /* 0x000000ffff147224 */ /* 0x000fe200078e00ff */
[----:B------:R-:W-:-:S03]  /*0400*/  P2R R28, PR, RZ, 0x4 ;  /* 0x00000004ff1c7803 */ /* 0x000fc60000000000 */
[CC--:B-1----:R-:W-:Y:S02]  /*0410*/  @P0 IMAD.WIDE R2, R166.reuse, R12.reuse, c[0x0][0x2d8] ;  /* 0x0000b600a6020625 */ /* 0x0c2fe400078e020c */
[----:B--2---:R-:W2:Y:S04]  /*0420*/  @P2 LDG.E R0, [R4.64] ;  /* 0x0000000e04002981 */ /* 0x004ea8000c1e1900 */
[----:B------:R1:W3:Y:S04]  /*0430*/  @P0 LDG.E R8, [R2.64] ;  /* 0x0000000e02080981 */ /* 0x0002e8000c1e1900 */
[----:B------:R-:W4:Y:S01]  /*0440*/  @P2 LDG.E R7, [R4.64] ;  /* 0x0000000e04072981 */ /* 0x000f22000c1e1900 */
[----:B-1----:R-:W-:-:S05]  /*0450*/  IMAD.WIDE R2, R166, R12, c[0x0][0x2d0] ;  /* 0x0000b400a6027625 */ /* 0x002fca00078e020c */
[----:B------:R-:W5:Y:S01]  /*0460*/  @P3 LDG.E R6, [R2.64] ;  /* 0x0000000e02063981 */ /* 0x000f62000c1e1900 */
[----:B--2---:R-:W-:Y:S01]  /*0470*/  @P2 IMAD R0, R166, 0x40, R0 ;  /* 0x00000040a6002824 */ /* 0x004fe200078e0200 */
[----:B---3--:R1:W2:Y:S04]  /*0480*/  @P0 R2UR UR11, R8 ;  /* 0x00000000080b03c2 */ /* 0x0082a800000e0000 */
[----:B-1----:R-:W-:-:S04]  /*0490*/  @P2 SHF.R.S32.HI R8, RZ, 0x1f, R0 ;  /* 0x0000001fff082819 */ /* 0x002fc80000011400 */
[----:B------:R-:W-:Y:S02]  /*04a0*/  @P2 LEA.HI R0, R8, R0, RZ, 0x6 ;  /* 0x0000000008002211 */ /* 0x000fe400078f30ff */
[----:B------:R-:W-:Y:S01]  /*04b0*/  CS2R R8, SRZ ;  /* 0x0000000000087805 */ /* 0x000fe2000001ff00 */
[--C-:B-----5:R-:W-:Y:S01]  /*04c0*/  @P3 SHF.R.S32.HI R11, RZ, 0x1f, R6.reuse ;  /* 0x0000001fff0b3819 */ /* 0x120fe20000011406 */
[--C-:B----4-:R-:W-:Y:S01]  /*04d0*/  @P2 IMAD.MOV.U32 R8, RZ, RZ, R7.reuse ;  /* 0x000000ffff082224 */ /* 0x110fe200078e0007 */
[----:B------:R-:W-:Y:S01]  /*04e0*/  @P2 SHF.R.S32.HI R9, RZ, 0x1f, R7 ;  /* 0x0000001fff092819 */ /* 0x000fe20000011407 */
        /* <DEDUP_REMOVED lines=9> */
.L_x_1764:
[----:B--2---:R-:W-:-:S04]  /*0580*/  ISETP.NE.U32.AND P0, PT, RZ, c[0x0][0x2e0], PT ;  /* 0x0000b800ff007a0c */ /* 0x004fc80003f05070 */
[----:B------:R-:W-:-:S13]  /*0590*/  ISETP.NE.AND.EX P0, PT, RZ, c[0x0][0x2e4], PT, P0 ;  /* 0x0000b900ff007a0c */ /* 0x000fda0003f05300 */
[----:B------:R-:W-:Y:S05]  /*05a0*/  @!P0 BRA `(.L_x_1765) ;  /* 0x0000004000008947 */ /* 0x000fea0003800000 */
[----:B------:R-:W-:-:S05]  /*05b0*/  IMAD.WIDE R2, R166, R12, c[0x0][0x2e0] ;  /* 0x0000b800a6027625 */ /* 0x000fca00078e020c */
[----:B------:R-:W2:Y:S02]  /*05c0*/  LDG.E R0, [R2.64] ;  /* 0x0000000e02007981 */ /* 0x000ea4000c1e1900 */
[----:B--2---:R1:W2:Y:S01]  /*05d0*/  R2UR UR10, R0 ;  /* 0x00000000000a73c2 */ /* 0x0042a200000e0000 */
[----:B------:R-:W-:Y:S05]  /*05e0*/  BRA `(.L_x_1766) ;  /* 0x0000006000007947 */ /* 0x000fea0003800000 */
.L_x_1765:
[----:B------:R-:W-:Y:S05]  /*05f0*/  @!P3 BRA `(.L_x_1766) ;  /* 0x000000500000b947 */ /* 0x000fea0003800000 */
[----:B------:R1:W2:Y:S04]  /*0600*/  LDG.E R0, [R2.64] ;  /* 0x0000000e02007981 */ /* 0x0002a8000c1e1900 */
[----:B-1----:R-:W3:Y:S01]  /*0610*/  LDG.E R2, [R2.64+0x4] ;  /* 0x0000040e02027981 */ /* 0x002ee2000c1e1900 */
[----:B--2---:R-:W1:Y:S08]  /*0620*/  R2UR UR10, R0 ;  /* 0x00000000000a73c2 */ /* 0x004e7000000e0000 */
[----:B---3--:R-:W1:Y:S02]  /*0630*/  R2UR UR4, R2 ;  /* 0x00000000020473c2 */ /* 0x008e6400000e0000 */
[----:B-1----:R-:W-:-:S06]  /*0640*/  UIADD3 UR10, -UR10, UR4, URZ ;  /* 0x000000040a0a7290 */ /* 0x002fcc000fffe13f */
.L_x_1766:
        /* <DEDUP_REMOVED lines=15> */
.L_x_1767:
[----:B--2---:R-:W-:Y:S01]  /*0740*/  UIADD3 UR4, UR12, UR11, -UR10 ;  /* 0x0000000b0c047290 */ /* 0x004fe2000fffe80a */
[----:B------:R-:W-:Y:S01]  /*0750*/  PLOP3.LUT P0, PT, PT, PT, PT, 0x80, 0x0 ;  /* 0x000000000000781c */ /* 0x000fe20003f0f070 */
[----:B------:R-:W-:Y:S01]  /*0760*/  ULDC UR5, c[0x0][0x2a4] ;  /* 0x0000a90000057ab9 */ /* 0x000fe20000000800 */
        /* <DEDUP_REMOVED lines=82> */
[C---:B------:R-:W-:Y:S01]  /*0c90*/  IMAD.SHL.U32 R23, R164.reuse, 0x4, RZ ;  /* 0x00000004a4177824 */ /* 0x040fe200078e00ff */
[----:B------:R-:W-:Y:S01]  /*0ca0*/  LOP3.LUT R2, R33, 0xfffffff8, RZ, 0xc0, !PT ;  /* 0xfffffff821027812 */ /* 0x000fe200078ec0ff */
[----:B------:R-:W-:Y:S01]  /*0cb0*/  ULDC.64 UR4, c[0x0][0x1d8] ;  /* 0x0000760000047ab9 */ /* 0x000fe20000000a00 */
[----:B------:R-:W-:Y:S01]  /*0cc0*/  SHF.R.S32.HI R12, RZ, 0x1f, R39 ;  /* 0x0000001fff0c7819 */ /* 0x000fe20000011427 */
[----:B------:R-:W-:Y:S01]  /*0cd0*/  STL [R1+0x68], R39 ;  /* 0x0000682701007387 */ /* 0x000fe20000100800 */
[----:B------:R-:W-:Y:S01]  /*0ce0*/  IADD3 R17, P2, R39, R8, RZ ;  /* 0x0000000827117210 */ /* 0x000fe20007f5e0ff */
[----:B------:R-:W-:Y:S01]  /*0cf0*/  IMAD.IADD R32, R164, 0x1, -R2 ;  /* 0x00000001a4207824 */ /* 0x000fe200078e0a02 */
[----:B------:R-:W-:Y:S01]  /*0d00*/  SHF.R.S32.HI R13, RZ, 0x1f, R164 ;  /* 0x0000001fff0d7819 */ /* 0x000fe200000114a4 */
[----:B------:R-:W2:Y:S01]  /*0d10*/  LDL.LU R37, [R1+0x30] ;  /* 0x0000300001257983 */ /* 0x000ea20000300800 */
[----:B------:R-:W-:Y:S01]  /*0d20*/  IADD3 R26, P1, R6, R164, RZ ;  /* 0x000000a4061a7210 */ /* 0x000fe20007f3e0ff */
[----:B------:R-:W-:Y:S01]  /*0d30*/  @P0 IMAD.HI.U32 R3, R165, c[0x0][0x24c], RZ ;  /* 0x00009300a5030a27 */ /* 0x000fe200078e00ff */
[----:B------:R-:W-:Y:S01]  /*0d40*/  USHF.L.U32 UR6, UR4, 0x6, URZ ;  /* 0x0000000604067899 */ /* 0x000fe2000800063f */
[----:B------:R-:W-:Y:S01]  /*0d50*/  SHF.R.S32.HI R31, RZ, 0x1f, R165 ;  /* 0x0000001fff1f7819 */ /* 0x000fe200000114a5 */
[----:B------:R-:W-:Y:S01]  /*0d60*/  UIADD3 UR20, -UR12, UR10, URZ ;  /* 0x0000000a0c147290 */ /* 0x000fe2000fffe13f */
[----:B------:R-:W-:Y:S01]  /*0d70*/  IMAD.SHL.U32 R18, R32, 0x8, RZ ;  /* 0x0000000820127824 */ /* 0x000fe200078e00ff */
[----:B------:R-:W-:Y:S01]  /*0d80*/  @P0 SHF.R.U32.HI R0, RZ, c[0x0][0x250], R3 ;  /* 0x00009400ff000a19 */ /* 0x000fe20000011603 */
[C---:B------:R-:W-:Y:S01]  /*0d90*/  IMAD.X R24, R12.reuse, 0x1, R9, P2 ;  /* 0x000000010c187824 */ /* 0x040fe200010e0609 */
[C---:B------:R-:W-:Y:S01]  /*0da0*/  IADD3 R10, P0, R39.reuse, R10, RZ ;  /* 0x0000000a270a7210 */ /* 0x040fe20007f1e0ff */
[----:B------:R-:W-:Y:S01]  /*0db0*/  IMAD.SHL.U32 R8, R39, 0x40, RZ ;  /* 0x0000004027087824 */ /* 0x000fe200078e00ff */
[----:B------:R-:W-:Y:S01]  /*0dc0*/  SHF.R.S32.HI R7, RZ, 0x1f, R0 ;  /* 0x0000001fff077819 */ /* 0x000fe20000011400 */
[----:B------:R-:W-:Y:S01]  /*0dd0*/  UMOV UR21, 0x6 ;  /* 0x0000000600157882 */ /* 0x000fe20000000000 */
[----:B------:R-:W-:Y:S01]  /*0de0*/  SHF.R.S32.HI R19, RZ, 0x1f, R18 ;  /* 0x0000001fff137819 */ /* 0x000fe20000011412 */
[----:B------:R-:W-:Y:S01]  /*0df0*/  IMAD.X R11, R12, 0x1, R11, P0 ;  /* 0x000000010c0b7824 */ /* 0x000fe200000e060b */
[----:B------:R-:W-:Y:S01]  /*0e00*/  SEL R12, R29, RZ, !P3 ;  /* 0x000000ff1d0c7207 */ /* 0x000fe20005800000 */
[----:B------:R-:W-:Y:S01]  /*0e10*/  IMAD R2, R7, c[0x0][0x1e0], RZ ;  /* 0x0000780007027a24 */ /* 0x000fe200078e02ff */
[----:B------:R-:W-:Y:S01]  /*0e20*/  LEA.HI.X.SX32 R27, R6, R13, 0x1, P1 ;  /* 0x0000000d061b7211 */ /* 0x000fe200008f0eff */
[----:B------:R-:W-:Y:S01]  /*0e30*/  IMAD.WIDE R10, R16, 0x80, R10 ;  /* 0x00000080100a7825 */ /* 0x000fe200078e020a */
[----:B------:R-:W-:-:S02]  /*0e40*/  SEL R13, R166, RZ, !P3 ;  /* 0x000000ffa60d7207 */ /* 0x000fc40005800000 */
[----:B------:R-:W-:Y:S01]  /*0e50*/  LOP3.LUT R8, R8, 0x1c0, RZ, 0xc0, !PT ;  /* 0x000001c008087812 */ /* 0x000fe200078ec0ff */
[C---:B------:R-:W-:Y:S02]  /*0e60*/  IMAD R4, R0.reuse, c[0x0][0x1e4], R2 ;  /* 0x0000790000047a24 */ /* 0x040fe400078e0202 */
[----:B------:R-:W-:Y:S01]  /*0e70*/  IMAD.WIDE.U32 R2, R0, c[0x0][0x1e0], R18 ;  /* 0x0000780000027a25 */ /* 0x000fe200078e0012 */
[----:B------:R-:W-:Y:S02]  /*0e80*/  LOP3.LUT R15, R8, 0x38, R18, 0xf8, !PT ;  /* 0x00000038080f7812 */ /* 0x000fe400078ef812 */
[----:B------:R-:W-:Y:S01]  /*0e90*/  SHF.R.U32.HI R8, RZ, 0x3, R8 ;  /* 0x00000003ff087819 */ /* 0x000fe20000011608 */
[----:B------:R-:W-:Y:S02]  /*0ea0*/  IMAD.IADD R5, R3, 0x1, R4 ;  /* 0x0000000103057824 */ /* 0x000fe400078e0204 */
[----:B------:R-:W-:Y:S01]  /*0eb0*/  IMAD.MOV.U32 R4, RZ, RZ, R2 ;  /* 0x000000ffff047224 */ /* 0x000fe200078e0002 */
[----:B------:R-:W-:Y:S01]  /*0ec0*/  LEA.HI R2, R36, R164, RZ, 0x6 ;  /* 0x000000a424027211 */ /* 0x000fe200078f30ff */
[----:B------:R-:W-:-:S03]  /*0ed0*/  IMAD R3, R12, c[0x0][0x1e8], RZ ;  /* 0x00007a000c037a24 */ /* 0x000fc600078e02ff */
[----:B------:R-:W-:Y:S01]  /*0ee0*/  SHF.R.S32.HI R30, RZ, 0x6, R2 ;  /* 0x00000006ff1e7819 */ /* 0x000fe20000011402 */
[----:B------:R-:W-:Y:S02]  /*0ef0*/  IMAD R2, R7, c[0x0][0x1b0], RZ ;  /* 0x00006c0007027a24 */ /* 0x000fe400078e02ff */
[----:B------:R-:W-:Y:S02]  /*0f00*/  IMAD R14, R13, c[0x0][0x1ec], R3 ;  /* 0x00007b000d0e7a24 */ /* 0x000fe400078e0203 */
[C---:B------:R-:W-:Y:S02]  /*0f10*/  IMAD R9, R0.reuse, c[0x0][0x1b4], R2 ;  /* 0x00006d0000097a24 */ /* 0x040fe400078e0202 */
[----:B------:R-:W-:-:S04]  /*0f20*/  IMAD.WIDE.U32 R2, R0, c[0x0][0x1b0], R18 ;  /* 0x00006c0000027a25 */ /* 0x000fc800078e0012 */
[----:B------:R-:W-:Y:S02]  /*0f30*/  IMAD R0, R12, c[0x0][0x1b8], RZ ;  /* 0x00006e000c007a24 */ /* 0x000fe400078e02ff */
[----:B------:R-:W-:-:S04]  /*0f40*/  IMAD.WIDE.U32 R6, R13, c[0x0][0x1e8], R4 ;  /* 0x00007a000d067a25 */ /* 0x000fc800078e0004 */
[----:B------:R-:W-:Y:S02]  /*0f50*/  IMAD.IADD R5, R3, 0x1, R9 ;  /* 0x0000000103057824 */ /* 0x000fe400078e0209 */
[----:B------:R-:W-:Y:S02]  /*0f60*/  IMAD.MOV.U32 R4, RZ, RZ, R2 ;  /* 0x000000ffff047224 */ /* 0x000fe400078e0002 */
[C---:B------:R-:W-:Y:S01]  /*0f70*/  IMAD R16, R13.reuse, c[0x0][0x1bc], R0 ;  /* 0x00006f000d107a24 */ /* 0x040fe200078e0200 */
[----:B------:R-:W-:Y:S01]  /*0f80*/  SHF.R.S32.HI R0, RZ, 0x1f, R20 ;  /* 0x0000001fff007819 */ /* 0x000fe20000011414 */
[----:B------:R-:W-:Y:S01]  /*0f90*/  IMAD.WIDE.U32 R12, R13, c[0x0][0x1b8], R4 ;  /* 0x00006e000d0c7a25 */ /* 0x000fe200078e0004 */
[----:B------:R-:W-:-:S03]  /*0fa0*/  IADD3 R20, P0, R23, R20, RZ ;  /* 0x0000001417147210 */ /* 0x000fc60007f1e0ff */
[----:B------:R-:W-:Y:S01]  /*0fb0*/  IMAD R4, R11, c[0x0][0x1d8], RZ ;  /* 0x000076000b047a24 */ /* 0x000fe200078e02ff */
[----:B------:R-:W-:Y:S01]  /*0fc0*/  LEA.HI.X.SX32 R21, R23, R0, 0x1, P0 ;  /* 0x0000000017157211 */ /* 0x000fe200000f0eff */
[----:B------:R-:W-:Y:S02]  /*0fd0*/  IMAD.IADD R3, R7, 0x1, R14 ;  /* 0x0000000107037824 */ /* 0x000fe400078e020e */
[----:B------:R-:W-:Y:S02]  /*0fe0*/  IMAD.MOV.U32 R2, RZ, RZ, R6 ;  /* 0x000000ffff027224 */ /* 0x000fe400078e0006 */
[----:B------:R-:W-:Y:S02]  /*0ff0*/  IMAD R0, R10, c[0x0][0x1dc], R4 ;  /* 0x000077000a007a24 */ /* 0x000fe400078e0204 */
[----:B------:R-:W-:Y:S02]  /*1000*/  IMAD.SHL.U32 R35, R30, 0x200, RZ ;  /* 0x000002001e237824 */ /* 0x000fe400078e00ff */
[----:B------:R-:W-:Y:S01]  /*1010*/  IMAD.WIDE.U32 R4, R10, c[0x0][0x1d8], R2 ;  /* 0x000076000a047a25 */ /* 0x000fe200078e0002 */
[----:B------:R-:W-:-:S02]  /*1020*/  IADD3 R34, R18, 0x40, RZ ;  /* 0x0000004012227810 */ /* 0x000fc40007ffe0ff */
[----:B------:R-:W-:Y:S01]  /*1030*/  LOP3.LUT R14, R35, R15, R8, 0xf6, !PT ;  /* 0x0000000f230e7212 */ /* 0x000fe200078ef608 */
[----:B------:R-:W-:Y:S01]  /*1040*/  IMAD.IADD R0, R5, 0x1, R0 ;  /* 0x0000000105007824 */ /* 0x000fe200078e0200 */
[----:B------:R-:W-:Y:S01]  /*1050*/  LEA R2, P0, R4, c[0x0][0x1c0], 0x1 ;  /* 0x0000700004027a11 */ /* 0x000fe200078008ff */
[----:B------:R-:W-:Y:S01]  /*1060*/  IMAD R7, R31, c[0x0][0x270], RZ ;  /* 0x00009c001f077a24 */ /* 0x000fe200078e02ff */
        /* <DEDUP_REMOVED lines=42> */
[----:B------:R-:W-:Y:S01]  /*1310*/  IMAD R11, R10, c[0x0][0x1ac], R0 ;  /* 0x00006b000a0b7a24 */ /* 0x000fe200078e0200 */
[----:B------:R-:W-:Y:S01]  /*1320*/  ISETP.GE.AND P1, PT, R34, c[0x0][0x19c], PT ;  /* 0x0000670022007a0c */ /* 0x000fe20003f26270 */
[----:B------:R-:W-:Y:S01]  /*1330*/  ULDC.64 UR4, c[0x0][0x1a8] ;  /* 0x00006a0000047ab9 */ /* 0x000fe20000000a00 */
[----:B------:R4:W-:Y:S01]  /*1340*/  LDGSTS.E.BYPASS.LTC128B.128 [R14+0xb080], [R4.64], !P2 ;  /* 0x0b080000040e7fae */ /* 0x0009e2000d101d4e */
[----:B------:R-:W-:Y:S01]  /*1350*/  IMAD R0, R24, c[0x0][0x208], RZ ;  /* 0x0000820018007a24 */ /* 0x000fe200078e02ff */
[----:B------:R-:W-:Y:S01]  /*1360*/  ISETP.GE.AND P2, PT, R18, c[0x0][0x19c], PT ;  /* 0x0000670012007a0c */ /* 0x000fe20003f46270 */
[----:B------:R-:W-:Y:S01]  /*1370*/  IMAD.WIDE.U32 R12, R10, c[0x0][0x1a8], R8 ;  /* 0x00006a000a0c7a25 */ /* 0x000fe200078e0008 */
[C---:B------:R-:W-:Y:S01]  /*1380*/  ISETP.LT.OR P3, PT, R15.reuse, 0x61, P4 ;  /* 0x000000610f00780c */ /* 0x040fe20002761670 */
[----:B------:R-:W-:Y:S01]  /*1390*/  USHF.L.U32 UR6, UR4, 0x6, URZ ;  /* 0x0000000604067899 */ /* 0x000fe2000800063f */
[----:B------:R-:W-:Y:S01]  /*13a0*/  ISETP.LT.OR P5, PT, R15, 0x1, P2 ;  /* 0x000000010f00780c */ /* 0x000fe200017a1670 */
[----:B------:R-:W-:Y:S01]  /*13b0*/  IMAD R25, R17, c[0x0][0x20c], R0 ;  /* 0x0000830011197a24 */ /* 0x000fe200078e0200 */
[----:B------:R-:W-:Y:S01]  /*13c0*/  ISETP.LT.OR P4, PT, R15, 0x1, P1 ;  /* 0x000000010f00780c */ /* 0x000fe20000f81670 */
        /* <DEDUP_REMOVED lines=57> */
[----:B------:R-:W-:Y:S01]  /*1760*/  IMAD.IADD R11, R11, 0x1, R25 ;  /* 0x000000010b0b7824 */ /* 0x000fe200078e0219 */
[----:B--2---:R-:W-:-:S04]  /*1770*/  LOP3.LUT R37, R37, 0xfffffffd, RZ, 0xc0, !PT ;  /* 0xfffffffd25257812 */ /* 0x004fc800078ec0ff */
[----:B------:R-:W-:Y:S02]  /*1780*/  @P0 LOP3.LUT R37, R37, 0x2, RZ, 0xfc, !PT ;  /* 0x0000000225250812 */ /* 0x000fe400078efcff */
[----:B------:R-:W-:-:S04]  /*1790*/  IADD3 R2, P0, R6, UR6, RZ ;  /* 0x0000000606027c10 */ /* 0x000fc8000ff1e0ff */
[----:B------:R-:W-:Y:S02]  /*17a0*/  IADD3.X R3, R7, UR16, RZ, P0, !PT ;  /* 0x0000001007037c10 */ /* 0x000fe400087fe4ff */
[----:B------:R-:W-:-:S03]  /*17b0*/  IADD3 R8, P0, R6, UR19, RZ ;  /* 0x0000001306087c10 */ /* 0x000fc6000ff1e0ff */
[----:B------:R2:W-:Y:S01]  /*17c0*/  LDGSTS.E.BYPASS.LTC128B.128 [R14+0x2080], [R2.64], !P5 ;  /* 0x02080000020e7fae */ /* 0x0005e2000e901d4e */
[----:B------:R-:W-:Y:S02]  /*17d0*/  IADD3.X R9, R7, UR18, RZ, P0, !PT ;  /* 0x0000001207097c10 */ /* 0x000fe400087fe4ff */
[----:B------:R-:W-:-:S03]  /*17e0*/  LEA R0, P0, R4, R40, 0x6 ;  /* 0x0000002804007211 */ /* 0x000fc600078030ff */
[----:B------:R3:W-:Y:S01]  /*17f0*/  LDGSTS.E.BYPASS.LTC128B.128 [R14+0x6080], [R8.64], !P4 ;  /* 0x06080000080e7fae */ /* 0x0007e2000e101d4e */
[----:B----4-:R-:W-:Y:S02]  /*1800*/  LEA.HI.X R7, R4, R16, R5, 0x6, P0 ;  /* 0x0000001004077211 */ /* 0x010fe400000f3405 */
[----:B------:R-:W-:-:S04]  /*1810*/  LEA R6, P0, R0, c[0x0][0x160], 0x1 ;  /* 0x0000580000067a11 */ /* 0x000fc800078008ff */
[----:B------:R-:W-:Y:S01]  /*1820*/  LEA.HI.X R7, R0, c[0x0][0x164], R7, 0x1, P0 ;  /* 0x0000590000077a11 */ /* 0x000fe200000f0c07 */
[----:B------:R-:W-:Y:S02]  /*1830*/  IMAD.U32 R0, RZ, RZ, UR4 ;  /* 0x00000004ff007e24 */ /* 0x000fe4000f8e00ff */
[----:B------:R-:W-:-:S04]  /*1840*/  IMAD.WIDE.U32 R4, R165, c[0x0][0x210], R10 ;  /* 0x00008400a5047a25 */ /* 0x000fc800078e000a */
[----:B------:R-:W-:Y:S01]  /*1850*/  IMAD.U32 R11, RZ, RZ, UR5 ;  /* 0x00000005ff0b7e24 */ /* 0x000fe2000f8e00ff */
[----:B------:R-:W-:Y:S02]  /*1860*/  ISETP.NE.AND P5, PT, R28, RZ, PT ;  /* 0x000000ff1c00720c */ /* 0x000fe40003fa5270 */
[C---:B---3--:R-:W-:Y:S01]  /*1870*/  IADD3 R8, P1, R2.reuse, UR6, RZ ;  /* 0x0000000602087c10 */ /* 0x048fe2000ff3e0ff */
[----:B------:R-:W-:Y:S01]  /*1880*/  IMAD.WIDE.U32 R22, R15, c[0x0][0x278], R22 ;  /* 0x00009e000f167a25 */ /* 0x000fe200078e0016 */
[----:B--2---:R-:W-:Y:S01]  /*1890*/  IADD3 R2, P0, R2, UR19, RZ ;  /* 0x0000001302027c10 */ /* 0x004fe2000ff1e0ff */
[----:B------:R-:W-:Y:S01]  /*18a0*/  USHF.L.U32 UR19, UR17, 0x6, URZ ;  /* 0x0000000611137899 */ /* 0x000fe2000800063f */
[----:B------:R-:W-:Y:S01]  /*18b0*/  IADD3.X R9, R3, UR16, RZ, P1, !PT ;  /* 0x0000001003097c10 */ /* 0x000fe20008ffe4ff */
[----:B-1----:R-:W-:Y:S01]  /*18c0*/  IMAD R12, R31, c[0x0][0x210], RZ ;  /* 0x000084001f0c7a24 */ /* 0x002fe200078e02ff */
[----:B------:R-:W-:Y:S01]  /*18d0*/  IADD3.X R3, R3, UR18, RZ, P0, !PT ;  /* 0x0000001203037c10 */ /* 0x000fe200087fe4ff */
[----:B------:R-:W-:Y:S01]  /*18e0*/  ULDC.64 UR6, c[0x0][0x208] ;  /* 0x0000820000067ab9 */ /* 0x000fe20000000a00 */
[----:B------:R-:W-:-:S03]  /*18f0*/  LEA R10, P0, R0, R6, 0x6 ;  /* 0x00000006000a7211 */ /* 0x000fc600078030ff */
[----:B------:R1:W-:Y:S01]  /*1900*/  LDGSTS.E.BYPASS.LTC128B.128 [R14+0x3080], [R8.64], !P5 ;  /* 0x03080000080e7fae */ /* 0x0003e2000e901d4e */
[----:B------:R-:W-:Y:S01]  /*1910*/  LEA.HI.X R11, R0, R7, R11, 0x6, P0 ;  /* 0x00000007000b7211 */ /* 0x000fe200000f340b */
[----:B------:R-:W-:Y:S01]  /*1920*/  IMAD.U32 R0, RZ, RZ, UR19 ;  /* 0x00000013ff007e24 */ /* 0x000fe2000f8e00ff */
[----:B------:R-:W-:Y:S01]  /*1930*/  LOP3.LUT P2, RZ, R29, 0x1, RZ, 0xc0, !PT ;  /* 0x000000011dff7812 */ /* 0x000fe2000784c0ff */
[----:B------:R2:W-:Y:S03]  /*1940*/  LDGSTS.E.BYPASS.LTC128B.128 [R14+0x7080], [R2.64], !P6 ;  /* 0x07080000020e7fae */ /* 0x0005e6000f101d4e */
[----:B------:R-:W-:Y:S02]  /*1950*/  IADD3 R0, -R39, UR11, -R0 ;  /* 0x0000000b27007c10 */ /* 0x000fe4000fffe900 */
[----:B------:R-:W-:Y:S02]  /*1960*/  ISETP.GT.AND P4, PT, R164, 0xf, PT ;  /* 0x0000000fa400780c */ /* 0x000fe40003f84270 */
[----:B------:R-:W-:Y:S01]  /*1970*/  LOP3.LUT R37, R37, 0xfffffffe, RZ, 0xc0, !PT ;  /* 0xfffffffe25257812 */ /* 0x000fe200078ec0ff */
[----:B------:R-:W-:Y:S01]  /*1980*/  USHF.R.S32.HI UR18, URZ, 0x1f, UR19 ;  /* 0x0000001f3f127899 */ /* 0x000fe20008011413 */
[----:B------:R-:W-:Y:S01]  /*1990*/  ISETP.LT.OR P0, PT, R0, 0x1, !P2 ;  /* 0x000000010000780c */ /* 0x000fe20005701670 */
[----:B------:R-:W0:Y:S01]  /*19a0*/  LDGDEPBAR ;  /* 0x00000000000079af */ /* 0x000e220000000000 */
[----:B------:R-:W-:Y:S01]  /*19b0*/  @P3 LOP3.LUT R37, R37, 0x1, RZ, 0xfc, !PT ;  /* 0x0000000125253812 */ /* 0x000fe200078efcff */
[----:B------:R-:W-:-:S04]  /*19c0*/  IMAD R12, R165, c[0x0][0x214], R12 ;  /* 0x00008500a50c7a24 */ /* 0x000fc800078e020c */
[----:B------:R-:W-:Y:S01]  /*19d0*/  STL [R1+0x30], R37 ;  /* 0x0000302501007387 */ /* 0x000fe20000100800 */
[----:B--2---:R-:W-:-:S05]  /*19e0*/  IMAD R2, R24, c[0x0][0x278], RZ ;  /* 0x00009e0018027a24 */ /* 0x004fca00078e02ff */
[----:B------:R2:W-:Y:S01]  /*19f0*/  LDGSTS.E.BYPASS.LTC128B.128 [R14+0x10080], [R6.64], !P0 ;  /* 0x10080000060e7fae */ /* 0x0005e2000c101d4e */
[----:B------:R-:W-:-:S03]  /*1a00*/  IMAD R2, R15, c[0x0][0x27c], R2 ;  /* 0x00009f000f027a24 */ /* 0x000fc600078e0202 */
[----:B------:R-:W-:Y:S01]  /*1a10*/  STL.64 [R1+0x58], R40 ;  /* 0x0000582801007387 */ /* 0x000fe20000100a00 */
[----:B-1----:R-:W-:Y:S01]  /*1a20*/  @!P4 IADD3 R9, P0, R22, UR19, RZ ;  /* 0x000000131609cc10 */ /* 0x002fe2000ff1e0ff */
[----:B------:R-:W-:Y:S02]  /*1a30*/  IMAD.IADD R13, R23, 0x1, R2 ;  /* 0x00000001170d7824 */ /* 0x000fe400078e0202 */
[----:B------:R-:W-:Y:S01]  /*1a40*/  STL [R1+0x64], R16 ;  /* 0x0000641001007387 */ /* 0x000fe20000100800 */
[----:B------:R-:W-:-:S03]  /*1a50*/  IMAD.IADD R5, R5, 0x1, R12 ;  /* 0x0000000105057824 */ /* 0x000fc600078e020c */
[----:B------:R-:W-:Y:S01]  /*1a60*/  STL.64 [R1+0x78], R22 ;  /* 0x0000781601007387 */ /* 0x000fe20000100a00 */
[----:B------:R-:W-:Y:S01]  /*1a70*/  LOP3.LUT P3, RZ, R29, 0x2, RZ, 0xc0, !PT ;  /* 0x000000021dff7812 */ /* 0x000fe2000786c0ff */
[----:B------:R-:W-:Y:S02]  /*1a80*/  IMAD R3, R24, c[0x0][0x218], RZ ;  /* 0x0000860018037a24 */ /* 0x000fe400078e02ff */
[----:B------:R1:W-:Y:S01]  /*1a90*/  STL [R1+0x88], R13 ;  /* 0x0000880d01007387 */ /* 0x0003e20000100800 */
[----:B------:R-:W-:Y:S01]  /*1aa0*/  USHF.L.U32 UR22, UR6, 0x6, URZ ;  /* 0x0000000606167899 */ /* 0x000fe2000800063f */
[----:B------:R-:W-:Y:S01]  /*1ab0*/  ISETP.GE.AND P1, PT, R18, c[0x0][0x1fc], PT ;  /* 0x00007f0012007a0c */ /* 0x000fe20003f26270 */
[----:B------:R-:W-:Y:S01]  /*1ac0*/  USHF.L.U64.HI UR21, UR6, UR21, UR7 ;  /* 0x0000001506157299 */ /* 0x000fe20008010207 */
[----:B------:R-:W-:Y:S01]  /*1ad0*/  IMAD R2, R15, c[0x0][0x21c], R3 ;  /* 0x000087000f027a24 */ /* 0x000fe200078e0203 */
[C---:B------:R-:W-:Y:S02]  /*1ae0*/  ISETP.LT.OR P5, PT, R0.reuse, 0x1, !P3 ;  /* 0x000000010000780c */ /* 0x040fe40005fa1670 */
[----:B------:R-:W-:Y:S01]  /*1af0*/  SEL R3, RZ, 0x1, P1 ;  /* 0x00000001ff037807 */ /* 0x000fe20000800000 */
[----:B------:R-:W-:Y:S01]  /*1b00*/  UIMAD UR16, UR21, UR17, URZ ;  /* 0x00000011151072a4 */ /* 0x000fe2000f8e023f */
[C---:B------:R-:W-:Y:S01]  /*1b10*/  ISETP.LT.OR P2, PT, R0.reuse, 0x21, !P2 ;  /* 0x000000210000780c */ /* 0x040fe20005741670 */
[----:B------:R-:W-:Y:S01]  /*1b20*/  IMAD.U32 R28, RZ, RZ, UR22 ;  /* 0x00000016ff1c7e24 */ /* 0x000fe2000f8e00ff */
[----:B------:R-:W-:Y:S01]  /*1b30*/  ISETP.LT.OR P1, PT, R0, 0x21, !P3 ;  /* 0x000000210000780c */ /* 0x000fe20005f21670 */
[----:B------:R-:W-:-:S06]  /*1b40*/  UIMAD UR16, UR13, UR22, UR16 ;  /* 0x000000160d1072a4 */ /* 0x000fcc000f8e0210 */
[----:B------:R2:W-:Y:S04]  /*1b50*/  LDGSTS.E.BYPASS.LTC128B.128 [R14+0x12080], [R6.64+0x80], !P5 ;  /* 0x12080080060e7fae */ /* 0x0005e8000e901d4e */
[----:B------:R3:W-:Y:S01]  /*1b60*/  LDGSTS.E.BYPASS.LTC128B.128 [R14+0x11080], [R10.64], !P2 ;  /* 0x110800000a0e7fae */ /* 0x0007e2000d101d4e */
[----:B-1----:R-:W-:Y:S01]  /*1b70*/  @!P4 IADD3.X R13, R13, UR18, RZ, P0, !PT ;  /* 0x000000120d0dcc10 */ /* 0x002fe200087fe4ff */
[----:B------:R-:W-:Y:S01]  /*1b80*/  IMAD.WIDE.U32 R22, R15, c[0x0][0x218], R4 ;  /* 0x000086000f167a25 */ /* 0x000fe200078e0004 */
[----:B------:R-:W-:Y:S01]  /*1b90*/  ISETP.GE.AND P0, PT, R34, c[0x0][0x1fc], PT ;  /* 0x00007f0022007a0c */ /* 0x000fe20003f06270 */
[----:B------:R3:W-:Y:S03]  /*1ba0*/  LDGSTS.E.BYPASS.LTC128B.128 [R14+0x13080], [R10.64+0x80], !P1 ;  /* 0x130800800a0e7fae */ /* 0x0007e6000c901d4e */
[----:B------:R-:W-:Y:S01]  /*1bb0*/  SEL R4, RZ, 0xffffffff, P0 ;  /* 0xffffffffff047807 */ /* 0x000fe20000000000 */
[----:B------:R-:W-:-:S02]  /*1bc0*/  IMAD.IADD R43, R23, 0x1, R2 ;  /* 0x00000001172b7824 */ /* 0x000fc400078e0202 */
[----:B------:R-:W-:Y:S02]  /*1bd0*/  IMAD.MOV.U32 R42, RZ, RZ, R22 ;  /* 0x000000ffff2a7224 */ /* 0x000fe400078e0016 */
[----:B------:R-:W-:Y:S01]  /*1be0*/  IMAD.SHL.U32 R2, R4, 0x2, RZ ;  /* 0x0000000204027824 */ /* 0x000fe200078e00ff */
[----:B------:R-:W-:Y:S01]  /*1bf0*/  @!P4 LEA R8, P0, R9, c[0x0][0x258], 0x2 ;  /* 0x000096000908ca11 */ /* 0x000fe200078010ff */
[----:B------:R-:W-:-:S03]  /*1c00*/  IMAD.WIDE.U32 R4, R28, UR17, R42 ;  /* 0x000000111c047c25 */ /* 0x000fc6000f8e002a */
[----:B------:R-:W-:Y:S02]  /*1c10*/  LOP3.LUT R3, R2, 0x2, R3, 0xe2, !PT ;  /* 0x0000000202037812 */ /* 0x000fe400078ee203 */
[----:B------:R-:W-:Y:S02]  /*1c20*/  @!P4 LEA.HI.X R9, R9, c[0x0][0x25c], R13, 0x2, P0 ;  /* 0x000097000909ca11 */ /* 0x000fe400000f140d */
[----:B------:R-:W-:Y:S02]  /*1c30*/  IADD3 R5, R5, UR16, RZ ;  /* 0x0000001005057c10 */ /* 0x000fe4000fffe0ff */
[----:B------:R-:W-:Y:S02]  /*1c40*/  LEA R2, P0, R4, c[0x0][0x1f0], 0x1 ;  /* 0x00007c0004027a11 */ /* 0x000fe400078008ff */
[C---:B------:R-:W-:Y:S02]  /*1c50*/  LOP3.LUT P5, RZ, R3.reuse, 0x1, RZ, 0xc0, !PT ;  /* 0x0000000103ff7812 */ /* 0x040fe400078ac0ff */
[----:B------:R-:W-:-:S02]  /*1c60*/  LOP3.LUT P6, RZ, R3, 0x2, RZ, 0xc0, !PT ;  /* 0x0000000203ff7812 */ /* 0x000fc400078cc0ff */
[----:B------:R-:W-:Y:S02]  /*1c70*/  LEA.HI.X R3, R4, c[0x0][0x1f4], R5, 0x1, P0 ;  /* 0x00007d0004037a11 */ /* 0x000fe400000f0c05 */
[C---:B------:R-:W-:Y:S02]  /*1c80*/  ISETP.LT.OR P1, PT, R0.reuse, 0x1, !P5 ;  /* 0x000000010000780c */ /* 0x040fe40006f21670 */
[----:B------:R-:W-:Y:S01]  /*1c90*/  ISETP.LT.OR P0, PT, R0, 0x1, !P6 ;  /* 0x000000010000780c */ /* 0x000fe20007701670 */
[----:B------:R-:W-:Y:S01]  /*1ca0*/  IMAD R25, R31, c[0x0][0x288], RZ ;  /* 0x0000a2001f197a24 */ /* 0x000fe200078e02ff */
[----:B------:R-:W-:Y:S01]  /*1cb0*/  USHF.L.U32 UR16, UR6, 0x5, URZ ;  /* 0x0000000506107899 */ /* 0x000fe2000800063f */
[----:B--2---:R-:W-:Y:S01]  /*1cc0*/  @!P4 IMAD.SHL.U32 R6, R164, 0x10, RZ ;  /* 0x00000010a406c824 */ /* 0x004fe200078e00ff */
[----:B------:R-:W-:Y:S01]  /*1cd0*/  UMOV UR13, 0x5 ;  /* 0x00000005000d7882 */ /* 0x000fe20000000000 */
[C---:B------:R-:W-:Y:S01]  /*1ce0*/  IMAD R25, R165.reuse, c[0x0][0x28c], R25 ;  /* 0x0000a300a5197a24 */ /* 0x040fe200078e0219 */
[CC--:B------:R-:W-:Y:S01]  /*1cf0*/  LEA.HI R29, R36.reuse, R164.reuse, RZ, 0x5 ;  /* 0x000000a4241d7211 */ /* 0x0c0fe200078f28ff */
[----:B------:R-:W-:Y:S01]  /*1d00*/  IMAD.WIDE.U32 R16, R165, c[0x0][0x288], R20 ;  /* 0x0000a200a5107a25 */ /* 0x000fe200078e0014 */
[----:B------:R-:W-:Y:S01]  /*1d10*/  USHF.L.U64.HI UR13, UR6, UR13, UR7 ;  /* 0x0000000d060d7299 */ /* 0x000fe20008010207 */
[----:B------:R-:W-:Y:S01]  /*1d20*/  LEA.HI R7, R36, R164, RZ, 0x4 ;  /* 0x000000a424077211 */ /* 0x000fe200078f20ff */
[----:B------:R-:W-:Y:S01]  /*1d30*/  USHF.L.U32 UR7, UR16, 0x1, URZ ;  /* 0x0000000110077899 */ /* 0x000fe2000800063f */
[----:B------:R1:W-:Y:S01]  /*1d40*/  @!P4 LDGSTS.E.BYPASS.LTC128B.128 [R6+0x20080], [R8.64] ;  /* 0x200800000806cfae */ /* 0x0003e2000b901d4e */
[----:B------:R-:W-:Y:S01]  /*1d50*/  SHF.R.S32.HI R20, RZ, 0x5, R29 ;  /* 0x00000005ff147819 */ /* 0x000fe2000001141d */
[----:B------:R-:W-:Y:S01]  /*1d60*/  IMAD.IADD R5, R17, 0x1, R25 ;  /* 0x0000000111057824 */ /* 0x000fe200078e0219 */
[----:B---3--:R-:W-:Y:S01]  /*1d70*/  SHF.R.S32.HI R10, RZ, 0x4, R7 ;  /* 0x00000004ff0a7819 */ /* 0x008fe20000011407 */
[----:B------:R-:W-:Y:S01]  /*1d80*/  IMAD.MOV.U32 R4, RZ, RZ, R16 ;  /* 0x000000ffff047224 */ /* 0x000fe200078e0010 */
[----:B------:R-:W0:Y:S01]  /*1d90*/  LDGDEPBAR ;  /* 0x00000000000079af */ /* 0x000e220000000000 */
[----:B------:R-:W-:Y:S01]  /*1da0*/  USHF.L.U64.HI UR6, UR16, 0x1, UR13 ;  /* 0x0000000110067899 */ /* 0x000fe2000801020d */
[----:B------:R-:W-:-:S02]  /*1db0*/  LEA.HI R12, R29, R20, RZ, 0x1 ;  /* 0x000000141d0c7211 */ /* 0x000fc400078f08ff */
[----:B------:R2:W-:Y:S01]  /*1dc0*/  LDGSTS.E.BYPASS.LTC128B.128 [R14+0x18080], [R2.64], !P1 ;  /* 0x18080000020e7fae */ /* 0x0005e2000c901d4e */
[----:B------:R-:W-:Y:S01]  /*1dd0*/  IMAD.WIDE.U32 R40, R15, c[0x0][0x290], R4 ;  /* 0x0000a4000f287a25 */ /* 0x000fe200078e0004 */
[C---:B------:R-:W-:Y:S02]  /*1de0*/  ISETP.LT.OR P2, PT, R0.reuse, 0x21, !P5 ;  /* 0x000000210000780c */ /* 0x040fe40006f41670 */
[----:B------:R2:W-:Y:S01]  /*1df0*/  LDGSTS.E.BYPASS.LTC128B.128 [R14+0x1a080], [R2.64+0x80], !P0 ;  /* 0x1a080080020e7fae */ /* 0x0005e2000c101d4e */
[----:B------:R-:W-:Y:S02]  /*1e00*/  LEA.HI R4, R7, R10, RZ, 0x1 ;  /* 0x0000000a07047211 */ /* 0x000fe400078f08ff */
[----:B------:R-:W-:Y:S02]  /*1e10*/  ISETP.LT.OR P1, PT, R0, 0x21, !P6 ;  /* 0x000000210000780c */ /* 0x000fe40007721670 */
[----:B------:R-:W-:Y:S01]  /*1e20*/  LEA.HI R11, R36, R164, RZ, 0x2 ;  /* 0x000000a4240b7211 */ /* 0x000fe200078f10ff */
[----:B-1----:R-:W-:-:S04]  /*1e30*/  IMAD R6, R24, c[0x0][0x290], RZ ;  /* 0x0000a40018067a24 */ /* 0x002fc800078e02ff */
[----:B------:R-:W-:Y:S01]  /*1e40*/  IMAD R6, R15, c[0x0][0x294], R6 ;  /* 0x0000a5000f067a24 */ /* 0x000fe200078e0206 */
[----:B------:R-:W-:Y:S02]  /*1e50*/  LOP3.LUT R12, R12, 0xfffffffe, RZ, 0xc0, !PT ;  /* 0xfffffffe0c0c7812 */ /* 0x000fe400078ec0ff */
[----:B------:R-:W-:Y:S01]  /*1e60*/  LOP3.LUT R4, R4, 0xfffffffe, RZ, 0xc0, !PT ;  /* 0xfffffffe04047812 */ /* 0x000fe200078ec0ff */
[----:B------:R-:W-:Y:S01]  /*1e70*/  IMAD.IADD R38, R41, 0x1, R6 ;  /* 0x0000000129267824 */ /* 0x000fe200078e0206 */
[----:B--2---:R-:W-:-:S04]  /*1e80*/  IADD3 R2, P0, R2, UR7, RZ ;  /* 0x0000000702027c10 */ /* 0x004fc8000ff1e0ff */
[----:B------:R-:W-:Y:S02]  /*1e90*/  IADD3.X R3, R3, UR6, RZ, P0, !PT ;  /* 0x0000000603037c10 */ /* 0x000fe400087fe4ff */
[----:B------:R-:W-:Y:S01]  /*1ea0*/  IADD3 R0, P0, R40, UR19, RZ ;  /* 0x0000001328007c10 */ /* 0x000fe2000ff1e0ff */
[----:B------:R1:W-:Y:S01]  /*1eb0*/  STL.64 [R1+0x50], R22 ;  /* 0x0000501601007387 */ /* 0x0003e20000100a00 */
[--C-:B------:R-:W-:Y:S02]  /*1ec0*/  SHF.R.S32.HI R8, RZ, 0x2, R11.reuse ;  /* 0x00000002ff087819 */ /* 0x100fe4000001140b */
[----:B------:R-:W-:Y:S02]  /*1ed0*/  SHF.R.S32.HI R6, RZ, 0x1f, R11 ;  /* 0x0000001fff067819 */ /* 0x000fe4000001140b */
[----:B------:R-:W-:Y:S01]  /*1ee0*/  LOP3.LUT R7, R7, 0xfffffff0, RZ, 0xc0, !PT ;  /* 0xfffffff007077812 */ /* 0x000fe200078ec0ff */
[----:B------:R-:W-:Y:S01]  /*1ef0*/  IMAD.IADD R10, R10, 0x1, -R4 ;  /* 0x000000010a0a7824 */ /* 0x000fe200078e0a04 */
[----:B------:R-:W-:Y:S01]  /*1f00*/  IADD3.X R5, R38, UR18, RZ, P0, !PT ;  /* 0x0000001226057c10 */ /* 0x000fe200087fe4ff */
[----:B------:R-:W-:Y:S01]  /*1f10*/  IMAD R31, R31, c[0x0][0x238], RZ ;  /* 0x00008e001f1f7a24 */ /* 0x000fe200078e02ff */
[----:B------:R-:W-:Y:S01]  /*1f20*/  LEA.HI R4, R6, R8, RZ, 0x3 ;  /* 0x0000000806047211 */ /* 0x000fe200078f18ff */
[----:B------:R-:W-:Y:S01]  /*1f30*/  IMAD.IADD R7, R164, 0x1, -R7 ;  /* 0x00000001a4077824 */ /* 0x000fe200078e0a07 */
[----:B------:R2:W-:Y:S01]  /*1f40*/  LDGSTS.E.BYPASS.LTC128B.128 [R14+0x19080], [R2.64], !P2 ;  /* 0x19080000020e7fae */ /* 0x0005e2000d101d4e */
[----:B------:R-:W-:-:S03]  /*1f50*/  IMAD R31, R165, c[0x0][0x23c], R31 ;  /* 0x00008f00a51f7a24 */ /* 0x000fc600078e021f */
[----:B------:R2:W-:Y:S01]  /*1f60*/  LDGSTS.E.BYPASS.LTC128B.128 [R14+0x1b080], [R2.64+0x80], !P1 ;  /* 0x1b080080020e7fae */ /* 0x0005e2000c901d4e */
[----:B------:R-:W-:-:S04]  /*1f70*/  IMAD.WIDE.U32 R26, R165, c[0x0][0x238], R26 ;  /* 0x00008e00a51a7a25 */ /* 0x000fc800078e001a */
[----:B-1----:R-:W-:Y:S01]  /*1f80*/  IMAD.IADD R22, R20, 0x1, -R12 ;  /* 0x0000000114167824 */ /* 0x002fe200078e0a0c */
[----:B------:R-:W-:-:S04]  /*1f90*/  LEA R20, P0, R0, c[0x0][0x280], 0x2 ;  /* 0x0000a00000147a11 */ /* 0x000fc800078010ff */
[----:B------:R-:W-:Y:S02]  /*1fa0*/  LEA.HI.X R21, R0, c[0x0][0x284], R5, 0x2, P0 ;  /* 0x0000a10000157a11 */ /* 0x000fe400000f1405 */
[----:B------:R-:W-:Y:S02]  /*1fb0*/  LOP3.LUT R0, R4, 0xfffffff8, RZ, 0xc0, !PT ;  /* 0xfffffff804007812 */ /* 0x000fe400078ec0ff */
[----:B------:R-:W-:Y:S01]  /*1fc0*/  SHF.R.S32.HI R4, RZ, 0x1f, R7 ;  /* 0x0000001fff047819 */ /* 0x000fe20000011407 */
[----:B--2---:R-:W-:Y:S02]  /*1fd0*/  IMAD.SHL.U32 R2, R32, 0x40, RZ ;  /* 0x0000004020027824 */ /* 0x004fe400078e00ff */
[----:B------:R-:W-:Y:S01]  /*1fe0*/  IMAD.IADD R17, R8, 0x1, -R0 ;  /* 0x0000000108117824 */ /* 0x000fe200078e0a00 */
[----:B------:R-:W-:Y:S01]  /*1ff0*/  LEA.HI R13, R4, R7, RZ, 0x3 ;  /* 0x00000007040d7211 */ /* 0x000fe200078f18ff */
[----:B------:R-:W-:Y:S01]  /*2000*/  IMAD.IADD R3, R27, 0x1, R31 ;  /* 0x000000011b037824 */ /* 0x000fe200078e021f */
[----:B------:R-:W-:Y:S01]  /*2010*/  LOP3.LUT R0, R2, 0x1c0, RZ, 0xc0, !PT ;  /* 0x000001c002007812 */ /* 0x000fe200078ec0ff */
[----:B------:R-:W-:-:S02]  /*2020*/  IMAD.SHL.U32 R16, R22, 0x10, RZ ;  /* 0x0000001016107824 */ /* 0x000fc400078e00ff */
[----:B------:R-:W-:Y:S01]  /*2030*/  IMAD.MOV.U32 R2, RZ, RZ, R26 ;  /* 0x000000ffff027224 */ /* 0x000fe200078e001a */
[----:B------:R-:W-:Y:S01]  /*2040*/  LOP3.LUT R5, R13, 0xfffffff8, RZ, 0xc0, !PT ;  /* 0xfffffff80d057812 */ /* 0x000fe200078ec0ff */
[----:B------:R-:W-:Y:S01]  /*2050*/  IMAD R4, R24, c[0x0][0x240], RZ ;  /* 0x0000900018047a24 */ /* 0x000fe200078e02ff */
        /* <DEDUP_REMOVED lines=98> */
.L_x_1770:
[----:B------:R-:W-:Y:S05]  /*2680*/  BSYNC B0 ;  /* 0x0000000000007941 */ /* 0x000fea0003800000 */
.L_x_1769:
        /* <DEDUP_REMOVED lines=119> */
.L_x_1789:
        /* <DEDUP_REMOVED lines=223> */
.L_x_1773:
[----:B------:R-:W-:Y:S11]  /*3bf0*/  ISETP.NE.AND P0, PT, R10, c[0x0][0x2a8], PT ;  /* 0x0000aa000a007a0c */ /* 0x000ff60003f05270 */
[----:B------:R-:W-:Y:S02]  /*3c00*/  @!UPT UIADD3 URZ, URZ, URZ, URZ ;  /* 0x0000003f3f3ff290 */ /* 0x000fe4000fffe03f */
[----:B------:R-:W-:Y:S05]  /*3c10*/  @P0 IMAD.HI.U32 R4, R2, c[0x0][0x2ac], RZ ;  /* 0x0000ab0002040a27 */ /* 0x000fea00078e00ff */
[----:B------:R-:W-:Y:S02]  /*3c20*/  @P0 SHF.R.U32.HI R2, RZ, c[0x0][0x2b0], R4 ;  /* 0x0000ac00ff020a19 */ /* 0x000fe40000011604 */
.L_x_1774:
[----:B------:R-:W-:Y:S05]  /*3c30*/  BSYNC B0 ;  /* 0x0000000000007941 */ /* 0x000fea0003800000 */
.L_x_1772:
        /* <DEDUP_REMOVED lines=8> */
.L_x_1771:
        /* <DEDUP_REMOVED lines=16> */
.L_x_1777:
[----:B------:R-:W-:Y:S11]  /*3dc0*/  ISETP.NE.AND P0, PT, R10, c[0x0][0x2a8], PT ;  /* 0x0000aa000a007a0c */ /* 0x000ff60003f05270 */
[----:B------:R-:W-:Y:S02]  /*3dd0*/  @!UPT UIADD3 URZ, URZ, URZ, URZ ;  /* 0x0000003f3f3ff290 */ /* 0x000fe4000fffe03f */
[----:B------:R-:W-:Y:S05]  /*3de0*/  @P0 IMAD.HI.U32 R4, R2, c[0x0][0x2ac], RZ ;  /* 0x0000ab0002040a27 */ /* 0x000fea00078e00ff */
[----:B------:R-:W-:Y:S02]  /*3df0*/  @P0 SHF.R.U32.HI R2, RZ, c[0x0][0x2b0], R4 ;  /* 0x0000ac00ff020a19 */ /* 0x000fe40000011604 */
.L_x_1778:
[----:B------:R-:W-:Y:S05]  /*3e00*/  BSYNC B0 ;  /* 0x0000000000007941 */ /* 0x000fea0003800000 */
.L_x_1776:
[----:B------:R-:W2:Y:S01]  /*3e10*/  LDL R5, [R1+0x3c] ;  /* 0x00003c0001057983 */ /* 0x000ea20000100800 */
[----:B------:R-:W-:Y:S04]  /*3e20*/  IMAD.MOV.U32 R4, RZ, RZ, c[0x0][0x2a8] ;  /* 0x0000aa00ff047624 */ /* 0x000fe800078e00ff */
[----:B------:R-:W-:Y:S04]  /*3e30*/  IMAD R2, R2, R4, -UR12 ;  /* 0x8000000c02027e24 */ /* 0x000fe8000f8e0204 */
[----:B--2---:R-:W-:Y:S05]  /*3e40*/  IMAD.IADD R2, R2, 0x1, -R5 ;  /* 0x0000000102027824 */ /* 0x004fea00078e0a05 */
[----:B------:R-:W-:Y:S02]  /*3e50*/  IADD3 R4, R2, c[0x0][0x2a8], RZ ;  /* 0x0000aa0002047a10 */ /* 0x000fe40007ffe0ff */
[----:B------:R-:W-:Y:S02]  /*3e60*/  IMNMX R7, R7, R2, !PT ;  /* 0x0000000207077217 */ /* 0x000fe40007800200 */
[----:B------:R-:W-:Y:S02]  /*3e70*/  IMNMX R8, R8, R4, PT ;  /* 0x0000000408087217 */ /* 0x000fe40003800200 */
.L_x_1775:
        /* <DEDUP_REMOVED lines=16> */
.L_x_1781:
[----:B------:R-:W-:Y:S11]  /*3f80*/  ISETP.NE.AND P0, PT, R10, c[0x0][0x2a8], PT ;  /* 0x0000aa000a007a0c */ /* 0x000ff60003f05270 */
[----:B------:R-:W-:Y:S02]  /*3f90*/  @!UPT UIADD3 URZ, URZ, URZ, URZ ;  /* 0x0000003f3f3ff290 */ /* 0x000fe4000fffe03f */
[----:B------:R-:W-:Y:S05]  /*3fa0*/  @P0 IMAD.HI.U32 R4, R2, c[0x0][0x2ac], RZ ;  /* 0x0000ab0002040a27 */ /* 0x000fea00078e00ff */
[----:B------:R-:W-:Y:S02]  /*3fb0*/  @P0 SHF.R.U32.HI R2, RZ, c[0x0][0x2b0], R4 ;  /* 0x0000ac00ff020a19 */ /* 0x000fe40000011604 */
.L_x_1782:
[----:B------:R-:W-:Y:S05]  /*3fc0*/  BSYNC B0 ;  /* 0x0000000000007941 */ /* 0x000fea0003800000 */
.L_x_1780:
[----:B------:R-:W2:Y:S01]  /*3fd0*/  LDL R13, [R1+0x3c] ;  /* 0x00003c00010d7983 */ /* 0x000ea20000100800 */
[----:B------:R-:W-:Y:S04]  /*3fe0*/  IMAD.MOV.U32 R4, RZ, RZ, c[0x0][0x2a8] ;  /* 0x0000aa00ff047624 */ /* 0x000fe800078e00ff */
[----:B------:R-:W-:Y:S04]  /*3ff0*/  IMAD R2, R2, R4, -UR12 ;  /* 0x8000000c02027e24 */ /* 0x000fe8000f8e0204 */
[----:B--2---:R-:W-:Y:S05]  /*4000*/  IMAD.IADD R2, R2, 0x1, -R13 ;  /* 0x0000000102027824 */ /* 0x004fea00078e0a0d */
[----:B------:R-:W-:Y:S02]  /*4010*/  IADD3 R4, R2, c[0x0][0x2a8], RZ ;  /* 0x0000aa0002047a10 */ /* 0x000fe40007ffe0ff */
[----:B------:R-:W-:Y:S02]  /*4020*/  IMNMX R5, R5, R2, !PT ;  /* 0x0000000205057217 */ /* 0x000fe40007800200 */
[----:B------:R-:W-:Y:S02]  /*4030*/  IMNMX R6, R6, R4, PT ;  /* 0x0000000406067217 */ /* 0x000fe40003800200 */
.L_x_1779:
        /* <DEDUP_REMOVED lines=16> */
.L_x_1785:
[----:B------:R-:W-:Y:S11]  /*4140*/  ISETP.NE.AND P0, PT, R10, c[0x0][0x2a8], PT ;  /* 0x0000aa000a007a0c */ /* 0x000ff60003f05270 */
[----:B------:R-:W-:Y:S02]  /*4150*/  @!UPT UIADD3 URZ, URZ, URZ, URZ ;  /* 0x0000003f3f3ff290 */ /* 0x000fe4000fffe03f */
[----:B------:R-:W-:Y:S05]  /*4160*/  @P0 IMAD.HI.U32 R9, R0, c[0x0][0x2ac], RZ ;  /* 0x0000ab0000090a27 */ /* 0x000fea00078e00ff */
[----:B------:R-:W-:Y:S02]  /*4170*/  @P0 SHF.R.U32.HI R0, RZ, c[0x0][0x2b0], R9 ;  /* 0x0000ac00ff000a19 */ /* 0x000fe40000011609 */
.L_x_1786:
[----:B------:R-:W-:Y:S05]  /*4180*/  BSYNC B0 ;  /* 0x0000000000007941 */ /* 0x000fea0003800000 */
.L_x_1784:
[----:B------:R-:W2:Y:S01]  /*4190*/  LDL R10, [R1+0x3c] ;  /* 0x00003c00010a7983 */ /* 0x000ea20000100800 */
[----:B------:R-:W-:Y:S04]  /*41a0*/  IMAD.MOV.U32 R9, RZ, RZ, c[0x0][0x2a8] ;  /* 0x0000aa00ff097624 */ /* 0x000fe800078e00ff */
[----:B------:R-:W-:Y:S04]  /*41b0*/  IMAD R0, R0, R9, -UR12 ;  /* 0x8000000c00007e24 */ /* 0x000fe8000f8e0209 */
[----:B--2---:R-:W-:Y:S05]  /*41c0*/  IMAD.IADD R0, R0, 0x1, -R10 ;  /* 0x0000000100007824 */ /* 0x004fea00078e0a0a */
[----:B------:R-:W-:Y:S02]  /*41d0*/  IADD3 R9, R0, c[0x0][0x2a8], RZ ;  /* 0x0000aa0000097a10 */ /* 0x000fe40007ffe0ff */
[----:B------:R-:W-:Y:S02]  /*41e0*/  IMNMX R2, R2, R0, !PT ;  /* 0x0000000002027217 */ /* 0x000fe40007800200 */
[----:B------:R-:W-:Y:S02]  /*41f0*/  IMNMX R4, R4, R9, PT ;  /* 0x0000000904047217 */ /* 0x000fe40003800200 */
.L_x_1783:
        /* <DEDUP_REMOVED lines=78> */
.L_x_1787:
        /* <DEDUP_REMOVED lines=689> */
.L_x_1788:
        /* <DEDUP_REMOVED lines=298> */
.L_x_1768:
[----:B------:R-:W-:Y:S05]  /*8490*/  @P0 EXIT ;  /* 0x000000000000094d */ /* 0x000fea0003800000 */
[----:B------:R-:W2:Y:S01]  /*84a0*/  LDL.LU R9, [R1+0x98] ;  /* 0x0000980001097983 */ /* 0x000ea20000300800 */
[----:B------:R-:W-:-:S04]  /*84b0*/  ISETP.NE.U32.AND P0, PT, RZ, c[0x0][0x360], PT ;  /* 0x0000d800ff007a0c */ /* 0x000fc80003f05070 */
[----:B------:R-:W-:-:S13]  /*84c0*/  ISETP.NE.AND.EX P0, PT, RZ, c[0x0][0x364], PT, P0 ;  /* 0x0000d900ff007a0c */ /* 0x000fda0003f05300 */
[----:B------:R-:W-:-:S04]  /*84d0*/  @P0 IMAD.MOV.U32 R2, RZ, RZ, 0x4 ;  /* 0x00000004ff020424 */ /* 0x000fc800078e00ff */
[----:B--2---:R-:W-:-:S05]  /*84e0*/  @P0 IMAD.WIDE R2, R9, R2, c[0x0][0x360] ;  /* 0x0000d80009020625 */ /* 0x004fca00078e0202 */
[----:B-1----:R1:W2:Y:S01]  /*84f0*/  @P0 LDG.E R0, [R2.64] ;  /* 0x0000000e02000981 */ /* 0x0022a2000c1e1900 */
[----:B------:R-:W-:Y:S01]  /*8500*/  IMAD.MOV.U32 R4, RZ, RZ, 0x1 ;  /* 0x00000001ff047424 */ /* 0x000fe200078e00ff */
[----:B------:R-:W-:Y:S02]  /*8510*/  USHF.L.U32 UR5, UR8, 0xe, URZ ;  /* 0x0000000e08057899 */ /* 0x000fe4000800063f */
[----:B------:R-:W3:Y:S04]  /*8520*/  S2R R5, SR_TID.X ;  /* 0x0000000000057919 */ /* 0x000ee80000002100 */
[----:B------:R-:W-:Y:S01]  /*8530*/  BAR.SYNC.DEFER_BLOCKING 0x1, 0x100 ;  /* 0x0044000000007b1d */ /* 0x000fe20000010000 */
[----:B------:R-:W-:Y:S01]  /*8540*/  ISETP.NE.AND P1, PT, R4, c[0x0][0x338], PT ;  /* 0x0000ce0004007a0c */ /* 0x000fe20003f25270 */
[----:B------:R-:W-:-:S04]  /*8550*/  USHF.R.S32.HI UR4, URZ, 0x1f, UR5 ;  /* 0x0000001f3f047899 */ /* 0x000fc80008011405 */
[----:B-1----:R-:W1:Y:S01]  /*8560*/  S2R R3, SR_CTAID.Y ;  /* 0x0000000000037919 */ /* 0x002e620000002600 */
[----:B---3--:R-:W-:-:S07]  /*8570*/  SHF.R.S32.HI R6, RZ, 0x1f, R5 ;  /* 0x0000001fff067819 */ /* 0x008fce0000011405 */
        /* <DEDUP_REMOVED lines=165> */
.L_x_1790:
        /* <DEDUP_REMOVED lines=11> */
.L_x_2333:


//--------------------- .text._ZN7cutlass13device_kernelIN5flash19enable_sm80_to_sm89INS1_16FlashAttnBwdSm80INS1_25CollectiveMainloopBwdSm80ILi2ELi2EN4cute5tupleIJNS5_1CILi64EEENS7_ILi128EEES9_EEENS_10bfloat16_tEfNS_4arch4Sm80ELb0ELb1ELb1ELb1ELb1ELb0ELb0ELb0ELi2ELi2ELi2ELi2ELb0EEENS1_24CollectiveEpilogueBwdGQAISA_fSD_Li256ELb1ELb1EEENS1_19SingleTileSchedulerILb1ELb0ELb0ELi128EEEEEEEEEvNT_6ParamsE --------------------------
	.section	.text._ZN7cutlass13device_kernelIN5flash19enable_sm80_to_sm89INS1_16FlashAttnBwdSm80INS1_25CollectiveMainloopBwdSm80ILi2ELi2EN4cute5tupleIJNS5_1CILi64EEENS7_ILi128EEES9_EEENS_10bfloat16_tEfNS_4arch4Sm80ELb0ELb1ELb1ELb1ELb1ELb0ELb0ELb0ELi2ELi2ELi2ELi2ELb0EEENS1_24CollectiveEpilogueBwdGQAISA_fSD_Li256ELb1ELb1EEENS1_19SingleTileSchedulerILb1ELb0ELb0ELi128EEEEEEEEEvNT_6ParamsE,"ax",@progbits
	.sectioninfo	@"SHI_REGISTERS=255"
	.align	128
.text._ZN7cutlass13device_kernelIN5flash19enable_sm80_to_sm89INS1_16FlashAttnBwdSm80INS1_25CollectiveMainloopBwdSm80ILi2ELi2EN4cute5tupleIJNS5_1CILi64EEENS7_ILi128EEES9_EEENS_10bfloat16_tEfNS_4arch4Sm80ELb0ELb1ELb1ELb1ELb1ELb0ELb0ELb0ELi2ELi2ELi2ELi2ELb0EEENS1_24CollectiveEpilogueBwdGQAISA_fSD_Li256ELb1ELb1EEENS1_19SingleTileSchedulerILb1ELb0ELb0ELi128EEEEEEEEEvNT_6ParamsE:
        .type           _ZN7cutlass13device_kernelIN5flash19enable_sm80_to_sm89INS1_16FlashAttnBwdSm80INS1_25CollectiveMainloopBwdSm80ILi2ELi2EN4cute5tupleIJNS5_1CILi64EEENS7_ILi128EEES9_EEENS_10bfloat16_tEfNS_4arch4Sm80ELb0ELb1ELb1ELb1ELb1ELb0ELb0ELb0ELi2ELi2ELi2ELi2ELb0EEENS1_24CollectiveEpilogueBwdGQAISA_fSD_Li256ELb1ELb1EEENS1_19SingleTileSchedulerILb1ELb0ELb0ELi128EEEEEEEEEvNT_6ParamsE,@function
        .size           _ZN7cutlass13device_kernelIN5flash19enable_sm80_to_sm89INS1_16FlashAttnBwdSm80INS1_25CollectiveMainloopBwdSm80ILi2ELi2EN4cute5tupleIJNS5_1CILi64EEENS7_ILi128EEES9_EEENS_10bfloat16_tEfNS_4arch4Sm80ELb0ELb1ELb1ELb1ELb1ELb0ELb0ELb0ELi2ELi2ELi2ELi2ELb0EEENS1_24CollectiveEpilogueBwdGQAISA_fSD_Li256ELb1ELb1EEENS1_19SingleTileSchedulerILb1ELb0ELb0ELi128EEEEEEEEEvNT_6ParamsE,(.L_x_2334 - _ZN7cutlass13device_kernelIN5flash19enable_sm80_to_sm89INS1_16FlashAttnBwdSm80INS1_25CollectiveMainloopBwdSm80ILi2ELi2EN4cute5tupleIJNS5_1CILi64EEENS7_ILi128EEES9_EEENS_10bfloat16_tEfNS_4arch4Sm80ELb0ELb1ELb1ELb1ELb1ELb0ELb0ELb0ELi2ELi2ELi2ELi2ELb0EEENS1_24CollectiveEpilogueBwdGQAISA_fSD_Li256ELb1ELb1EEENS1_19SingleTileSchedulerILb1ELb0ELb0ELi128EEEEEEEEEvNT_6ParamsE)
        .other          _ZN7cutlass13device_kernelIN5flash19enable_sm80_to_sm89INS1_16FlashAttnBwdSm80INS1_25CollectiveMainloopBwdSm80ILi2ELi2EN4cute5tupleIJNS5_1CILi64EEENS7_ILi128EEES9_EEENS_10bfloat16_tEfNS_4arch4Sm80ELb0ELb1ELb1ELb1ELb1ELb0ELb0ELb0ELi2ELi2ELi2ELi2ELb0EEENS1_24CollectiveEpilogueBwdGQAISA_fSD_Li256ELb1ELb1EEENS1_19SingleTileSchedulerILb1ELb0ELb0ELi128EEEEEEEEEvNT_6ParamsE,@"STO_CUDA_ENTRY STV_DEFAULT"
_ZN7cutlass13device_kernelIN5flash19enable_sm80_to_sm89INS1_16FlashAttnBwdSm80INS1_25CollectiveMainloopBwdSm80ILi2ELi2EN4cute5tupleIJNS5_1CILi64EEENS7_ILi128EEES9_EEENS_10bfloat16_tEfNS_4arch4Sm80ELb0ELb1ELb1ELb1ELb1ELb0ELb0ELb0ELi2ELi2ELi2ELi2ELb0EEENS1_24CollectiveEpilogueBwdGQAISA_fSD_Li256ELb1ELb1EEENS1_19SingleTileSchedulerILb1ELb0ELb0ELi128EEEEEEEEEvNT_6ParamsE:
        /* <DEDUP_REMOVED lines=18> */
.L_x_1792:
        /* <DEDUP_REMOVED lines=8> */
.L_x_1794:
[----:B------:R-:W-:Y:S02]  /*01a0*/  MOV R0, c[0x0][0x3ac] ;  /* 0x0000eb0000007a02 */ /* 0x000fe40000000f00 */
.L_x_1793:
[----:B------:R-:W-:-:S06]  /*01b0*/  USHF.L.U32 UR12, UR8, 0x7, URZ ;  /* 0x00000007080c7899 */ /* 0x000fcc000800063f */
[----:B-----5:R-:W-:-:S04]  /*01c0*/  ISETP.LE.AND P0, PT, R0, UR12, PT ;  /* 0x0000000c00007c0c */ /* 0x020fc8000bf03270 */
[----:B------:R-:W-:-:S05]  /*01d0*/  SEL R0, R5, 0xffffffff, !P0 ;  /* 0xffffffff05007807 */ /* 0x000fca0004000000 */
[----:B------:R2:W-:Y:S01]  /*01e0*/  STL [R1+0x98], R0 ;  /* 0x0000980001007387 */ /* 0x0005e20000100800 */
[----:B------:R-:W-:Y:S05]  /*01f0*/  BRA `(.L_x_1795) ;  /* 0x0000012000007947 */ /* 0x000fea0003800000 */
.L_x_1791:
[----:B--2-4-:R-:W-:-:S04]  /*0200*/  ISETP.NE.U32.AND P0, PT, RZ, c[0x0][0x3c8], PT ;  /* 0x0000f200ff007a0c */ /* 0x014fc80003f05070 */
[----:B------:R-:W-:-:S13]  /*0210*/  ISETP.NE.AND.EX P0, PT, RZ, c[0x0][0x3cc], PT, P0 ;  /* 0x0000f300ff007a0c */ /* 0x000fda0003f05300 */
[----:B------:R-:W-:Y:S05]  /*0220*/  @!P0 BRA `(.L_x_1796) ;  /* 0x0000002000008947 */ /* 0x000fea0003800000 */
[----:B------:R1:W5:Y:S01]  /*0230*/  LDG.E R0, [R2.64] ;  /* 0x0000000e02007981 */ /* 0x000362000c1e1900 */
[----:B------:R-:W-:Y:S05]  /*0240*/  BRA `(.L_x_1797) ;  /* 0x0000009000007947 */ /* 0x000fea0003800000 */
.L_x_1796:
        /* <DEDUP_REMOVED lines=8> */
.L_x_1798:
[----:B------:R-:W-:Y:S02]  /*02d0*/  MOV R0, c[0x0][0x3ac] ;  /* 0x0000eb0000007a02 */ /* 0x000fe40000000f00 */
.L_x_1797:
[----:B------:R-:W-:-:S06]  /*02e0*/  USHF.L.U32 UR12, UR8, 0x7, URZ ;  /* 0x00000007080c7899 */ /* 0x000fcc000800063f */
[----:B-----5:R-:W-:-:S04]  /*02f0*/  ISETP.LE.AND P0, PT, R0, UR12, PT ;  /* 0x0000000c00007c0c */ /* 0x020fc8000bf03270 */
[----:B------:R-:W-:-:S05]  /*0300*/  SEL R0, R5, 0xffffffff, !P0 ;  /* 0xffffffff05007807 */ /* 0x000fca0004000000 */
[----:B------:R2:W-:Y:S04]  /*0310*/  STL [R1+0x98], R0 ;  /* 0x0000980001007387 */ /* 0x0005e80000100800 */
.L_x_1795:
        /* <DEDUP_REMOVED lines=38> */
.L_x_1799:
[----:B--2---:R-:W-:-:S04]  /*0580*/  ISETP.NE.U32.AND P0, PT, RZ, c[0x0][0x2e0], PT ;  /* 0x0000b800ff007a0c */ /* 0x004fc80003f05070 */
[----:B------:R-:W-:-:S13]  /*0590*/  ISETP.NE.AND.EX P0, PT, RZ, c[0x0][0x2e4], PT, P0 ;  /* 0x0000b900ff007a0c */ /* 0x000fda0003f05300 */
[----:B------:R-:W-:Y:S05]  /*05a0*/  @!P0 BRA `(.L_x_1800) ;  /* 0x0000004000008947 */ /* 0x000fea0003800000 */
[----:B------:R-:W-:-:S05]  /*05b0*/  IMAD.WIDE R2, R166, R12, c[0x0][0x2e0] ;  /* 0x0000b800a6027625 */ /* 0x000fca00078e020c */
[----:B------:R-:W2:Y:S02]  /*05c0*/  LDG.E R0, [R2.64] ;  /* 0x0000000e02007981 */ /* 0x000ea4000c1e1900 */
[----:B--2---:R1:W2:Y:S01]  /*05d0*/  R2UR UR10, R0 ;  /* 0x00000000000a73c2 */ /* 0x0042a200000e0000 */
[----:B------:R-:W-:Y:S05]  /*05e0*/  BRA `(.L_x_1801) ;  /* 0x0000006000007947 */ /* 0x000fea0003800000 */
.L_x_1800:
[----:B------:R-:W-:Y:S05]  /*05f0*/  @!P3 BRA `(.L_x_1801) ;  /* 0x000000500000b947 */ /* 0x000fea0003800000 */
[----:B------:R1:W2:Y:S04]  /*0600*/  LDG.E R0, [R2.64] ;  /* 0x0000000e02007981 */ /* 0x0002a8000c1e1900 */
[----:B-1----:R-:W3:Y:S01]  /*0610*/  LDG.E R2, [R2.64+0x4] ;  /* 0x0000040e02027981 */ /* 0x002ee2000c1e1900 */
[----:B--2---:R-:W1:Y:S08]  /*0620*/  R2UR UR10, R0 ;  /* 0x00000000000a73c2 */ /* 0x004e7000000e0000 */
[----:B---3--:R-:W1:Y:S02]  /*0630*/  R2UR UR4, R2 ;  /* 0x00000000020473c2 */ /* 0x008e6400000e0000 */
[----:B-1----:R-:W-:-:S06]  /*0640*/  UIADD3 UR10, -UR10, UR4, URZ ;  /* 0x000000040a0a7290 */ /* 0x002fcc000fffe13f */
.L_x_1801:
        /* <DEDUP_REMOVED lines=15> */
.L_x_1802:
        /* <DEDUP_REMOVED lines=80> */
[-C--:B------:R-:W-:Y:S01]  /*0c40*/  LEA.HI R33, R36, R164.reuse, RZ, 0x3 ;  /* 0x000000a424217211 */ /* 0x080fe200078f18ff */
        /* <DEDUP_REMOVED lines=15> */
[----:B------:R-:W-:Y:S01]  /*0d40*/  SEL R8, R29, RZ, !P3 ;  /* 0x000000ff1d087207 */ /* 0x000fe20005800000 */
[----:B------:R-:W-:Y:S01]  /*0d50*/  USHF.L.U32 UR6, UR4, 0x6, URZ ;  /* 0x0000000604067899 */ /* 0x000fe2000800063f */
[----:B------:R-:W-:Y:S01]  /*0d60*/  LEA.HI.X.SX32 R27, R6, R13, 0x1, P1 ;  /* 0x0000000d061b7211 */ /* 0x000fe200008f0eff */
[----:B------:R-:W-:Y:S01]  /*0d70*/  IMAD.SHL.U32 R18, R32, 0x8, RZ ;  /* 0x0000000820127824 */ /* 0x000fe200078e00ff */
[----:B------:R-:W-:Y:S01]  /*0d80*/  @P0 SHF.R.U32.HI R0, RZ, c[0x0][0x250], R3 ;  /* 0x00009400ff000a19 */ /* 0x000fe20000011603 */
[C---:B------:R-:W-:Y:S01]  /*0d90*/  IMAD.X R24, R12.reuse, 0x1, R9, P2 ;  /* 0x000000010c187824 */ /* 0x040fe200010e0609 */
[C---:B------:R-:W-:Y:S01]  /*0da0*/  IADD3 R10, P0, R39.reuse, R10, RZ ;  /* 0x0000000a270a7210 */ /* 0x040fe20007f1e0ff */
[----:B------:R-:W-:Y:S01]  /*0db0*/  IMAD.SHL.U32 R6, R39, 0x40, RZ ;  /* 0x0000004027067824 */ /* 0x000fe200078e00ff */
[----:B------:R-:W-:Y:S01]  /*0dc0*/  SHF.R.S32.HI R7, RZ, 0x1f, R0 ;  /* 0x0000001fff077819 */ /* 0x000fe20000011400 */
[----:B------:R-:W-:Y:S01]  /*0dd0*/  UIADD3 UR20, -UR12, UR10, URZ ;  /* 0x0000000a0c147290 */ /* 0x000fe2000fffe13f */
[----:B------:R-:W-:Y:S01]  /*0de0*/  SHF.R.S32.HI R19, RZ, 0x1f, R18 ;  /* 0x0000001fff137819 */ /* 0x000fe20000011412 */
[----:B------:R-:W-:Y:S01]  /*0df0*/  IMAD.X R11, R12, 0x1, R11, P0 ;  /* 0x000000010c0b7824 */ /* 0x000fe200000e060b */
[----:B------:R-:W-:Y:S01]  /*0e00*/  SEL R12, R166, RZ, !P3 ;  /* 0x000000ffa60c7207 */ /* 0x000fe20005800000 */
[----:B------:R-:W-:Y:S01]  /*0e10*/  IMAD R2, R7, c[0x0][0x1e0], RZ ;  /* 0x0000780007027a24 */ /* 0x000fe200078e02ff */
[----:B------:R-:W-:Y:S01]  /*0e20*/  LOP3.LUT R6, R6, 0x1c0, RZ, 0xc0, !PT ;  /* 0x000001c006067812 */ /* 0x000fe200078ec0ff */
[----:B------:R-:W-:Y:S01]  /*0e30*/  IMAD.WIDE R10, R14, 0x80, R10 ;  /* 0x000000800e0a7825 */ /* 0x000fe200078e020a */
[----:B------:R-:W-:Y:S01]  /*0e40*/  SHF.R.S32.HI R31, RZ, 0x1f, R165 ;  /* 0x0000001fff1f7819 */ /* 0x000fe200000114a5 */
[----:B------:R-:W-:Y:S01]  /*0e50*/  UMOV UR21, 0x6 ;  /* 0x0000000600157882 */ /* 0x000fe20000000000 */
[----:B------:R-:W-:Y:S01]  /*0e60*/  LOP3.LUT R13, R6, 0x38, R18, 0xf8, !PT ;  /* 0x00000038060d7812 */ /* 0x000fe200078ef812 */
[C---:B------:R-:W-:Y:S01]  /*0e70*/  IMAD R4, R0.reuse, c[0x0][0x1e4], R2 ;  /* 0x0000790000047a24 */ /* 0x040fe200078e0202 */
[----:B------:R-:W-:Y:S01]  /*0e80*/  SHF.R.U32.HI R6, RZ, 0x3, R6 ;  /* 0x00000003ff067819 */ /* 0x000fe20000011606 */
[----:B------:R-:W-:-:S04]  /*0e90*/  IMAD.WIDE.U32 R2, R0, c[0x0][0x1e0], R18 ;  /* 0x0000780000027a25 */ /* 0x000fc800078e0012 */
[----:B------:R-:W-:Y:S02]  /*0ea0*/  IMAD.IADD R5, R3, 0x1, R4 ;  /* 0x0000000103057824 */ /* 0x000fe400078e0204 */
[----:B------:R-:W-:Y:S01]  /*0eb0*/  IMAD.MOV.U32 R4, RZ, RZ, R2 ;  /* 0x000000ffff047224 */ /* 0x000fe200078e0002 */
[----:B------:R-:W-:Y:S01]  /*0ec0*/  LEA.HI R2, R36, R164, RZ, 0x6 ;  /* 0x000000a424027211 */ /* 0x000fe200078f30ff */
[----:B------:R-:W-:Y:S02]  /*0ed0*/  IMAD R3, R8, c[0x0][0x1e8], RZ ;  /* 0x00007a0008037a24 */ /* 0x000fe400078e02ff */
        /* <DEDUP_REMOVED lines=8> */
[----:B------:R-:W-:Y:S01]  /*0f60*/  IMAD.IADD R3, R3, 0x1, R7 ;  /* 0x0000000103037824 */ /* 0x000fe200078e0207 */
[----:B------:R-:W-:Y:S01]  /*0f70*/  LOP3.LUT R14, R35, R13, R6, 0xf6, !PT ;  /* 0x0000000d230e7212 */ /* 0x000fe200078ef606 */
        /* <DEDUP_REMOVED lines=127> */
[----:B-1----:R-:W-:-:S04]  /*1770*/  IMAD.WIDE.U32 R10, R165, c[0x0][0x210], R8 ;  /* 0x00008400a50a7a25 */ /* 0x002fc800078e0008 */
[----:B------:R-:W-:Y:S01]  /*1780*/  IMAD R12, R165, c[0x0][0x214], R12 ;  /* 0x00008500a50c7a24 */ /* 0x000fe200078e020c */
[----:B--2---:R-:W-:-:S04]  /*1790*/  LOP3.LUT R37, R37, 0xfffffffd, RZ, 0xc0, !PT ;  /* 0xfffffffd25257812 */ /* 0x004fc800078ec0ff */
[----:B------:R-:W-:Y:S02]  /*17a0*/  @P0 LOP3.LUT R37, R37, 0x2, RZ, 0xfc, !PT ;  /* 0x0000000225250812 */ /* 0x000fe400078efcff */
[----:B------:R-:W-:-:S04]  /*17b0*/  IADD3 R2, P0, R6, UR6, RZ ;  /* 0x0000000606027c10 */ /* 0x000fc8000ff1e0ff */
[C---:B------:R-:W-:Y:S02]  /*17c0*/  IADD3.X R3, R7.reuse, UR16, RZ, P0, !PT ;  /* 0x0000001007037c10 */ /* 0x040fe400087fe4ff */
[----:B----4-:R-:W-:Y:S02]  /*17d0*/  IADD3 R6, P0, R6, UR19, RZ ;  /* 0x0000001306067c10 */ /* 0x010fe4000ff1e0ff */
        /* <DEDUP_REMOVED lines=234> */
.L_x_1805:
[----:B------:R-:W-:Y:S05]  /*2680*/  BSYNC B0 ;  /* 0x0000000000007941 */ /* 0x000fea0003800000 */
.L_x_1804:
        /* <DEDUP_REMOVED lines=119> */
.L_x_1824:
        /* <DEDUP_REMOVED lines=223> */
.L_x_1808:
[----:B------:R-:W-:Y:S11]  /*3bf0*/  ISETP.NE.AND P0, PT, R10, c[0x0][0x2a8], PT ;  /* 0x0000aa000a007a0c */ /* 0x000ff60003f05270 */
[----:B------:R-:W-:Y:S02]  /*3c00*/  @!UPT UIADD3 URZ, URZ, URZ, URZ ;  /* 0x0000003f3f3ff290 */ /* 0x000fe4000fffe03f */
[----:B------:R-:W-:Y:S05]  /*3c10*/  @P0 IMAD.HI.U32 R4, R2, c[0x0][0x2ac], RZ ;  /* 0x0000ab0002040a27 */ /* 0x000fea00078e00ff */
[----:B------:R-:W-:Y:S02]  /*3c20*/  @P0 SHF.R.U32.HI R2, RZ, c[0x0][0x2b0], R4 ;  /* 0x0000ac00ff020a19 */ /* 0x000fe40000011604 */
.L_x_1809:
[----:B------:R-:W-:Y:S05]  /*3c30*/  BSYNC B0 ;  /* 0x0000000000007941 */ /* 0x000fea0003800000 */
.L_x_1807:
        /* <DEDUP_REMOVED lines=8> */
.L_x_1806:
        /* <DEDUP_REMOVED lines=16> */
.L_x_1812:
[----:B------:R-:W-:Y:S11]  /*3dc0*/  ISETP.NE.AND P0, PT, R10, c[0x0][0x2a8], PT ;  /* 0x0000aa000a007a0c */ /* 0x000ff60003f05270 */
[----:B------:R-:W-:Y:S02]  /*3dd0*/  @!UPT UIADD3 URZ, URZ, URZ, URZ ;  /* 0x0000003f3f3ff290 */ /* 0x000fe4000fffe03f */
[----:B------:R-:W-:Y:S05]  /*3de0*/  @P0 IMAD.HI.U32 R4, R2, c[0x0][0x2ac], RZ ;  /* 0x0000ab0002040a27 */ /* 0x000fea00078e00ff */
[----:B------:R-:W-:Y:S02]  /*3df0*/  @P0 SHF.R.U32.HI R2, RZ, c[0x0][0x2b0], R4 ;  /* 0x0000ac00ff020a19 */ /* 0x000fe40000011604 */
.L_x_1813:
[----:B------:R-:W-:Y:S05]  /*3e00*/  BSYNC B0 ;  /* 0x0000000000007941 */ /* 0x000fea0003800000 */
.L_x_1811:
[----:B------:R-:W2:Y:S01]  /*3e10*/  LDL R5, [R1+0x3c] ;  /* 0x00003c0001057983 */ /* 0x000ea20000100800 */
[----:B------:R-:W-:Y:S04]  /*3e20*/  IMAD.MOV.U32 R4, RZ, RZ, c[0x0][0x2a8] ;  /* 0x0000aa00ff047624 */ /* 0x000fe800078e00ff */
[----:B------:R-:W-:Y:S04]  /*3e30*/  IMAD R2, R2, R4, -UR12 ;  /* 0x8000000c02027e24 */ /* 0x000fe8000f8e0204 */
[----:B--2---:R-:W-:Y:S05]  /*3e40*/  IMAD.IADD R2, R2, 0x1, -R5 ;  /* 0x0000000102027824 */ /* 0x004fea00078e0a05 */
[----:B------:R-:W-:Y:S02]  /*3e50*/  IADD3 R4, R2, c[0x0][0x2a8], RZ ;  /* 0x0000aa0002047a10 */ /* 0x000fe40007ffe0ff */
[----:B------:R-:W-:Y:S02]  /*3e60*/  IMNMX R7, R7, R2, !PT ;  /* 0x0000000207077217 */ /* 0x000fe40007800200 */
[----:B------:R-:W-:Y:S02]  /*3e70*/  IMNMX R8, R8, R4, PT ;  /* 0x0000000408087217 */ /* 0x000fe40003800200 */
.L_x_1810:
        /* <DEDUP_REMOVED lines=16> */
.L_x_1816:
[----:B------:R-:W-:Y:S11]  /*3f80*/  ISETP.NE.AND P0, PT, R10, c[0x0][0x2a8], PT ;  /* 0x0000aa000a007a0c */ /* 0x000ff60003f05270 */
[----:B------:R-:W-:Y:S02]  /*3f90*/  @!UPT UIADD3 URZ, URZ, URZ, URZ ;  /* 0x0000003f3f3ff290 */ /* 0x000fe4000fffe03f */
[----:B------:R-:W-:Y:S05]  /*3fa0*/  @P0 IMAD.HI.U32 R4, R2, c[0x0][0x2ac], RZ ;  /* 0x0000ab0002040a27 */ /* 0x000fea00078e00ff */
[----:B------:R-:W-:Y:S02]  /*3fb0*/  @P0 SHF.R.U32.HI R2, RZ, c[0x0][0x2b0], R4 ;  /* 0x0000ac00ff020a19 */ /* 0x000fe40000011604 */
.L_x_1817:
[----:B------:R-:W-:Y:S05]  /*3fc0*/  BSYNC B0 ;  /* 0x0000000000007941 */ /* 0x000fea0003800000 */
.L_x_1815:
[----:B------:R-:W2:Y:S01]  /*3fd0*/  LDL R13, [R1+0x3c] ;  /* 0x00003c00010d7983 */ /* 0x000ea20000100800 */
[----:B------:R-:W-:Y:S04]  /*3fe0*/  IMAD.MOV.U32 R4, RZ, RZ, c[0x0][0x2a8] ;  /* 0x0000aa00ff047624 */ /* 0x000fe800078e00ff */
[----:B------:R-:W-:Y:S04]  /*3ff0*/  IMAD R2, R2, R4, -UR12 ;  /* 0x8000000c02027e24 */ /* 0x000fe8000f8e0204 */
[----:B--2---:R-:W-:Y:S05]  /*4000*/  IMAD.IADD R2, R2, 0x1, -R13 ;  /* 0x0000000102027824 */ /* 0x004fea00078e0a0d */
[----:B------:R-:W-:Y:S02]  /*4010*/  IADD3 R4, R2, c[0x0][0x2a8], RZ ;  /* 0x0000aa0002047a10 */ /* 0x000fe40007ffe0ff */
[----:B------:R-:W-:Y:S02]  /*4020*/  IMNMX R5, R5, R2, !PT ;  /* 0x0000000205057217 */ /* 0x000fe40007800200 */
[----:B------:R-:W-:Y:S02]  /*4030*/  IMNMX R6, R6, R4, PT ;  /* 0x0000000406067217 */ /* 0x000fe40003800200 */
.L_x_1814:
        /* <DEDUP_REMOVED lines=16> */
.L_x_1820:
[----:B------:R-:W-:Y:S11]  /*4140*/  ISETP.NE.AND P0, PT, R10, c[0x0][0x2a8], PT ;  /* 0x0000aa000a007a0c */ /* 0x000ff60003f05270 */
[----:B------:R-:W-:Y:S02]  /*4150*/  @!UPT UIADD3 URZ, URZ, URZ, URZ ;  /* 0x0000003f3f3ff290 */ /* 0x000fe4000fffe03f */
[----:B------:R-:W-:Y:S05]  /*4160*/  @P0 IMAD.HI.U32 R9, R0, c[0x0][0x2ac], RZ ;  /* 0x0000ab0000090a27 */ /* 0x000fea00078e00ff */
[----:B------:R-:W-:Y:S02]  /*4170*/  @P0 SHF.R.U32.HI R0, RZ, c[0x0][0x2b0], R9 ;  /* 0x0000ac00ff000a19 */ /* 0x000fe40000011609 */
.L_x_1821:
[----:B------:R-:W-:Y:S05]  /*4180*/  BSYNC B0 ;  /* 0x0000000000007941 */ /* 0x000fea0003800000 */
.L_x_1819:
[----:B------:R-:W2:Y:S01]  /*4190*/  LDL R10, [R1+0x3c] ;  /* 0x00003c00010a7983 */ /* 0x000ea20000100800 */
[----:B------:R-:W-:Y:S04]  /*41a0*/  IMAD.MOV.U32 R9, RZ, RZ, c[0x0][0x2a8] ;  /* 0x0000aa00ff097624 */ /* 0x000fe800078e00ff */
[----:B------:R-:W-:Y:S04]  /*41b0*/  IMAD R0, R0, R9, -UR12 ;  /* 0x8000000c00007e24 */ /* 0x000fe8000f8e0209 */
[----:B--2---:R-:W-:Y:S05]  /*41c0*/  IMAD.IADD R0, R0, 0x1, -R10 ;  /* 0x0000000100007824 */ /* 0x004fea00078e0a0a */
[----:B------:R-:W-:Y:S02]  /*41d0*/  IADD3 R9, R0, c[0x0][0x2a8], RZ ;  /* 0x0000aa0000097a10 */ /* 0x000fe40007ffe0ff */
[----:B------:R-:W-:Y:S02]  /*41e0*/  IMNMX R2, R2, R0, !PT ;  /* 0x0000000002027217 */ /* 0x000fe40007800200 */
[----:B------:R-:W-:Y:S02]  /*41f0*/  IMNMX R4, R4, R9, PT ;  /* 0x0000000904047217 */ /* 0x000fe40003800200 */
.L_x_1818:
        /* <DEDUP_REMOVED lines=78> */
.L_x_1822:
        /* <DEDUP_REMOVED lines=689> */
.L_x_1823:
        /* <DEDUP_REMOVED lines=298> */
.L_x_1803:
[----:B------:R-:W-:Y:S05]  /*8490*/  @P0 EXIT ;  /* 0x000000000000094d */ /* 0x000fea0003800000 */
[----:B------:R-:W2:Y:S01]  /*84a0*/  LDL.LU R11, [R1+0x98] ;  /* 0x00009800010b7983 */ /* 0x000ea20000300800 */
[----:B------:R-:W-:-:S04]  /*84b0*/  ISETP.NE.U32.AND P0, PT, RZ, c[0x0][0x360], PT ;  /* 0x0000d800ff007a0c */ /* 0x000fc80003f05070 */
[----:B------:R-:W-:-:S13]  /*84c0*/  ISETP.NE.AND.EX P0, PT, RZ, c[0x0][0x364], PT, P0 ;  /* 0x0000d900ff007a0c */ /* 0x000fda0003f05300 */
[----:B------:R-:W-:Y:S01]  /*84d0*/  @P0 IMAD.MOV.U32 R2, RZ, RZ, 0x4 ;  /* 0x00000004ff020424 */ /* 0x000fe200078e00ff */
[----:B------:R-:W3:Y:S03]  /*84e0*/  S2R R5, SR_CTAID.Y ;  /* 0x0000000000057919 */ /* 0x000ee60000002600 */
[----:B--2---:R-:W-:-:S06]  /*84f0*/  @P0 IMAD.WIDE R2, R11, R2, c[0x0][0x360] ;  /* 0x0000d8000b020625 */ /* 0x004fcc00078e0202 */
[----:B------:R2:W4:Y:S01]  /*8500*/  @P0 LDG.E R2, [R2.64] ;  /* 0x0000000e02020981 */ /* 0x000522000c1e1900 */
[----:B-1----:R-:W-:Y:S01]  /*8510*/  IMAD.MOV.U32 R0, RZ, RZ, 0x1 ;  /* 0x00000001ff007424 */ /* 0x002fe200078e00ff */
[----:B------:R-:W-:Y:S01]  /*8520*/  ULDC UR5, c[0x0][0x358] ;  /* 0x0000d60000057ab9 */ /* 0x000fe20000000800 */
[----:B---3--:R-:W-:Y:S01]  /*8530*/  IMAD.MOV.U32 R7, RZ, RZ, R5 ;  /* 0x000000ffff077224 */ /* 0x008fe200078e0005 */
[----:B------:R-:W1:Y:S01]  /*8540*/  S2R R10, SR_TID.X ;  /* 0x00000000000a7919 */ /* 0x000e620000002100 */
[----:B------:R-:W-:-:S03]  /*8550*/  UIMAD UR5, UR8, UR5, URZ ;  /* 0x00000005080572a4 */ /* 0x000fc6000f8e023f */
[----:B------:R-:W-:Y:S01]  /*8560*/  BAR.SYNC.DEFER_BLOCKING 0x1, 0x100 ;  /* 0x0044000000007b1d */ /* 0x000fe20000010000 */
[----:B------:R-:W-:Y:S01]  /*8570*/  ISETP.NE.AND P1, PT, R0, c[0x0][0x338], PT ;  /* 0x0000ce0000007a0c */ /* 0x000fe20003f25270 */
        /* <DEDUP_REMOVED lines=17> */
[----:B-1----:R-:W-:Y:S02]  /*8690*/  ISETP.NE.AND P2, PT, R10, RZ, PT ;  /* 0x000000ff0a00720c */ /* 0x002fe40003f45270 */
        /* <DEDUP_REMOVED lines=11> */
.L_x_1827:
[----:B------:R-:W2:Y:S01]  /*8750*/  LDG.E.STRONG.GPU R0, [R4.64] ;  /* 0x0000000e04007981 */ /* 0x000ea2000c1ef900 */
[----:B------:R-:W-:Y:S01]  /*8760*/  YIELD ;  /* 0x0000000000007946 */ /* 0x000fe20003800000 */
[----:B--2---:R-:W-:Y:S01]  /*8770*/  ISETP.NE.AND P0, PT, R0, R6, PT ;  /* 0x000000060000720c */ /* 0x004fe20003f05270 */
[----:B------:R-:W-:-:S12]  /*8780*/  CCTL.IVALL ;  /* 0x00000000ff00798f */ /* 0x000fd80002000000 */
[----:B------:R-:W-:Y:S05]  /*8790*/  @P0 BRA `(.L_x_1827) ;  /* 0xffffffb000000947 */ /* 0x000fea000383ffff */
.L_x_1826:
[----:B------:R-:W-:Y:S05]  /*87a0*/  BSYNC B0 ;  /* 0x0000000000007941 */ /* 0x000fea0003800000 */
.L_x_1825:
[----:B------:R-:W-:Y:S01]  /*87b0*/  MOV R17, 0xffffffff ;  /* 0xffffffff00117802 */ /* 0x000fe20000000f00 */
[----:B------:R-:W-:Y:S05]  /*87c0*/  BRA.CONV ~URZ, `(.L_x_1828) ;  /* 0x000000237f007947 */ /* 0x000fea000b800000 */
[----:B------:R-:W-:Y:S02]  /*87d0*/  MOV R2, 0x87f0 ;  /* 0x000087f000027802 */ /* 0x000fe40000000f00 */
[----:B------:R-:W-:Y:S05]  /*87e0*/  CALL.REL.NOINC `($__internal_9_$__cuda_sm70_warpsync) ;  /* 0x00000c9000007944 */ /* 0x000fea0003c00000 */
.L_x_1828:
        /* <DEDUP_REMOVED lines=82> */
[----:B------:R-:W-:Y:S05]  /*8d10*/  CALL.REL.NOINC `($__internal_9_$__cuda_sm70_warpsync) ;  /* 0x0000076000007944 */ /* 0x000fea0003c00000 */
.L_x_1829:
        /* <DEDUP_REMOVED lines=12> */
.L_x_1831:
[----:B------:R-:W-:Y:S05]  /*8de0*/  BSYNC B0 ;  /* 0x0000000000007941 */ /* 0x000fea0003800000 */
.L_x_1830:
[----:B--2---:R-:W-:Y:S01]  /*8df0*/  IADD3 R4, P0, R14, c[0x0][0x348], RZ ;  /* 0x0000d2000e047a10 */ /* 0x004fe20007f1e0ff */
[----:B------:R-:W-:Y:S03]  /*8e00*/  BSSY B0, `(.L_x_1832) ;  /* 0x0000008000007945 */ /* 0x000fe60003800000 */
[----:B------:R-:W-:Y:S01]  /*8e10*/  IADD3.X R5, R15, c[0x0][0x34c], RZ, P0, !PT ;  /* 0x0000d3000f057a10 */ /* 0x000fe200007fe4ff */
[----:B------:R-:W-:Y:S05]  /*8e20*/  @P2 BRA `(.L_x_1833) ;  /* 0x0000005000002947 */ /* 0x000fea0003800000 */
.L_x_1834:
[----:B------:R-:W2:Y:S01]  /*8e30*/  LDG.E.STRONG.GPU R0, [R4.64] ;  /* 0x0000000e04007981 */ /* 0x000ea2000c1ef900 */
[----:B------:R-:W-:Y:S01]  /*8e40*/  YIELD ;  /* 0x0000000000007946 */ /* 0x000fe20003800000 */
[----:B--2---:R-:W-:Y:S01]  /*8e50*/  ISETP.NE.AND P0, PT, R0, R6, PT ;  /* 0x000000060000720c */ /* 0x004fe20003f05270 */
[----:B------:R-:W-:-:S12]  /*8e60*/  CCTL.IVALL ;  /* 0x00000000ff00798f */ /* 0x000fd80002000000 */
[----:B------:R-:W-:Y:S05]  /*8e70*/  @P0 BRA `(.L_x_1834) ;  /* 0xffffffb000000947 */ /* 0x000fea000383ffff */
.L_x_1833:
[----:B------:R-:W-:Y:S05]  /*8e80*/  BSYNC B0 ;  /* 0x0000000000007941 */ /* 0x000fea0003800000 */
.L_x_1832:
[----:B------:R-:W-:Y:S05]  /*8e90*/  BRA.CONV ~URZ, `(.L_x_1835) ;  /* 0x000000237f007947 */ /* 0x000fea000b800000 */
[----:B-1----:R-:W-:Y:S02]  /*8ea0*/  MOV R2, 0x8ec0 ;  /* 0x00008ec000027802 */ /* 0x002fe40000000f00 */
[----:B------:R-:W-:Y:S05]  /*8eb0*/  CALL.REL.NOINC `($__internal_9_$__cuda_sm70_warpsync) ;  /* 0x000005c000007944 */ /* 0x000fea0003c00000 */
.L_x_1835:
        /* <DEDUP_REMOVED lines=80> */
.L_x_1836:
        /* <DEDUP_REMOVED lines=12> */
        .weak           $__internal_9_$__cuda_sm70_warpsync
        .type           $__internal_9_$__cuda_sm70_warpsync,@function
        .size           $__internal_9_$__cuda_sm70_warpsync,(.L_x_2334 - $__internal_9_$__cuda_sm70_warpsync)
$__internal_9_$__cuda_sm70_warpsync:
[----:B------:R-:W-:Y:S01]  /*9480*/  MOV R3, 0x0 ;  /* 0x0000000000037802 */ /* 0x000fe20000000f00 */
[----:B------:R-:W-:Y:S04]  /*9490*/  WARPSYNC R17 ;  /* 0x0000001100007348 */ /* 0x000fe80003800000 */
[----:B------:R-:W-:Y:S05]  /*94a0*/  RET.REL.NODEC R2 `(_ZN7cutlass13device_kernelIN5flash19enable_sm80_to_sm89INS1_16FlashAttnBwdSm80INS1_25CollectiveMainloopBwdSm80ILi2ELi2EN4cute5tupleIJNS5_1CILi64EEENS7_ILi128EEES9_EEENS_10bfloat16_tEfNS_4arch4Sm80ELb0ELb1ELb1ELb1ELb1ELb0ELb0ELb0ELi2ELi2ELi2ELi2ELb0EEENS1_24CollectiveEpilogueBwdGQAISA_fSD_Li256ELb1ELb1EEENS1_19SingleTileSchedulerILb1ELb0ELb0ELi128EEEEEEEEEvNT_6ParamsE) ;  /* 0xffff6b5002007950 */ /* 0x000fea0003c3ffff */
.L_x_1837:
        /* <DEDUP_REMOVED lines=13> */
.L_x_2334:


//--------------------- .text._ZN7cutlass13device_kernelIN5flash19enable_sm80_to_sm89INS1_16FlashAttnBwdSm80INS1_25CollectiveMainloopBwdSm80ILi2ELi2EN4cute5tupleIJNS5_1CILi64EEENS7_ILi128EEES9_EEENS_10bfloat16_tEfNS_4arch4Sm80ELb1ELb0ELb1ELb0ELb0ELb0ELb0ELb0ELi2ELi2ELi2ELi2ELb0EEENS1_21CollectiveEpilogueBwdISA_SB_SD_Li256ELb0ELb0ELi4EEENS1_25SingleTileBwdLPTSchedulerILb0ELi128ELb0EEEEEEEEEvNT_6ParamsE --------------------------
	.section	.text._ZN7cutlass13device_kernelIN5flash19enable_sm80_to_sm89INS1_16FlashAttnBwdSm80INS1_25CollectiveMainloopBwdSm80ILi2ELi2EN4cute5tupleIJNS5_1CILi64EEENS7_ILi128EEES9_EEENS_10bfloat16_tEfNS_4arch4Sm80ELb1ELb0ELb1ELb0ELb0ELb0ELb0ELb0ELi2ELi2ELi2ELi2ELb0EEENS1_21CollectiveEpilogueBwdISA_SB_SD_Li256ELb0ELb0ELi4EEENS1_25SingleTileBwdLPTSchedulerILb0ELi128ELb0EEEEEEEEEvNT_6ParamsE,"ax",@progbits
	.sectioninfo	@"SHI_REGISTERS=255"
	.align	128
.text._ZN7cutlass13device_kernelIN5flash19enable_sm80_to_sm89INS1_16FlashAttnBwdSm80INS1_25CollectiveMainloopBwdSm80ILi2ELi2EN4cute5tupleIJNS5_1CILi64EEENS7_ILi128EEES9_EEENS_10bfloat16_tEfNS_4arch4Sm80ELb1ELb0ELb1ELb0ELb0ELb0ELb0ELb0ELi2ELi2ELi2ELi2ELb0EEENS1_21CollectiveEpilogueBwdISA_SB_SD_Li256ELb0ELb0ELi4EEENS1_25SingleTileBwdLPTSchedulerILb0ELi128ELb0EEEEEEEEEvNT_6ParamsE:
        .type           _ZN7cutlass13device_kernelIN5flash19enable_sm80_to_sm89INS1_16FlashAttnBwdSm80INS1_25CollectiveMainloopBwdSm80ILi2ELi2EN4cute5tupleIJNS5_1CILi64EEENS7_ILi128EEES9_EEENS_10bfloat16_tEfNS_4arch4Sm80ELb1ELb0ELb1ELb0ELb0ELb0ELb0ELb0ELi2ELi2ELi2ELi2ELb0EEENS1_21CollectiveEpilogueBwdISA_SB_SD_Li256ELb0ELb0ELi4EEENS1_25SingleTileBwdLPTSchedulerILb0ELi128ELb0EEEEEEEEEvNT_6ParamsE,@function
        .size           _ZN7cutlass13device_kernelIN5flash19enable_sm80_to_sm89INS1_16FlashAttnBwdSm80INS1_25CollectiveMainloopBwdSm80ILi2ELi2EN4cute5tupleIJNS5_1CILi64EEENS7_ILi128EEES9_EEENS_10bfloat16_tEfNS_4arch4Sm80ELb1ELb0ELb1ELb0ELb0ELb0ELb0ELb0ELi2ELi2ELi2ELi2ELb0EEENS1_21CollectiveEpilogueBwdISA_SB_SD_Li256ELb0ELb0ELi4EEENS1_25SingleTileBwdLPTSchedulerILb0ELi128ELb0EEEEEEEEEvNT_6ParamsE,(.L_x_2336 - _ZN7cutlass13device_kernelIN5flash19enable_sm80_to_sm89INS1_16FlashAttnBwdSm80INS1_25CollectiveMainloopBwdSm80ILi2ELi2EN4cute5tupleIJNS5_1CILi64EEENS7_ILi128EEES9_EEENS_10bfloat16_tEfNS_4arch4Sm80ELb1ELb0ELb1ELb0ELb0ELb0ELb0ELb0ELi2ELi2ELi2ELi2ELb0EEENS1_21CollectiveEpilogueBwdISA_SB_SD_Li256ELb0ELb0ELi4EEENS1_25SingleTileBwdLPTSchedulerILb0ELi128ELb0EEEEEEEEEvNT_6ParamsE)
        .other          _ZN7cutlass13device_kernelIN5flash19enable_sm80_to_sm89INS1_16FlashAttnBwdSm80INS1_25CollectiveMainloopBwdSm80ILi2ELi2EN4cute5tupleIJNS5_1CILi64EEENS7_ILi128EEES9_EEENS_10bfloat16_tEfNS_4arch4Sm80ELb1ELb0ELb1ELb0ELb0ELb0ELb0ELb0ELi2ELi2ELi2ELi2ELb0EEENS1_21CollectiveEpilogueBwdISA_SB_SD_Li256ELb0ELb0ELi4EEENS1_25SingleTileBwdLPTSchedulerILb0ELi128ELb0EEEEEEEEEvNT_6ParamsE,@"STO_CUDA_ENTRY STV_DEFAULT"
_ZN7cutlass13device_kernelIN5flash19enable_sm80_to_sm89INS1_16FlashAttnBwdSm80INS1_25CollectiveMainloopBwdSm80ILi2ELi2EN4cute5tupleIJNS5_1CILi64EEENS7_ILi128EEES9_EEENS_10bfloat16_tEfNS_4arch4Sm80ELb1ELb0ELb1ELb0ELb0ELb0ELb0ELb0ELi2ELi2ELi2ELi2ELb0EEENS1_21CollectiveEpilogueBwdISA_SB_SD_Li256ELb0ELb0ELi4EEENS1_25SingleTileBwdLPTSchedulerILb0ELi128ELb0EEEEEEEEEvNT_6ParamsE:
[----:B------:R-:W-:-:S03]  /*0000*/  MOV R1, c[0x0][0x28] ;  /* 0x00000a0000017a02 */ /* 0x000fc60000000f00 */
[----:B------:R-:W1:Y:S01]  /*0010*/  S2R R2, SR_TID.X ;  /* 0x0000000000027919 */ /* 0x000e620000002100 */
[----:B------:R-:W-:Y:S01]  /*0020*/  IADD3 R1, R1, -0x50, RZ ;  /* 0xffffffb001017810 */ /* 0x000fe20007ffe0ff */
[----:B------:R-:W2:Y:S01]  /*0030*/  S2UR UR7, SR_CTAID.X ;  /* 0x00000000000779c3 */ /* 0x000ea20000002500 */
[----:B------:R-:W-:Y:S02]  /*0040*/  IMAD.MOV.U32 R165, RZ, RZ, R3 ;  /* 0x000000ffffa57224 */ /* 0x000fe400078e0003 */
[--C-:B-1----:R-:W-:Y:S01]  /*0050*/  IMAD.MOV.U32 R164, RZ, RZ, R2.reuse ;  /* 0x000000ffffa47224 */ /* 0x102fe200078e0002 */
[----:B------:R-:W-:Y:S01]  /*0060*/  STL [R1], R2 ;  /* 0x0000000201007387 */ /* 0x000fe20000100800 */
[----:B------:R-:W-:-:S05]  /*0070*/  IMAD.MOV.U32 R164, RZ, RZ, R2 ;  /* 0x000000ffffa47224 */ /* 0x000fca00078e0002 */
[----:B------:R-:W-:-:S06]  /*0080*/  SHF.R.U32.HI R0, RZ, 0x5, R164 ;  /* 0x00000005ff007819 */ /* 0x000fcc00000116a4 */
        /* <DEDUP_REMOVED lines=23> */
.L_x_1839:
[----:B------:R-:W-:Y:S02]  /*0200*/  ULDC UR8, c[0x0][0x3ac] ;  /* 0x0000eb0000087ab9 */ /* 0x000fe40000000800 */
[----:B------:R-:W-:Y:S02]  /*0210*/  UISETP.NE.AND UP0, UPT, UR8, 0x1, UPT ;  /* 0x000000010800788c */ /* 0x000fe4000bf05270 */
[----:B------:R-:W-:Y:S02]  /*0220*/  ULDC.64 UR4, c[0x0][0x3b0] ;  /* 0x0000ec0000047ab9 */ /* 0x000fe40000000a00 */
[----:B------:R-:W-:Y:S02]  /*0230*/  UIMAD.WIDE.U32 UR10, UR7, UR4, URZ ;  /* 0x00000004070a72a5 */ /* 0x000fe4000f8e003f */
[----:B------:R-:W-:-:S05]  /*0240*/  UMOV UR22, UR7 ;  /* 0x0000000700167c82 */ /* 0x000fca0008000000 */
[----:B------:R-:W-:-:S04]  /*0250*/  @UP0 USHF.R.U32.HI UR22, URZ, UR5, UR11 ;  /* 0x000000053f160299 */ /* 0x000fc8000801160b */
[----:B------:R-:W-:Y:S02]  /*0260*/  UIMAD UR8, UR22, UR8, URZ ;  /* 0x00000008160872a4 */ /* 0x000fe4000f8e023f */
.L_x_1840:
        /* <DEDUP_REMOVED lines=11> */
.L_x_1838:
        /* <DEDUP_REMOVED lines=20> */
.L_x_1842:
[----:B------:R-:W-:Y:S02]  /*0460*/  ULDC UR8, c[0x0][0x3ac] ;  /* 0x0000eb0000087ab9 */ /* 0x000fe40000000800 */
[----:B------:R-:W-:Y:S02]  /*0470*/  UISETP.NE.AND UP0, UPT, UR8, 0x1, UPT ;  /* 0x000000010800788c */ /* 0x000fe4000bf05270 */
[----:B------:R-:W-:Y:S02]  /*0480*/  ULDC.64 UR4, c[0x0][0x3b0] ;  /* 0x0000ec0000047ab9 */ /* 0x000fe40000000a00 */
[----:B------:R-:W-:Y:S02]  /*0490*/  UIMAD.WIDE.U32 UR10, UR7, UR4, URZ ;  /* 0x00000004070a72a5 */ /* 0x000fe4000f8e003f */
[----:B------:R-:W-:-:S05]  /*04a0*/  UMOV UR22, UR7 ;  /* 0x0000000700167c82 */ /* 0x000fca0008000000 */
[----:B------:R-:W-:-:S04]  /*04b0*/  @UP0 USHF.R.U32.HI UR22, URZ, UR5, UR11 ;  /* 0x000000053f160299 */ /* 0x000fc8000801160b */
[----:B------:R-:W-:Y:S02]  /*04c0*/  UIMAD UR8, UR22, UR8, URZ ;  /* 0x00000008160872a4 */ /* 0x000fe4000f8e023f */
.L_x_1843:
        /* <DEDUP_REMOVED lines=10> */
.L_x_1841:
[----:B------:R-:W-:-:S13]  /*0570*/  ISETP.LE.AND P0, PT, RZ, UR21, PT ;  /* 0x00000015ff007c0c */ /* 0x000fda000bf03270 */
[----:B------:R-:W-:Y:S05]  /*0580*/  @!P0 EXIT ;  /* 0x000000000000894d */ /* 0x000fea0003800000 */
        /* <DEDUP_REMOVED lines=9> */
[----:B------:R-:W-:Y:S01]  /*0620*/  IMAD.MOV.U32 R154, RZ, RZ, RZ ;  /* 0x000000ffff9a7224 */ /* 0x000fe200078e00ff */
[----:B------:R-:W-:Y:S01]  /*0630*/  ULDC UR4, c[0x0][0x2a4] ;  /* 0x0000a90000047ab9 */ /* 0x000fe20000000800 */
[----:B------:R-:W-:Y:S01]  /*0640*/  MOV R11, RZ ;  /* 0x000000ff000b7202 */ /* 0x000fe20000000f00 */
[----:B------:R-:W-:Y:S01]  /*0650*/  UIADD3 UR5, UR5, -UR4, URZ ;  /* 0x8000000405057290 */ /* 0x000fe2000fffe03f */
[----:B------:R-:W-:Y:S01]  /*0660*/  IMAD.MOV.U32 R152, RZ, RZ, RZ ;  /* 0x000000ffff987224 */ /* 0x000fe200078e00ff */
[----:B------:R-:W-:Y:S01]  /*0670*/  UIADD3 UR6, UR6, 0x3f, URZ ;  /* 0x0000003f06067890 */ /* 0x000fe2000fffe03f */
[----:B------:R-:W-:Y:S01]  /*0680*/  CS2R R12, SRZ ;  /* 0x00000000000c7805 */ /* 0x000fe2000001ff00 */
[----:B------:R-:W-:Y:S01]  /*0690*/  USHF.R.S32.HI UR4, URZ, 0x1f, UR5 ;  /* 0x0000001f3f047899 */ /* 0x000fe20008011405 */
[----:B------:R-:W-:Y:S01]  /*06a0*/  MOV R158, RZ ;  /* 0x000000ff009e7202 */ /* 0x000fe20000000f00 */
[----:B------:R-:W-:Y:S01]  /*06b0*/  ULDC.64 UR24, c[0x0][0x118] ;  /* 0x0000460000187ab9 */ /* 0x000fe20000000a00 */
[----:B------:R-:W-:Y:S01]  /*06c0*/  IMAD.MOV.U32 R156, RZ, RZ, RZ ;  /* 0x000000ffff9c7224 */ /* 0x000fe200078e00ff */
[----:B------:R-:W-:Y:S01]  /*06d0*/  ULEA.HI UR10, UR4, UR5, URZ, 0x6 ;  /* 0x00000005040a7291 */ /* 0x000fe2000f8f303f */
[----:B------:R-:W-:Y:S01]  /*06e0*/  CS2R R14, SRZ ;  /* 0x00000000000e7805 */ /* 0x000fe2000001ff00 */
[----:B------:R-:W-:Y:S01]  /*06f0*/  USHF.R.S32.HI UR4, URZ, 0x1f, UR6 ;  /* 0x0000001f3f047899 */ /* 0x000fe20008011406 */
[----:B------:R-:W-:Y:S01]  /*0700*/  MOV R162, RZ ;  /* 0x000000ff00a27202 */ /* 0x000fe20000000f00 */
[----:B------:R-:W-:Y:S01]  /*0710*/  USHF.R.S32.HI UR10, URZ, 0x6, UR10 ;  /* 0x000000063f0a7899 */ /* 0x000fe2000801140a */
[----:B------:R-:W-:Y:S01]  /*0720*/  IMAD.MOV.U32 R160, RZ, RZ, RZ ;  /* 0x000000ffffa07224 */ /* 0x000fe200078e00ff */
[----:B------:R-:W-:Y:S01]  /*0730*/  ULEA.HI UR4, UR4, UR6, URZ, 0x6 ;  /* 0x0000000604047291 */ /* 0x000fe2000f8f303f */
[----:B------:R-:W-:Y:S01]  /*0740*/  CS2R R16, SRZ ;  /* 0x0000000000107805 */ /* 0x000fe2000001ff00 */
[----:B------:R-:W-:Y:S01]  /*0750*/  UISETP.LT.AND UP0, UPT, URZ, UR10, UPT ;  /* 0x0000000a3f00728c */ /* 0x000fe2000bf01270 */
[----:B------:R-:W-:Y:S01]  /*0760*/  MOV R146, RZ ;  /* 0x000000ff00927202 */ /* 0x000fe20000000f00 */
[----:B------:R-:W-:Y:S01]  /*0770*/  USHF.R.S32.HI UR19, URZ, 0x6, UR4 ;  /* 0x000000063f137899 */ /* 0x000fe20008011404 */
[----:B------:R-:W-:Y:S01]  /*0780*/  IMAD.MOV.U32 R144, RZ, RZ, RZ ;  /* 0x000000ffff907224 */ /* 0x000fe200078e00ff */
[----:B------:R-:W-:Y:S01]  /*0790*/  USEL UR10, URZ, UR10, !UP0 ;  /* 0x0000000a3f0a7287 */ /* 0x000fe2000c000000 */
[----:B------:R-:W-:Y:S01]  /*07a0*/  CS2R R18, SRZ ;  /* 0x0000000000127805 */ /* 0x000fe2000001ff00 */
[----:B------:R-:W-:Y:S01]  /*07b0*/  MOV R142, RZ ;  /* 0x000000ff008e7202 */ /* 0x000fe20000000f00 */
[----:B------:R-:W-:Y:S01]  /*07c0*/  IMAD.MOV.U32 R140, RZ, RZ, RZ ;  /* 0x000000ffff8c7224 */ /* 0x000fe200078e00ff */
[----:B------:R-:W-:Y:S01]  /*07d0*/  UISETP.GT.AND UP0, UPT, UR19, UR10, UPT ;  /* 0x0000000a1300728c */ /* 0x000fe2000bf04270 */
[----:B------:R-:W-:Y:S01]  /*07e0*/  CS2R R20, SRZ ;  /* 0x0000000000147805 */ /* 0x000fe2000001ff00 */
        /* <DEDUP_REMOVED lines=64> */
[----:B------:R-:W-:Y:S01]  /*0bf0*/  IMAD.U32 R2, RZ, RZ, UR20 ;  /* 0x00000014ff027e24 */ /* 0x000fe2000f8e00ff */
[----:B------:R-:W-:Y:S01]  /*0c00*/  USHF.R.S32.HI UR14, URZ, 0x1f, UR20 ;  /* 0x0000001f3f0e7899 */ /* 0x000fe20008011414 */
[----:B------:R-:W-:Y:S01]  /*0c10*/  SHF.R.S32.HI R29, RZ, 0x1f, R164 ;  /* 0x0000001fff1d7819 */ /* 0x000fe200000114a4 */
[----:B------:R-:W-:Y:S01]  /*0c20*/  UIMAD.WIDE.U32 UR16, UR20, UR7, URZ ;  /* 0x00000007141072a5 */ /* 0x000fe2000f8e003f */
[--C-:B------:R-:W-:Y:S01]  /*0c30*/  SHF.R.S32.HI R9, RZ, 0x1f, R8.reuse ;  /* 0x0000001fff097819 */ /* 0x100fe20000011408 */
[----:B------:R-:W-:Y:S01]  /*0c40*/  ULDC.64 UR4, c[0x0][0x270] ;  /* 0x00009c0000047ab9 */ /* 0x000fe20000000a00 */
[CC--:B------:R-:W-:Y:S01]  /*0c50*/  LEA.HI R27, R29.reuse, R164.reuse, RZ, 0x3 ;  /* 0x000000a41d1b7211 */ /* 0x0c0fe200078f18ff */
[----:B------:R-:W-:Y:S01]  /*0c60*/  ULDC UR6, c[0x0][0x250] ;  /* 0x0000940000067ab9 */ /* 0x000fe20000000800 */
[----:B------:R-:W-:Y:S01]  /*0c70*/  LEA.HI R0, R29, R164, RZ, 0x6 ;  /* 0x000000a41d007211 */ /* 0x000fe200078f30ff */
[----:B------:R-:W-:Y:S01]  /*0c80*/  UIMAD UR4, UR14, UR4, URZ ;  /* 0x000000040e0472a4 */ /* 0x000fe2000f8e023f */
[----:B------:R-:W-:Y:S01]  /*0c90*/  IMAD.WIDE.U32 R2, R2, c[0x0][0x270], R8 ;  /* 0x00009c0002027a25 */ /* 0x000fe200078e0008 */
[----:B------:R-:W-:Y:S01]  /*0ca0*/  UMOV UR11, UR20 ;  /* 0x00000014000b7c82 */ /* 0x000fe20008000000 */
[----:B------:R-:W-:Y:S01]  /*0cb0*/  SHF.R.S32.HI R250, RZ, 0x3, R27 ;  /* 0x00000003fffa7819 */ /* 0x000fe2000001141b */
[----:B------:R-:W-:Y:S01]  /*0cc0*/  @UP0 USHF.R.U32.HI UR11, URZ, UR6, UR17 ;  /* 0x000000063f0b0299 */ /* 0x000fe20008011611 */
[----:B------:R-:W-:Y:S01]  /*0cd0*/  IMAD.MOV.U32 R6, RZ, RZ, R2 ;  /* 0x000000ffff067224 */ /* 0x000fe200078e0002 */
[----:B------:R-:W-:Y:S01]  /*0ce0*/  UIMAD UR12, UR20, UR5, UR4 ;  /* 0x00000005140c72a4 */ /* 0x000fe2000f8e0204 */
[----:B------:R-:W-:Y:S01]  /*0cf0*/  LOP3.LUT R2, R27, 0xfffffff8, RZ, 0xc0, !PT ;  /* 0xfffffff81b027812 */ /* 0x000fe200078ec0ff */
[----:B------:R-:W-:Y:S01]  /*0d00*/  USHF.R.S32.HI UR9, URZ, 0x1f, UR11 ;  /* 0x0000001f3f097899 */ /* 0x000fe2000801140b */
[----:B------:R-:W-:Y:S01]  /*0d10*/  IMAD.U32 R4, RZ, RZ, UR20 ;  /* 0x00000014ff047e24 */ /* 0x000fe2000f8e00ff */
[----:B------:R-:W-:Y:S01]  /*0d20*/  ULDC.64 UR4, c[0x0][0x1e0] ;  /* 0x0000780000047ab9 */ /* 0x000fe20000000a00 */
[----:B------:R-:W-:Y:S01]  /*0d30*/  SHF.R.S32.HI R25, RZ, 0x6, R0 ;  /* 0x00000006ff197819 */ /* 0x000fe20000011400 */
[----:B------:R-:W-:Y:S01]  /*0d40*/  ULDC.64 UR6, c[0x0][0x288] ;  /* 0x0000a20000067ab9 */ /* 0x000fe20000000a00 */
[----:B------:R-:W-:Y:S01]  /*0d50*/  IMAD.IADD R24, R164, 0x1, -R2 ;  /* 0x00000001a4187824 */ /* 0x000fe200078e0a02 */
[----:B------:R-:W-:Y:S01]  /*0d60*/  UIMAD UR4, UR9, UR4, URZ ;  /* 0x00000004090472a4 */ /* 0x000fe2000f8e023f */
[----:B------:R-:W-:Y:S01]  /*0d70*/  IMAD.SHL.U32 R0, R250, 0x40, RZ ;  /* 0x00000040fa007824 */ /* 0x000fe200078e00ff */
[----:B------:R-:W-:Y:S01]  /*0d80*/  UIMAD UR6, UR14, UR6, URZ ;  /* 0x000000060e0672a4 */ /* 0x000fe2000f8e023f */
[----:B------:R-:W-:Y:S01]  /*0d90*/  IMAD.SHL.U32 R18, R24, 0x8, RZ ;  /* 0x0000000818127824 */ /* 0x000fe200078e00ff */
[----:B------:R1:W-:Y:S01]  /*0da0*/  STL.64 [R1+0x10], R8 ;  /* 0x0000100801007387 */ /* 0x0003e20000100a00 */
[----:B------:R-:W-:Y:S01]  /*0db0*/  IMAD.WIDE.U32 R4, R4, c[0x0][0x288], R8 ;  /* 0x0000a20004047a25 */ /* 0x000fe200078e0008 */
[----:B------:R-:W-:Y:S01]  /*0dc0*/  UIMAD UR7, UR20, UR7, UR6 ;  /* 0x00000007140772a4 */ /* 0x000fe2000f8e0206 */
[----:B------:R-:W-:Y:S01]  /*0dd0*/  IADD3 R7, R3, UR12, RZ ;  /* 0x0000000c03077c10 */ /* 0x000fe2000fffe0ff */
[----:B------:R-:W-:Y:S01]  /*0de0*/  UIMAD UR6, UR11, UR5, UR4 ;  /* 0x000000050b0672a4 */ /* 0x000fe2000f8e0204 */
[--C-:B------:R-:W-:Y:S01]  /*0df0*/  SHF.R.S32.HI R19, RZ, 0x1f, R18.reuse ;  /* 0x0000001fff137819 */ /* 0x100fe20000011412 */
[----:B------:R-:W-:Y:S01]  /*0e00*/  IMAD.SHL.U32 R28, R25, 0x200, RZ ;  /* 0x00000200191c7824 */ /* 0x000fe200078e00ff */
[----:B------:R-:W-:Y:S01]  /*0e10*/  ULDC.64 UR4, c[0x0][0x1b0] ;  /* 0x00006c0000047ab9 */ /* 0x000fe20000000a00 */
[----:B------:R-:W-:Y:S01]  /*0e20*/  LOP3.LUT R0, R0, 0x1c0, RZ, 0xc0, !PT ;  /* 0x000001c000007812 */ /* 0x000fe200078ec0ff */
[----:B------:R-:W-:Y:S01]  /*0e30*/  UIMAD UR4, UR9, UR4, URZ ;  /* 0x00000004090472a4 */ /* 0x000fe2000f8e023f */
[----:B------:R-:W-:Y:S01]  /*0e40*/  IADD3 R21, R5, UR7, RZ ;  /* 0x0000000705157c10 */ /* 0x000fe2000fffe0ff */
[----:B------:R-:W-:Y:S01]  /*0e50*/  USHF.R.S32.HI UR9, URZ, 0x1f, UR21 ;  /* 0x0000001f3f097899 */ /* 0x000fe20008011415 */
[----:B------:R-:W-:Y:S01]  /*0e60*/  LOP3.LUT R5, R0, 0x38, R18, 0xf8, !PT ;  /* 0x0000003800057812 */ /* 0x000fe200078ef812 */
[----:B------:R-:W-:Y:S01]  /*0e70*/  UIMAD UR12, UR11, UR5, UR4 ;  /* 0x000000050b0c72a4 */ /* 0x000fe2000f8e0204 */
[----:B------:R-:W-:Y:S01]  /*0e80*/  SHF.R.U32.HI R0, RZ, 0x3, R0 ;  /* 0x00000003ff007819 */ /* 0x000fe20000011600 */
[----:B------:R-:W-:Y:S01]  /*0e90*/  IMAD.MOV.U32 R20, RZ, RZ, R4 ;  /* 0x000000ffff147224 */ /* 0x000fe200078e0004 */
[----:B------:R-:W-:Y:S01]  /*0ea0*/  ULDC.64 UR4, c[0x0][0x1e8] ;  /* 0x00007a0000047ab9 */ /* 0x000fe20000000a00 */
[----:B------:R-:W-:Y:S01]  /*0eb0*/  SHF.R.S32.HI R251, RZ, 0x1f, R250 ;  /* 0x0000001ffffb7819 */ /* 0x000fe200000114fa */
[----:B------:R-:W-:Y:S01]  /*0ec0*/  UIMAD UR4, UR9, UR4, URZ ;  /* 0x00000004090472a4 */ /* 0x000fe2000f8e023f */
[----:B------:R-:W-:Y:S01]  /*0ed0*/  LOP3.LUT R13, R28, R5, R0, 0xf6, !PT ;  /* 0x000000051c0d7212 */ /* 0x000fe200078ef600 */
[----:B------:R-:W-:Y:S01]  /*0ee0*/  IMAD.U32 R0, RZ, RZ, UR21 ;  /* 0x00000015ff007e24 */ /* 0x000fe2000f8e00ff */
[C---:B------:R-:W-:Y:S01]  /*0ef0*/  IADD3 R30, R18.reuse, 0x40, RZ ;  /* 0x00000040121e7810 */ /* 0x040fe20007ffe0ff */
[----:B------:R-:W-:Y:S01]  /*0f00*/  IMAD.U32 R10, RZ, RZ, UR22 ;  /* 0x00000016ff0a7e24 */ /* 0x000fe2000f8e00ff */
[----:B------:R-:W-:Y:S01]  /*0f10*/  ISETP.GE.AND P4, PT, R18, c[0x0][0x1cc], PT ;  /* 0x0000730012007a0c */ /* 0x000fe20003f86270 */
[----:B------:R-:W-:Y:S01]  /*0f20*/  UMOV UR13, 0x6 ;  /* 0x00000006000d7882 */ /* 0x000fe20000000000 */
[----:B------:R-:W-:Y:S01]  /*0f30*/  ISETP.GE.AND P2, PT, R30, c[0x0][0x1cc], PT ;  /* 0x000073001e007a0c */ /* 0x000fe20003f46270 */
[----:B------:R-:W-:-:S04]  /*0f40*/  IMAD.WIDE R10, R10, 0x80, R250 ;  /* 0x000000800a0a7825 */ /* 0x000fc800078e02fa */
[----:B-1----:R-:W-:Y:S02]  /*0f50*/  IMAD.U32 R8, RZ, RZ, UR11 ;  /* 0x0000000bff087e24 */ /* 0x002fe4000f8e00ff */
[----:B------:R-:W-:Y:S02]  /*0f60*/  IMAD.U32 R14, RZ, RZ, UR20 ;  /* 0x00000014ff0e7e24 */ /* 0x000fe4000f8e00ff */
[----:B------:R-:W-:-:S04]  /*0f70*/  IMAD.WIDE.U32 R2, R8, c[0x0][0x1e0], R18 ;  /* 0x0000780008027a25 */ /* 0x000fc800078e0012 */
[----:B------:R-:W-:Y:S01]  /*0f80*/  IMAD.WIDE.U32 R4, R8, c[0x0][0x1b0], R18 ;  /* 0x00006c0008047a25 */ /* 0x000fe200078e0012 */
[----:B------:R-:W-:Y:S01]  /*0f90*/  IADD3 R3, R3, UR6, RZ ;  /* 0x0000000603037c10 */ /* 0x000fe2000fffe0ff */
[----:B------:R-:W-:Y:S02]  /*0fa0*/  UIMAD UR6, UR21, UR5, UR4 ;  /* 0x00000005150672a4 */ /* 0x000fe4000f8e0204 */
[----:B------:R-:W-:Y:S01]  /*0fb0*/  IMAD.U32 R8, RZ, RZ, UR21 ;  /* 0x00000015ff087e24 */ /* 0x000fe2000f8e00ff */
[----:B------:R-:W-:Y:S01]  /*0fc0*/  ULDC.64 UR4, c[0x0][0x1b8] ;  /* 0x00006e0000047ab9 */ /* 0x000fe20000000a00 */
[----:B------:R-:W-:Y:S01]  /*0fd0*/  IADD3 R5, R5, UR12, RZ ;  /* 0x0000000c05057c10 */ /* 0x000fe2000fffe0ff */
[----:B------:R-:W-:Y:S01]  /*0fe0*/  UIMAD UR4, UR9, UR4, URZ ;  /* 0x00000004090472a4 */ /* 0x000fe2000f8e023f */
[----:B------:R-:W-:-:S03]  /*0ff0*/  IMAD.WIDE.U32 R2, R0, c[0x0][0x1e8], R2 ;  /* 0x00007a0000027a25 */ /* 0x000fc600078e0002 */
[----:B------:R-:W-:Y:S01]  /*1000*/  UIMAD UR5, UR21, UR5, UR4 ;  /* 0x00000005150572a4 */ /* 0x000fe2000f8e0204 */
[C---:B------:R-:W-:Y:S01]  /*1010*/  IMAD.WIDE.U32 R22, R8.reuse, c[0x0][0x278], R6 ;  /* 0x00009e0008167a25 */ /* 0x040fe200078e0006 */
[----:B------:R-:W-:Y:S01]  /*1020*/  IADD3 R3, R3, UR6, RZ ;  /* 0x0000000603037c10 */ /* 0x000fe2000fffe0ff */
[----:B------:R-:W-:Y:S02]  /*1030*/  ULDC UR4, c[0x0][0x198] ;  /* 0x0000660000047ab9 */ /* 0x000fe40000000800 */
[----:B------:R-:W-:Y:S01]  /*1040*/  IMAD.WIDE.U32 R8, R8, c[0x0][0x1b8], R4 ;  /* 0x00006e0008087a25 */ /* 0x000fe200078e0004 */
[----:B------:R-:W-:Y:S01]  /*1050*/  UIADD3 UR8, -UR8, UR4, URZ ;  /* 0x0000000408087290 */ /* 0x000fe2000fffe13f */
[----:B------:R-:W-:Y:S02]  /*1060*/  STL.64 [R1+0x38], R22 ;  /* 0x0000381601007387 */ /* 0x000fe40000100a00 */
[----:B------:R-:W-:Y:S01]  /*1070*/  IMAD R4, R251, c[0x0][0x178], RZ ;  /* 0x00005e00fb047a24 */ /* 0x000fe200078e02ff */
[----:B------:R-:W-:Y:S01]  /*1080*/  IADD3 R9, R9, UR5, RZ ;  /* 0x0000000509097c10 */ /* 0x000fe2000fffe0ff */
[----:B------:R-:W-:Y:S01]  /*1090*/  IMAD R0, R11, c[0x0][0x1d8], RZ ;  /* 0x000076000b007a24 */ /* 0x000fe200078e02ff */
[C---:B------:R-:W-:Y:S01]  /*10a0*/  IADD3 R16, -R250.reuse, UR8, RZ ;  /* 0x00000008fa107c10 */ /* 0x040fe2000fffe1ff */
[----:B------:R-:W-:Y:S01]  /*10b0*/  IMAD R12, R250, c[0x0][0x17c], R4 ;  /* 0x00005f00fa0c7a24 */ /* 0x000fe200078e0204 */
[----:B------:R-:W-:Y:S01]  /*10c0*/  ULDC.64 UR4, c[0x0][0x1d8] ;  /* 0x0000760000047ab9 */ /* 0x000fe20000000a00 */
[----:B------:R-:W-:Y:S01]  /*10d0*/  IMAD R0, R10, c[0x0][0x1dc], R0 ;  /* 0x000077000a007a24 */ /* 0x000fe200078e0200 */
[----:B------:R-:W-:Y:S01]  /*10e0*/  ISETP.LT.OR P1, PT, R16, 0x1, P4 ;  /* 0x000000011000780c */ /* 0x000fe20002721670 */
[----:B------:R-:W-:Y:S01]  /*10f0*/  IMAD.WIDE.U32 R4, R10, c[0x0][0x1d8], R2 ;  /* 0x000076000a047a25 */ /* 0x000fe200078e0002 */
[----:B------:R-:W-:Y:S01]  /*1100*/  USHF.L.U32 UR6, UR4, 0x6, URZ ;  /* 0x0000000604067899 */ /* 0x000fe2000800063f */
[----:B------:R-:W-:Y:S01]  /*1110*/  ISETP.LT.OR P5, PT, R16, 0x1, P2 ;  /* 0x000000011000780c */ /* 0x000fe200017a1670 */
[----:B------:R-:W-:Y:S01]  /*1120*/  USHF.L.U64.HI UR7, UR4, UR13, UR5 ;  /* 0x0000000d04077299 */ /* 0x000fe20008010205 */
[----:B------:R-:W-:Y:S01]  /*1130*/  IMAD.WIDE.U32 R6, R250, c[0x0][0x178], R18 ;  /* 0x00005e00fa067a25 */ /* 0x000fe200078e0012 */
[----:B------:R-:W-:Y:S01]  /*1140*/  LEA R2, P0, R4, c[0x0][0x1c0], 0x1 ;  /* 0x0000700004027a11 */ /* 0x000fe200078008ff */
[----:B------:R-:W-:Y:S01]  /*1150*/  UIADD3 UR12, UP0, UR6, 0x80, URZ ;  /* 0x00000080060c7890 */ /* 0x000fe2000ff1e03f */
[C---:B------:R-:W-:Y:S01]  /*1160*/  ISETP.LT.OR P3, PT, R16.reuse, 0x21, P4 ;  /* 0x000000211000780c */ /* 0x040fe20002761670 */
[----:B------:R-:W-:Y:S01]  /*1170*/  IMAD.IADD R0, R5, 0x1, R0 ;  /* 0x0000000105007824 */ /* 0x000fe200078e0200 */
[----:B------:R-:W-:Y:S01]  /*1180*/  ISETP.LT.OR P6, PT, R16, 0x21, P2 ;  /* 0x000000211000780c */ /* 0x000fe200017c1670 */
[----:B------:R-:W-:Y:S01]  /*1190*/  IMAD.IADD R7, R7, 0x1, R12 ;  /* 0x0000000107077824 */ /* 0x000fe200078e020c */
[----:B------:R-:W-:Y:S01]  /*11a0*/  UIADD3.X UR11, URZ, UR7, URZ, UP0, !UPT ;  /* 0x000000073f0b7290 */ /* 0x000fe200087fe43f */
[----:B------:R-:W-:Y:S01]  /*11b0*/  IMAD.SHL.U32 R12, R13, 0x2, RZ ;  /* 0x000000020d0c7824 */ /* 0x000fe200078e00ff */
[----:B------:R-:W-:Y:S01]  /*11c0*/  LEA.HI.X R3, R4, c[0x0][0x1c4], R0, 0x1, P0 ;  /* 0x0000710004037a11 */ /* 0x000fe200000f0c00 */
[----:B------:R-:W-:Y:S01]  /*11d0*/  IMAD.WIDE.U32 R14, R14, c[0x0][0x180], R6 ;  /* 0x000060000e0e7a25 */ /* 0x000fe200078e0006 */
[----:B------:R-:W-:Y:S01]  /*11e0*/  IADD3 R4, P0, R2, UR6, RZ ;  /* 0x0000000602047c10 */ /* 0x000fe2000ff1e0ff */
[----:B------:R-:W-:-:S02]  /*11f0*/  ULDC.64 UR4, c[0x0][0x180] ;  /* 0x0000600000047ab9 */ /* 0x000fc40000000a00 */
[----:B------:R-:W-:Y:S01]  /*1200*/  IMAD.U32 R6, RZ, RZ, UR6 ;  /* 0x00000006ff067e24 */ /* 0x000fe2000f8e00ff */
[----:B------:R-:W-:Y:S01]  /*1210*/  IADD3.X R5, R3, UR7, RZ, P0, !PT ;  /* 0x0000000703057c10 */ /* 0x000fe200087fe4ff */
[----:B------:R-:W-:Y:S01]  /*1220*/  @!PT LDS RZ, [RZ] ;  /* 0x00000000fffff984 */ /* 0x000fe20000000800 */
[----:B------:R-:W-:Y:S01]  /*1230*/  @!PT LDS RZ, [RZ] ;  /* 0x00000000fffff984 */ /* 0x000fe20000000800 */
[----:B------:R-:W-:Y:S01]  /*1240*/  @!PT LDS RZ, [RZ] ;  /* 0x00000000fffff984 */ /* 0x000fe20000000800 */
[----:B------:R1:W-:Y:S01]  /*1250*/  LDGSTS.E.BYPASS.LTC128B.128 [R12+0x8080], [R2.64], !P1 ;  /* 0x08080000020c7fae */ /* 0x0003e2000c901d58 */
[----:B------:R-:W-:Y:S01]  /*1260*/  IMAD R0, R11, c[0x0][0x1a8], RZ ;  /* 0x00006a000b007a24 */ /* 0x000fe200078e02ff */
[----:B------:R-:W-:Y:S01]  /*1270*/  UIMAD UR4, UR14, UR4, URZ ;  /* 0x000000040e0472a4 */ /* 0x000fe2000f8e023f */
[----:B------:R-:W-:Y:S01]  /*1280*/  IADD3 R6, P1, P0, R6, 0x80, R2 ;  /* 0x0000008006067810 */ /* 0x000fe2000783e002 */
[----:B------:R1:W-:Y:S01]  /*1290*/  LDGSTS.E.BYPASS.LTC128B.128 [R12+0xc080], [R2.64+0x80], !P5 ;  /* 0x0c080080020c7fae */ /* 0x0003e2000e901d58 */
[----:B------:R-:W-:Y:S01]  /*12a0*/  ISETP.LT.OR P5, PT, R16, 0x41, P4 ;  /* 0x000000411000780c */ /* 0x000fe200027a1670 */
[----:B------:R-:W-:Y:S01]  /*12b0*/  IMAD R0, R10, c[0x0][0x1ac], R0 ;  /* 0x00006b000a007a24 */ /* 0x000fe200078e0200 */
[----:B------:R-:W-:Y:S01]  /*12c0*/  IADD3.X R7, RZ, UR7, R3, P1, P0 ;  /* 0x00000007ff077c10 */ /* 0x000fe20008fe0403 */
[----:B------:R2:W-:Y:S01]  /*12d0*/  LDGSTS.E.BYPASS.LTC128B.128 [R12+0x9080], [R4.64], !P3 ;  /* 0x09080000040c7fae */ /* 0x0005e2000d901d58 */
[----:B------:R-:W-:Y:S01]  /*12e0*/  ISETP.LT.OR P3, PT, R16, 0x41, P2 ;  /* 0x000000411000780c */ /* 0x000fe20001761670 */
[----:B------:R-:W-:Y:S01]  /*12f0*/  IMAD.WIDE.U32 R10, R10, c[0x0][0x1a8], R8 ;  /* 0x00006a000a0a7a25 */ /* 0x000fe200078e0008 */
[----:B------:R-:W-:Y:S01]  /*1300*/  ISETP.LT.OR P4, PT, R16, 0x61, P4 ;  /* 0x000000611000780c */ /* 0x000fe20002781670 */
[----:B------:R3:W-:Y:S01]  /*1310*/  LDGSTS.E.BYPASS.LTC128B.128 [R12+0xd080], [R6.64], !P6 ;  /* 0x0d080000060c7fae */ /* 0x0007e2000f101d58 */
[----:B------:R-:W-:Y:S01]  /*1320*/  ISETP.GE.AND P6, PT, R18, c[0x0][0x19c], PT ;  /* 0x0000670012007a0c */ /* 0x000fe20003fc6270 */
[----:B------:R-:W-:Y:S01]  /*1330*/  IMAD.IADD R0, R11, 0x1, R0 ;  /* 0x000000010b007824 */ /* 0x000fe200078e0200 */
[----:B------:R-:W-:Y:S01]  /*1340*/  ISETP.LT.OR P2, PT, R16, 0x61, P2 ;  /* 0x000000611000780c */ /* 0x000fe20001741670 */
[----:B------:R-:W-:Y:S01]  /*1350*/  UIMAD UR15, UR20, UR5, UR4 ;  /* 0x00000005140f72a4 */ /* 0x000fe2000f8e0204 */
[----:B------:R-:W-:-:S02]  /*1360*/  IMAD.MOV.U32 R8, RZ, RZ, R14 ;  /* 0x000000ffff087224 */ /* 0x000fc400078e000e */
[----:B------:R-:W-:Y:S01]  /*1370*/  ULDC.64 UR4, c[0x0][0x1a8] ;  /* 0x00006a0000047ab9 */ /* 0x000fe20000000a00 */
[----:B------:R-:W-:Y:S01]  /*1380*/  IMAD.MOV.U32 R211, RZ, RZ, 0x10 ;  /* 0x00000010ffd37424 */ /* 0x000fe200078e00ff */
[----:B------:R-:W-:Y:S01]  /*1390*/  USHF.L.U32 UR16, UR4, 0x6, URZ ;  /* 0x0000000604107899 */ /* 0x000fe2000800063f */
[----:B------:R-:W-:Y:S01]  /*13a0*/  IADD3 R9, R15, UR15, RZ ;  /* 0x0000000f0f097c10 */ /* 0x000fe2000fffe0ff */
[----:B------:R-:W-:Y:S01]  /*13b0*/  USHF.L.U64.HI UR15, UR4, UR13, UR5 ;  /* 0x0000000d040f7299 */ /* 0x000fe20008010205 */
[----:B------:R-:W-:Y:S01]  /*13c0*/  IMAD.MOV.U32 R212, RZ, RZ, 0x20 ;  /* 0x00000020ffd47424 */ /* 0x000fe200078e00ff */
[----:B------:R-:W-:Y:S02]  /*13d0*/  UIADD3 UR17, UP0, UR16, 0x80, URZ ;  /* 0x0000008010117890 */ /* 0x000fe4000ff1e03f */
[----:B------:R-:W-:Y:S02]  /*13e0*/  ULDC.64 UR4, c[0x0][0x178] ;  /* 0x00005e0000047ab9 */ /* 0x000fe40000000a00 */
[----:B------:R-:W-:Y:S01]  /*13f0*/  UIMAD.WIDE.U32 UR26, UR10, UR4, URZ ;  /* 0x000000040a1a72a5 */ /* 0x000fe2000f8e003f */
[----:B------:R-:W-:Y:S01]  /*1400*/  IMAD.U32 R15, RZ, RZ, UR4 ;  /* 0x00000004ff0f7e24 */ /* 0x000fe2000f8e00ff */
[C---:B-1----:R-:W-:Y:S01]  /*1410*/  IADD3 R2, P1, R4.reuse, UR6, RZ ;  /* 0x0000000604027c10 */ /* 0x042fe2000ff3e0ff */
[----:B------:R-:W-:Y:S01]  /*1420*/  UIADD3.X UR18, URZ, UR15, URZ, UP0, !UPT ;  /* 0x0000000f3f127290 */ /* 0x000fe200087fe43f */
[----:B--2---:R-:W-:-:S02]  /*1430*/  IADD3 R4, P0, R4, UR12, RZ ;  /* 0x0000000c04047c10 */ /* 0x004fc4000ff1e0ff */
[C---:B------:R-:W-:Y:S02]  /*1440*/  IADD3.X R3, R5.reuse, UR7, RZ, P1, !PT ;  /* 0x0000000705037c10 */ /* 0x040fe40008ffe4ff */
[----:B------:R-:W-:Y:S02]  /*1450*/  IADD3.X R5, R5, UR11, RZ, P0, !PT ;  /* 0x0000000b05057c10 */ /* 0x000fe400087fe4ff */
[----:B---3--:R-:W-:Y:S01]  /*1460*/  IADD3 R6, P0, R2, UR6, RZ ;  /* 0x0000000602067c10 */ /* 0x008fe2000ff1e0ff */
[----:B------:R1:W-:Y:S01]  /*1470*/  LDGSTS.E.BYPASS.LTC128B.128 [R12+0xa080], [R2.64], !P5 ;  /* 0x0a080000020c7fae */ /* 0x0003e2000e901d58 */
[----:B------:R-:W-:Y:S02]  /*1480*/  ISETP.GE.AND P5, PT, R30, c[0x0][0x19c], PT ;  /* 0x000067001e007a0c */ /* 0x000fe40003fa6270 */
[----:B------:R-:W-:Y:S01]  /*1490*/  IADD3.X R7, R3, UR7, RZ, P0, !PT ;  /* 0x0000000703077c10 */ /* 0x000fe200087fe4ff */
[----:B------:R2:W-:Y:S01]  /*14a0*/  LDGSTS.E.BYPASS.LTC128B.128 [R12+0xe080], [R4.64], !P3 ;  /* 0x0e080000040c7fae */ /* 0x0005e2000d901d58 */
[----:B------:R-:W-:Y:S01]  /*14b0*/  ISETP.LT.OR P3, PT, R16, 0x1, P6 ;  /* 0x000000011000780c */ /* 0x000fe20003761670 */
[----:B------:R-:W-:-:S02]  /*14c0*/  ULDC.64 UR6, c[0x0][0x188] ;  /* 0x0000620000067ab9 */ /* 0x000fc40000000a00 */
[----:B------:R3:W-:Y:S01]  /*14d0*/  LDGSTS.E.BYPASS.LTC128B.128 [R12+0xb080], [R6.64], !P4 ;  /* 0x0b080000060c7fae */ /* 0x0007e2000e101d58 */
[----:B------:R-:W-:Y:S02]  /*14e0*/  ISETP.LT.OR P4, PT, R16, 0x21, P6 ;  /* 0x000000211000780c */ /* 0x000fe40003781670 */
[----:B------:R-:W-:-:S04]  /*14f0*/  ISETP.GE.AND P6, PT, R18, c[0x0][0x16c], PT ;  /* 0x00005b0012007a0c */ /* 0x000fc80003fc6270 */
[----:B------:R-:W-:Y:S02]  /*1500*/  SEL R13, RZ, 0x1, P6 ;  /* 0x00000001ff0d7807 */ /* 0x000fe40003000000 */
[----:B--2---:R-:W-:Y:S01]  /*1510*/  IADD3 R4, P1, R2, UR12, RZ ;  /* 0x0000000c02047c10 */ /* 0x004fe2000ff3e0ff */
[----:B------:R-:W-:Y:S01]  /*1520*/  USHF.R.S32.HI UR12, URZ, 0x1f, UR10 ;  /* 0x0000001f3f0c7899 */ /* 0x000fe2000801140a */
[----:B-1----:R-:W-:Y:S02]  /*1530*/  LEA R2, P0, R10, c[0x0][0x190], 0x1 ;  /* 0x000064000a027a11 */ /* 0x002fe400078008ff */
[----:B------:R-:W-:Y:S01]  /*1540*/  IADD3.X R5, R3, UR11, RZ, P1, !PT ;  /* 0x0000000b03057c10 */ /* 0x000fe20008ffe4ff */
[----:B------:R-:W-:Y:S01]  /*1550*/  UIMAD UR11, UR9, UR6, URZ ;  /* 0x00000006090b72a4 */ /* 0x000fe2000f8e023f */
[----:B------:R-:W-:Y:S01]  /*1560*/  ISETP.LT.OR P1, PT, R16, 0x1, P5 ;  /* 0x000000011000780c */ /* 0x000fe20002f21670 */
[----:B------:R-:W-:Y:S01]  /*1570*/  UIMAD UR6, UR12, UR4, URZ ;  /* 0x000000040c0672a4 */ /* 0x000fe2000f8e023f */
[----:B------:R-:W-:Y:S01]  /*1580*/  LEA.HI.X R3, R10, c[0x0][0x194], R0, 0x1, P0 ;  /* 0x000065000a037a11 */ /* 0x000fe200000f0c00 */
[----:B------:R1:W-:Y:S01]  /*1590*/  LDGSTS.E.BYPASS.LTC128B.128 [R12+0xf080], [R4.64], !P2 ;  /* 0x0f080000040c7fae */ /* 0x0003e2000d101d58 */
[----:B------:R-:W-:Y:S01]  /*15a0*/  IMAD.U32 R0, RZ, RZ, UR21 ;  /* 0x00000015ff007e24 */ /* 0x000fe2000f8e00ff */
[----:B------:R-:W-:Y:S01]  /*15b0*/  UIMAD UR6, UR10, UR5, UR6 ;  /* 0x000000050a0672a4 */ /* 0x000fe2000f8e0206 */
[----:B---3--:R-:W-:Y:S01]  /*15c0*/  IMAD.WIDE.U32 R6, R250, c[0x0][0x208], R18 ;  /* 0x00008200fa067a25 */ /* 0x008fe200078e0012 */
[----:B------:R2:W-:Y:S01]  /*15d0*/  LDGSTS.E.BYPASS.LTC128B.128 [R12+0x80], [R2.64], !P3 ;  /* 0x00080000020c7fae */ /* 0x0005e2000d901d58 */
[----:B------:R-:W-:Y:S01]  /*15e0*/  ISETP.LT.OR P3, PT, R16, 0x21, P5 ;  /* 0x000000211000780c */ /* 0x000fe20002f61670 */
[----:B------:R-:W-:Y:S01]  /*15f0*/  UIADD3 UR6, UR27, UR6, URZ ;  /* 0x000000061b067290 */ /* 0x000fe2000fffe03f */
[----:B------:R-:W-:Y:S01]  /*1600*/  IMAD.WIDE.U32 R32, R0, c[0x0][0x188], R8 ;  /* 0x0000620000207a25 */ /* 0x000fe200078e0008 */
[----:B------:R-:W-:-:S02]  /*1610*/  UIMAD UR7, UR21, UR7, UR11 ;  /* 0x00000007150772a4 */ /* 0x000fc4000f8e020b */
[----:B------:R2:W-:Y:S01]  /*1620*/  LDGSTS.E.BYPASS.LTC128B.128 [R12+0x4080], [R2.64+0x80], !P1 ;  /* 0x04080080020c7fae */ /* 0x0005e2000c901d58 */
[----:B------:R-:W-:Y:S01]  /*1630*/  IMAD R0, R251, c[0x0][0x208], RZ ;  /* 0x00008200fb007a24 */ /* 0x000fe200078e02ff */
[----:B------:R-:W-:Y:S01]  /*1640*/  USHF.L.U32 UR11, UR10, 0x6, URZ ;  /* 0x000000060a0b7899 */ /* 0x000fe2000800063f */
[----:B------:R-:W-:Y:S01]  /*1650*/  IMAD.U32 R8, RZ, RZ, UR26 ;  /* 0x0000001aff087e24 */ /* 0x000fe2000f8e00ff */
[----:B------:R-:W-:Y:S01]  /*1660*/  STL.64 [R1+0x20], R32 ;  /* 0x0000202001007387 */ /* 0x000fe20000100a00 */
[----:B------:R-:W-:Y:S01]  /*1670*/  IMAD R0, R250, c[0x0][0x20c], R0 ;  /* 0x00008300fa007a24 */ /* 0x000fe200078e0200 */
[----:B------:R-:W-:Y:S01]  /*1680*/  IADD3 R252, R33, UR7, RZ ;  /* 0x0000000721fc7c10 */ /* 0x000fe2000fffe0ff */
[----:B------:R-:W-:Y:S02]  /*1690*/  IMAD.U32 R9, RZ, RZ, UR27 ;  /* 0x0000001bff097e24 */ /* 0x000fe4000f8e00ff */
[----:B------:R-:W-:Y:S01]  /*16a0*/  IMAD.U32 R9, RZ, RZ, UR6 ;  /* 0x00000006ff097e24 */ /* 0x000fe2000f8e00ff */
[----:B------:R-:W-:Y:S01]  /*16b0*/  ULDC.64 UR6, c[0x0][0x278] ;  /* 0x00009e0000067ab9 */ /* 0x000fe20000000a00 */
[----:B------:R-:W-:Y:S01]  /*16c0*/  IMAD.IADD R7, R7, 0x1, R0 ;  /* 0x0000000107077824 */ /* 0x000fe200078e0200 */
[----:B------:R-:W-:-:S04]  /*16d0*/  UIMAD UR6, UR9, UR6, URZ ;  /* 0x00000006090672a4 */ /* 0x000fc8000f8e023f */
[----:B------:R-:W-:Y:S01]  /*16e0*/  UIMAD UR23, UR21, UR7, UR6 ;  /* 0x00000007151772a4 */ /* 0x000fe2000f8e0206 */
[----:B-1----:R-:W-:Y:S01]  /*16f0*/  IMAD.U32 R5, RZ, RZ, UR16 ;  /* 0x00000010ff057e24 */ /* 0x002fe2000f8e00ff */
[----:B------:R-:W-:Y:S01]  /*1700*/  IADD3 R4, P2, R2, UR16, RZ ;  /* 0x0000001002047c10 */ /* 0x000fe2000ff5e0ff */
[----:B------:R-:W-:Y:S02]  /*1710*/  ULDC.64 UR6, c[0x0][0x210] ;  /* 0x0000840000067ab9 */ /* 0x000fe40000000a00 */
[----:B------:R-:W-:Y:S01]  /*1720*/  UIMAD UR6, UR14, UR6, URZ ;  /* 0x000000060e0672a4 */ /* 0x000fe2000f8e023f */
[----:B------:R-:W-:Y:S01]  /*1730*/  IADD3 R17, R23, UR23, RZ ;  /* 0x0000001717117c10 */ /* 0x000fe2000fffe0ff */
[----:B------:R-:W-:Y:S02]  /*1740*/  USHF.R.S32.HI UR14, URZ, 0x1f, UR11 ;  /* 0x0000001f3f0e7899 */ /* 0x000fe4000801140b */
[----:B------:R-:W-:Y:S01]  /*1750*/  UIMAD UR6, UR20, UR7, UR6 ;  /* 0x00000007140672a4 */ /* 0x000fe2000f8e0206 */
[----:B--2---:R-:W-:-:S02]  /*1760*/  IADD3 R2, P1, P0, R5, 0x80, R2 ;  /* 0x0000008005027810 */ /* 0x004fc4000783e002 */
[----:B------:R-:W-:Y:S02]  /*1770*/  IADD3.X R5, R3, UR15, RZ, P2, !PT ;  /* 0x0000000f03057c10 */ /* 0x000fe400097fe4ff */
[----:B------:R-:W-:Y:S02]  /*1780*/  IADD3.X R3, RZ, UR15, R3, P1, P0 ;  /* 0x0000000fff037c10 */ /* 0x000fe40008fe0403 */
[----:B------:R-:W-:Y:S01]  /*1790*/  ISETP.GE.AND P0, PT, R18, c[0x0][0x19c], PT ;  /* 0x0000670012007a0c */ /* 0x000fe20003f06270 */
[----:B------:R1:W-:Y:S01]  /*17a0*/  LDGSTS.E.BYPASS.LTC128B.128 [R12+0x1080], [R4.64], !P4 ;  /* 0x01080000040c7fae */ /* 0x0003e2000e101d58 */
[C---:B------:R-:W-:Y:S02]  /*17b0*/  ISETP.LT.OR P1, PT, R16.reuse, 0x41, P5 ;  /* 0x000000411000780c */ /* 0x040fe40002f21670 */
[----:B------:R-:W-:Y:S01]  /*17c0*/  ISETP.LT.OR P2, PT, R16, 0x41, P0 ;  /* 0x000000411000780c */ /* 0x000fe20000741670 */
[----:B------:R2:W-:Y:S01]  /*17d0*/  LDGSTS.E.BYPASS.LTC128B.128 [R12+0x5080], [R2.64], !P3 ;  /* 0x05080000020c7fae */ /* 0x0005e2000d901d58 */
[----:B------:R-:W-:-:S02]  /*17e0*/  ISETP.GE.AND P3, PT, R30, c[0x0][0x16c], PT ;  /* 0x00005b001e007a0c */ /* 0x000fc40003f66270 */
[C---:B------:R-:W-:Y:S02]  /*17f0*/  ISETP.LT.OR P4, PT, R16.reuse, 0x61, P0 ;  /* 0x000000611000780c */ /* 0x040fe40000781670 */
[----:B------:R-:W-:Y:S02]  /*1800*/  P2R R10, PR, RZ, 0x8 ;  /* 0x00000008ff0a7803 */ /* 0x000fe40000000000 */
[----:B------:R-:W-:-:S03]  /*1810*/  ISETP.LT.OR P5, PT, R16, 0x61, P5 ;  /* 0x000000611000780c */ /* 0x000fc60002fa1670 */
[----:B------:R3:W-:Y:S04]  /*1820*/  STL [R1+0x4c], R10 ;  /* 0x00004c0a01007387 */ /* 0x0007e80000100800 */
[----:B------:R4:W-:Y:S01]  /*1830*/  STL [R1+0x40], R17 ;  /* 0x0000401101007387 */ /* 0x0009e20000100800 */
[----:B--2---:R-:W-:-:S04]  /*1840*/  IADD3 R2, P0, R4, UR16, RZ ;  /* 0x0000001004027c10 */ /* 0x004fc8000ff1e0ff */
[----:B------:R-:W-:Y:S02]  /*1850*/  IADD3.X R3, R5, UR15, RZ, P0, !PT ;  /* 0x0000000f05037c10 */ /* 0x000fe400087fe4ff */
[----:B---3--:R-:W-:-:S03]  /*1860*/  IADD3 R10, P0, R4, UR17, RZ ;  /* 0x00000011040a7c10 */ /* 0x008fc6000ff1e0ff */
[----:B------:R2:W-:Y:S01]  /*1870*/  LDGSTS.E.BYPASS.LTC128B.128 [R12+0x2080], [R2.64], !P2 ;  /* 0x02080000020c7fae */ /* 0x0005e2000d101d58 */
[----:B-1----:R-:W-:Y:S02]  /*1880*/  SEL R4, RZ, 0x2, P3 ;  /* 0x00000002ff047807 */ /* 0x002fe40001800000 */
[----:B------:R-:W-:Y:S02]  /*1890*/  IADD3.X R11, R5, UR18, RZ, P0, !PT ;  /* 0x00000012050b7c10 */ /* 0x000fe400087fe4ff */
[----:B------:R-:W-:Y:S01]  /*18a0*/  LEA R0, P0, R8, R32, 0x6 ;  /* 0x0000002008007211 */ /* 0x000fe200078030ff */
[----:B------:R-:W-:Y:S02]  /*18b0*/  IMAD.IADD R13, R4, 0x1, R13 ;  /* 0x00000001040d7824 */ /* 0x000fe400078e020d */
[----:B------:R1:W-:Y:S01]  /*18c0*/  LDGSTS.E.BYPASS.LTC128B.128 [R12+0x6080], [R10.64], !P1 ;  /* 0x060800000a0c7fae */ /* 0x0003e2000c901d58 */
[----:B------:R-:W-:Y:S01]  /*18d0*/  LEA.HI.X R8, R8, R252, R9, 0x6, P0 ;  /* 0x000000fc08087211 */ /* 0x000fe200000f3409 */
[----:B------:R-:W-:Y:S01]  /*18e0*/  IMAD.U32 R9, RZ, RZ, UR20 ;  /* 0x00000014ff097e24 */ /* 0x000fe2000f8e00ff */
[----:B------:R-:W-:-:S02]  /*18f0*/  LEA R4, P0, R0, c[0x0][0x160], 0x1 ;  /* 0x0000580000047a11 */ /* 0x000fc400078008ff */
[----:B------:R-:W-:Y:S02]  /*1900*/  LOP3.LUT P3, RZ, R13, 0x1, RZ, 0xc0, !PT ;  /* 0x000000010dff7812 */ /* 0x000fe4000786c0ff */
[----:B------:R-:W-:Y:S01]  /*1910*/  LEA.HI.X R5, R0, c[0x0][0x164], R8, 0x1, P0 ;  /* 0x0000590000057a11 */ /* 0x000fe200000f0c08 */
[----:B------:R-:W-:Y:S01]  /*1920*/  IMAD.U32 R0, RZ, RZ, UR5 ;  /* 0x00000005ff007e24 */ /* 0x000fe2000f8e00ff */
[----:B------:R-:W-:Y:S01]  /*1930*/  LEA R14, P0, R15, R4, 0x6 ;  /* 0x000000040f0e7211 */ /* 0x000fe200078030ff */
[----:B------:R-:W-:Y:S01]  /*1940*/  IMAD.WIDE.U32 R8, R9, c[0x0][0x210], R6 ;  /* 0x0000840009087a25 */ /* 0x000fe200078e0006 */
[----:B------:R-:W-:Y:S02]  /*1950*/  IADD3 R6, P2, R2, UR17, RZ ;  /* 0x0000001102067c10 */ /* 0x000fe4000ff5e0ff */
[----:B------:R-:W-:Y:S02]  /*1960*/  LEA.HI.X R15, R15, R5, R0, 0x6, P0 ;  /* 0x000000050f0f7211 */ /* 0x000fe400000f3400 */
[----:B------:R-:W-:-:S02]  /*1970*/  IADD3 R0, P0, R22, UR11, RZ ;  /* 0x0000000b16007c10 */ /* 0x000fc4000ff1e0ff */
[----:B------:R-:W-:Y:S02]  /*1980*/  IADD3.X R7, R3, UR18, RZ, P2, !PT ;  /* 0x0000001203077c10 */ /* 0x000fe400097fe4ff */
[----:B------:R-:W-:Y:S02]  /*1990*/  LOP3.LUT P2, RZ, R13, 0x2, RZ, 0xc0, !PT ;  /* 0x000000020dff7812 */ /* 0x000fe4000784c0ff */
[----:B-1----:R-:W-:Y:S02]  /*19a0*/  IADD3 R10, P1, R2, UR16, RZ ;  /* 0x00000010020a7c10 */ /* 0x002fe4000ff3e0ff */
[----:B--2---:R-:W-:Y:S02]  /*19b0*/  IADD3.X R2, R17, UR14, RZ, P0, !PT ;  /* 0x0000000e11027c10 */ /* 0x004fe400087fe4ff */
[----:B------:R-:W-:Y:S02]  /*19c0*/  LEA R16, P0, R0, c[0x0][0x258], 0x2 ;  /* 0x0000960000107a11 */ /* 0x000fe400078010ff */
[----:B------:R-:W-:-:S02]  /*19d0*/  IADD3.X R11, R3, UR15, RZ, P1, !PT ;  /* 0x0000000f030b7c10 */ /* 0x000fc40008ffe4ff */
[----:B----4-:R-:W-:Y:S01]  /*19e0*/  LEA.HI.X R17, R0, c[0x0][0x25c], R2, 0x2, P0 ;  /* 0x0000970000117a11 */ /* 0x010fe200000f1402 */
[----:B------:R-:W-:Y:S01]  /*19f0*/  IMAD.U32 R0, RZ, RZ, UR11 ;  /* 0x0000000bff007e24 */ /* 0x000fe2000f8e00ff */
[----:B------:R-:W-:Y:S01]  /*1a00*/  IADD3 R3, R9, UR6, RZ ;  /* 0x0000000609037c10 */ /* 0x000fe2000fffe0ff */
[----:B------:R-:W-:Y:S01]  /*1a10*/  IMAD.U32 R9, RZ, RZ, UR21 ;  /* 0x00000015ff097e24 */ /* 0x000fe2000f8e00ff */
[----:B------:R-:W-:Y:S01]  /*1a20*/  ISETP.GE.AND P1, PT, R18, c[0x0][0x1fc], PT ;  /* 0x00007f0012007a0c */ /* 0x000fe20003f26270 */
[----:B------:R-:W-:Y:S01]  /*1a30*/  IMAD.MOV.U32 R2, RZ, RZ, R8 ;  /* 0x000000ffff027224 */ /* 0x000fe200078e0008 */
[----:B------:R-:W-:Y:S01]  /*1a40*/  ISETP.GE.AND P0, PT, R30, c[0x0][0x1fc], PT ;  /* 0x00007f001e007a0c */ /* 0x000fe20003f06270 */
[----:B------:R-:W-:Y:S01]  /*1a50*/  ULDC.64 UR6, c[0x0][0x218] ;  /* 0x0000860000067ab9 */ /* 0x000fe20000000a00 */
[----:B------:R-:W-:Y:S01]  /*1a60*/  IADD3 R8, -R250, c[0x0][0x168], -R0 ;  /* 0x00005a00fa087a10 */ /* 0x000fe20007ffe900 */
[----:B------:R-:W-:Y:S01]  /*1a70*/  UIMAD UR6, UR9, UR6, URZ ;  /* 0x00000006090672a4 */ /* 0x000fe2000f8e023f */
[----:B------:R-:W-:Y:S01]  /*1a80*/  IMAD.WIDE.U32 R22, R9, c[0x0][0x218], R2 ;  /* 0x0000860009167a25 */ /* 0x000fe200078e0002 */
[----:B------:R-:W-:Y:S01]  /*1a90*/  SEL R0, RZ, 0x1, P1 ;  /* 0x00000001ff007807 */ /* 0x000fe20000800000 */
[----:B------:R1:W-:Y:S01]  /*1aa0*/  LDGSTS.E.BYPASS.LTC128B.128 [R12+0x3080], [R10.64], !P4 ;  /* 0x030800000a0c7fae */ /* 0x0003e2000e101d58 */
[----:B------:R-:W-:Y:S01]  /*1ab0*/  SEL R2, RZ, 0xffffffff, P0 ;  /* 0xffffffffff027807 */ /* 0x000fe20000000000 */
[----:B------:R-:W-:Y:S01]  /*1ac0*/  UIMAD UR17, UR21, UR7, UR6 ;  /* 0x00000007151172a4 */ /* 0x000fe2000f8e0206 */
[C---:B------:R-:W-:Y:S01]  /*1ad0*/  ISETP.LT.OR P1, PT, R8.reuse, 0x1, !P3 ;  /* 0x000000010800780c */ /* 0x040fe20005f21670 */
[----:B------:R2:W-:Y:S01]  /*1ae0*/  STL.64 [R1+0x18], R22 ;  /* 0x0000181601007387 */ /* 0x0005e20000100a00 */
[C---:B------:R-:W-:Y:S01]  /*1af0*/  ISETP.LT.OR P0, PT, R8.reuse, 0x1, !P2 ;  /* 0x000000010800780c */ /* 0x040fe20005701670 */
[----:B------:R-:W-:Y:S01]  /*1b00*/  ULDC.64 UR6, c[0x0][0x208] ;  /* 0x0000820000067ab9 */ /* 0x000fe20000000a00 */
[----:B------:R-:W-:Y:S01]  /*1b10*/  ISETP.LT.OR P3, PT, R8, 0x21, !P3 ;  /* 0x000000210800780c */ /* 0x000fe20005f61670 */
[----:B------:R-:W-:Y:S01]  /*1b20*/  USHF.L.U32 UR16, UR6, 0x6, URZ ;  /* 0x0000000606107899 */ /* 0x000fe2000800063f */
[----:B------:R-:W-:Y:S01]  /*1b30*/  IMAD.SHL.U32 R2, R2, 0x2, RZ ;  /* 0x0000000202027824 */ /* 0x000fe200078e00ff */
[----:B------:R-:W-:Y:S01]  /*1b40*/  USHF.L.U64.HI UR15, UR6, UR13, UR7 ;  /* 0x0000000d060f7299 */ /* 0x000fe20008010207 */
[----:B------:R-:W-:Y:S01]  /*1b50*/  IADD3 R35, R23, UR17, RZ ;  /* 0x0000001117237c10 */ /* 0x000fe2000fffe0ff */
[----:B------:R3:W-:Y:S01]  /*1b60*/  LDGSTS.E.BYPASS.LTC128B.128 [R12+0x7080], [R6.64], !P5 ;  /* 0x07080000060c7fae */ /* 0x0007e2000e901d58 */
[----:B------:R-:W-:Y:S01]  /*1b70*/  IMAD.MOV.U32 R34, RZ, RZ, R22 ;  /* 0x000000ffff227224 */ /* 0x000fe200078e0016 */
[----:B------:R-:W-:Y:S01]  /*1b80*/  UIMAD UR7, UR15, UR10, URZ ;  /* 0x0000000a0f0772a4 */ /* 0x000fe2000f8e023f */
[----:B------:R-:W-:Y:S01]  /*1b90*/  IMAD.U32 R26, RZ, RZ, UR16 ;  /* 0x00000010ff1a7e24 */ /* 0x000fe2000f8e00ff */
[----:B------:R-:W0:Y:S01]  /*1ba0*/  LDGDEPBAR ;  /* 0x00000000000079af */ /* 0x000e220000000000 */
[----:B------:R-:W-:Y:S01]  /*1bb0*/  LOP3.LUT R0, R2, 0x2, R0, 0xe2, !PT ;  /* 0x0000000202007812 */ /* 0x000fe200078ee200 */
[----:B------:R-:W-:Y:S01]  /*1bc0*/  UIMAD UR7, UR12, UR16, UR7 ;  /* 0x000000100c0772a4 */ /* 0x000fe2000f8e0207 */
[----:B------:R-:W-:Y:S01]  /*1bd0*/  ISETP.LT.OR P2, PT, R8, 0x21, !P2 ;  /* 0x000000210800780c */ /* 0x000fe20005741670 */
[----:B------:R4:W-:Y:S01]  /*1be0*/  LDGSTS.E.BYPASS.LTC128B.128 [R12+0x10080], [R4.64], !P1 ;  /* 0x10080000040c7fae */ /* 0x0009e2000c901d58 */
[C---:B------:R-:W-:Y:S01]  /*1bf0*/  LOP3.LUT P4, RZ, R0.reuse, 0x1, RZ, 0xc0, !PT ;  /* 0x0000000100ff7812 */ /* 0x040fe2000788c0ff */
[----:B------:R-:W-:Y:S01]  /*1c00*/  ULDC UR12, c[0x0][0x20c] ;  /* 0x00008300000c7ab9 */ /* 0x000fe20000000800 */
[----:B------:R-:W-:Y:S01]  /*1c10*/  LOP3.LUT P5, RZ, R0, 0x2, RZ, 0xc0, !PT ;  /* 0x0000000200ff7812 */ /* 0x000fe200078ac0ff */
[----:B------:R4:W-:Y:S01]  /*1c20*/  LDGSTS.E.BYPASS.LTC128B.128 [R12+0x12080], [R4.64+0x80], !P0 ;  /* 0x12080080040c7fae */ /* 0x0009e2000c101d58 */
[----:B------:R-:W-:Y:S01]  /*1c30*/  ISETP.LT.OR P1, PT, R8, 0x1, !P4 ;  /* 0x000000010800780c */ /* 0x000fe20006721670 */
[----:B------:R-:W-:-:S02]  /*1c40*/  USHF.L.U32 UR13, UR6, 0x5, URZ ;  /* 0x00000005060d7899 */ /* 0x000fc4000800063f */
[----:B------:R5:W-:Y:S01]  /*1c50*/  LDGSTS.E.BYPASS.LTC128B.128 [R12+0x11080], [R14.64], !P3 ;  /* 0x110800000e0c7fae */ /* 0x000be2000d901d58 */
[----:B------:R-:W-:Y:S01]  /*1c60*/  ISETP.GT.AND P3, PT, R164, 0xf, PT ;  /* 0x0000000fa400780c */ /* 0x000fe20003f64270 */
[----:B------:R-:W-:Y:S01]  /*1c70*/  USHF.L.U32 UR17, UR13, 0x1, URZ ;  /* 0x000000010d117899 */ /* 0x000fe2000800063f */
[----:B--2---:R-:W-:Y:S01]  /*1c80*/  LEA.HI R23, R29, R164, RZ, 0x5 ;  /* 0x000000a41d177211 */ /* 0x004fe200078f28ff */
[----:B------:R5:W-:Y:S01]  /*1c90*/  LDGSTS.E.BYPASS.LTC128B.128 [R12+0x13080], [R14.64+0x80], !P2 ;  /* 0x130800800e0c7fae */ /* 0x000be2000d101d58 */
[----:B------:R-:W-:-:S03]  /*1ca0*/  ISETP.LT.OR P2, PT, R8, 0x21, !P5 ;  /* 0x000000210800780c */ /* 0x000fc60006f41670 */
[----:B------:R2:W-:Y:S01]  /*1cb0*/  STL.64 [R1+0x8], R34 ;  /* 0x0000082201007387 */ /* 0x0005e20000100a00 */
[----:B---3--:R-:W-:-:S05]  /*1cc0*/  IMAD.WIDE.U32 R6, R26, UR10, R34 ;  /* 0x0000000a1a067c25 */ /* 0x008fca000f8e0022 */
[----:B------:R-:W-:Y:S01]  /*1cd0*/  IADD3 R3, R7, UR7, RZ ;  /* 0x0000000707037c10 */ /* 0x000fe2000fffe0ff */
[----:B------:R-:W-:Y:S01]  /*1ce0*/  UMOV UR7, 0x5 ;  /* 0x0000000500077882 */ /* 0x000fe20000000000 */
[----:B------:R-:W-:Y:S01]  /*1cf0*/  LEA R2, P0, R6, c[0x0][0x1f0], 0x1 ;  /* 0x00007c0006027a11 */ /* 0x000fe200078008ff */
[----:B------:R-:W-:-:S03]  /*1d00*/  USHF.L.U64.HI UR12, UR6, UR7, UR12 ;  /* 0x00000007060c7299 */ /* 0x000fc6000801020c */
[----:B------:R-:W-:Y:S01]  /*1d10*/  LEA.HI.X R3, R6, c[0x0][0x1f4], R3, 0x1, P0 ;  /* 0x00007d0006037a11 */ /* 0x000fe200000f0c03 */
[----:B------:R-:W-:Y:S01]  /*1d20*/  ULDC.64 UR6, c[0x0][0x290] ;  /* 0x0000a40000067ab9 */ /* 0x000fe20000000a00 */
[----:B----4-:R-:W-:Y:S01]  /*1d30*/  SHF.R.S32.HI R4, RZ, 0x5, R23 ;  /* 0x00000005ff047819 */ /* 0x010fe20000011417 */
[----:B------:R-:W-:Y:S01]  /*1d40*/  UIMAD UR6, UR9, UR6, URZ ;  /* 0x00000006090672a4 */ /* 0x000fe2000f8e023f */
[----:B------:R-:W-:Y:S01]  /*1d50*/  ISETP.LT.OR P0, PT, R8, 0x1, !P5 ;  /* 0x000000010800780c */ /* 0x000fe20006f01670 */
[----:B------:R-:W-:Y:S01]  /*1d60*/  IMAD.U32 R5, RZ, RZ, UR21 ;  /* 0x00000015ff057e24 */ /* 0x000fe2000f8e00ff */
[----:B------:R-:W-:Y:S01]  /*1d70*/  LEA.HI R0, R23, R4, RZ, 0x1 ;  /* 0x0000000417007211 */ /* 0x000fe200078f08ff */
[----:B------:R-:W-:Y:S02]  /*1d80*/  USHF.L.U64.HI UR9, UR13, 0x1, UR12 ;  /* 0x000000010d097899 */ /* 0x000fe4000801020c */
[----:B------:R-:W-:Y:S01]  /*1d90*/  UIMAD UR6, UR21, UR7, UR6 ;  /* 0x00000007150672a4 */ /* 0x000fe2000f8e0206 */
[----:B------:R-:W-:Y:S01]  /*1da0*/  LOP3.LUT R0, R0, 0xfffffffe, RZ, 0xc0, !PT ;  /* 0xfffffffe00007812 */ /* 0x000fe200078ec0ff */
[----:B------:R-:W-:Y:S01]  /*1db0*/  IMAD.WIDE.U32 R32, R5, c[0x0][0x290], R20 ;  /* 0x0000a40005207a25 */ /* 0x000fe200078e0014 */
[----:B-----5:R-:W-:-:S03]  /*1dc0*/  LEA.HI R14, R29, R164, RZ, 0x2 ;  /* 0x000000a41d0e7211 */ /* 0x020fc600078f10ff */
[----:B------:R-:W-:Y:S01]  /*1dd0*/  IMAD.IADD R22, R4, 0x1, -R0 ;  /* 0x0000000104167824 */ /* 0x000fe200078e0a00 */
[----:B------:R-:W-:Y:S01]  /*1de0*/  IADD3 R31, R33, UR6, RZ ;  /* 0x00000006211f7c10 */ /* 0x000fe2000fffe0ff */
[----:B------:R-:W-:Y:S01]  /*1df0*/  @!P3 IMAD.SHL.U32 R0, R164, 0x10, RZ ;  /* 0x00000010a400b824 */ /* 0x000fe200078e00ff */
[----:B-1----:R-:W-:Y:S01]  /*1e00*/  SHF.R.S32.HI R10, RZ, 0x1f, R14 ;  /* 0x0000001fff0a7819 */ /* 0x002fe2000001140e */
[----:B------:R-:W-:Y:S01]  /*1e10*/  UIADD3 UR6, UR10, 0x1, URZ ;  /* 0x000000010a067890 */ /* 0x000fe2000fffe03f */
[----:B------:R2:W-:Y:S03]  /*1e20*/  STL.64 [R1+0x28], R32 ;  /* 0x0000282001007387 */ /* 0x0005e60000100a00 */
[----:B------:R-:W-:Y:S01]  /*1e30*/  UISETP.GE.AND UP0, UPT, UR6, UR19, UPT ;  /* 0x000000130600728c */ /* 0x000fe2000bf06270 */
[----:B------:R1:W-:Y:S04]  /*1e40*/  @!P3 LDGSTS.E.BYPASS.LTC128B.128 [R0+0x20080], [R16.64] ;  /* 0x200800001000bfae */ /* 0x0003e8000b901d58 */
[----:B------:R-:W0:Y:S04]  /*1e50*/  LDGDEPBAR ;  /* 0x00000000000079af */ /* 0x000e280000000000 */
[----:B------:R3:W-:Y:S01]  /*1e60*/  LDGSTS.E.BYPASS.LTC128B.128 [R12+0x18080], [R2.64], !P1 ;  /* 0x18080000020c7fae */ /* 0x0007e2000c901d58 */
[----:B------:R-:W-:-:S02]  /*1e70*/  ISETP.LT.OR P1, PT, R8, 0x21, !P4 ;  /* 0x000000210800780c */ /* 0x000fc40006721670 */
[----:B------:R-:W-:Y:S01]  /*1e80*/  SHF.R.S32.HI R8, RZ, 0x2, R14 ;  /* 0x00000002ff087819 */ /* 0x000fe2000001140e */
[----:B------:R3:W-:Y:S04]  /*1e90*/  LDGSTS.E.BYPASS.LTC128B.128 [R12+0x1a080], [R2.64+0x80], !P0 ;  /* 0x1a080080020c7fae */ /* 0x0007e8000c101d58 */
[----:B------:R2:W-:Y:S01]  /*1ea0*/  STL [R1+0x30], R31 ;  /* 0x0000301f01007387 */ /* 0x0005e20000100800 */
[----:B-1----:R-:W-:Y:S01]  /*1eb0*/  LEA.HI R0, R29, R164, RZ, 0x4 ;  /* 0x000000a41d007211 */ /* 0x002fe200078f20ff */
[----:B------:R-:W-:-:S03]  /*1ec0*/  IMAD.SHL.U32 R17, R22, 0x10, RZ ;  /* 0x0000001016117824 */ /* 0x000fc600078e00ff */
[----:B------:R-:W-:Y:S02]  /*1ed0*/  SHF.R.S32.HI R9, RZ, 0x4, R0 ;  /* 0x00000004ff097819 */ /* 0x000fe40000011400 */
[C---:B------:R-:W-:Y:S02]  /*1ee0*/  LOP3.LUT R5, R0.reuse, 0xfffffff0, RZ, 0xc0, !PT ;  /* 0xfffffff000057812 */ /* 0x040fe400078ec0ff */
[----:B------:R-:W-:-:S03]  /*1ef0*/  LEA.HI R4, R0, R9, RZ, 0x1 ;  /* 0x0000000900047211 */ /* 0x000fc600078f08ff */
[----:B------:R-:W-:Y:S01]  /*1f00*/  IMAD.IADD R5, R164, 0x1, -R5 ;  /* 0x00000001a4057824 */ /* 0x000fe200078e0a05 */
[----:B---3--:R-:W-:Y:S02]  /*1f10*/  IADD3 R2, P0, R2, UR17, RZ ;  /* 0x0000001102027c10 */ /* 0x008fe4000ff1e0ff */
[----:B------:R-:W-:Y:S02]  /*1f20*/  LOP3.LUT R4, R4, 0xfffffffe, RZ, 0xc0, !PT ;  /* 0xfffffffe04047812 */ /* 0x000fe400078ec0ff */
[----:B------:R-:W-:Y:S02]  /*1f30*/  IADD3.X R3, R3, UR9, RZ, P0, !PT ;  /* 0x0000000903037c10 */ /* 0x000fe400087fe4ff */
[----:B------:R-:W-:Y:S01]  /*1f40*/  IADD3 R0, P0, R32, UR11, RZ ;  /* 0x0000000b20007c10 */ /* 0x000fe2000ff1e0ff */
[----:B------:R-:W-:Y:S01]  /*1f50*/  IMAD.IADD R11, R9, 0x1, -R4 ;  /* 0x00000001090b7824 */ /* 0x000fe200078e0a04 */
[----:B------:R-:W-:Y:S01]  /*1f60*/  LEA.HI R4, R10, R8, RZ, 0x3 ;  /* 0x000000080a047211 */ /* 0x000fe200078f18ff */
[----:B------:R1:W-:Y:S01]  /*1f70*/  LDGSTS.E.BYPASS.LTC128B.128 [R12+0x19080], [R2.64], !P1 ;  /* 0x19080000020c7fae */ /* 0x0003e2000c901d58 */
[----:B------:R-:W-:Y:S01]  /*1f80*/  IADD3.X R6, R31, UR14, RZ, P0, !PT ;  /* 0x0000000e1f067c10 */ /* 0x000fe200087fe4ff */
[----:B------:R-:W-:Y:S01]  /*1f90*/  IMAD R10, R11, 0x800, R28 ;  /* 0x000008000b0a7824 */ /* 0x000fe200078e021c */
[----:B------:R-:W-:Y:S01]  /*1fa0*/  LEA R20, P0, R0, c[0x0][0x280], 0x2 ;  /* 0x0000a00000147a11 */ /* 0x000fe200078010ff */
[----:B------:R1:W-:Y:S01]  /*1fb0*/  LDGSTS.E.BYPASS.LTC128B.128 [R12+0x1b080], [R2.64+0x80], !P2 ;  /* 0x1b080080020c7fae */ /* 0x0003e2000d101d58 */
[----:B------:R-:W-:-:S02]  /*1fc0*/  SHF.R.S32.HI R7, RZ, 0x1f, R5 ;  /* 0x0000001fff077819 */ /* 0x000fc40000011405 */
[----:B------:R-:W-:Y:S02]  /*1fd0*/  LEA.HI.X R21, R0, c[0x0][0x284], R6, 0x2, P0 ;  /* 0x0000a10000157a11 */ /* 0x000fe400000f1406 */
[----:B------:R-:W-:Y:S01]  /*1fe0*/  LOP3.LUT R0, R4, 0xfffffff8, RZ, 0xc0, !PT ;  /* 0xfffffff804007812 */ /* 0x000fe200078ec0ff */
[----:B------:R-:W-:Y:S01]  /*1ff0*/  IMAD.SHL.U32 R4, R11, 0x20, RZ ;  /* 0x000000200b047824 */ /* 0x000fe200078e00ff */
[----:B------:R-:W-:Y:S02]  /*2000*/  R2P PR, R24, 0x6 ;  /* 0x0000000618007804 */ /* 0x000fe40000000000 */
[----:B------:R-:W-:Y:S02]  /*2010*/  LEA.HI R13, R7, R5, RZ, 0x3 ;  /* 0x00000005070d7211 */ /* 0x000fe400078f18ff */
[----:B------:R-:W-:Y:S02]  /*2020*/  PLOP3.LUT P0, PT, PT, PT, UP0, 0x80, 0x0 ;  /* 0x000000000000781c */ /* 0x000fe40003f0f008 */
[----:B------:R-:W-:-:S02]  /*2030*/  LOP3.LUT R7, R13, 0xfffffff8, RZ, 0xc0, !PT ;  /* 0xfffffff80d077812 */ /* 0x000fc400078ec0ff */
[----:B------:R-:W-:Y:S02]  /*2040*/  SEL R211, R211, 0xfffffff0, !P1 ;  /* 0xfffffff0d3d37807 */ /* 0x000fe40004800000 */
[----:B------:R-:W-:Y:S01]  /*2050*/  SEL R212, R212, 0xffffffe0, !P2 ;  /* 0xffffffe0d4d47807 */ /* 0x000fe20005000000 */
[----:B------:R-:W-:Y:S02]  /*2060*/  IMAD.IADD R7, R5, 0x1, -R7 ;  /* 0x0000000105077824 */ /* 0x000fe400078e0a07 */
        /* <DEDUP_REMOVED lines=43> */
[----:B------:R-:W-:Y:S01]  /*2320*/  SHF.R.S32.HI R2, RZ, 0x1f, R6 ;  /* 0x0000001fff027819 */ /* 0x000fe20000011406 */
[----:B------:R2:W-:Y:S03]  /*2330*/  STL [R1+0x48], R3 ;  /* 0x0000480301007387 */ /* 0x0005e60000100800 */
[----:B-1----:R-:W-:-:S02]  /*2340*/  LEA.HI R10, R2, R6, RZ, 0x2 ;  /* 0x00000006020a7211 */ /* 0x002fc400078f10ff */
[----:B------:R-:W-:Y:S02]  /*2350*/  IADD3 R2, R12, 0x18080, RZ ;  /* 0x000180800c027810 */ /* 0x000fe40007ffe0ff */
[----:B------:R-:W-:-:S03]  /*2360*/  LEA.HI.SX32 R249, R10, R17, 0x1e ;  /* 0x000000110af97211 */ /* 0x000fc600078ff2ff */
[----:B------:R2:W-:Y:S01]  /*2370*/  STL [R1+0x44], R2 ;  /* 0x0000440201007387 */ /* 0x0005e20000100800 */
[----:B------:R-:W-:Y:S05]  /*2380*/  @P0 BRA `(.L_x_1845) ;  /* 0x000001f000000947 */ /* 0x000fea0003800000 */
[----:B------:R-:W-:Y:S01]  /*2390*/  USHF.R.S32.HI UR7, URZ, 0x1f, UR6 ;  /* 0x0000001f3f077899 */ /* 0x000fe20008011406 */
[----:B------:R-:W-:Y:S01]  /*23a0*/  IMAD.WIDE.U32 R8, R26, UR6, R34 ;  /* 0x000000061a087c25 */ /* 0x000fe2000f8e0022 */
[----:B------:R-:W-:Y:S01]  /*23b0*/  UIMAD UR15, UR15, UR6, URZ ;  /* 0x000000060f0f72a4 */ /* 0x000fe2000f8e023f */
[----:B------:R-:W-:Y:S01]  /*23c0*/  ISETP.GE.AND P1, PT, R18, c[0x0][0x1fc], PT ;  /* 0x00007f0012007a0c */ /* 0x000fe20003f26270 */
[----:B------:R-:W-:Y:S01]  /*23d0*/  USHF.L.U32 UR11, UR6, 0x6, URZ ;  /* 0x00000006060b7899 */ /* 0x000fe2000800063f */
[----:B------:R-:W-:Y:S01]  /*23e0*/  BSSY B0, `(.L_x_1845) ;  /* 0x0000019000007945 */ /* 0x000fe20003800000 */
[----:B------:R-:W-:Y:S01]  /*23f0*/  UIMAD UR7, UR7, UR16, UR15 ;  /* 0x00000010070772a4 */ /* 0x000fe2000f8e020f */
[----:B--2---:R-:W-:-:S03]  /*2400*/  LEA R2, P0, R8, c[0x0][0x1f0], 0x1 ;  /* 0x00007c0008027a11 */ /* 0x004fc600078008ff */
[----:B------:R-:W-:Y:S02]  /*2410*/  IMAD.U32 R11, RZ, RZ, UR11 ;  /* 0x0000000bff0b7e24 */ /* 0x000fe4000f8e00ff */
        /* <DEDUP_REMOVED lines=8> */
[----:B------:R-:W-:-:S04]  /*24a0*/  ISETP.GE.AND P0, PT, R30, c[0x0][0x1fc], PT ;  /* 0x00007f001e007a0c */ /* 0x000fc80003f06270 */
[C---:B------:R-:W-:Y:S02]  /*24b0*/  ISETP.LT.OR P2, PT, R4.reuse, 0x1, P0 ;  /* 0x000000010400780c */ /* 0x040fe40000741670 */
[----:B------:R-:W-:-:S11]  /*24c0*/  ISETP.LT.OR P0, PT, R4, 0x21, P0 ;  /* 0x000000210400780c */ /* 0x000fd60000701670 */
[----:B------:R1:W-:Y:S04]  /*24d0*/  LDGSTS.E.BYPASS.LTC128B.128 [R12+0x1e080], [R2.64+0x80], !P2 ;  /* 0x1e080080020c7fae */ /* 0x0003e8000d101d58 */
[----:B------:R2:W-:Y:S04]  /*24e0*/  LDGSTS.E.BYPASS.LTC128B.128 [R12+0x1d080], [R8.64], !P1 ;  /* 0x1d080000080c7fae */ /* 0x0005e8000c901d58 */
[----:B------:R2:W-:Y:S01]  /*24f0*/  LDGSTS.E.BYPASS.LTC128B.128 [R12+0x1f080], [R8.64+0x80], !P0 ;  /* 0x1f080080080c7fae */ /* 0x0005e2000c101d58 */
[----:B-1----:R-:W-:-:S04]  /*2500*/  IADD3 R3, P1, R32, UR11, RZ ;  /* 0x0000000b20037c10 */ /* 0x002fc8000ff3e0ff */
[----:B------:R-:W-:Y:S02]  /*2510*/  LEA R2, P0, R3, c[0x0][0x280], 0x2 ;  /* 0x0000a00003027a11 */ /* 0x000fe400078010ff */
[----:B------:R-:W-:-:S04]  /*2520*/  LEA.HI.X.SX32 R4, R11, R31, 0x1, P1 ;  /* 0x0000001f0b047211 */ /* 0x000fc800008f0eff */
[----:B------:R-:W-:Y:S01]  /*2530*/  LEA.HI.X R3, R3, c[0x0][0x284], R4, 0x2, P0 ;  /* 0x0000a10003037a11 */ /* 0x000fe200000f1404 */
[----:B------:R-:W-:Y:S05]  /*2540*/  @P3 BRA `(.L_x_1846) ;  /* 0x0000002000003947 */ /* 0x000fea0003800000 */
[----:B--2---:R-:W-:-:S05]  /*2550*/  SHF.L.U32 R4, R164, 0x4, RZ ;  /* 0x00000004a4047819 */ /* 0x004fca00000006ff */
[----:B------:R1:W-:Y:S02]  /*2560*/  LDGSTS.E.BYPASS.LTC128B.128 [R4+0x20380], [R2.64] ;  /* 0x2038000002047fae */ /* 0x0003e4000b901d58 */
.L_x_1846:
[----:B--2---:R-:W-:Y:S05]  /*2570*/  BSYNC B0 ;  /* 0x0000000000007941 */ /* 0x004fea0003800000 */
.L_x_1845:
[----:B-12---:R-:W-:Y:S01]  /*2580*/  SHF.R.S32.HI R2, RZ, 0x1f, R25 ;  /* 0x0000001fff027819 */ /* 0x006fe20000011419 */
[----:B------:R-:W0:Y:S01]  /*2590*/  LDGDEPBAR ;  /* 0x00000000000079af */ /* 0x000e220000000000 */
[----:B------:R-:W-:Y:S01]  /*25a0*/  LOP3.LUT R3, R10, 0x7ffffffc, RZ, 0xc0, !PT ;  /* 0x7ffffffc0a037812 */ /* 0x000fe200078ec0ff */
[----:B------:R-:W-:Y:S01]  /*25b0*/  IMAD.MOV.U32 R216, RZ, RZ, 0x20 ;  /* 0x00000020ffd87424 */ /* 0x000fe200078e00ff */
[----:B------:R-:W-:Y:S01]  /*25c0*/  LEA.HI R2, R2, R25, RZ, 0x2 ;  /* 0x0000001902027211 */ /* 0x000fe200078f10ff */
[----:B------:R-:W-:Y:S01]  /*25d0*/  IMAD.MOV.U32 R218, RZ, RZ, 0x10 ;  /* 0x00000010ffda7424 */ /* 0x000fe200078e00ff */
[----:B------:R-:W-:Y:S01]  /*25e0*/  SHF.R.S32.HI R165, RZ, 0x1f, R164 ;  /* 0x0000001fffa57819 */ /* 0x000fe200000114a4 */
[----:B------:R-:W-:Y:S01]  /*25f0*/  IMAD.IADD R3, R6, 0x1, -R3 ;  /* 0x0000000106037824 */ /* 0x000fe200078e0a03 */
[----:B------:R-:W-:Y:S01]  /*2600*/  LOP3.LUT R2, R2, 0x1ffffffc, RZ, 0xc0, !PT ;  /* 0x1ffffffc02027812 */ /* 0x000fe200078ec0ff */
[----:B------:R-:W-:Y:S01]  /*2610*/  IMAD.SHL.U32 R210, R5, 0x2, RZ ;  /* 0x0000000205d27824 */ /* 0x000fe200078e00ff */
[----:B------:R-:W-:Y:S01]  /*2620*/  LOP3.LUT P0, RZ, R24, 0x4, RZ, 0xc0, !PT ;  /* 0x0000000418ff7812 */ /* 0x000fe2000780c0ff */
[----:B------:R-:W-:Y:S01]  /*2630*/  IMAD.MOV.U32 R215, RZ, RZ, -0x40 ;  /* 0xffffffc0ffd77424 */ /* 0x000fe200078e00ff */
[----:B------:R-:W-:Y:S01]  /*2640*/  LOP3.LUT P1, RZ, R7, 0x4, RZ, 0xc0, !PT ;  /* 0x0000000407ff7812 */ /* 0x000fe2000782c0ff */
[----:B------:R-:W-:Y:S01]  /*2650*/  IMAD.IADD R2, R25, 0x1, -R2 ;  /* 0x0000000119027824 */ /* 0x000fe200078e0a02 */
[----:B------:R-:W-:Y:S01]  /*2660*/  IADD3 R222, R223, 0x204c0, RZ ;  /* 0x000204c0dfde7810 */ /* 0x000fe20007ffe0ff */
[--C-:B------:R-:W-:Y:S01]  /*2670*/  IMAD R211, R211, 0x2, R210.reuse ;  /* 0x00000002d3d37824 */ /* 0x100fe200078e02d2 */
[----:B------:R-:W-:Y:S01]  /*2680*/  SEL R216, R216, 0xffffffe0, !P1 ;  /* 0xffffffe0d8d87807 */ /* 0x000fe20004800000 */
[----:B------:R-:W-:Y:S01]  /*2690*/  IMAD R2, R2, 0x4, R3 ;  /* 0x0000000402027824 */ /* 0x000fe200078e0203 */
[C---:B------:R-:W-:Y:S01]  /*26a0*/  IADD3 R206, R212.reuse, R0, RZ ;  /* 0x00000000d4ce7210 */ /* 0x040fe20007ffe0ff */
[----:B------:R-:W-:Y:S01]  /*26b0*/  IMAD R213, R212, 0x2, R210 ;  /* 0x00000002d4d57824 */ /* 0x000fe200078e02d2 */
[----:B------:R-:W-:Y:S01]  /*26c0*/  IADD3 R219, R214, R216, RZ ;  /* 0x000000d8d6db7210 */ /* 0x000fe20007ffe0ff */
[----:B------:R-:W-:Y:S01]  /*26d0*/  IMAD.SHL.U32 R4, R2, 0x2, RZ ;  /* 0x0000000202047824 */ /* 0x000fe200078e00ff */
[----:B------:R-:W-:Y:S01]  /*26e0*/  CS2R R162, SRZ ;  /* 0x0000000000a27805 */ /* 0x000fe2000001ff00 */
[----:B------:R-:W-:Y:S01]  /*26f0*/  @P0 IADD3 R222, R13, -0x40, RZ ;  /* 0xffffffc00dde0810 */ /* 0x000fe20007ffe0ff */
[----:B------:R-:W-:Y:S01]  /*2700*/  IMAD.SHL.U32 R207, R0, 0x2, RZ ;  /* 0x0000000200cf7824 */ /* 0x000fe200078e00ff */
[----:B------:R-:W-:Y:S01]  /*2710*/  LOP3.LUT P0, RZ, R7, 0x2, RZ, 0xc0, !PT ;  /* 0x0000000207ff7812 */ /* 0x000fe2000780c0ff */
[----:B------:R1:W-:Y:S01]  /*2720*/  STL [R1+0x34], R4 ;  /* 0x0000340401007387 */ /* 0x0003e20000100800 */
[----:B------:R-:W-:Y:S01]  /*2730*/  CS2R R160, SRZ ;  /* 0x0000000000a07805 */ /* 0x000fe2000001ff00 */
[----:B------:R-:W-:Y:S01]  /*2740*/  CS2R R158, SRZ ;  /* 0x00000000009e7805 */ /* 0x000fe2000001ff00 */
[----:B------:R-:W-:Y:S01]  /*2750*/  SEL R218, R218, 0xfffffff0, !P0 ;  /* 0xfffffff0dada7807 */ /* 0x000fe20004000000 */
        /* <DEDUP_REMOVED lines=63> */
[----:B------:R-:W-:Y:S01]  /*2b50*/  LEA R212, R212, R211, 0x1 ;  /* 0x000000d3d4d47211 */ /* 0x000fe200078e08ff */
[----:B------:R-:W-:Y:S01]  /*2b60*/  IMAD.IADD R220, R214, 0x1, R218 ;  /* 0x00000001d6dc7824 */ /* 0x000fe200078e02da */
[----:B------:R-:W-:Y:S01]  /*2b70*/  SEL R215, R215, 0x40, P1 ;  /* 0x00000040d7d77807 */ /* 0x000fe20000800000 */
[----:B------:R-:W-:Y:S01]  /*2b80*/  IMAD.IADD R221, R218, 0x1, R219 ;  /* 0x00000001dadd7824 */ /* 0x000fe200078e02db */
[----:B------:R-:W-:Y:S01]  /*2b90*/  USHF.L.U64.HI UR14, UR4, 0x5, UR5 ;  /* 0x00000005040e7899 */ /* 0x000fe20008010205 */
[----:B------:R-:W-:Y:S01]  /*2ba0*/  IADD3 R248, -R4, UR8, RZ ;  /* 0x0000000804f87c10 */ /* 0x000fe2000fffe1ff */
[----:B------:R-:W-:-:S02]  /*2bb0*/  USHF.L.U32 UR15, UR4, 0x5, URZ ;  /* 0x00000005040f7899 */ /* 0x000fc4000800063f */
[----:B------:R-:W-:Y:S02]  /*2bc0*/  UMOV UR5, URZ ;  /* 0x0000003f00057c82 */ /* 0x000fe40008000000 */
[----:B------:R-:W-:Y:S02]  /*2bd0*/  UMOV UR18, 0x1 ;  /* 0x0000000100127882 */ /* 0x000fe40000000000 */
[----:B------:R-:W-:Y:S02]  /*2be0*/  UMOV UR17, URZ ;  /* 0x0000003f00117c82 */ /* 0x000fe40008000000 */
[----:B------:R-:W-:Y:S02]  /*2bf0*/  UMOV UR11, 0xffffffc0 ;  /* 0xffffffc0000b7882 */ /* 0x000fe40000000000 */
[----:B------:R-:W-:Y:S02]  /*2c00*/  ULDC UR9, c[0x0][0x168] ;  /* 0x00005a0000097ab9 */ /* 0x000fe40000000800 */
[----:B-1----:R-:W-:-:S02]  /*2c10*/  ULDC UR8, c[0x0][0x198] ;  /* 0x0000660000087ab9 */ /* 0x002fc40000000800 */
.L_x_1849:
        /* <DEDUP_REMOVED lines=34> */
[----:B------:R-:W-:Y:S01]  /*2e40*/  IADD3 R164, R214, R2, RZ ;  /* 0x00000002d6a47210 */ /* 0x000fe20007ffe0ff */
[-C--:B------:R-:W-:Y:S03]  /*2e50*/  HMMA.16816.F32.BF16 R28, R28, R166.reuse, RZ ;  /* 0x000000a61c1c723c */ /* 0x080fe600000418ff */
[----:B------:R-:W-:Y:S02]  /*2e60*/  MOV R2, UR5 ;  /* 0x0000000500027c02 */ /* 0x000fe40008000f00 */
[----:B------:R-:W-:Y:S02]  /*2e70*/  SHF.L.U32 R209, R164, 0x1, RZ ;  /* 0x00000001a4d17819 */ /* 0x000fe400000006ff */
[----:B------:R-:W-:Y:S01]  /*2e80*/  LEA R2, R2, R219, 0xd ;  /* 0x000000db02027211 */ /* 0x000fe200078e68ff */
[----:B------:R-:W-:Y:S02]  /*2e90*/  HMMA.16816.F32.BF16 R32, R32, R166, RZ ;  /* 0x000000a62020723c */ /* 0x000fe400000418ff */
[----:B------:R-:W3:Y:S02]  /*2ea0*/  LDSM.16.M88.4 R184, [R209+0x10080] ;  /* 0x01008000d1b8783b */ /* 0x000ee40000000200 */
[----:B------:R-:W-:Y:S02]  /*2eb0*/  SHF.L.U32 R204, R2, 0x1, RZ ;  /* 0x0000000102cc7819 */ /* 0x000fe400000006ff */
[----:B------:R-:W-:Y:S02]  /*2ec0*/  MOV R2, UR5 ;  /* 0x0000000500027c02 */ /* 0x000fe40008000f00 */
[-C--:B----4-:R-:W-:Y:S02]  /*2ed0*/  HMMA.16816.F32.BF16 R4, R168, R172.reuse, R4 ;  /* 0x000000aca804723c */ /* 0x090fe40000041804 */
[----:B------:R-:W4:Y:S03]  /*2ee0*/  LDSM.16.M88.4 R164, [R204+0x11080] ;  /* 0x01108000cca4783b */ /* 0x000f260000000200 */
        /* <DEDUP_REMOVED lines=15> */
[-C--:B---3--:R-:W-:Y:S01]  /*2fe0*/  HMMA.16816.F32.BF16 R4, R184, R188.reuse, R4 ;  /* 0x000000bcb804723c */ /* 0x088fe20000041804 */
[----:B------:R-:W2:Y:S07]  /*2ff0*/  LDSM.16.M88.4 R180, [R3+0x11080] ;  /* 0x0110800003b4783b */ /* 0x000eae0000000200 */
[C---:B----4-:R-:W-:Y:S08]  /*3000*/  HMMA.16816.F32.BF16 R8, R164.reuse, R188, R8 ;  /* 0x000000bca408723c */ /* 0x050ff00000041808 */
        /* <DEDUP_REMOVED lines=89> */
[----:B------:R-:W1:Y:S03]  /*35a0*/  MUFU.TANH R239, R12 ;  /* 0x0000000c00ef7308 */ /* 0x000e660000002400 */
[----:B------:R-:W-:Y:S02]  /*35b0*/  FMUL.FTZ R21, R21, c[0x0][0x2b4] ;  /* 0x0000ad0015157a20 */ /* 0x000fe40000410000 */
[----:B------:R-:W-:Y:S01]  /*35c0*/  FMUL.FTZ R22, R22, c[0x0][0x2b4] ;  /* 0x0000ad0016167a20 */ /* 0x000fe20000410000 */
[----:B------:R-:W-:Y:S01]  /*35d0*/  MOV R191, UR5 ;  /* 0x0000000500bf7c02 */ /* 0x000fe20008000f00 */
[----:B------:R-:W-:Y:S03]  /*35e0*/  FMUL.FTZ R23, R23, c[0x0][0x2b4] ;  /* 0x0000ad0017177a20 */ /* 0x000fe60000410000 */
[----:B------:R-:W1:Y:S01]  /*35f0*/  MUFU.TANH R237, R13 ;  /* 0x0000000d00ed7308 */ /* 0x000e620000002400 */
[----:B------:R-:W-:Y:S01]  /*3600*/  LEA R191, R191, R249, 0x6 ;  /* 0x000000f9bfbf7211 */ /* 0x000fe200078e30ff */
[----:B------:R-:W-:Y:S02]  /*3610*/  FMUL.FTZ R24, R24, c[0x0][0x2b4] ;  /* 0x0000ad0018187a20 */ /* 0x000fe40000410000 */
[----:B------:R-:W-:Y:S01]  /*3620*/  FMUL.FTZ R25, R25, c[0x0][0x2b4] ;  /* 0x0000ad0019197a20 */ /* 0x000fe20000410000 */
[----:B------:R-:W-:Y:S01]  /*3630*/  SHF.L.U32 R191, R191, 0x2, RZ ;  /* 0x00000002bfbf7819 */ /* 0x000fe200000006ff */
[----:B------:R-:W-:Y:S02]  /*3640*/  FMUL.FTZ R28, R28, c[0x0][0x2b4] ;  /* 0x0000ad001c1c7a20 */ /* 0x000fe40000410000 */
[----:B------:R-:W-:Y:S02]  /*3650*/  FMUL.FTZ R29, R29, c[0x0][0x2b4] ;  /* 0x0000ad001d1d7a20 */ /* 0x000fe40000410000 */
[----:B------:R-:W1:Y:S01]  /*3660*/  MUFU.TANH R233, R28 ;  /* 0x0000001c00e97308 */ /* 0x000e620000002400 */
[----:B------:R1:W1:Y:S01]  /*3670*/  LDS R3, [R191+0x20080] ;  /* 0x02008000bf037984 */ /* 0x0002620000000800 */
[----:B------:R-:W-:Y:S02]  /*3680*/  FMUL.FTZ R30, R30, c[0x0][0x2b4] ;  /* 0x0000ad001e1e7a20 */ /* 0x000fe40000410000 */
[----:B------:R-:W-:Y:S01]  /*3690*/  FMUL.FTZ R31, R31, c[0x0][0x2b4] ;  /* 0x0000ad001f1f7a20 */ /* 0x000fe20000410000 */
[----:B------:R1:W1:Y:S01]  /*36a0*/  LDS R188, [R191+0x200a0] ;  /* 0x0200a000bfbc7984 */ /* 0x0002620000000800 */
[----:B------:R-:W-:Y:S02]  /*36b0*/  FMUL.FTZ R26, R26, c[0x0][0x2b4] ;  /* 0x0000ad001a1a7a20 */ /* 0x000fe40000410000 */
[----:B------:R-:W-:Y:S01]  /*36c0*/  FMUL.FTZ R27, R27, c[0x0][0x2b4] ;  /* 0x0000ad001b1b7a20 */ /* 0x000fe20000410000 */
[----:B------:R1:W1:Y:S01]  /*36d0*/  LDS R189, [R191+0x20100] ;  /* 0x02010000bfbd7984 */ /* 0x0002620000000800 */
[----:B------:R-:W1:Y:S01]  /*36e0*/  MUFU.TANH R245, R14 ;  /* 0x0000000e00f57308 */ /* 0x000e620000002400 */
[----:B------:R-:W-:Y:S02]  /*36f0*/  FMUL.FTZ R32, R32, c[0x0][0x2b4] ;  /* 0x0000ad0020207a20 */ /* 0x000fe40000410000 */
[----:B------:R1:W1:Y:S01]  /*3700*/  LDS R190, [R191+0x20120] ;  /* 0x02012000bfbe7984 */ /* 0x0002620000000800 */
[----:B------:R-:W-:Y:S04]  /*3710*/  DEPBAR.LE SB0, 0x1 ;  /* 0x000080400000791a */ /* 0x000fe80000000000 */
[----:B------:R-:W-:Y:S02]  /*3720*/  FMUL.FTZ R33, R33, c[0x0][0x2b4] ;  /* 0x0000ad0021217a20 */ /* 0x000fe40000410000 */
[----:B------:R-:W1:Y:S01]  /*3730*/  MUFU.TANH R232, R29 ;  /* 0x0000001d00e87308 */ /* 0x000e620000002400 */
[----:B------:R-:W-:Y:S01]  /*3740*/  BAR.SYNC.DEFER_BLOCKING 0x0 ;  /* 0x0000000000007b1d */ /* 0x000fe20000010000 */
[----:B------:R-:W-:Y:S02]  /*3750*/  FMUL.FTZ R34, R34, c[0x0][0x2b4] ;  /* 0x0000ad0022227a20 */ /* 0x000fe40000410000 */
[----:B------:R-:W-:Y:S06]  /*3760*/  FMUL.FTZ R35, R35, c[0x0][0x2b4] ;  /* 0x0000ad0023237a20 */ /* 0x000fec0000410000 */
[----:B------:R-:W1:Y:S10]  /*3770*/  MUFU.TANH R244, R15 ;  /* 0x0000000f00f47308 */ /* 0x000e740000002400 */
[----:B------:R-:W1:Y:S01]  /*3780*/  MUFU.TANH R238, R30 ;  /* 0x0000001e00ee7308 */ /* 0x000e620000002400 */
[----:B------:R1:W1:Y:S09]  /*3790*/  LDSM.16.M88.4 R164, [R0+0x18080] ;  /* 0x0180800000a4783b */ /* 0x0002720000000200 */
[----:B------:R-:W1:Y:S01]  /*37a0*/  MUFU.TANH R199, R20 ;  /* 0x0000001400c77308 */ /* 0x000e620000002400 */
[----:B------:R1:W1:Y:S09]  /*37b0*/  LDSM.16.M88.4 R172, [R205+0x18080] ;  /* 0x01808000cdac783b */ /* 0x0002720000000200 */
[----:B------:R2:W1:Y:S01]  /*37c0*/  MUFU.TANH R236, R31 ;  /* 0x0000001f00ec7308 */ /* 0x0004620000002400 */
[----:B------:R1:W1:Y:S08]  /*37d0*/  LDSM.16.M88.4 R180, [R205+0x19080] ;  /* 0x01908000cdb4783b */ /* 0x0002700000000200 */
[----:B-----5:R1:W1:Y:S01]  /*37e0*/  LDSM.16.M88.4 R16, [R210+0x8080] ;  /* 0x00808000d210783b */ /* 0x0202620000000200 */
[----:B------:R1:W1:Y:S07]  /*37f0*/  MUFU.TANH R198, R21 ;  /* 0x0000001500c67308 */ /* 0x00026e0000002400 */
[----:B------:R1:W1:Y:S03]  /*3800*/  LDSM.16.M88.4 R168, [R210+0xa080] ;  /* 0x00a08000d2a8783b */ /* 0x0002660000000200 */
[----:B------:R1:W1:Y:S05]  /*3810*/  MUFU.TANH R226, R22 ;  /* 0x0000001600e27308 */ /* 0x00026a0000002400 */
[----:B--2---:R2:W1:Y:S05]  /*3820*/  LDSM.16.M88.4 R28, [R0+0x19080] ;  /* 0x01908000001c783b */ /* 0x00446a0000000200 */
[----:B------:R2:W1:Y:S03]  /*3830*/  MUFU.TANH R231, R23 ;  /* 0x0000001700e77308 */ /* 0x0004660000002400 */
[----:B------:R2:W1:Y:S07]  /*3840*/  LDSM.16.M88.4 R176, [R211+0x8080] ;  /* 0x00808000d3b0783b */ /* 0x00046e0000000200 */
[----:B------:R2:W1:Y:S01]  /*3850*/  MUFU.TANH R235, R24 ;  /* 0x0000001800eb7308 */ /* 0x0004620000002400 */
[----:B------:R2:W1:Y:S09]  /*3860*/  LDSM.16.M88.4 R184, [R211+0xa080] ;  /* 0x00a08000d3b8783b */ /* 0x0004720000000200 */
        /* <DEDUP_REMOVED lines=8> */
[----:B---34-:R-:W3:Y:S01]  /*38f0*/  LDL.64 R12, [R1+0x20] ;  /* 0x00002000010c7983 */ /* 0x018ee20000100a00 */
[----:B------:R-:W-:Y:S01]  /*3900*/  ULDC.64 UR6, c[0x0][0x178] ;  /* 0x00005e0000067ab9 */ /* 0x000fe20000000a00 */
[----:B------:R-:W-:Y:S01]  /*3910*/  IMAD.U32 R5, RZ, RZ, UR15 ;  /* 0x0000000fff057e24 */ /* 0x000fe2000f8e00ff */
[----:B------:R-:W-:Y:S01]  /*3920*/  UIMAD.WIDE.U32 UR26, UR16, UR6, URZ ;  /* 0x00000006101a72a5 */ /* 0x000fe2000f8e003f */
[----:B------:R-:W4:Y:S01]  /*3930*/  LDL R2, [R1+0x4c] ;  /* 0x00004c0001027983 */ /* 0x000f220000100800 */
[----:B------:R-:W-:Y:S01]  /*3940*/  USHF.R.S32.HI UR4, URZ, 0x1f, UR16 ;  /* 0x0000001f3f047899 */ /* 0x000fe20008011410 */
[----:B------:R-:W-:Y:S02]  /*3950*/  IMAD.U32 R10, RZ, RZ, UR14 ;  /* 0x0000000eff0a7e24 */ /* 0x000fe4000f8e00ff */
[----:B------:R-:W5:Y:S01]  /*3960*/  LDL.64 R8, [R1+0x38] ;  /* 0x0000380001087983 */ /* 0x000f620000100a00 */
[----:B------:R-:W-:Y:S02]  /*3970*/  UIMAD UR4, UR4, UR6, URZ ;  /* 0x00000006040472a4 */ /* 0x000fe4000f8e023f */
[----:B------:R-:W-:Y:S01]  /*3980*/  USHF.L.U32 UR6, UR26, 0x6, URZ ;  /* 0x000000061a067899 */ /* 0x000fe2000800063f */
[----:B--2---:R-:W2:Y:S01]  /*3990*/  LDL R192, [R1+0x40] ;  /* 0x0000400001c07983 */ /* 0x004ea20000100800 */
[----:B------:R-:W-:Y:S03]  /*39a0*/  UIMAD UR4, UR16, UR7, UR4 ;  /* 0x00000007100472a4 */ /* 0x000fe6000f8e0204 */
[----:B------:R-:W2:Y:S01]  /*39b0*/  LDL R204, [R1+0x48] ;  /* 0x0000480001cc7983 */ /* 0x000ea20000100800 */
[----:B------:R-:W-:Y:S03]  /*39c0*/  UIADD3 UR4, UR27, UR4, URZ ;  /* 0x000000041b047290 */ /* 0x000fe6000fffe03f */
[----:B------:R-:W2:Y:S01]  /*39d0*/  LDL.64 R202, [R1+0x10] ;  /* 0x0000100001ca7983 */ /* 0x000ea20000100a00 */
[----:B------:R-:W-:Y:S01]  /*39e0*/  USHF.L.U64.HI UR4, UR26, 0x6, UR4 ;  /* 0x000000061a047899 */ /* 0x000fe20008010204 */
[----:B---3--:R-:W-:Y:S05]  /*39f0*/  IADD3 R5, P2, P1, R12, UR6, R5 ;  /* 0x000000060c057c10 */ /* 0x008fea000f95e005 */
[----:B------:R-:W-:Y:S02]  /*3a00*/  IADD3.X R10, R252, UR4, R10, P2, P1 ;  /* 0x00000004fc0a7c10 */ /* 0x000fe400097e240a */
[----:B----4-:R-:W-:Y:S01]  /*3a10*/  ISETP.NE.AND P2, PT, R2, RZ, PT ;  /* 0x000000ff0200720c */ /* 0x010fe20003f45270 */
[----:B------:R-:W-:Y:S05]  /*3a20*/  IMAD.U32 R2, RZ, RZ, UR10 ;  /* 0x0000000aff027e24 */ /* 0x000fea000f8e00ff */
[----:B------:R-:W-:Y:S04]  /*3a30*/  @!P3 LEA R2, R2, 0x40, 0x6 ;  /* 0x000000400202b811 */ /* 0x000fe800078e30ff */
[C---:B-1---5:R-:W-:Y:S04]  /*3a40*/  @!P3 IADD3 R0, P1, R2.reuse, R8, RZ ;  /* 0x000000080200b210 */ /* 0x062fe80007f3e0ff */
[----:B--2---:R-:W-:Y:S02]  /*3a50*/  @!P3 LEA.HI.X.SX32 R2, R2, R192, 0x1, P1 ;  /* 0x000000c00202b211 */ /* 0x004fe400008f0eff */
[C---:B------:R-:W-:Y:S04]  /*3a60*/  @!P3 LEA R8, P1, R0.reuse, c[0x0][0x258], 0x2 ;  /* 0x000096000008ba11 */ /* 0x040fe800078210ff */
[----:B------:R-:W-:Y:S02]  /*3a70*/  @!P3 LEA.HI.X R9, R0, c[0x0][0x25c], R2, 0x2, P1 ;  /* 0x000097000009ba11 */ /* 0x000fe400008f1402 */
[----:B------:R-:W-:Y:S01]  /*3a80*/  IADD3 R0, P1, R12, UR6, RZ ;  /* 0x000000060c007c10 */ /* 0x000fe2000ff3e0ff */
[----:B------:R-:W-:Y:S03]  /*3a90*/  UIMAD UR6, UR16, UR11, UR9 ;  /* 0x0000000b100672a4 */ /* 0x000fe6000f8e0209 */
[----:B------:R-:W-:Y:S02]  /*3aa0*/  IADD3.X R2, R252, UR4, RZ, P1, !PT ;  /* 0x00000004fc027c10 */ /* 0x000fe40008ffe4ff */
[C---:B------:R-:W-:Y:S04]  /*3ab0*/  LEA R6, P1, R0.reuse, c[0x0][0x160], 0x1 ;  /* 0x0000580000067a11 */ /* 0x040fe800078208ff */
[----:B------:R-:W-:Y:S01]  /*3ac0*/  LEA.HI.X R7, R0, c[0x0][0x164], R2, 0x1, P1 ;  /* 0x0000590000077a11 */ /* 0x000fe200008f0c02 */
[----:B------:R-:W-:Y:S01]  /*3ad0*/  IMAD.U32 R0, RZ, RZ, UR18 ;  /* 0x00000012ff007e24 */ /* 0x000fe2000f8e00ff */
[C---:B------:R-:W-:Y:S02]  /*3ae0*/  LEA R4, P1, R5.reuse, c[0x0][0x160], 0x1 ;  /* 0x0000580005047a11 */ /* 0x040fe400078208ff */
[----:B------:R-:W-:Y:S01]  /*3af0*/  IADD3 R2, -R250, UR6, RZ ;  /* 0x00000006fa027c10 */ /* 0x000fe2000fffe1ff */
[----:B------:R-:W-:Y:S01]  /*3b00*/  IMAD R0, R0, 0x4000, R204 ;  /* 0x0000400000007824 */ /* 0x000fe200078e02cc */
[----:B------:R-:W-:Y:S02]  /*3b10*/  LEA.HI.X R5, R5, c[0x0][0x164], R10, 0x1, P1 ;  /* 0x0000590005057a11 */ /* 0x000fe400008f0c0a */
        /* <DEDUP_REMOVED lines=18> */
.L_x_1847:
[-C--:B-1-34-:R-:W-:Y:S01]  /*3c40*/  HMMA.16816.F32.BF16 R4, R164, R16.reuse, RZ ;  /* 0x00000010a404723c */ /* 0x09afe200000418ff */
[----:B------:R-:W3:Y:S01]  /*3c50*/  LDL R192, [R1+0x34] ;  /* 0x0000340001c07983 */ /* 0x000ee20000100800 */
[----:B------:R-:W-:Y:S02]  /*3c60*/  USHF.L.U32 UR4, UR5, 0xd, URZ ;  /* 0x0000000d05047899 */ /* 0x000fe4000800063f */
[----:B------:R-:W-:Y:S01]  /*3c70*/  ULEA UR7, UR10, 0x1, 0x6 ;  /* 0x000000010a077891 */ /* 0x000fe2000f8e303f */
[----:B------:R-:W0:Y:S01]  /*3c80*/  LDGDEPBAR ;  /* 0x00000000000079af */ /* 0x000e220000000000 */
[----:B------:R-:W-:Y:S02]  /*3c90*/  UIADD3 UR6, UR4, 0x10, URZ ;  /* 0x0000001004067890 */ /* 0x000fe4000fffe03f */
[C---:B------:R-:W-:Y:S01]  /*3ca0*/  HMMA.16816.F32.BF16 R8, R28.reuse, R16, RZ ;  /* 0x000000101c08723c */ /* 0x040fe200000418ff */
[----:B------:R-:W-:Y:S01]  /*3cb0*/  MOV R2, UR4 ;  /* 0x0000000400027c02 */ /* 0x000fe20008000f00 */
[----:B------:R-:W-:Y:S02]  /*3cc0*/  UIADD3 UR23, UR10, 0x2, URZ ;  /* 0x000000020a177890 */ /* 0x000fe4000fffe03f */
[----:B--2---:R-:W-:Y:S02]  /*3cd0*/  IADD3 R0, R214, UR4, RZ ;  /* 0x00000004d6007c10 */ /* 0x004fe4000fffe0ff */
[----:B------:R-:W-:Y:S02]  /*3ce0*/  UISETP.GE.AND UP0, UPT, UR23, UR19, UPT ;  /* 0x000000131700728c */ /* 0x000fe4000bf06270 */
[-C--:B------:R-:W-:Y:S01]  /*3cf0*/  HMMA.16816.F32.BF16 R12, R28, R18.reuse, RZ ;  /* 0x000000121c0c723c */ /* 0x080fe200000418ff */
[----:B------:R-:W-:Y:S07]  /*3d00*/  SHF.L.U32 R0, R0, 0x1, RZ ;  /* 0x0000000100007819 */ /* 0x000fee00000006ff */
[C---:B------:R-:W-:Y:S08]  /*3d10*/  HMMA.16816.F32.BF16 R16, R164.reuse, R18, RZ ;  /* 0x00000012a410723c */ /* 0x040ff000000418ff */
[-C--:B------:R-:W-:Y:S08]  /*3d20*/  HMMA.16816.F32.BF16 R20, R164, R168.reuse, RZ ;  /* 0x000000a8a414723c */ /* 0x080ff000000418ff */
[C---:B------:R-:W-:Y:S08]  /*3d30*/  HMMA.16816.F32.BF16 R24, R28.reuse, R168, RZ ;  /* 0x000000a81c18723c */ /* 0x040ff000000418ff */
[-C--:B------:R-:W-:Y:S08]  /*3d40*/  HMMA.16816.F32.BF16 R28, R28, R170.reuse, RZ ;  /* 0x000000aa1c1c723c */ /* 0x080ff000000418ff */
[----:B------:R-:W-:Y:S01]  /*3d50*/  HMMA.16816.F32.BF16 R32, R164, R170, RZ ;  /* 0x000000aaa420723c */ /* 0x000fe200000418ff */
        /* <DEDUP_REMOVED lines=9> */
[-C--:B------:R-:W-:Y:S08]  /*3df0*/  HMMA.16816.F32.BF16 R28, R180, R186.reuse, R28 ;  /* 0x000000bab41c723c */ /* 0x080ff0000004181c */
[----:B------:R-:W-:Y:S01]  /*3e00*/  HMMA.16816.F32.BF16 R32, R172, R186, R32 ;  /* 0x000000baac20723c */ /* 0x000fe20000041820 */
[----:B------:R-:W2:Y:S07]  /*3e10*/  LDSM.16.M88.4 R172, [R209+0x19080] ;  /* 0x01908000d1ac783b */ /* 0x000eae0000000200 */
        /* <DEDUP_REMOVED lines=11> */
[----:B------:R-:W4:Y:S01]  /*3ed0*/  LDSM.16.M88.4 R176, [R212+0xa080] ;  /* 0x00a08000d4b0783b */ /* 0x000f220000000200 */
[-C--:B-1----:R-:W-:Y:S08]  /*3ee0*/  HMMA.16816.F32.BF16 R4, R168, R172.reuse, R4 ;  /* 0x000000aca804723c */ /* 0x082ff00000041804 */
[C---:B--2---:R-:W-:Y:S08]  /*3ef0*/  HMMA.16816.F32.BF16 R8, R164.reuse, R172, R8 ;  /* 0x000000aca408723c */ /* 0x044ff00000041808 */
        /* <DEDUP_REMOVED lines=8> */
[----:B------:R2:W4:Y:S08]  /*3f80*/  LDSM.16.M88.4 R168, [R0+0x1b080] ;  /* 0x01b0800000a8783b */ /* 0x0005300000000200 */
[----:B------:R-:W5:Y:S03]  /*3f90*/  LDSM.16.M88.4 R176, [R210+0xe080] ;  /* 0x00e08000d2b0783b */ /* 0x000f660000000200 */
[----:B--2---:R-:W-:Y:S01]  /*3fa0*/  MOV R0, UR6 ;  /* 0x0000000600007c02 */ /* 0x004fe20008000f00 */
[----:B------:R-:W-:Y:S01]  /*3fb0*/  USHF.L.U32 UR6, UR22, 0x7, URZ ;  /* 0x0000000716067899 */ /* 0x000fe2000800063f */
[----:B------:R-:W-:Y:S03]  /*3fc0*/  @P0 IADD3 R0, R2, -0x10, RZ ;  /* 0xfffffff002000810 */ /* 0x000fe60007ffe0ff */
[----:B------:R-:W-:Y:S01]  /*3fd0*/  UIADD3 UR6, UR7, UR8, -UR6 ;  /* 0x0000000807067290 */ /* 0x000fe2000fffe806 */
[----:B------:R-:W-:Y:S01]  /*3fe0*/  IADD3 R0, R214, R0, RZ ;  /* 0x00000000d6007210 */ /* 0x000fe20007ffe0ff */
[-C--:B-1----:R-:W-:Y:S05]  /*3ff0*/  HMMA.16816.F32.BF16 R4, R164, R172.reuse, R4 ;  /* 0x000000aca404723c */ /* 0x082fea0000041804 */
[----:B------:R-:W-:Y:S03]  /*4000*/  SHF.L.U32 R0, R0, 0x1, RZ ;  /* 0x0000000100007819 */ /* 0x000fe600000006ff */
[C---:B----4-:R-:W-:Y:S08]  /*4010*/  HMMA.16816.F32.BF16 R8, R168.reuse, R172, R8 ;  /* 0x000000aca808723c */ /* 0x050ff00000041808 */
        /* <DEDUP_REMOVED lines=8> */
[----:B------:R2:W4:Y:S08]  /*40a0*/  LDSM.16.M88.4 R164, [R0+0x1b080] ;  /* 0x01b0800000a4783b */ /* 0x0005300000000200 */
[----:B------:R-:W5:Y:S03]  /*40b0*/  LDSM.16.M88.4 R176, [R211+0xe080] ;  /* 0x00e08000d3b0783b */ /* 0x000f660000000200 */
[----:B--2---:R-:W-:Y:S04]  /*40c0*/  MOV R0, UR6 ;  /* 0x0000000600007c02 */ /* 0x004fe80008000f00 */
[----:B------:R-:W-:Y:S04]  /*40d0*/  IADD3 R0, R249, -c[0x0][0x168], R0 ;  /* 0x80005a00f9007a10 */ /* 0x000fe80007ffe000 */
[----:B---3--:R-:W-:Y:S01]  /*40e0*/  IADD3 R180, -R192, R0, RZ ;  /* 0x00000000c0b47210 */ /* 0x008fe20007ffe1ff */
[-C--:B-1----:R-:W-:Y:S05]  /*40f0*/  HMMA.16816.F32.BF16 R4, R168, R172.reuse, R4 ;  /* 0x000000aca804723c */ /* 0x082fea0000041804 */
[----:B------:R-:W-:Y:S03]  /*4100*/  IMNMX R0, R248, R180, PT ;  /* 0x000000b4f8007217 */ /* 0x000fe60003800200 */
[C---:B----4-:R-:W-:Y:S04]  /*4110*/  HMMA.16816.F32.BF16 R8, R164.reuse, R172, R8 ;  /* 0x000000aca408723c */ /* 0x050fe80000041808 */
[----:B------:R-:W-:Y:S04]  /*4120*/  ISETP.GT.AND P1, PT, R0, RZ, PT ;  /* 0x000000ff0000720c */ /* 0x000fe80003f24270 */
[-C--:B------:R-:W-:Y:S04]  /*4130*/  HMMA.16816.F32.BF16 R12, R164, R174.reuse, R12 ;  /* 0x000000aea40c723c */ /* 0x080fe8000004180c */
[----:B------:R-:W-:Y:S02]  /*4140*/  FSEL R2, R200, -INF , P1 ;  /* 0xff800000c8027808 */ /* 0x000fe40000800000 */
[----:B------:R-:W-:Y:S02]  /*4150*/  ISETP.GT.AND P1, PT, R0, 0x1, PT ;  /* 0x000000010000780c */ /* 0x000fe40003f24270 */
[C---:B------:R-:W-:Y:S01]  /*4160*/  HMMA.16816.F32.BF16 R16, R168.reuse, R174, R16 ;  /* 0x000000aea810723c */ /* 0x040fe20000041810 */
[----:B------:R-:W-:Y:S03]  /*4170*/  LDSM.16.M88.4 R172, [R213+0xc080] ;  /* 0x00c08000d5ac783b */ /* 0x000fe60000000200 */
[--C-:B------:R-:W-:Y:S04]  /*4180*/  FFMA.FTZ R2, R2, c[0x0][0x29c], -R3.reuse ;  /* 0x0000a70002027a23 */ /* 0x100fe80000010803 */
[-C--:B-----5:R-:W-:Y:S01]  /*4190*/  HMMA.16816.F32.BF16 R20, R168, R176.reuse, R20 ;  /* 0x000000b0a814723c */ /* 0x0a0fe20000041814 */
[----:B------:R1:W2:Y:S07]  /*41a0*/  MUFU.EX2 R194, R2 ;  /* 0x0000000200c27308 */ /* 0x0002ae0000000800 */
[C---:B------:R-:W-:Y:S08]  /*41b0*/  HMMA.16816.F32.BF16 R24, R164.reuse, R176, R24 ;  /* 0x000000b0a418723c */ /* 0x040ff00000041818 */
[-C--:B------:R-:W-:Y:S01]  /*41c0*/  HMMA.16816.F32.BF16 R28, R164, R178.reuse, R28 ;  /* 0x000000b2a41c723c */ /* 0x080fe2000004181c */
[----:B------:R-:W3:Y:S07]  /*41d0*/  LDSM.16.M88.4 R164, [R209+0x1a080] ;  /* 0x01a08000d1a4783b */ /* 0x000eee0000000200 */
[----:B------:R-:W-:Y:S01]  /*41e0*/  HMMA.16816.F32.BF16 R32, R168, R178, R32 ;  /* 0x000000b2a820723c */ /* 0x000fe20000041820 */
[----:B------:R-:W4:Y:S03]  /*41f0*/  LDSM.16.M88.4 R168, [R209+0x1b080] ;  /* 0x01b08000d1a8783b */ /* 0x000f260000000200 */
[----:B-1----:R-:W-:Y:S02]  /*4200*/  FSEL R2, R201, -INF , P1 ;  /* 0xff800000c9027808 */ /* 0x002fe40000800000 */
[----:B------:R-:W-:Y:S03]  /*4210*/  ISETP.GT.AND P1, PT, R0, 0x20, PT ;  /* 0x000000200000780c */ /* 0x000fe60003f24270 */
[----:B------:R-:W1:Y:S03]  /*4220*/  LDSM.16.M88.4 R176, [R213+0xe080] ;  /* 0x00e08000d5b0783b */ /* 0x000e660000000200 */
[--C-:B------:R-:W-:Y:S04]  /*4230*/  FFMA.FTZ R2, R2, c[0x0][0x29c], -R3.reuse ;  /* 0x0000a70002027a23 */ /* 0x100fe80000010803 */
[----:B------:R5:W-:Y:S01]  /*4240*/  MUFU.EX2 R192, R2 ;  /* 0x0000000200c07308 */ /* 0x000be20000000800 */
[-C--:B---3--:R-:W-:Y:S05]  /*4250*/  HMMA.16816.F32.BF16 R4, R164, R172.reuse, R4 ;  /* 0x000000aca404723c */ /* 0x088fea0000041804 */
[----:B-----5:R-:W-:Y:S03]  /*4260*/  FSEL R2, R197, -INF , P1 ;  /* 0xff800000c5027808 */ /* 0x020fe60000800000 */
[C---:B----4-:R-:W-:Y:S04]  /*4270*/  HMMA.16816.F32.BF16 R8, R168.reuse, R172, R8 ;  /* 0x000000aca808723c */ /* 0x050fe80000041808 */
[--C-:B------:R-:W-:Y:S01]  /*4280*/  FFMA.FTZ R2, R2, c[0x0][0x29c], -R3.reuse ;  /* 0x0000a70002027a23 */ /* 0x100fe20000010803 */
[----:B------:R-:W-:Y:S03]  /*4290*/  ISETP.GT.AND P1, PT, R0, 0x21, PT ;  /* 0x000000210000780c */ /* 0x000fe60003f24270 */
[-C--:B------:R-:W-:Y:S01]  /*42a0*/  HMMA.16816.F32.BF16 R12, R168, R174.reuse, R12 ;  /* 0x000000aea80c723c */ /* 0x080fe2000004180c */
[----:B------:R3:W4:Y:S07]  /*42b0*/  MUFU.EX2 R184, R2 ;  /* 0x0000000200b87308 */ /* 0x00072e0000000800 */
[C---:B------:R-:W-:Y:S01]  /*42c0*/  HMMA.16816.F32.BF16 R16, R164.reuse, R174, R16 ;  /* 0x000000aea410723c */ /* 0x040fe20000041810 */
[----:B------:R-:W-:Y:S07]  /*42d0*/  LDSM.16.M88.4 R172, [R208+0x1a080] ;  /* 0x01a08000d0ac783b */ /* 0x000fee0000000200 */
[-C--:B-1----:R-:W-:Y:S08]  /*42e0*/  HMMA.16816.F32.BF16 R20, R164, R176.reuse, R20 ;  /* 0x000000b0a414723c */ /* 0x082ff00000041814 */
[C---:B------:R-:W-:Y:S04]  /*42f0*/  HMMA.16816.F32.BF16 R24, R168.reuse, R176, R24 ;  /* 0x000000b0a818723c */ /* 0x040fe80000041818 */
[----:B---3--:R-:W-:Y:S02]  /*4300*/  FSEL R2, R196, -INF , P1 ;  /* 0xff800000c4027808 */ /* 0x008fe40000800000 */
[----:B------:R-:W-:Y:S02]  /*4310*/  ISETP.GT.AND P1, PT, R0, 0x40, PT ;  /* 0x000000400000780c */ /* 0x000fe40003f24270 */
[-C--:B------:R-:W-:Y:S01]  /*4320*/  HMMA.16816.F32.BF16 R28, R168, R178.reuse, R28 ;  /* 0x000000b2a81c723c */ /* 0x080fe2000004181c */
[----:B------:R-:W1:Y:S03]  /*4330*/  LDSM.16.M88.4 R168, [R212+0xc080] ;  /* 0x00c08000d4a8783b */ /* 0x000e660000000200 */
[--C-:B------:R-:W-:Y:S04]  /*4340*/  FFMA.FTZ R2, R2, c[0x0][0x29c], -R3.reuse ;  /* 0x0000a70002027a23 */ /* 0x100fe80000010803 */
[----:B------:R-:W-:Y:S01]  /*4350*/  HMMA.16816.F32.BF16 R32, R164, R178, R32 ;  /* 0x000000b2a420723c */ /* 0x000fe20000041820 */
[----:B------:R3:W5:Y:S01]  /*4360*/  LDSM.16.M88.4 R164, [R208+0x1b080] ;  /* 0x01b08000d0a4783b */ /* 0x0007620000000200 */
[----:B------:R2:W1:Y:S07]  /*4370*/  MUFU.EX2 R182, R2 ;  /* 0x0000000200b67308 */ /* 0x00046e0000000800 */
[----:B------:R-:W4:Y:S03]  /*4380*/  LDSM.16.M88.4 R176, [R212+0xe080] ;  /* 0x00e08000d4b0783b */ /* 0x000f260000000200 */
[----:B---3--:R-:W-:Y:S02]  /*4390*/  MOV R208, 0x20 ;  /* 0x0000002000d07802 */ /* 0x008fe40000000f00 */
[----:B--2---:R-:W-:Y:S02]  /*43a0*/  FSEL R2, R199, -INF , P1 ;  /* 0xff800000c7027808 */ /* 0x004fe40000800000 */
[----:B------:R-:W-:Y:S02]  /*43b0*/  SEL R208, R208, 0xffffffe0, !P0 ;  /* 0xffffffe0d0d07807 */ /* 0x000fe40004000000 */
[----:B------:R-:W-:Y:S01]  /*43c0*/  ISETP.GT.AND P1, PT, R0, 0x41, PT ;  /* 0x000000410000780c */ /* 0x000fe20003f24270 */
[--C-:B------:R-:W-:Y:S01]  /*43d0*/  FFMA.FTZ R2, R2, c[0x0][0x29c], -R3.reuse ;  /* 0x0000a70002027a23 */ /* 0x100fe20000010803 */
[-C--:B-1----:R-:W-:Y:S03]  /*43e0*/  HMMA.16816.F32.BF16 R4, R172, R168.reuse, R4 ;  /* 0x000000a8ac04723c */ /* 0x082fe60000041804 */
[----:B------:R1:W-:Y:S05]  /*43f0*/  MUFU.EX2 R181, R2 ;  /* 0x0000000200b57308 */ /* 0x0003ea0000000800 */
[C---:B-----5:R-:W-:Y:S08]  /*4400*/  HMMA.16816.F32.BF16 R8, R164.reuse, R168, R8 ;  /* 0x000000a8a408723c */ /* 0x060ff00000041808 */
[-C--:B------:R-:W-:Y:S08]  /*4410*/  HMMA.16816.F32.BF16 R12, R164, R170.reuse, R12 ;  /* 0x000000aaa40c723c */ /* 0x080ff0000004180c */
[C---:B------:R-:W-:Y:S04]  /*4420*/  HMMA.16816.F32.BF16 R16, R172.reuse, R170, R16 ;  /* 0x000000aaac10723c */ /* 0x040fe80000041810 */
[----:B-1----:R-:W-:Y:S02]  /*4430*/  FSEL R2, R198, -INF , P1 ;  /* 0xff800000c6027808 */ /* 0x002fe40000800000 */
[----:B------:R-:W-:Y:S02]  /*4440*/  ISETP.GT.AND P1, PT, R0, 0x60, PT ;  /* 0x000000600000780c */ /* 0x000fe40003f24270 */
[-C--:B----4-:R-:W-:Y:S04]  /*4450*/  HMMA.16816.F32.BF16 R20, R172, R176.reuse, R20 ;  /* 0x000000b0ac14723c */ /* 0x090fe80000041814 */
[--C-:B------:R-:W-:Y:S04]  /*4460*/  FFMA.FTZ R2, R2, c[0x0][0x29c], -R3.reuse ;  /* 0x0000a70002027a23 */ /* 0x100fe80000010803 */
[C---:B------:R-:W-:Y:S01]  /*4470*/  HMMA.16816.F32.BF16 R24, R164.reuse, R176, R24 ;  /* 0x000000b0a418723c */ /* 0x040fe20000041818 */
[----:B------:R1:W2:Y:S07]  /*4480*/  MUFU.EX2 R177, R2 ;  /* 0x0000000200b17308 */ /* 0x0002ae0000000800 */
[-C--:B------:R-:W-:Y:S07]  /*4490*/  HMMA.16816.F32.BF16 R28, R164, R178.reuse, R28 ;  /* 0x000000b2a41c723c */ /* 0x080fee000004181c */
[----:B------:R-:W-:Y:S01]  /*44a0*/  IADD3 R164, R180, 0x8, RZ ;  /* 0x00000008b4a47810 */ /* 0x000fe20007ffe0ff */
[----:B------:R-:W-:Y:S04]  /*44b0*/  HMMA.16816.F32.BF16 R32, R172, R178, R32 ;  /* 0x000000b2ac20723c */ /* 0x000fe80000041820 */
[----:B-1----:R-:W-:Y:S02]  /*44c0*/  FSEL R2, R193, -INF , P1 ;  /* 0xff800000c1027808 */ /* 0x002fe40000800000 */
[----:B------:R-:W-:Y:S02]  /*44d0*/  ISETP.GT.AND P1, PT, R0, 0x61, PT ;  /* 0x000000610000780c */ /* 0x000fe40003f24270 */
[----:B------:R-:W-:Y:S01]  /*44e0*/  IMNMX R0, R248, R164, PT ;  /* 0x000000a4f8007217 */ /* 0x000fe20003800200 */
[--C-:B------:R-:W-:Y:S03]  /*44f0*/  FFMA.FTZ R2, R2, c[0x0][0x29c], -R3.reuse ;  /* 0x0000a70002027a23 */ /* 0x100fe60000010803 */
[----:B------:R-:W-:Y:S02]  /*4500*/  FSEL R164, R195, -INF , P1 ;  /* 0xff800000c3a47808 */ /* 0x000fe40000800000 */
[----:B------:R-:W-:Y:S01]  /*4510*/  ISETP.GT.AND P1, PT, R0, RZ, PT ;  /* 0x000000ff0000720c */ /* 0x000fe20003f24270 */
[----:B------:R1:W3:Y:S02]  /*4520*/  MUFU.EX2 R176, R2 ;  /* 0x0000000200b07308 */ /* 0x0002e40000000800 */
[----:B------:R-:W-:Y:S01]  /*4530*/  FFMA.FTZ R3, R164, c[0x0][0x29c], -R3 ;  /* 0x0000a700a4037a23 */ /* 0x000fe20000010803 */
[----:B------:R-:W-:Y:S01]  /*4540*/  FSEL R169, R230, -INF , P1 ;  /* 0xff800000e6a97808 */ /* 0x000fe20000800000 */
[----:B------:R-:W-:Y:S01]  /*4550*/  FFMA.FTZ R164, -R200, R200, 1 ;  /* 0x3f800000c8a47423 */ /* 0x000fe200000101c8 */
[C---:B------:R-:W-:Y:S03]  /*4560*/  ISETP.GT.AND P1, PT, R0.reuse, 0x1, PT ;  /* 0x000000010000780c */ /* 0x040fe60003f24270 */
[--C-:B------:R-:W-:Y:S01]  /*4570*/  FFMA.FTZ R169, R169, c[0x0][0x29c], -R188.reuse ;  /* 0x0000a700a9a97a23 */ /* 0x100fe200000108bc */
[----:B------:R-:W-:Y:S01]  /*4580*/  FSEL R168, R229, -INF , P1 ;  /* 0xff800000e5a87808 */ /* 0x000fe20000800000 */
[----:B------:R4:W-:Y:S01]  /*4590*/  MUFU.EX2 R172, R3 ;  /* 0x0000000300ac7308 */ /* 0x0009e20000000800 */
[----:B------:R-:W-:Y:S03]  /*45a0*/  ISETP.GT.AND P1, PT, R0, 0x20, PT ;  /* 0x000000200000780c */ /* 0x000fe60003f24270 */
[--C-:B------:R-:W-:Y:S01]  /*45b0*/  FFMA.FTZ R168, R168, c[0x0][0x29c], -R188.reuse ;  /* 0x0000a700a8a87a23 */ /* 0x100fe200000108bc */
[----:B------:R-:W-:Y:S02]  /*45c0*/  FSEL R170, R227, -INF , P1 ;  /* 0xff800000e3aa7808 */ /* 0x000fe40000800000 */
[----:B------:R-:W-:Y:S03]  /*45d0*/  ISETP.GT.AND P1, PT, R0, 0x21, PT ;  /* 0x000000210000780c */ /* 0x000fe60003f24270 */
[--C-:B------:R-:W-:Y:S01]  /*45e0*/  FFMA.FTZ R170, R170, c[0x0][0x29c], -R188.reuse ;  /* 0x0000a700aaaa7a23 */ /* 0x100fe200000108bc */
[----:B------:R-:W-:Y:S01]  /*45f0*/  FSEL R167, R228, -INF , P1 ;  /* 0xff800000e4a77808 */ /* 0x000fe20000800000 */
[----:B------:R-:W-:Y:S01]  /*4600*/  MUFU.EX2 R169, R169 ;  /* 0x000000a900a97308 */ /* 0x000fe20000000800 */
[----:B------:R-:W-:Y:S01]  /*4610*/  ISETP.GT.AND P1, PT, R0, 0x40, PT ;  /* 0x000000400000780c */ /* 0x000fe20003f24270 */
[----:B-1----:R-:W1:Y:S02]  /*4620*/  LDS R2, [R191+0x20280] ;  /* 0x02028000bf027984 */ /* 0x002e640000000800 */
[--C-:B------:R-:W-:Y:S01]  /*4630*/  FFMA.FTZ R167, R167, c[0x0][0x29c], -R188.reuse ;  /* 0x0000a700a7a77a23 */ /* 0x100fe200000108bc */
[----:B------:R-:W-:Y:S02]  /*4640*/  FSEL R166, R226, -INF , P1 ;  /* 0xff800000e2a67808 */ /* 0x000fe40000800000 */
[----:B------:R-:W-:Y:S03]  /*4650*/  ISETP.GT.AND P1, PT, R0, 0x41, PT ;  /* 0x000000410000780c */ /* 0x000fe60003f24270 */
[--C-:B------:R-:W-:Y:S01]  /*4660*/  FFMA.FTZ R166, R166, c[0x0][0x29c], -R188.reuse ;  /* 0x0000a700a6a67a23 */ /* 0x100fe200000108bc */
[----:B------:R-:W-:Y:S01]  /*4670*/  FSEL R171, R231, -INF , P1 ;  /* 0xff800000e7ab7808 */ /* 0x000fe20000800000 */
[----:B------:R-:W-:Y:S01]  /*4680*/  MUFU.EX2 R168, R168 ;  /* 0x000000a800a87308 */ /* 0x000fe20000000800 */
[C---:B------:R-:W-:Y:S03]  /*4690*/  ISETP.GT.AND P1, PT, R0.reuse, 0x60, PT ;  /* 0x000000600000780c */ /* 0x040fe60003f24270 */
[--C-:B------:R-:W-:Y:S01]  /*46a0*/  FFMA.FTZ R173, R171, c[0x0][0x29c], -R188.reuse ;  /* 0x0000a700abad7a23 */ /* 0x100fe200000108bc */
[----:B------:R-:W-:Y:S01]  /*46b0*/  FSEL R165, R225, -INF , P1 ;  /* 0xff800000e1a57808 */ /* 0x000fe20000800000 */
[----:B------:R-:W-:Y:S01]  /*46c0*/  FFMA.FTZ R171, -R201, R201, 1 ;  /* 0x3f800000c9ab7423 */ /* 0x000fe200000101c9 */
[----:B------:R-:W-:Y:S03]  /*46d0*/  ISETP.GT.AND P1, PT, R0, 0x61, PT ;  /* 0x000000610000780c */ /* 0x000fe60003f24270 */
[--C-:B------:R-:W-:Y:S01]  /*46e0*/  FFMA.FTZ R174, R165, c[0x0][0x29c], -R188.reuse ;  /* 0x0000a700a5ae7a23 */ /* 0x100fe200000108bc */
[----:B----4-:R-:W-:Y:S01]  /*46f0*/  FSEL R3, R224, -INF , P1 ;  /* 0xff800000e0037808 */ /* 0x010fe20000800000 */
[----:B------:R-:W-:Y:S01]  /*4700*/  FFMA.FTZ R165, -R197, R197, 1 ;  /* 0x3f800000c5a57423 */ /* 0x000fe200000101c5 */
[----:B------:R-:W-:Y:S03]  /*4710*/  MUFU.EX2 R167, R167 ;  /* 0x000000a700a77308 */ /* 0x000fe60000000800 */
[----:B------:R-:W-:Y:S01]  /*4720*/  FFMA.FTZ R188, R3, c[0x0][0x29c], -R188 ;  /* 0x0000a70003bc7a23 */ /* 0x000fe200000108bc */
[----:B------:R-:W-:Y:S04]  /*4730*/  IADD3 R3, R180, 0x20, RZ ;  /* 0x00000020b4037810 */ /* 0x000fe80007ffe0ff */
[----:B------:R-:W-:Y:S02]  /*4740*/  IMNMX R3, R248, R3, PT ;  /* 0x00000003f8037217 */ /* 0x000fe40003800200 */
[----:B------:R-:W4:Y:S02]  /*4750*/  MUFU.EX2 R170, R170 ;  /* 0x000000aa00aa7308 */ /* 0x000f240000000800 */
[----:B------:R-:W-:Y:S01]  /*4760*/  ISETP.GT.AND P1, PT, R3, RZ, PT ;  /* 0x000000ff0300720c */ /* 0x000fe20003f24270 */
[--C-:B-1----:R-:W-:Y:S02]  /*4770*/  FADD.FTZ R0, R4, -R2.reuse ;  /* 0x8000000204007221 */ /* 0x102fe40000010000 */
[--C-:B------:R-:W-:Y:S05]  /*4780*/  FADD.FTZ R4, R16, -R2.reuse ;  /* 0x8000000210047221 */ /* 0x100fea0000010000 */
[----:B------:R-:W1:Y:S01]  /*4790*/  MUFU.EX2 R166, R166 ;  /* 0x000000a600a67308 */ /* 0x000e620000000800 */
[----:B------:R-:W-:Y:S02]  /*47a0*/  FMUL.FTZ R0, R194, R0 ;  /* 0x00000000c2007220 */ /* 0x000fe40000410000 */
[----:B------:R-:W-:Y:S02]  /*47b0*/  FMUL.FTZ R4, R184, R4 ;  /* 0x00000004b8047220 */ /* 0x000fe40000410000 */
[----:B------:R-:W-:Y:S02]  /*47c0*/  FMUL.FTZ R205, R0, R164 ;  /* 0x000000a400cd7220 */ /* 0x000fe40000410000 */
[----:B------:R-:W-:Y:S02]  /*47d0*/  FMUL.FTZ R203, R4, R165 ;  /* 0x000000a504cb7220 */ /* 0x000fe40000410000 */
[--C-:B------:R-:W-:Y:S01]  /*47e0*/  FADD.FTZ R0, R17, -R2.reuse ;  /* 0x8000000211007221 */ /* 0x100fe20000010000 */
[----:B------:R5:W1:Y:S01]  /*47f0*/  MUFU.EX2 R165, R173 ;  /* 0x000000ad00a57308 */ /* 0x000a620000000800 */
[----:B------:R-:W-:Y:S02]  /*4800*/  FFMA.FTZ R164, -R196, R196, 1 ;  /* 0x3f800000c4a47423 */ /* 0x000fe400000101c4 */
[----:B------:R-:W-:Y:S02]  /*4810*/  FMUL.FTZ R0, R182, R0 ;  /* 0x00000000b6007220 */ /* 0x000fe40000410000 */
[--C-:B------:R-:W-:Y:S02]  /*4820*/  FADD.FTZ R5, R5, -R2.reuse ;  /* 0x8000000205057221 */ /* 0x100fe40000010000 */
[----:B------:R-:W-:Y:S02]  /*4830*/  FMUL.FTZ R202, R0, R164 ;  /* 0x000000a400ca7220 */ /* 0x000fe40000410000 */
[----:B------:R-:W1:Y:S01]  /*4840*/  LDS R0, [R191+0x202a0] ;  /* 0x0202a000bf007984 */ /* 0x000e620000000800 */
[----:B------:R4:W1:Y:S01]  /*4850*/  MUFU.EX2 R164, R174 ;  /* 0x000000ae00a47308 */ /* 0x0008620000000800 */
[--C-:B------:R-:W-:Y:S02]  /*4860*/  FADD.FTZ R4, R21, -R2.reuse ;  /* 0x8000000215047221 */ /* 0x100fe40000010000 */
[----:B------:R-:W-:Y:S02]  /*4870*/  FMUL.FTZ R5, R192, R5 ;  /* 0x00000005c0057220 */ /* 0x000fe40000410000 */
[----:B------:R-:W-:Y:S02]  /*4880*/  FFMA.FTZ R16, -R198, R198, 1 ;  /* 0x3f800000c6107423 */ /* 0x000fe400000101c6 */
[----:B--2---:R-:W-:Y:S02]  /*4890*/  FMUL.FTZ R4, R177, R4 ;  /* 0x00000004b1047220 */ /* 0x004fe40000410000 */
[----:B------:R-:W-:Y:S01]  /*48a0*/  FMUL.FTZ R204, R5, R171 ;  /* 0x000000ab05cc7220 */ /* 0x000fe20000410000 */
[----:B------:R-:W2:Y:S01]  /*48b0*/  MUFU.EX2 R188, R188 ;  /* 0x000000bc00bc7308 */ /* 0x000ea20000000800 */
[--C-:B------:R-:W-:Y:S02]  /*48c0*/  FADD.FTZ R5, R20, -R2.reuse ;  /* 0x8000000214057221 */ /* 0x100fe40000010000 */
[----:B------:R-:W-:Y:S01]  /*48d0*/  FMUL.FTZ R200, R4, R16 ;  /* 0x0000001004c87220 */ /* 0x000fe20000410000 */
[----:B-----5:R-:W-:Y:S01]  /*48e0*/  FSEL R173, R241, -INF , P1 ;  /* 0xff800000f1ad7808 */ /* 0x020fe20000800000 */
[--C-:B------:R-:W-:Y:S01]  /*48f0*/  FADD.FTZ R4, R32, -R2.reuse ;  /* 0x8000000220047221 */ /* 0x100fe20000010000 */
[----:B------:R-:W-:Y:S01]  /*4900*/  ISETP.GT.AND P1, PT, R3, 0x1, PT ;  /* 0x000000010300780c */ /* 0x000fe20003f24270 */
[----:B------:R-:W-:Y:S02]  /*4910*/  FMUL.FTZ R5, R181, R5 ;  /* 0x00000005b5057220 */ /* 0x000fe40000410000 */
[----:B------:R-:W-:Y:S01]  /*4920*/  FFMA.FTZ R17, -R199, R199, 1 ;  /* 0x3f800000c7117423 */ /* 0x000fe200000101c7 */
[----:B------:R-:W-:Y:S01]  /*4930*/  FSEL R175, R240, -INF , P1 ;  /* 0xff800000f0af7808 */ /* 0x000fe20000800000 */
[----:B---3--:R-:W-:Y:S01]  /*4940*/  FMUL.FTZ R4, R176, R4 ;  /* 0x00000004b0047220 */ /* 0x008fe20000410000 */
[----:B------:R-:W-:Y:S01]  /*4950*/  ISETP.GT.AND P1, PT, R3, 0x20, PT ;  /* 0x000000200300780c */ /* 0x000fe20003f24270 */
[----:B------:R-:W-:Y:S02]  /*4960*/  FADD.FTZ R33, R33, -R2 ;  /* 0x8000000221217221 */ /* 0x000fe40000010000 */
[----:B------:R-:W-:Y:S01]  /*4970*/  FFMA.FTZ R2, -R193, R193, 1 ;  /* 0x3f800000c1027423 */ /* 0x000fe200000101c1 */
[----:B------:R-:W-:Y:S01]  /*4980*/  FSEL R21, R239, -INF , P1 ;  /* 0xff800000ef157808 */ /* 0x000fe20000800000 */
[----:B------:R-:W-:Y:S01]  /*4990*/  FMUL.FTZ R201, R5, R17 ;  /* 0x0000001105c97220 */ /* 0x000fe20000410000 */
[----:B------:R-:W-:Y:S01]  /*49a0*/  ISETP.GT.AND P1, PT, R3, 0x21, PT ;  /* 0x000000210300780c */ /* 0x000fe20003f24270 */
[----:B------:R-:W-:Y:S01]  /*49b0*/  FMUL.FTZ R198, R4, R2 ;  /* 0x0000000204c67220 */ /* 0x000fe20000410000 */
[----:B------:R-:W-:Y:S01]  /*49c0*/  IADD3 R2, R180, 0x28, RZ ;  /* 0x00000028b4027810 */ /* 0x000fe20007ffe0ff */
[--C-:B------:R-:W-:Y:S01]  /*49d0*/  FFMA.FTZ R21, R21, c[0x0][0x29c], -R189.reuse ;  /* 0x0000a70015157a23 */ /* 0x100fe200000108bd */
[----:B----4-:R-:W-:Y:S01]  /*49e0*/  FSEL R174, R237, -INF , P1 ;  /* 0xff800000edae7808 */ /* 0x010fe20000800000 */
[----:B------:R-:W-:Y:S01]  /*49f0*/  FFMA.FTZ R4, -R195, R195, 1 ;  /* 0x3f800000c3047423 */ /* 0x000fe200000101c3 */
[----:B------:R-:W-:Y:S01]  /*4a00*/  ISETP.GT.AND P1, PT, R3, 0x40, PT ;  /* 0x000000400300780c */ /* 0x000fe20003f24270 */
[--C-:B------:R-:W-:Y:S01]  /*4a10*/  FFMA.FTZ R16, R175, c[0x0][0x29c], -R189.reuse ;  /* 0x0000a700af107a23 */ /* 0x100fe200000108bd */
[----:B------:R-:W-:Y:S01]  /*4a20*/  IMNMX R2, R248, R2, PT ;  /* 0x00000002f8027217 */ /* 0x000fe20003800200 */
[--C-:B------:R-:W-:Y:S01]  /*4a30*/  FFMA.FTZ R20, R173, c[0x0][0x29c], -R189.reuse ;  /* 0x0000a700ad147a23 */ /* 0x100fe200000108bd */
[----:B------:R-:W-:Y:S01]  /*4a40*/  FSEL R171, R235, -INF , P1 ;  /* 0xff800000ebab7808 */ /* 0x000fe20000800000 */
[--C-:B------:R-:W-:Y:S01]  /*4a50*/  FFMA.FTZ R173, R174, c[0x0][0x29c], -R189.reuse ;  /* 0x0000a700aead7a23 */ /* 0x100fe200000108bd */
[----:B------:R-:W-:Y:S01]  /*4a60*/  ISETP.GT.AND P1, PT, R3, 0x41, PT ;  /* 0x000000410300780c */ /* 0x000fe20003f24270 */
[--C-:B-1----:R-:W-:Y:S01]  /*4a70*/  FADD.FTZ R7, R7, -R0.reuse ;  /* 0x8000000007077221 */ /* 0x102fe20000010000 */
[----:B------:R-:W-:Y:S01]  /*4a80*/  MUFU.EX2 R16, R16 ;  /* 0x0000001000107308 */ /* 0x000fe20000000800 */
[--C-:B------:R-:W-:Y:S01]  /*4a90*/  FFMA.FTZ R171, R171, c[0x0][0x29c], -R189.reuse ;  /* 0x0000a700abab7a23 */ /* 0x100fe200000108bd */
[----:B------:R-:W-:Y:S01]  /*4aa0*/  FSEL R32, R234, -INF , P1 ;  /* 0xff800000ea207808 */ /* 0x000fe20000800000 */
[--C-:B------:R-:W-:Y:S01]  /*4ab0*/  FADD.FTZ R18, R18, -R0.reuse ;  /* 0x8000000012127221 */ /* 0x100fe20000010000 */
[----:B------:R-:W-:Y:S01]  /*4ac0*/  ISETP.GT.AND P1, PT, R3, 0x60, PT ;  /* 0x000000600300780c */ /* 0x000fe20003f24270 */
[--C-:B------:R-:W-:Y:S02]  /*4ad0*/  FADD.FTZ R179, R34, -R0.reuse ;  /* 0x8000000022b37221 */ /* 0x100fe40000010000 */
[--C-:B------:R-:W-:Y:S01]  /*4ae0*/  FFMA.FTZ R174, R32, c[0x0][0x29c], -R189.reuse ;  /* 0x0000a70020ae7a23 */ /* 0x100fe200000108bd */
[----:B------:R-:W-:Y:S01]  /*4af0*/  FSEL R17, R233, -INF , P1 ;  /* 0xff800000e9117808 */ /* 0x000fe20000800000 */
[----:B------:R-:W-:Y:S01]  /*4b00*/  FMUL.FTZ R18, R170, R18 ;  /* 0x00000012aa127220 */ /* 0x000fe20000410000 */
[----:B------:R-:W-:Y:S01]  /*4b10*/  ISETP.GT.AND P1, PT, R3, 0x61, PT ;  /* 0x000000610300780c */ /* 0x000fe20003f24270 */
[----:B------:R-:W-:Y:S01]  /*4b20*/  FMUL.FTZ R3, R172, R33 ;  /* 0x00000021ac037220 */ /* 0x000fe20000410000 */
[----:B------:R-:W1:Y:S01]  /*4b30*/  MUFU.EX2 R20, R20 ;  /* 0x0000001400147308 */ /* 0x000e620000000800 */
[--C-:B------:R-:W-:Y:S01]  /*4b40*/  FFMA.FTZ R183, R17, c[0x0][0x29c], -R189.reuse ;  /* 0x0000a70011b77a23 */ /* 0x100fe200000108bd */
[----:B------:R-:W-:Y:S01]  /*4b50*/  FSEL R5, R232, -INF , P1 ;  /* 0xff800000e8057808 */ /* 0x000fe20000800000 */
[----:B------:R-:W-:Y:S01]  /*4b60*/  FMUL.FTZ R196, R3, R4 ;  /* 0x0000000403c47220 */ /* 0x000fe20000410000 */
[----:B------:R-:W-:Y:S01]  /*4b70*/  ISETP.GT.AND P1, PT, R2, RZ, PT ;  /* 0x000000ff0200720c */ /* 0x000fe20003f24270 */
[--C-:B------:R-:W-:Y:S01]  /*4b80*/  FADD.FTZ R4, R6, -R0.reuse ;  /* 0x8000000006047221 */ /* 0x100fe20000010000 */
[----:B------:R-:W-:Y:S01]  /*4b90*/  F2FP.BF16.PACK_AB R172, R172, R176 ;  /* 0x000000b0acac723e */ /* 0x000fe200000010ff */
[----:B------:R-:W-:Y:S01]  /*4ba0*/  FFMA.FTZ R189, R5, c[0x0][0x29c], -R189 ;  /* 0x0000a70005bd7a23 */ /* 0x000fe200000108bd */
[----:B------:R-:W-:Y:S01]  /*4bb0*/  FSEL R180, R247, -INF , P1 ;  /* 0xff800000f7b47808 */ /* 0x000fe20000800000 */
[----:B------:R-:W-:Y:S01]  /*4bc0*/  FFMA.FTZ R5, -R230, R230, 1 ;  /* 0x3f800000e6057423 */ /* 0x000fe200000101e6 */
[----:B------:R3:W4:Y:S01]  /*4bd0*/  MUFU.EX2 R17, R21 ;  /* 0x0000001500117308 */ /* 0x0007220000000800 */
[----:B------:R-:W-:Y:S01]  /*4be0*/  ISETP.GT.AND P1, PT, R2, 0x1, PT ;  /* 0x000000010200780c */ /* 0x000fe20003f24270 */
[----:B------:R-:W-:Y:S02]  /*4bf0*/  FMUL.FTZ R4, R169, R4 ;  /* 0x00000004a9047220 */ /* 0x000fe40000410000 */
[----:B------:R-:W-:Y:S01]  /*4c00*/  FFMA.FTZ R6, -R229, R229, 1 ;  /* 0x3f800000e5067423 */ /* 0x000fe200000101e5 */
[----:B------:R-:W-:Y:S01]  /*4c10*/  FSEL R175, R246, -INF , P1 ;  /* 0xff800000f6af7808 */ /* 0x000fe20000800000 */
[----:B------:R-:W-:Y:S01]  /*4c20*/  FMUL.FTZ R193, R4, R5 ;  /* 0x0000000504c17220 */ /* 0x000fe20000410000 */
[----:B------:R-:W-:Y:S01]  /*4c30*/  ISETP.GT.AND P1, PT, R2, 0x20, PT ;  /* 0x000000200200780c */ /* 0x000fe20003f24270 */
[----:B------:R-:W-:Y:S02]  /*4c40*/  FMUL.FTZ R3, R168, R7 ;  /* 0x00000007a8037220 */ /* 0x000fe40000410000 */
[--C-:B------:R-:W-:Y:S01]  /*4c50*/  FADD.FTZ R5, R19, -R0.reuse ;  /* 0x8000000013057221 */ /* 0x100fe20000010000 */
[----:B------:R-:W-:Y:S01]  /*4c60*/  FSEL R33, R245, -INF , P1 ;  /* 0xff800000f5217808 */ /* 0x000fe20000800000 */
[----:B------:R-:W-:Y:S01]  /*4c70*/  FMUL.FTZ R185, R3, R6 ;  /* 0x0000000603b97220 */ /* 0x000fe20000410000 */
[----:B------:R-:W-:Y:S01]  /*4c80*/  ISETP.GT.AND P1, PT, R2, 0x21, PT ;  /* 0x000000210200780c */ /* 0x000fe20003f24270 */
[----:B------:R-:W-:Y:S01]  /*4c90*/  FFMA.FTZ R3, -R228, R228, 1 ;  /* 0x3f800000e4037423 */ /* 0x000fe200000101e4 */
[----:B------:R5:W-:Y:S01]  /*4ca0*/  MUFU.EX2 R4, R171 ;  /* 0x000000ab00047308 */ /* 0x000be20000000800 */
[----:B------:R-:W-:Y:S01]  /*4cb0*/  FMUL.FTZ R5, R167, R5 ;  /* 0x00000005a7057220 */ /* 0x000fe20000410000 */
[----:B------:R-:W-:Y:S01]  /*4cc0*/  FSEL R32, R244, -INF , P1 ;  /* 0xff800000f4207808 */ /* 0x000fe20000800000 */
[----:B------:R-:W-:Y:S01]  /*4cd0*/  FFMA.FTZ R6, -R227, R227, 1 ;  /* 0x3f800000e3067423 */ /* 0x000fe200000101e3 */
[----:B------:R-:W-:Y:S01]  /*4ce0*/  ISETP.GT.AND P1, PT, R2, 0x40, PT ;  /* 0x000000400200780c */ /* 0x000fe20003f24270 */
[----:B------:R-:W-:Y:S01]  /*4cf0*/  FMUL.FTZ R187, R5, R3 ;  /* 0x0000000305bb7220 */ /* 0x000fe20000410000 */
[----:B------:R-:W-:Y:S01]  /*4d00*/  F2FP.BF16.PACK_AB R167, R167, R170 ;  /* 0x000000aaa7a7723e */ /* 0x000fe200000010ff */
[--C-:B------:R-:W-:Y:S01]  /*4d10*/  FADD.FTZ R3, R22, -R0.reuse ;  /* 0x8000000016037221 */ /* 0x100fe20000010000 */
[----:B------:R-:W-:Y:S01]  /*4d20*/  F2FP.BF16.PACK_AB R22, R168, R169 ;  /* 0x000000a9a816723e */ /* 0x000fe200000010ff */
[----:B------:R-:W-:Y:S01]  /*4d30*/  FFMA.FTZ R5, -R226, R226, 1 ;  /* 0x3f800000e2057423 */ /* 0x000fe200000101e2 */
[----:B---3--:R-:W-:Y:S01]  /*4d40*/  FSEL R21, R242, -INF , P1 ;  /* 0xff800000f2157808 */ /* 0x008fe20000800000 */
[----:B------:R-:W-:Y:S01]  /*4d50*/  FMUL.FTZ R3, R166, R3 ;  /* 0x00000003a6037220 */ /* 0x000fe20000410000 */
[----:B------:R-:W-:Y:S01]  /*4d60*/  ISETP.GT.AND P1, PT, R2, 0x41, PT ;  /* 0x000000410200780c */ /* 0x000fe20003f24270 */
[----:B------:R-:W-:Y:S01]  /*4d70*/  FMUL.FTZ R195, R18, R6 ;  /* 0x0000000612c37220 */ /* 0x000fe20000410000 */
[----:B------:R3:W1:Y:S01]  /*4d80*/  MUFU.EX2 R7, R173 ;  /* 0x000000ad00077308 */ /* 0x0006620000000800 */
[----:B------:R-:W-:Y:S01]  /*4d90*/  FMUL.FTZ R186, R3, R5 ;  /* 0x0000000503ba7220 */ /* 0x000fe20000410000 */
[----:B------:R-:W-:Y:S01]  /*4da0*/  FSEL R19, R243, -INF , P1 ;  /* 0xff800000f3137808 */ /* 0x000fe20000800000 */
[--C-:B------:R-:W-:Y:S01]  /*4db0*/  FADD.FTZ R178, R23, -R0.reuse ;  /* 0x8000000017b27221 */ /* 0x100fe20000010000 */
[----:B------:R-:W-:Y:S01]  /*4dc0*/  ISETP.GT.AND P1, PT, R2, 0x60, PT ;  /* 0x000000600200780c */ /* 0x000fe20003f24270 */
[----:B------:R-:W-:Y:S01]  /*4dd0*/  FADD.FTZ R35, R35, -R0 ;  /* 0x8000000023237221 */ /* 0x000fe20000010000 */
[----:B------:R-:W-:Y:S01]  /*4de0*/  F2FP.BF16.PACK_AB R23, R192, R194 ;  /* 0x000000c2c017723e */ /* 0x000fe200000010ff */
[--C-:B------:R-:W-:Y:S01]  /*4df0*/  FFMA.FTZ R197, R19, c[0x0][0x29c], -R190.reuse ;  /* 0x0000a70013c57a23 */ /* 0x100fe200000108be */
[----:B------:R-:W-:Y:S01]  /*4e00*/  FSEL R18, R238, -INF , P1 ;  /* 0xff800000ee127808 */ /* 0x000fe20000800000 */
[--C-:B------:R-:W-:Y:S01]  /*4e10*/  FFMA.FTZ R34, R175, c[0x0][0x29c], -R190.reuse ;  /* 0x0000a700af227a23 */ /* 0x100fe200000108be */
[----:B------:R-:W-:Y:S01]  /*4e20*/  ISETP.GT.AND P1, PT, R2, 0x61, PT ;  /* 0x000000610200780c */ /* 0x000fe20003f24270 */
[----:B------:R1:W-:Y:S01]  /*4e30*/  MUFU.EX2 R5, R183 ;  /* 0x000000b700057308 */ /* 0x0003e20000000800 */
[----:B------:R-:W4:Y:S01]  /*4e40*/  LDS R2, [R191+0x20300] ;  /* 0x02030000bf027984 */ /* 0x000f220000000800 */
[--C-:B------:R-:W-:Y:S01]  /*4e50*/  FFMA.FTZ R199, R18, c[0x0][0x29c], -R190.reuse ;  /* 0x0000a70012c77a23 */ /* 0x100fe200000108be */
[----:B------:R-:W-:Y:S01]  /*4e60*/  FSEL R0, R236, -INF , P1 ;  /* 0xff800000ec007808 */ /* 0x000fe20000800000 */
[--C-:B-----5:R-:W-:Y:S01]  /*4e70*/  FFMA.FTZ R171, R180, c[0x0][0x29c], -R190.reuse ;  /* 0x0000a700b4ab7a23 */ /* 0x120fe200000108be */
[----:B------:R-:W-:Y:S01]  /*4e80*/  F2FP.BF16.PACK_AB R169, R204, R205 ;  /* 0x000000cdcca9723e */ /* 0x000fe200000010ff */
[--C-:B------:R-:W-:Y:S01]  /*4e90*/  FFMA.FTZ R180, R33, c[0x0][0x29c], -R190.reuse ;  /* 0x0000a70021b47a23 */ /* 0x100fe200000108be */
[----:B------:R-:W-:Y:S01]  /*4ea0*/  F2FP.BF16.PACK_AB R33, R165, R166 ;  /* 0x000000a6a521723e */ /* 0x000fe200000010ff */
[----:B------:R-:W-:Y:S01]  /*4eb0*/  FFMA.FTZ R18, -R225, R225, 1 ;  /* 0x3f800000e1127423 */ /* 0x000fe200000101e1 */
[----:B------:R-:W-:Y:S01]  /*4ec0*/  F2FP.BF16.PACK_AB R168, R185, R193 ;  /* 0x000000c1b9a8723e */ /* 0x000fe200000010ff */
[----:B------:R5:W-:Y:S01]  /*4ed0*/  MUFU.EX2 R3, R189 ;  /* 0x000000bd00037308 */ /* 0x000be20000000800 */
[----:B------:R-:W-:Y:S01]  /*4ee0*/  FMUL.FTZ R165, R165, R178 ;  /* 0x000000b2a5a57220 */ /* 0x000fe20000410000 */
[----:B------:R-:W-:Y:S01]  /*4ef0*/  F2FP.BF16.PACK_AB R170, R202, R203 ;  /* 0x000000cbcaaa723e */ /* 0x000fe200000010ff */
[----:B------:R-:W-:Y:S01]  /*4f00*/  FFMA.FTZ R19, -R231, R231, 1 ;  /* 0x3f800000e7137423 */ /* 0x000fe200000101e7 */
[----:B---3--:R-:W-:Y:S02]  /*4f10*/  F2FP.BF16.PACK_AB R173, R177, R181 ;  /* 0x000000b5b1ad723e */ /* 0x008fe400000010ff */
[----:B------:R-:W-:Y:S01]  /*4f20*/  F2FP.BF16.PACK_AB R175, R196, R198 ;  /* 0x000000c6c4af723e */ /* 0x000fe200000010ff */
[----:B------:R-:W-:Y:S01]  /*4f30*/  FMUL.FTZ R19, R165, R19 ;  /* 0x00000013a5137220 */ /* 0x000fe20000410000 */
[----:B------:R-:W-:Y:S02]  /*4f40*/  PLOP3.LUT P1, PT, PT, PT, UP0, 0x80, 0x0 ;  /* 0x000000000000781c */ /* 0x000fe40003f2f008 */
[----:B------:R3:W3:Y:S02]  /*4f50*/  MUFU.EX2 R6, R174 ;  /* 0x000000ae00067308 */ /* 0x0006e40000000800 */
[----:B------:R-:W-:Y:S01]  /*4f60*/  F2FP.BF16.PACK_AB R166, R19, R186 ;  /* 0x000000ba13a6723e */ /* 0x000fe200000010ff */
[--C-:B-1----:R-:W-:Y:S02]  /*4f70*/  FFMA.FTZ R183, R32, c[0x0][0x29c], -R190.reuse ;  /* 0x0000a70020b77a23 */ /* 0x102fe400000108be */
[----:B------:R-:W-:Y:S01]  /*4f80*/  FMUL.FTZ R32, R164, R179 ;  /* 0x000000b3a4207220 */ /* 0x000fe20000410000 */
[C---:B--2---:R-:W-:Y:S01]  /*4f90*/  F2FP.BF16.PACK_AB R164, R188.reuse, R164 ;  /* 0x000000a4bca4723e */ /* 0x044fe200000010ff */
[----:B------:R-:W-:Y:S01]  /*4fa0*/  FMUL.FTZ R188, R188, R35 ;  /* 0x00000023bcbc7220 */ /* 0x000fe20000410000 */
[----:B------:R-:W-:Y:S01]  /*4fb0*/  F2FP.BF16.PACK_AB R35, R187, R195 ;  /* 0x000000c3bb23723e */ /* 0x000fe200000010ff */
[----:B------:R-:W-:Y:S01]  /*4fc0*/  FMUL.FTZ R18, R32, R18 ;  /* 0x0000001220127220 */ /* 0x000fe20000410000 */
[----:B------:R-:W-:Y:S01]  /*4fd0*/  MUFU.EX2 R34, R34 ;  /* 0x0000002200227308 */ /* 0x000fe20000000800 */
[--C-:B-----5:R-:W-:Y:S01]  /*4fe0*/  FFMA.FTZ R189, R21, c[0x0][0x29c], -R190.reuse ;  /* 0x0000a70015bd7a23 */ /* 0x120fe200000108be */
[----:B------:R-:W-:Y:S01]  /*4ff0*/  F2FP.BF16.PACK_AB R21, R182, R184 ;  /* 0x000000b8b615723e */ /* 0x000fe200000010ff */
[----:B------:R-:W-:Y:S02]  /*5000*/  FFMA.FTZ R190, R0, c[0x0][0x29c], -R190 ;  /* 0x0000a70000be7a23 */ /* 0x000fe400000108be */
[----:B------:R-:W-:Y:S05]  /*5010*/  FFMA.FTZ R0, -R224, R224, 1 ;  /* 0x3f800000e0007423 */ /* 0x000fea00000101e0 */
[----:B------:R-:W1:Y:S01]  /*5020*/  MUFU.EX2 R171, R171 ;  /* 0x000000ab00ab7308 */ /* 0x000e620000000800 */
[----:B------:R-:W-:Y:S02]  /*5030*/  FMUL.FTZ R0, R188, R0 ;  /* 0x00000000bc007220 */ /* 0x000fe40000410000 */
[--C-:B----4-:R-:W-:Y:S01]  /*5040*/  FADD.FTZ R8, R8, -R2.reuse ;  /* 0x8000000208087221 */ /* 0x110fe20000010000 */
[----:B---3--:R-:W-:Y:S01]  /*5050*/  F2FP.BF16.PACK_AB R174, R200, R201 ;  /* 0x000000c9c8ae723e */ /* 0x008fe200000010ff */
[--C-:B------:R-:W-:Y:S01]  /*5060*/  FADD.FTZ R12, R12, -R2.reuse ;  /* 0x800000020c0c7221 */ /* 0x100fe20000010000 */
[----:B------:R-:W-:Y:S01]  /*5070*/  F2FP.BF16.PACK_AB R165, R0, R18 ;  /* 0x0000001200a5723e */ /* 0x000fe200000010ff */
[----:B------:R-:W-:Y:S02]  /*5080*/  FFMA.FTZ R0, -R239, R239, 1 ;  /* 0x3f800000ef007423 */ /* 0x000fe400000101ef */
[----:B------:R-:W-:Y:S01]  /*5090*/  FMUL.FTZ R19, R20, R8 ;  /* 0x0000000814137220 */ /* 0x000fe20000410000 */
[----:B------:R-:W-:Y:S01]  /*50a0*/  MUFU.EX2 R32, R180 ;  /* 0x000000b400207308 */ /* 0x000fe20000000800 */
[----:B------:R-:W-:Y:S01]  /*50b0*/  FFMA.FTZ R8, -R241, R241, 1 ;  /* 0x3f800000f1087423 */ /* 0x000fe200000101f1 */
[----:B------:R-:W-:Y:S01]  /*50c0*/  F2FP.BF16.PACK_AB R20, R16, R20 ;  /* 0x000000141014723e */ /* 0x000fe200000010ff */
[----:B------:R-:W-:Y:S01]  /*50d0*/  FMUL.FTZ R12, R17, R12 ;  /* 0x0000000c110c7220 */ /* 0x000fe20000410000 */
[----:B------:R-:W-:Y:S01]  /*50e0*/  F2FP.BF16.PACK_AB R17, R7, R17 ;  /* 0x000000110711723e */ /* 0x000fe200000010ff */
[--C-:B------:R-:W-:Y:S02]  /*50f0*/  FADD.FTZ R9, R9, -R2.reuse ;  /* 0x8000000209097221 */ /* 0x100fe40000010000 */
[--C-:B------:R-:W-:Y:S02]  /*5100*/  FADD.FTZ R13, R13, -R2.reuse ;  /* 0x800000020d0d7221 */ /* 0x100fe40000010000 */
[----:B------:R-:W-:Y:S01]  /*5110*/  FMUL.FTZ R178, R19, R8 ;  /* 0x0000000813b27220 */ /* 0x000fe20000410000 */
[----:B------:R-:W2:Y:S01]  /*5120*/  MUFU.EX2 R18, R183 ;  /* 0x000000b700127308 */ /* 0x000ea20000000800 */
[----:B------:R-:W-:Y:S02]  /*5130*/  FMUL.FTZ R176, R12, R0 ;  /* 0x000000000cb07220 */ /* 0x000fe40000410000 */
[--C-:B------:R-:W-:Y:S01]  /*5140*/  FADD.FTZ R24, R24, -R2.reuse ;  /* 0x8000000218187221 */ /* 0x100fe20000010000 */
[----:B------:R-:W3:Y:S01]  /*5150*/  LDS R0, [R191+0x20320] ;  /* 0x02032000bf007984 */ /* 0x000ee20000000800 */
[--C-:B------:R-:W-:Y:S02]  /*5160*/  FADD.FTZ R25, R25, -R2.reuse ;  /* 0x8000000219197221 */ /* 0x100fe40000010000 */
[--C-:B------:R-:W-:Y:S01]  /*5170*/  FADD.FTZ R29, R29, -R2.reuse ;  /* 0x800000021d1d7221 */ /* 0x100fe20000010000 */
[----:B------:R-:W-:Y:S01]  /*5180*/  STS [R223+0x20480], R23 ;  /* 0x02048017df007388 */ /* 0x000fe20000000800 */
[----:B------:R-:W-:Y:S01]  /*5190*/  FMUL.FTZ R9, R16, R9 ;  /* 0x0000000910097220 */ /* 0x000fe20000410000 */
[----:B------:R-:W-:Y:S01]  /*51a0*/  MUFU.EX2 R19, R189 ;  /* 0x000000bd00137308 */ /* 0x000fe20000000800 */
[----:B------:R-:W-:Y:S01]  /*51b0*/  FMUL.FTZ R13, R7, R13 ;  /* 0x0000000d070d7220 */ /* 0x000fe20000410000 */
[----:B------:R-:W-:Y:S01]  /*51c0*/  STS [R223+0x20880], R22 ;  /* 0x02088016df007388 */ /* 0x000fe20000000800 */
[----:B------:R-:W-:Y:S02]  /*51d0*/  FFMA.FTZ R7, -R240, R240, 1 ;  /* 0x3f800000f0077423 */ /* 0x000fe400000101f0 */
[----:B------:R-:W-:Y:S01]  /*51e0*/  FADD.FTZ R28, R28, -R2 ;  /* 0x800000021c1c7221 */ /* 0x000fe20000010000 */
[----:B------:R-:W-:Y:S01]  /*51f0*/  STS [R222], R21 ;  /* 0x00000015de007388 */ /* 0x000fe20000000800 */
[----:B------:R-:W-:Y:S02]  /*5200*/  FFMA.FTZ R8, -R237, R237, 1 ;  /* 0x3f800000ed087423 */ /* 0x000fe400000101ed */
[----:B------:R-:W-:Y:S01]  /*5210*/  FMUL.FTZ R177, R9, R7 ;  /* 0x0000000709b17220 */ /* 0x000fe20000410000 */
[----:B------:R-:W-:Y:S01]  /*5220*/  STS [R222+0x400], R167 ;  /* 0x000400a7de007388 */ /* 0x000fe20000000800 */
[----:B------:R-:W-:Y:S01]  /*5230*/  FMUL.FTZ R16, R4, R24 ;  /* 0x0000001804107220 */ /* 0x000fe20000410000 */
[C---:B------:R-:W-:Y:S01]  /*5240*/  F2FP.BF16.PACK_AB R4, R6.reuse, R4 ;  /* 0x000000040604723e */ /* 0x040fe200000010ff */
[----:B------:R-:W-:Y:S01]  /*5250*/  FMUL.FTZ R28, R5, R28 ;  /* 0x0000001c051c7220 */ /* 0x000fe20000410000 */
[C---:B------:R-:W-:Y:S01]  /*5260*/  F2FP.BF16.PACK_AB R5, R3.reuse, R5 ;  /* 0x000000050305723e */ /* 0x040fe200000010ff */
[----:B------:R-:W-:Y:S01]  /*5270*/  FMUL.FTZ R3, R3, R29 ;  /* 0x0000001d03037220 */ /* 0x000fe20000410000 */
[----:B------:R-:W-:Y:S01]  /*5280*/  STS [R223+0x21480], R20 ;  /* 0x02148014df007388 */ /* 0x000fe20000000800 */
[----:B------:R-:W-:Y:S01]  /*5290*/  FMUL.FTZ R9, R13, R8 ;  /* 0x000000080d097220 */ /* 0x000fe20000410000 */
[----:B------:R-:W4:Y:S01]  /*52a0*/  MUFU.EX2 R12, R197 ;  /* 0x000000c5000c7308 */ /* 0x000f220000000800 */
[----:B------:R-:W-:Y:S02]  /*52b0*/  FMUL.FTZ R13, R6, R25 ;  /* 0x00000019060d7220 */ /* 0x000fe40000410000 */
[----:B------:R-:W-:Y:S01]  /*52c0*/  FFMA.FTZ R8, -R235, R235, 1 ;  /* 0x3f800000eb087423 */ /* 0x000fe200000101eb */
[----:B------:R-:W-:Y:S01]  /*52d0*/  F2FP.BF16.PACK_AB R9, R9, R176 ;  /* 0x000000b00909723e */ /* 0x000fe200000010ff */
[----:B------:R-:W-:Y:S02]  /*52e0*/  FFMA.FTZ R7, -R234, R234, 1 ;  /* 0x3f800000ea077423 */ /* 0x000fe400000101ea */
[----:B------:R-:W-:Y:S02]  /*52f0*/  FFMA.FTZ R6, -R233, R233, 1 ;  /* 0x3f800000e9067423 */ /* 0x000fe400000101e9 */
[----:B------:R-:W-:Y:S02]  /*5300*/  FFMA.FTZ R2, -R232, R232, 1 ;  /* 0x3f800000e8027423 */ /* 0x000fe400000101e8 */
[----:B------:R-:W-:Y:S02]  /*5310*/  FMUL.FTZ R6, R28, R6 ;  /* 0x000000061c067220 */ /* 0x000fe40000410000 */
[----:B------:R-:W-:Y:S01]  /*5320*/  FMUL.FTZ R16, R16, R8 ;  /* 0x0000000810107220 */ /* 0x000fe20000410000 */
[----:B------:R-:W-:Y:S01]  /*5330*/  F2FP.BF16.PACK_AB R8, R177, R178 ;  /* 0x000000b2b108723e */ /* 0x000fe200000010ff */
[----:B------:R-:W-:Y:S02]  /*5340*/  FMUL.FTZ R13, R13, R7 ;  /* 0x000000070d0d7220 */ /* 0x000fe40000410000 */
[----:B------:R-:W-:Y:S01]  /*5350*/  FMUL.FTZ R2, R3, R2 ;  /* 0x0000000203027220 */ /* 0x000fe20000410000 */
[----:B-1----:R-:W-:Y:S01]  /*5360*/  F2FP.BF16.PACK_AB R3, R34, R171 ;  /* 0x000000ab2203723e */ /* 0x002fe200000010ff */
[----:B------:R-:W-:Y:S01]  /*5370*/  MUFU.EX2 R7, R199 ;  /* 0x000000c700077308 */ /* 0x000fe20000000800 */
[----:B------:R-:W-:Y:S01]  /*5380*/  F2FP.BF16.PACK_AB R13, R13, R16 ;  /* 0x000000100d0d723e */ /* 0x000fe200000010ff */
[--C-:B---3--:R-:W-:Y:S01]  /*5390*/  FADD.FTZ R10, R10, -R0.reuse ;  /* 0x800000000a0a7221 */ /* 0x108fe20000010000 */
[----:B------:R-:W-:Y:S01]  /*53a0*/  F2FP.BF16.PACK_AB R16, R2, R6 ;  /* 0x000000060210723e */ /* 0x000fe200000010ff */
[----:B------:R1:W-:Y:S01]  /*53b0*/  STS [R223+0x21880], R3 ;  /* 0x02188003df007388 */ /* 0x0003e20000000800 */
[----:B--2---:R-:W-:Y:S01]  /*53c0*/  F2FP.BF16.PACK_AB R2, R18, R32 ;  /* 0x000000201202723e */ /* 0x004fe200000010ff */
[----:B------:R-:W-:Y:S02]  /*53d0*/  FMUL.FTZ R171, R171, R10 ;  /* 0x0000000aabab7220 */ /* 0x000fe40000410000 */
[----:B------:R-:W-:Y:S01]  /*53e0*/  STS [R222+0x1000], R17 ;  /* 0x00100011de007388 */ /* 0x000fe20000000800 */
[--C-:B------:R-:W-:Y:S01]  /*53f0*/  FADD.FTZ R11, R11, -R0.reuse ;  /* 0x800000000b0b7221 */ /* 0x100fe20000010000 */
[----:B------:R-:W2:Y:S01]  /*5400*/  MUFU.EX2 R6, R190 ;  /* 0x000000be00067308 */ /* 0x000ea20000000800 */
[--C-:B------:R-:W-:Y:S01]  /*5410*/  FADD.FTZ R14, R14, -R0.reuse ;  /* 0x800000000e0e7221 */ /* 0x100fe20000010000 */
[----:B------:R3:W-:Y:S01]  /*5420*/  STS [R222+0x1400], R2 ;  /* 0x00140002de007388 */ /* 0x0007e20000000800 */
[----:B------:R-:W-:Y:S02]  /*5430*/  FMUL.FTZ R10, R34, R11 ;  /* 0x0000000b220a7220 */ /* 0x000fe40000410000 */
[----:B------:R-:W-:Y:S01]  /*5440*/  FMUL.FTZ R14, R32, R14 ;  /* 0x0000000e200e7220 */ /* 0x000fe20000410000 */
[----:B------:R-:W-:Y:S01]  /*5450*/  STS [R223+0x22480], R173 ;  /* 0x022480addf007388 */ /* 0x000fe20000000800 */
[--C-:B------:R-:W-:Y:S02]  /*5460*/  FADD.FTZ R15, R15, -R0.reuse ;  /* 0x800000000f0f7221 */ /* 0x100fe40000010000 */
[--C-:B------:R-:W-:Y:S01]  /*5470*/  FADD.FTZ R26, R26, -R0.reuse ;  /* 0x800000001a1a7221 */ /* 0x100fe20000010000 */
[----:B------:R-:W-:Y:S01]  /*5480*/  STS [R223+0x22880], R33 ;  /* 0x02288021df007388 */ /* 0x000fe20000000800 */
[----:B------:R-:W-:Y:S02]  /*5490*/  FMUL.FTZ R15, R18, R15 ;  /* 0x0000000f120f7220 */ /* 0x000fe40000410000 */
[--C-:B------:R-:W-:Y:S01]  /*54a0*/  FADD.FTZ R27, R27, -R0.reuse ;  /* 0x800000001b1b7221 */ /* 0x100fe20000010000 */
[----:B------:R-:W-:Y:S01]  /*54b0*/  STS [R222+0x2000], R172 ;  /* 0x002000acde007388 */ /* 0x000fe20000000800 */
[--C-:B------:R-:W-:Y:S02]  /*54c0*/  FADD.FTZ R30, R30, -R0.reuse ;  /* 0x800000001e1e7221 */ /* 0x100fe40000010000 */
[----:B----4-:R-:W-:Y:S01]  /*54d0*/  FMUL.FTZ R27, R12, R27 ;  /* 0x0000001b0c1b7220 */ /* 0x010fe20000410000 */
[----:B------:R-:W-:Y:S01]  /*54e0*/  STS [R222+0x2400], R164 ;  /* 0x002400a4de007388 */ /* 0x000fe20000000800 */
[----:B-1----:R-:W-:Y:S02]  /*54f0*/  FFMA.FTZ R3, -R246, R246, 1 ;  /* 0x3f800000f6037423 */ /* 0x002fe400000101f6 */
[----:B------:R-:W-:Y:S01]  /*5500*/  FADD.FTZ R31, R31, -R0 ;  /* 0x800000001f1f7221 */ /* 0x000fe20000010000 */
[----:B------:R1:W-:Y:S01]  /*5510*/  STS [R223+0x23480], R4 ;  /* 0x02348004df007388 */ /* 0x0003e20000000800 */
[----:B------:R-:W-:Y:S02]  /*5520*/  FMUL.FTZ R10, R10, R3 ;  /* 0x000000030a0a7220 */ /* 0x000fe40000410000 */
[----:B------:R-:W-:Y:S01]  /*5530*/  FFMA.FTZ R3, -R245, R245, 1 ;  /* 0x3f800000f5037423 */ /* 0x000fe200000101f5 */
[----:B---3--:R-:W-:Y:S01]  /*5540*/  F2FP.BF16.PACK_AB R2, R12, R19 ;  /* 0x000000130c02723e */ /* 0x008fe200000010ff */
[----:B------:R-:W-:Y:S02]  /*5550*/  FMUL.FTZ R19, R19, R26 ;  /* 0x0000001a13137220 */ /* 0x000fe40000410000 */
[----:B------:R-:W-:Y:S02]  /*5560*/  FFMA.FTZ R0, -R242, R242, 1 ;  /* 0x3f800000f2007423 */ /* 0x000fe400000101f2 */
[----:B------:R3:W-:Y:S01]  /*5570*/  STS [R223+0x23880], R2 ;  /* 0x02388002df007388 */ /* 0x0007e20000000800 */
[----:B--2---:R-:W-:Y:S03]  /*5580*/  FMUL.FTZ R31, R6, R31 ;  /* 0x0000001f061f7220 */ /* 0x004fe60000410000 */
[----:B------:R2:W-:Y:S01]  /*5590*/  STS [R222+0x3000], R5 ;  /* 0x00300005de007388 */ /* 0x0005e20000000800 */
[----:B-1----:R-:W-:Y:S04]  /*55a0*/  FFMA.FTZ R4, -R244, R244, 1 ;  /* 0x3f800000f4047423 */ /* 0x002fe800000101f4 */
[----:B------:R-:W-:Y:S02]  /*55b0*/  FMUL.FTZ R4, R15, R4 ;  /* 0x000000040f047220 */ /* 0x000fe40000410000 */
[----:B---3--:R-:W-:Y:S04]  /*55c0*/  FFMA.FTZ R2, -R247, R247, 1 ;  /* 0x3f800000f7027423 */ /* 0x008fe800000101f7 */
[----:B------:R-:W-:Y:S01]  /*55d0*/  FMUL.FTZ R11, R171, R2 ;  /* 0x00000002ab0b7220 */ /* 0x000fe20000410000 */
[----:B------:R-:W-:Y:S01]  /*55e0*/  F2FP.BF16.PACK_AB R2, R6, R7 ;  /* 0x000000070602723e */ /* 0x000fe200000010ff */
[----:B--2---:R-:W-:Y:S02]  /*55f0*/  FMUL.FTZ R5, R7, R30 ;  /* 0x0000001e07057220 */ /* 0x004fe40000410000 */
[----:B------:R-:W-:Y:S02]  /*5600*/  FMUL.FTZ R7, R19, R0 ;  /* 0x0000000013077220 */ /* 0x000fe40000410000 */
[----:B------:R1:W-:Y:S01]  /*5610*/  STS [R222+0x3400], R2 ;  /* 0x00340002de007388 */ /* 0x0003e20000000800 */
[----:B------:R-:W-:Y:S02]  /*5620*/  FFMA.FTZ R6, -R236, R236, 1 ;  /* 0x3f800000ec067423 */ /* 0x000fe400000101ec */
[----:B------:R-:W-:Y:S01]  /*5630*/  FFMA.FTZ R0, -R238, R238, 1 ;  /* 0x3f800000ee007423 */ /* 0x000fe200000101ee */
[----:B------:R-:W-:Y:S03]  /*5640*/  BAR.SYNC.DEFER_BLOCKING 0x0 ;  /* 0x0000000000007b1d */ /* 0x000fe60000010000 */
[----:B------:R-:W-:Y:S02]  /*5650*/  FMUL.FTZ R5, R5, R0 ;  /* 0x0000000005057220 */ /* 0x000fe40000410000 */
[----:B------:R-:W-:Y:S05]  /*5660*/  FMUL.FTZ R0, R31, R6 ;  /* 0x000000061f007220 */ /* 0x000fea0000410000 */
[----:B------:R-:W-:Y:S01]  /*5670*/  F2FP.BF16.PACK_AB R0, R0, R5 ;  /* 0x000000050000723e */ /* 0x000fe200000010ff */
[----:B-1----:R-:W-:Y:S01]  /*5680*/  FMUL.FTZ R2, R14, R3 ;  /* 0x000000030e027220 */ /* 0x002fe20000410000 */
[----:B------:R-:W-:Y:S01]  /*5690*/  F2FP.BF16.PACK_AB R3, R10, R11 ;  /* 0x0000000b0a03723e */ /* 0x000fe200000010ff */
[----:B------:R-:W-:Y:S03]  /*56a0*/  STS [R223+0x24480], R169 ;  /* 0x024480a9df007388 */ /* 0x000fe60000000800 */
[----:B------:R-:W-:Y:S01]  /*56b0*/  F2FP.BF16.PACK_AB R4, R4, R2 ;  /* 0x000000020404723e */ /* 0x000fe200000010ff */
[----:B------:R-:W-:Y:S01]  /*56c0*/  FFMA.FTZ R2, -R243, R243, 1 ;  /* 0x3f800000f3027423 */ /* 0x000fe200000101f3 */
[----:B------:R-:W-:Y:S03]  /*56d0*/  STS [R223+0x24880], R168 ;  /* 0x024880a8df007388 */ /* 0x000fe60000000800 */
[----:B------:R-:W-:Y:S01]  /*56e0*/  FMUL.FTZ R2, R27, R2 ;  /* 0x000000021b027220 */ /* 0x000fe20000410000 */
[----:B------:R-:W-:Y:S04]  /*56f0*/  STS [R222+0x4000], R170 ;  /* 0x004000aade007388 */ /* 0x000fe80000000800 */
        /* <DEDUP_REMOVED lines=118> */
[----:B------:R-:W-:Y:S02]  /*5e60*/  ULDC.64 UR6, c[0x0][0x208] ;  /* 0x0000820000067ab9 */ /* 0x000fe40000000a00 */
[----:B------:R-:W-:Y:S01]  /*5e70*/  USHF.R.S32.HI UR4, URZ, 0x1f, UR23 ;  /* 0x0000001f3f047899 */ /* 0x000fe20008011417 */
[----:B------:R-:W3:Y:S01]  /*5e80*/  LDL.64 R224, [R1+0x28] ;  /* 0x0000280001e07983 */ /* 0x000ee20000100a00 */
[----:B------:R-:W-:Y:S02]  /*5e90*/  UIMAD.WIDE.U32 UR26, UR23, UR6, URZ ;  /* 0x00000006171a72a5 */ /* 0x000fe4000f8e003f */
[----:B------:R-:W-:Y:S01]  /*5ea0*/  UIMAD UR4, UR4, UR6, URZ ;  /* 0x00000006040472a4 */ /* 0x000fe2000f8e023f */
[----:B------:R-:W4:Y:S01]  /*5eb0*/  LDL.64 R226, [R1+0x8] ;  /* 0x0000080001e27983 */ /* 0x000f220000100a00 */
[----:B------:R-:W-:Y:S02]  /*5ec0*/  USHF.L.U32 UR6, UR26, 0x6, URZ ;  /* 0x000000061a067899 */ /* 0x000fe4000800063f */
[----:B------:R-:W-:Y:S01]  /*5ed0*/  UIMAD UR4, UR23, UR7, UR4 ;  /* 0x00000007170472a4 */ /* 0x000fe2000f8e0204 */
[----:B------:R-:W5:Y:S01]  /*5ee0*/  LDL R205, [R1+0x30] ;  /* 0x0000300001cd7983 */ /* 0x000f620000100800 */
[----:B------:R-:W-:Y:S02]  /*5ef0*/  USHF.L.U32 UR23, UR23, 0x6, URZ ;  /* 0x0000000617177899 */ /* 0x000fe4000800063f */
[----:B------:R-:W-:Y:S01]  /*5f00*/  UIADD3 UR4, UR27, UR4, URZ ;  /* 0x000000041b047290 */ /* 0x000fe2000fffe03f */
[----:B------:R-:W5:Y:S01]  /*5f10*/  LDL R209, [R1+0x44] ;  /* 0x0000440001d17983 */ /* 0x000f620000100800 */
[----:B------:R-:W-:Y:S02]  /*5f20*/  IMAD.U32 R7, RZ, RZ, UR6 ;  /* 0x00000006ff077e24 */ /* 0x000fe4000f8e00ff */
[----:B------:R-:W-:Y:S01]  /*5f30*/  USHF.L.U64.HI UR4, UR26, 0x6, UR4 ;  /* 0x000000061a047899 */ /* 0x000fe20008010204 */
[----:B------:R-:W5:Y:S01]  /*5f40*/  LDL.64 R228, [R1+0x10] ;  /* 0x0000100001e47983 */ /* 0x000f620000100a00 */
[----:B------:R-:W-:Y:S04]  /*5f50*/  IMAD.U32 R13, RZ, RZ, UR23 ;  /* 0x00000017ff0d7e24 */ /* 0x000fe8000f8e00ff */
[----:B------:R-:W-:Y:S01]  /*5f60*/  IMAD.U32 R4, RZ, RZ, UR4 ;  /* 0x00000004ff047e24 */ /* 0x000fe2000f8e00ff */
[----:B--2---:R-:W-:Y:S04]  /*5f70*/  IADD3 R7, P2, P1, R230, UR13, R7 ;  /* 0x0000000de6077c10 */ /* 0x004fe8000f95e007 */
[----:B----4-:R-:W-:Y:S02]  /*5f80*/  IADD3.X R12, R227, UR12, R4, P2, P1 ;  /* 0x0000000ce30c7c10 */ /* 0x010fe400097e2404 */
[----:B---3--:R-:W-:Y:S04]  /*5f90*/  IADD3 R4, P1, R224, UR23, RZ ;  /* 0x00000017e0047c10 */ /* 0x008fe8000ff3e0ff */
[----:B-----5:R-:W-:Y:S02]  /*5fa0*/  LEA.HI.X.SX32 R5, R13, R205, 0x1, P1 ;  /* 0x000000cd0d057211 */ /* 0x020fe400008f0eff */
[C---:B------:R-:W-:Y:S04]  /*5fb0*/  LEA R10, P1, R4.reuse, c[0x0][0x280], 0x2 ;  /* 0x0000a000040a7a11 */ /* 0x040fe800078210ff */
[----:B------:R-:W-:Y:S02]  /*5fc0*/  LEA.HI.X R11, R4, c[0x0][0x284], R5, 0x2, P1 ;  /* 0x0000a100040b7a11 */ /* 0x000fe400008f1405 */
[----:B------:R-:W-:Y:S04]  /*5fd0*/  IADD3 R4, P1, R230, UR6, RZ ;  /* 0x00000006e6047c10 */ /* 0x000fe8000ff3e0ff */
[----:B------:R-:W-:Y:S02]  /*5fe0*/  IADD3.X R5, R227, UR4, RZ, P1, !PT ;  /* 0x00000004e3057c10 */ /* 0x000fe40008ffe4ff */
[C---:B------:R-:W-:Y:S04]  /*5ff0*/  LEA R8, P1, R4.reuse, c[0x0][0x1f0], 0x1 ;  /* 0x00007c0004087a11 */ /* 0x040fe800078208ff */
[----:B------:R-:W-:Y:S01]  /*6000*/  LEA.HI.X R9, R4, c[0x0][0x1f4], R5, 0x1, P1 ;  /* 0x00007d0004097a11 */ /* 0x000fe200008f0c05 */
[----:B------:R-:W-:Y:S01]  /*6010*/  IMAD.U32 R4, RZ, RZ, UR17 ;  /* 0x00000011ff047e24 */ /* 0x000fe2000f8e00ff */
[C---:B------:R-:W-:Y:S02]  /*6020*/  LEA R6, P1, R7.reuse, c[0x0][0x1f0], 0x1 ;  /* 0x00007c0007067a11 */ /* 0x040fe400078208ff */
[----:B------:R-:W-:Y:S01]  /*6030*/  IADD3 R5, -R250, c[0x0][0x168], -R13 ;  /* 0x00005a00fa057a10 */ /* 0x000fe20007ffe90d */
[----:B------:R-:W-:Y:S01]  /*6040*/  IMAD R4, R4, 0x4000, R209 ;  /* 0x0000400004047824 */ /* 0x000fe200078e02d1 */
        /* <DEDUP_REMOVED lines=13> */
[----:B------:R-:W-:Y:S01]  /*6120*/  ISETP.LT.OR P1, PT, R5, 0x21, !P5 ;  /* 0x000000210500780c */ /* 0x000fe20006f21670 */
[----:B------:R-:W-:Y:S04]  /*6130*/  IMAD.U32 R5, RZ, RZ, UR17 ;  /* 0x00000011ff057e24 */ /* 0x000fe8000f8e00ff */
[----:B------:R-:W-:Y:S04]  /*6140*/  @!P3 IMAD R5, R5, 0x40, R228 ;  /* 0x000000400505b824 */ /* 0x000fe800078e02e4 */
[----:B------:R-:W-:Y:S04]  /*6150*/  @!P3 IMAD.SHL.U32 R5, R5, 0x4, RZ ;  /* 0x000000040505b824 */ /* 0x000fe800078e00ff */
[----:B------:R1:W-:Y:S04]  /*6160*/  LDGSTS.E.BYPASS.LTC128B.128 [R4+0x3000], [R6.64+0x80], !P1 ;  /* 0x0300008006047fae */ /* 0x0003e8000c901d58 */
[----:B------:R1:W-:Y:S02]  /*6170*/  @!P3 LDGSTS.E.BYPASS.LTC128B.128 [R5+0x20280], [R10.64] ;  /* 0x202800000a05bfae */ /* 0x0003e4000b901d58 */
.L_x_1848:
[-C--:B-12-4-:R-:W-:Y:S01]  /*6180*/  HMMA.16816.F32.BF16 R4, R164, R16.reuse, RZ ;  /* 0x00000010a404723c */ /* 0x096fe200000418ff */
[----:B------:R-:W-:Y:S01]  /*6190*/  LDSM.16.MT88.4 R168, [R0+0x1080] ;  /* 0x0010800000a8783b */ /* 0x000fe20000004200 */
[----:B------:R-:W-:Y:S02]  /*61a0*/  ULDC.64 UR6, c[0x0][0x238] ;  /* 0x00008e0000067ab9 */ /* 0x000fe40000000a00 */
[----:B------:R-:W-:Y:S01]  /*61b0*/  IMAD.IADD R205, R2, 0x1, R215 ;  /* 0x0000000102cd7824 */ /* 0x000fe200078e02d7 */
[----:B------:R-:W-:Y:S01]  /*61c0*/  USHF.R.S32.HI UR23, URZ, 0x1f, UR20 ;  /* 0x0000001f3f177899 */ /* 0x000fe20008011414 */
[----:B------:R-:W2:Y:S01]  /*61d0*/  LDL.64 R224, [R1] ;  /* 0x0000000001e07983 */ /* 0x000ea20000100a00 */
[----:B------:R-:W-:Y:S01]  /*61e0*/  USHF.L.U32 UR10, UR10, 0xd, URZ ;  /* 0x0000000d0a0a7899 */ /* 0x000fe2000800063f */
[C---:B------:R-:W-:Y:S01]  /*61f0*/  HMMA.16816.F32.BF16 R8, R28.reuse, R16, RZ ;  /* 0x000000101c08723c */ /* 0x040fe200000418ff */
[----:B------:R-:W-:Y:S02]  /*6200*/  UIMAD UR23, UR23, UR6, URZ ;  /* 0x00000006171772a4 */ /* 0x000fe4000f8e023f */
[----:B------:R-:W-:Y:S01]  /*6210*/  LDSM.16.M88.4 R172, [R205+0x25480] ;  /* 0x02548000cdac783b */ /* 0x000fe20000000200 */
[----:B------:R-:W-:Y:S02]  /*6220*/  USHF.R.S32.HI UR4, URZ, 0x1f, UR21 ;  /* 0x0000001f3f047899 */ /* 0x000fe40008011415 */
[----:B------:R-:W-:Y:S02]  /*6230*/  UIMAD UR23, UR20, UR7, UR23 ;  /* 0x00000007141772a4 */ /* 0x000fe4000f8e0217 */
[-C--:B------:R-:W-:Y:S01]  /*6240*/  HMMA.16816.F32.BF16 R12, R28, R18.reuse, RZ ;  /* 0x000000121c0c723c */ /* 0x080fe200000418ff */
[----:B------:R-:W-:Y:S01]  /*6250*/  LDSM.16.MT88.4 R184, [R0+0x1880] ;  /* 0x0018800000b8783b */ /* 0x000fe20000004200 */
[----:B------:R-:W-:Y:S02]  /*6260*/  ULDC.64 UR6, c[0x0][0x240] ;  /* 0x0000900000067ab9 */ /* 0x000fe40000000a00 */
[----:B------:R-:W-:Y:S02]  /*6270*/  UIMAD UR4, UR4, UR6, URZ ;  /* 0x00000006040472a4 */ /* 0x000fe4000f8e023f */
[----:B------:R-:W0:Y:S01]  /*6280*/  LDGDEPBAR ;  /* 0x00000000000079af */ /* 0x000e220000000000 */
[----:B------:R-:W-:Y:S01]  /*6290*/  USHF.R.S32.HI UR6, URZ, 0x1f, UR10 ;  /* 0x0000001f3f067899 */ /* 0x000fe2000801140a */
[C---:B------:R-:W-:Y:S01]  /*62a0*/  HMMA.16816.F32.BF16 R16, R164.reuse, R18, RZ ;  /* 0x00000012a410723c */ /* 0x040fe200000418ff */
[----:B------:R-:W-:Y:S02]  /*62b0*/  UIMAD UR4, UR21, UR7, UR4 ;  /* 0x00000007150472a4 */ /* 0x000fe4000f8e0204 */
[----:B------:R-:W-:Y:S02]  /*62c0*/  UISETP.GE.AND UP0, UPT, UR16, UR19, UPT ;  /* 0x000000131000728c */ /* 0x000fe4000bf06270 */
[----:B------:R-:W-:Y:S02]  /*62d0*/  UIADD3 UR7, UR5, 0x1, URZ ;  /* 0x0000000105077890 */ /* 0x000fe4000fffe03f */
[----:B------:R-:W-:Y:S01]  /*62e0*/  UISETP.GE.AND UP3, UPT, UR5, 0x1, UPT ;  /* 0x000000010500788c */ /* 0x000fe2000bf66270 */
[-C--:B------:R-:W-:Y:S01]  /*62f0*/  HMMA.16816.F32.BF16 R20, R164, R176.reuse, RZ ;  /* 0x000000b0a414723c */ /* 0x080fe200000418ff */
[----:B------:R-:W-:Y:S02]  /*6300*/  UISETP.GE.AND UP2, UPT, UR18, 0x1, UPT ;  /* 0x000000011200788c */ /* 0x000fe4000bf46270 */
[----:B------:R-:W-:Y:S02]  /*6310*/  UISETP.GE.AND UP1, UPT, UR17, 0x1, UPT ;  /* 0x000000011100788c */ /* 0x000fe4000bf26270 */
[----:B------:R-:W-:Y:S03]  /*6320*/  USEL UR5, UR7, URZ, !UP3 ;  /* 0x0000003f07057287 */ /* 0x000fe6000d800000 */
[C---:B------:R-:W-:Y:S08]  /*6330*/  HMMA.16816.F32.BF16 R24, R28.reuse, R176, RZ ;  /* 0x000000b01c18723c */ /* 0x040ff000000418ff */
[-C--:B------:R-:W-:Y:S08]  /*6340*/  HMMA.16816.F32.BF16 R28, R28, R178.reuse, RZ ;  /* 0x000000b21c1c723c */ /* 0x080ff000000418ff */
[----:B------:R-:W-:Y:S01]  /*6350*/  HMMA.16816.F32.BF16 R32, R164, R178, RZ ;  /* 0x000000b2a420723c */ /* 0x000fe200000418ff */
[----:B------:R-:W1:Y:S05]  /*6360*/  LDSM.16.M88.4 R164, [R205+0x24480] ;  /* 0x02448000cda4783b */ /* 0x000e6a0000000200 */
[----:B------:R-:W3:Y:S02]  /*6370*/  LDSM.16.MT88.4 R176, [R0+0x5080] ;  /* 0x0050800000b0783b */ /* 0x000ee40000004200 */
[-C--:B------:R-:W-:Y:S08]  /*6380*/  HMMA.16816.F32.BF16 R4, R188, R192.reuse, R4 ;  /* 0x000000c0bc04723c */ /* 0x080ff00000041804 */
[C---:B------:R-:W-:Y:S07]  /*6390*/  HMMA.16816.F32.BF16 R8, R196.reuse, R192, R8 ;  /* 0x000000c0c408723c */ /* 0x040fee0000041808 */
[----:B------:R-:W-:Y:S01]  /*63a0*/  IMAD.IADD R192, R208, 0x1, R205 ;  /* 0x00000001d0c07824 */ /* 0x000fe200078e02cd */
[-C--:B------:R-:W-:Y:S04]  /*63b0*/  HMMA.16816.F32.BF16 R12, R196, R194.reuse, R12 ;  /* 0x000000c2c40c723c */ /* 0x080fe8000004180c */
[----:B------:R-:W4:Y:S04]  /*63c0*/  LDSM.16.M88.4 R180, [R192+0x24480] ;  /* 0x02448000c0b4783b */ /* 0x000f280000000200 */
[C---:B------:R-:W-:Y:S08]  /*63d0*/  HMMA.16816.F32.BF16 R16, R188.reuse, R194, R16 ;  /* 0x000000c2bc10723c */ /* 0x040ff00000041810 */
[-C--:B------:R-:W-:Y:S08]  /*63e0*/  HMMA.16816.F32.BF16 R20, R188, R200.reuse, R20 ;  /* 0x000000c8bc14723c */ /* 0x080ff00000041814 */
[C---:B------:R-:W-:Y:S08]  /*63f0*/  HMMA.16816.F32.BF16 R24, R196.reuse, R200, R24 ;  /* 0x000000c8c418723c */ /* 0x040ff00000041818 */
[-C--:B------:R-:W-:Y:S01]  /*6400*/  HMMA.16816.F32.BF16 R28, R196, R202.reuse, R28 ;  /* 0x000000cac41c723c */ /* 0x080fe2000004181c */
[----:B------:R-:W-:Y:S07]  /*6410*/  LDSM.16.MT88.4 R196, [R0+0x2880] ;  /* 0x0028800000c4783b */ /* 0x000fee0000004200 */
[----:B------:R-:W-:Y:S01]  /*6420*/  HMMA.16816.F32.BF16 R32, R188, R202, R32 ;  /* 0x000000cabc20723c */ /* 0x000fe20000041820 */
[----:B------:R-:W5:Y:S05]  /*6430*/  LDSM.16.M88.4 R188, [R192+0x25480] ;  /* 0x02548000c0bc783b */ /* 0x000f6a0000000200 */
[----:B------:R-:W4:Y:S02]  /*6440*/  LDSM.16.MT88.4 R192, [R0+0x5880] ;  /* 0x0058800000c0783b */ /* 0x000f240000004200 */
[-C--:B-1----:R-:W-:Y:S08]  /*6450*/  HMMA.16816.F32.BF16 R4, R164, R168.reuse, R4 ;  /* 0x000000a8a404723c */ /* 0x082ff00000041804 */
[C---:B------:R-:W-:Y:S08]  /*6460*/  HMMA.16816.F32.BF16 R8, R172.reuse, R168, R8 ;  /* 0x000000a8ac08723c */ /* 0x040ff00000041808 */
        /* <DEDUP_REMOVED lines=8> */
[----:B------:R1:W3:Y:S05]  /*64f0*/  LDSM.16.M88.4 R164, [R2+0x26480] ;  /* 0x0264800002a4783b */ /* 0x0002ea0000000200 */
[----:B------:R-:W3:Y:S02]  /*6500*/  LDSM.16.MT88.4 R176, [R0+0x6080] ;  /* 0x0060800000b0783b */ /* 0x000ee40000004200 */
[-C--:B----4-:R-:W-:Y:S08]  /*6510*/  HMMA.16816.F32.BF16 R4, R180, R184.reuse, R4 ;  /* 0x000000b8b404723c */ /* 0x090ff00000041804 */
[C---:B-----5:R-:W-:Y:S08]  /*6520*/  HMMA.16816.F32.BF16 R8, R188.reuse, R184, R8 ;  /* 0x000000b8bc08723c */ /* 0x060ff00000041808 */
[-C--:B------:R-:W-:Y:S04]  /*6530*/  HMMA.16816.F32.BF16 R12, R188, R186.reuse, R12 ;  /* 0x000000babc0c723c */ /* 0x080fe8000004180c */
[----:B-1----:R-:W-:Y:S04]  /*6540*/  IADD3 R2, R215, R2, R208 ;  /* 0x00000002d7027210 */ /* 0x002fe80007ffe0d0 */
[C---:B------:R-:W-:Y:S01]  /*6550*/  HMMA.16816.F32.BF16 R16, R180.reuse, R186, R16 ;  /* 0x000000bab410723c */ /* 0x040fe20000041810 */
[----:B------:R-:W1:Y:S07]  /*6560*/  LDSM.16.M88.4 R184, [R204+0x26480] ;  /* 0x02648000ccb8783b */ /* 0x000e6e0000000200 */
[-C--:B------:R-:W-:Y:S08]  /*6570*/  HMMA.16816.F32.BF16 R20, R180, R192.reuse, R20 ;  /* 0x000000c0b414723c */ /* 0x080ff00000041814 */
[C---:B------:R-:W-:Y:S08]  /*6580*/  HMMA.16816.F32.BF16 R24, R188.reuse, R192, R24 ;  /* 0x000000c0bc18723c */ /* 0x040ff00000041818 */
[-C--:B------:R-:W-:Y:S01]  /*6590*/  HMMA.16816.F32.BF16 R28, R188, R194.reuse, R28 ;  /* 0x000000c2bc1c723c */ /* 0x080fe2000004181c */
[----:B------:R-:W4:Y:S07]  /*65a0*/  LDSM.16.M88.4 R188, [R204+0x27480] ;  /* 0x02748000ccbc783b */ /* 0x000f2e0000000200 */
[----:B------:R-:W-:Y:S01]  /*65b0*/  HMMA.16816.F32.BF16 R32, R180, R194, R32 ;  /* 0x000000c2b420723c */ /* 0x000fe20000041820 */
[----:B------:R-:W5:Y:S05]  /*65c0*/  LDSM.16.MT88.4 R180, [R0+0x6880] ;  /* 0x0068800000b4783b */ /* 0x000f6a0000004200 */
[----:B------:R-:W-:Y:S02]  /*65d0*/  LDSM.16.M88.4 R192, [R2+0x26480] ;  /* 0x0264800002c0783b */ /* 0x000fe40000000200 */
[-C--:B---3--:R-:W-:Y:S08]  /*65e0*/  HMMA.16816.F32.BF16 R4, R164, R168.reuse, R4 ;  /* 0x000000a8a404723c */ /* 0x088ff00000041804 */
        /* <DEDUP_REMOVED lines=9> */
[----:B------:R-:W3:Y:S05]  /*6680*/  LDSM.16.M88.4 R164, [R205+0x26480] ;  /* 0x02648000cda4783b */ /* 0x000eea0000000200 */
[----:B------:R-:W2:Y:S02]  /*6690*/  LDSM.16.MT88.4 R176, [R0+0x7080] ;  /* 0x0070800000b0783b */ /* 0x000ea40000004200 */
[-C--:B-1----:R-:W-:Y:S08]  /*66a0*/  HMMA.16816.F32.BF16 R4, R184, R196.reuse, R4 ;  /* 0x000000c4b804723c */ /* 0x082ff00000041804 */
[C---:B----4-:R-:W-:Y:S08]  /*66b0*/  HMMA.16816.F32.BF16 R8, R188.reuse, R196, R8 ;  /* 0x000000c4bc08723c */ /* 0x050ff00000041808 */
[-C--:B------:R-:W-:Y:S08]  /*66c0*/  HMMA.16816.F32.BF16 R12, R188, R198.reuse, R12 ;  /* 0x000000c6bc0c723c */ /* 0x080ff0000004180c */
[C---:B------:R-:W-:Y:S01]  /*66d0*/  HMMA.16816.F32.BF16 R16, R184.reuse, R198, R16 ;  /* 0x000000c6b810723c */ /* 0x040fe20000041810 */
[----:B------:R-:W1:Y:S07]  /*66e0*/  LDSM.16.MT88.4 R196, [R0+0x3880] ;  /* 0x0038800000c4783b */ /* 0x000e6e0000004200 */
[-C--:B-----5:R-:W-:Y:S08]  /*66f0*/  HMMA.16816.F32.BF16 R20, R184, R180.reuse, R20 ;  /* 0x000000b4b814723c */ /* 0x0a0ff00000041814 */
[C---:B------:R-:W-:Y:S08]  /*6700*/  HMMA.16816.F32.BF16 R24, R188.reuse, R180, R24 ;  /* 0x000000b4bc18723c */ /* 0x040ff00000041818 */
[-C--:B------:R-:W-:Y:S01]  /*6710*/  HMMA.16816.F32.BF16 R28, R188, R182.reuse, R28 ;  /* 0x000000b6bc1c723c */ /* 0x080fe2000004181c */
[----:B------:R4:W5:Y:S07]  /*6720*/  LDSM.16.M88.4 R188, [R2+0x27480] ;  /* 0x0274800002bc783b */ /* 0x00096e0000000200 */
[----:B------:R-:W-:Y:S01]  /*6730*/  HMMA.16816.F32.BF16 R32, R184, R182, R32 ;  /* 0x000000b6b820723c */ /* 0x000fe20000041820 */
[----:B------:R-:W-:Y:S07]  /*6740*/  LDSM.16.MT88.4 R180, [R206+0x27c80] ;  /* 0x027c8000ceb4783b */ /* 0x000fee0000004200 */
[-C--:B---3--:R-:W-:Y:S08]  /*6750*/  HMMA.16816.F32.BF16 R4, R164, R168.reuse, R4 ;  /* 0x000000a8a404723c */ /* 0x088ff00000041804 */
[C---:B------:R-:W-:Y:S01]  /*6760*/  HMMA.16816.F32.BF16 R8, R172.reuse, R168, R8 ;  /* 0x000000a8ac08723c */ /* 0x040fe20000041808 */
[----:B----4-:R-:W-:Y:S01]  /*6770*/  IMAD.U32 R2, RZ, RZ, UR4 ;  /* 0x00000004ff027e24 */ /* 0x010fe2000f8e00ff */
[----:B------:R-:W-:Y:S04]  /*6780*/  UIADD3 UR4, UR17, 0x1, URZ ;  /* 0x0000000111047890 */ /* 0x000fe8000fffe03f */
[----:B------:R-:W-:Y:S02]  /*6790*/  USEL UR17, UR4, URZ, !UP1 ;  /* 0x0000003f04117287 */ /* 0x000fe4000c800000 */
[-C--:B------:R-:W-:Y:S08]  /*67a0*/  HMMA.16816.F32.BF16 R12, R172, R170.reuse, R12 ;  /* 0x000000aaac0c723c */ /* 0x080ff0000004180c */
[C---:B------:R-:W-:Y:S01]  /*67b0*/  HMMA.16816.F32.BF16 R16, R164.reuse, R170, R16 ;  /* 0x000000aaa410723c */ /* 0x040fe20000041810 */
[----:B------:R3:W4:Y:S07]  /*67c0*/  LDSM.16.MT88.4 R168, [R0+0x7880] ;  /* 0x0078800000a8783b */ /* 0x00072e0000004200 */
[-C--:B--2---:R-:W-:Y:S08]  /*67d0*/  HMMA.16816.F32.BF16 R20, R164, R176.reuse, R20 ;  /* 0x000000b0a414723c */ /* 0x084ff00000041814 */
[C---:B------:R-:W-:Y:S08]  /*67e0*/  HMMA.16816.F32.BF16 R24, R172.reuse, R176, R24 ;  /* 0x000000b0ac18723c */ /* 0x040ff00000041818 */
[-C--:B------:R-:W-:Y:S01]  /*67f0*/  HMMA.16816.F32.BF16 R28, R172, R178.reuse, R28 ;  /* 0x000000b2ac1c723c */ /* 0x080fe2000004181c */
[----:B---3--:R-:W-:Y:S07]  /*6800*/  IMAD.U32 R0, RZ, RZ, UR21 ;  /* 0x00000015ff007e24 */ /* 0x008fee000f8e00ff */
[----:B------:R-:W-:Y:S01]  /*6810*/  HMMA.16816.F32.BF16 R32, R164, R178, R32 ;  /* 0x000000b2a420723c */ /* 0x000fe20000041820 */
[----:B------:R-:W-:Y:S06]  /*6820*/  LDSM.16.MT88.4 R176, [R207+0x27c80] ;  /* 0x027c8000cfb0783b */ /* 0x000fec0000004200 */
[----:B------:R-:W-:Y:S01]  /*6830*/  IMAD.U32 R164, RZ, RZ, UR20 ;  /* 0x00000014ffa47e24 */ /* 0x000fe2000f8e00ff */
[-C--:B-1----:R-:W-:Y:S05]  /*6840*/  HMMA.16816.F32.BF16 R4, R192, R196.reuse, R4 ;  /* 0x000000c4c004723c */ /* 0x082fea0000041804 */
[----:B------:R-:W-:Y:S03]  /*6850*/  IMAD.WIDE.U32 R164, R164, c[0x0][0x238], R224 ;  /* 0x00008e00a4a47a25 */ /* 0x000fe600078e00e0 */
[C---:B-----5:R-:W-:Y:S04]  /*6860*/  HMMA.16816.F32.BF16 R8, R188.reuse, R196, R8 ;  /* 0x000000c4bc08723c */ /* 0x060fe80000041808 */
[----:B------:R-:W-:Y:S04]  /*6870*/  IADD3 R165, R165, UR23, RZ ;  /* 0x00000017a5a57c10 */ /* 0x000fe8000fffe0ff */
[-C--:B------:R-:W-:Y:S04]  /*6880*/  HMMA.16816.F32.BF16 R12, R188, R198.reuse, R12 ;  /* 0x000000c6bc0c723c */ /* 0x080fe8000004180c */
[----:B------:R-:W-:Y:S04]  /*6890*/  IMAD.WIDE.U32 R164, R0, c[0x0][0x240], R164 ;  /* 0x0000900000a47a25 */ /* 0x000fe800078e00a4 */
[C---:B------:R-:W-:Y:S04]  /*68a0*/  HMMA.16816.F32.BF16 R16, R192.reuse, R198, R16 ;  /* 0x000000c6c010723c */ /* 0x040fe80000041810 */
[----:B------:R-:W-:Y:S01]  /*68b0*/  IADD3 R0, P1, R164, UR10, RZ ;  /* 0x0000000aa4007c10 */ /* 0x000fe2000ff3e0ff */
[----:B------:R-:W-:Y:S03]  /*68c0*/  UMOV UR10, UR16 ;  /* 0x00000010000a7c82 */ /* 0x000fe60008000000 */
[-C--:B----4-:R-:W-:Y:S04]  /*68d0*/  HMMA.16816.F32.BF16 R20, R192, R168.reuse, R20 ;  /* 0x000000a8c014723c */ /* 0x090fe80000041814 */
        /* <DEDUP_REMOVED lines=62> */
[----:B------:R-:W3:Y:S02]  /*6cc0*/  LDSM.16.MT88.4 R172, [R206+0x26c80] ;  /* 0x026c8000ceac783b */ /* 0x000ee40000004200 */
        /* <DEDUP_REMOVED lines=11> */
[-C--:B-1----:R-:W-:Y:S08]  /*6d80*/  HMMA.16816.F32.BF16 R100, R32, R164.reuse, R100 ;  /* 0x000000a42064723c */ /* 0x082ff00000041864 */
[-C--:B------:R-:W-:Y:S08]  /*6d90*/  HMMA.16816.F32.BF16 R104, R168, R164.reuse, R104 ;  /* 0x000000a4a868723c */ /* 0x080ff00000041868 */
[-C--:B--2---:R-:W-:Y:S08]  /*6da0*/  HMMA.16816.F32.BF16 R108, R28, R164.reuse, R108 ;  /* 0x000000a41c6c723c */ /* 0x084ff0000004186c */
        /* <DEDUP_REMOVED lines=116> */
.L_x_1844:
[----:B------:R-:W-:Y:S01]  /*74f0*/  USHF.L.U32 UR7, UR22, 0x7, URZ ;  /* 0x0000000716077899 */ /* 0x000fe2000800063f */
[----:B------:R-:W-:Y:S05]  /*7500*/  @P0 BRA `(.L_x_1850) ;  /* 0x00001de000000947 */ /* 0x000fea0003800000 */
[----:B------:R-:W2:Y:S01]  /*7510*/  LDL.LU.64 R164, [R1] ;  /* 0x0000000001a47983 */ /* 0x000ea20000300a00 */
[----:B------:R-:W-:Y:S01]  /*7520*/  F2FP.BF16.PACK_AB R41, R41, R40 ;  /* 0x000000282929723e */ /* 0x000fe200000010ff */
[----:B------:R-:W-:Y:S01]  /*7530*/  ULDC UR8, c[0x0][0x2f0] ;  /* 0x0000bc0000087ab9 */ /* 0x000fe20000000800 */
[----:B------:R-:W-:Y:S01]  /*7540*/  F2FP.BF16.PACK_AB R111, R37, R36 ;  /* 0x00000024256f723e */ /* 0x000fe200000010ff */
[----:B------:R-:W-:Y:S01]  /*7550*/  UIADD3 UR8, -UR7, UR8, URZ ;  /* 0x0000000807087290 */ /* 0x000fe2000fffe13f */
[----:B------:R-:W-:Y:S01]  /*7560*/  F2FP.BF16.PACK_AB R109, R39, R38 ;  /* 0x00000026276d723e */ /* 0x000fe200000010ff */
[----:B------:R-:W-:Y:S01]  /*7570*/  USHF.R.S32.HI UR6, URZ, 0x1f, UR20 ;  /* 0x0000001f3f067899 */ /* 0x000fe20008011414 */
[----:B------:R-:W-:Y:S01]  /*7580*/  F2FP.BF16.PACK_AB R64, R65, R64 ;  /* 0x000000404140723e */ /* 0x000fe200000010ff */
[----:B------:R-:W-:Y:S01]  /*7590*/  UISETP.LT.AND UP0, UPT, UR8, 0x80, UPT ;  /* 0x000000800800788c */ /* 0x000fe2000bf01270 */
[----:B------:R-:W-:Y:S01]  /*75a0*/  F2FP.BF16.PACK_AB R66, R67, R66 ;  /* 0x000000424342723e */ /* 0x000fe200000010ff */
[----:B------:R-:W-:Y:S01]  /*75b0*/  ULDC.64 UR4, c[0x0][0x338] ;  /* 0x0000ce0000047ab9 */ /* 0x000fe20000000a00 */
[----:B------:R-:W-:Y:S01]  /*75c0*/  F2FP.BF16.PACK_AB R42, R43, R42 ;  /* 0x0000002a2b2a723e */ /* 0x000fe200000010ff */
[----:B------:R-:W-:Y:S01]  /*75d0*/  UIMAD UR4, UR6, UR4, URZ ;  /* 0x00000004060472a4 */ /* 0x000fe2000f8e023f */
[----:B------:R-:W-:Y:S01]  /*75e0*/  F2FP.BF16.PACK_AB R60, R61, R60 ;  /* 0x0000003c3d3c723e */ /* 0x000fe200000010ff */
[----:B------:R-:W-:Y:S01]  /*75f0*/  USEL UR8, UR8, 0x80, UP0 ;  /* 0x0000008008087887 */ /* 0x000fe20008000000 */
[----:B------:R-:W-:Y:S01]  /*7600*/  F2FP.BF16.PACK_AB R62, R63, R62 ;  /* 0x0000003e3f3e723e */ /* 0x000fe200000010ff */
[----:B------:R-:W-:Y:S01]  /*7610*/  UIMAD UR5, UR20, UR5, UR4 ;  /* 0x00000005140572a4 */ /* 0x000fe2000f8e0204 */
[----:B------:R-:W-:Y:S01]  /*7620*/  F2FP.BF16.PACK_AB R44, R45, R44 ;  /* 0x0000002c2d2c723e */ /* 0x000fe200000010ff */
[----:B------:R-:W-:Y:S01]  /*7630*/  USHF.R.S32.HI UR7, URZ, 0x1f, UR21 ;  /* 0x0000001f3f077899 */ /* 0x000fe20008011415 */
[----:B------:R-:W-:Y:S01]  /*7640*/  F2FP.BF16.PACK_AB R46, R47, R46 ;  /* 0x0000002e2f2e723e */ /* 0x000fe200000010ff */
[----:B------:R-:W-:Y:S01]  /*7650*/  BSSY B0, `(.L_x_1851) ;  /* 0x00000cf000007945 */ /* 0x000fe20003800000 */
        /* <DEDUP_REMOVED lines=63> */
[----:B------:R-:W-:Y:S02]  /*7a50*/  SHF.R.S32.HI R6, RZ, 0x5, R0 ;  /* 0x00000005ff067819 */ /* 0x000fe40000011400 */
        /* <DEDUP_REMOVED lines=38> */
[----:B------:R-:W-:Y:S01]  /*7cc0*/  SHF.R.S32.HI R7, RZ, 0x1f, R6 ;  /* 0x0000001fff077819 */ /* 0x000fe20000011406 */
[----:B------:R-:W-:Y:S01]  /*7cd0*/  STS [R2+0x8080], R64 ;  /* 0x0080804002007388 */ /* 0x000fe20000000800 */
[----:B------:R-:W-:-:S03]  /*7ce0*/  ISETP.GE.AND P2, PT, R10, UR8, PT ;  /* 0x000000080a007c0c */ /* 0x000fc6000bf46270 */
[----:B------:R-:W-:Y:S01]  /*7cf0*/  STS [R2+0x8480], R66 ;  /* 0x0084804202007388 */ /* 0x000fe20000000800 */
[----:B------:R-:W-:-:S03]  /*7d00*/  ISETP.GE.OR P0, PT, R6, c[0x0][0x324], P2 ;  /* 0x0000c90006007a0c */ /* 0x000fc60001706670 */
        /* <DEDUP_REMOVED lines=58> */
[----:B------:R3:W-:Y:S04]  /*80b0*/  STS [R2+0x7080], R4 ;  /* 0x0070800402007388 */ /* 0x0007e80000000800 */
[----:B------:R4:W-:Y:S01]  /*80c0*/  STS [R2+0x7480], R3 ;  /* 0x0074800302007388 */ /* 0x0009e20000000800 */
[----:B-1----:R-:W-:Y:S01]  /*80d0*/  SHF.R.S32.HI R11, RZ, 0x1f, R10 ;  /* 0x0000001fff0b7819 */ /* 0x002fe2000001140a */
[----:B--2---:R-:W-:-:S02]  /*80e0*/  IMAD.SHL.U32 R0, R5, 0x2, RZ ;  /* 0x0000000205007824 */ /* 0x004fc400078e00ff */
[----:B------:R-:W-:Y:S01]  /*80f0*/  BAR.SYNC.DEFER_BLOCKING 0x1, 0x100 ;  /* 0x0044000000007b1d */ /* 0x000fe20000010000 */
[----:B------:R-:W-:Y:S02]  /*8100*/  IMAD.U32 R5, RZ, RZ, UR22 ;  /* 0x00000016ff057e24 */ /* 0x000fe4000f8e00ff */
[----:B---3--:R-:W-:Y:S02]  /*8110*/  IMAD.U32 R4, RZ, RZ, UR21 ;  /* 0x00000015ff047e24 */ /* 0x008fe4000f8e00ff */
[----:B----4-:R-:W-:-:S04]  /*8120*/  IMAD.U32 R2, RZ, RZ, UR20 ;  /* 0x00000014ff027e24 */ /* 0x010fc8000f8e00ff */
[----:B------:R-:W-:-:S05]  /*8130*/  IMAD.WIDE.U32 R2, R2, c[0x0][0x338], R6 ;  /* 0x0000ce0002027a25 */ /* 0x000fca00078e0006 */
[----:B------:R-:W-:Y:S01]  /*8140*/  IADD3 R3, R3, UR5, RZ ;  /* 0x0000000503037c10 */ /* 0x000fe2000fffe0ff */
[----:B------:R-:W-:Y:S02]  /*8150*/  ULDC.64 UR4, c[0x0][0x340] ;  /* 0x0000d00000047ab9 */ /* 0x000fe40000000a00 */
[----:B------:R-:W-:Y:S02]  /*8160*/  UIMAD UR4, UR7, UR4, URZ ;  /* 0x00000004070472a4 */ /* 0x000fe4000f8e023f */
[----:B------:R-:W-:Y:S02]  /*8170*/  IMAD.WIDE.U32 R8, R4, c[0x0][0x340], R2 ;  /* 0x0000d00004087a25 */ /* 0x000fe400078e0002 */
[----:B------:R-:W-:Y:S01]  /*8180*/  UIMAD UR4, UR21, UR5, UR4 ;  /* 0x00000005150472a4 */ /* 0x000fe2000f8e0204 */
[----:B------:R1:W2:Y:S01]  /*8190*/  LDS.128 R20, [R0+0x8880] ;  /* 0x0088800000147984 */ /* 0x0002a20000000c00 */
[----:B------:R-:W-:-:S03]  /*81a0*/  IMAD.WIDE R2, R5, 0x80, R10 ;  /* 0x0000008005027825 */ /* 0x000fc600078e020a */
[----:B------:R1:W3:Y:S01]  /*81b0*/  LDS.128 R24, [R0+0x9080] ;  /* 0x0090800000187984 */ /* 0x0002e20000000c00 */
[----:B------:R-:W-:-:S03]  /*81c0*/  IADD3 R5, R9, UR4, RZ ;  /* 0x0000000409057c10 */ /* 0x000fc6000fffe0ff */
        /* <DEDUP_REMOVED lines=23> */
.L_x_1852:
[----:B--234-:R-:W-:Y:S05]  /*8340*/  BSYNC B0 ;  /* 0x0000000000007941 */ /* 0x01cfea0003800000 */
.L_x_1851:
        /* <DEDUP_REMOVED lines=17> */
.L_x_1854:
[----:B------:R-:W-:Y:S05]  /*8460*/  BSYNC B0 ;  /* 0x0000000000007941 */ /* 0x000fea0003800000 */
.L_x_1853:
        /* <DEDUP_REMOVED lines=17> */
.L_x_1856:
[----:B------:R-:W-:Y:S05]  /*8580*/  BSYNC B0 ;  /* 0x0000000000007941 */ /* 0x000fea0003800000 */
.L_x_1855:
        /* <DEDUP_REMOVED lines=16> */
.L_x_1858:
[----:B------:R-:W-:Y:S05]  /*8690*/  BSYNC B0 ;  /* 0x0000000000007941 */ /* 0x000fea0003800000 */
.L_x_1857:
        /* <DEDUP_REMOVED lines=16> */
.L_x_1860:
[----:B------:R-:W-:Y:S05]  /*87a0*/  BSYNC B0 ;  /* 0x0000000000007941 */ /* 0x000fea0003800000 */
.L_x_1859:
        /* <DEDUP_REMOVED lines=16> */
.L_x_1862:
[----:B------:R-:W-:Y:S05]  /*88b0*/  BSYNC B0 ;  /* 0x0000000000007941 */ /* 0x000fea0003800000 */
.L_x_1861:
        /* <DEDUP_REMOVED lines=16> */
.L_x_1864:
[----:B------:R-:W-:Y:S05]  /*89c0*/  BSYNC B0 ;  /* 0x0000000000007941 */ /* 0x000fea0003800000 */
.L_x_1863:
        /* <DEDUP_REMOVED lines=15> */
.L_x_1866:
[----:B------:R-:W-:Y:S05]  /*8ac0*/  BSYNC B0 ;  /* 0x0000000000007941 */ /* 0x000fea0003800000 */
.L_x_1865:
[----:B------:R-:W-:Y:S01]  /*8ad0*/  ULDC.64 UR4, c[0x0][0x308] ;  /* 0x0000c20000047ab9 */ /* 0x000fe20000000a00 */
[----:B------:R-:W-:Y:S01]  /*8ae0*/  IMAD.U32 R0, RZ, RZ, UR20 ;  /* 0x00000014ff007e24 */ /* 0x000fe2000f8e00ff */
[----:B------:R-:W-:Y:S01]  /*8af0*/  UIMAD UR4, UR6, UR4, URZ ;  /* 0x00000004060472a4 */ /* 0x000fe2000f8e023f */
[----:B------:R-:W-:Y:S01]  /*8b00*/  ISETP.GE.OR P0, PT, R6, c[0x0][0x2f4], P2 ;  /* 0x0000bd0006007a0c */ /* 0x000fe20001706670 */
[----:B------:R-:W-:Y:S01]  /*8b10*/  BSSY B0, `(.L_x_1867) ;  /* 0x0000013000007945 */ /* 0x000fe20003800000 */
[----:B--2---:R-:W-:Y:S01]  /*8b20*/  IMAD.WIDE.U32 R4, R0, c[0x0][0x308], R6 ;  /* 0x0000c20000047a25 */ /* 0x004fe200078e0006 */
        /* <DEDUP_REMOVED lines=17> */
.L_x_1868:
[----:B------:R-:W-:Y:S05]  /*8c40*/  BSYNC B0 ;  /* 0x0000000000007941 */ /* 0x000fea0003800000 */
.L_x_1867:
        /* <DEDUP_REMOVED lines=15> */
.L_x_1870:
[----:B------:R-:W-:Y:S05]  /*8d40*/  BSYNC B0 ;  /* 0x0000000000007941 */ /* 0x000fea0003800000 */
.L_x_1869:
        /* <DEDUP_REMOVED lines=15> */
.L_x_1872:
[----:B------:R-:W-:Y:S05]  /*8e40*/  BSYNC B0 ;  /* 0x0000000000007941 */ /* 0x000fea0003800000 */
.L_x_1871:
        /* <DEDUP_REMOVED lines=14> */
.L_x_1874:
[----:B------:R-:W-:Y:S05]  /*8f30*/  BSYNC B0 ;  /* 0x0000000000007941 */ /* 0x000fea0003800000 */
.L_x_1873:
        /* <DEDUP_REMOVED lines=14> */
.L_x_1876:
[----:B------:R-:W-:Y:S05]  /*9020*/  BSYNC B0 ;  /* 0x0000000000007941 */ /* 0x000fea0003800000 */
.L_x_1875:
        /* <DEDUP_REMOVED lines=14> */
.L_x_1878:
[----:B------:R-:W-:Y:S05]  /*9110*/  BSYNC B0 ;  /* 0x0000000000007941 */ /* 0x000fea0003800000 */
.L_x_1877:
        /* <DEDUP_REMOVED lines=14> */
.L_x_1880:
[----:B------:R-:W-:Y:S05]  /*9200*/  BSYNC B0 ;  /* 0x0000000000007941 */ /* 0x000fea0003800000 */
.L_x_1879:
        /* <DEDUP_REMOVED lines=14> */
.L_x_1850:
[----:B------:R-:W2:Y:S01]  /*92f0*/  LDL.LU.64 R2, [R1] ;  /* 0x0000000001027983 */ /* 0x000ea20000300a00 */
[----:B------:R-:W-:Y:S01]  /*9300*/  USHF.R.S32.HI UR6, URZ, 0x1f, UR20 ;  /* 0x0000001f3f067899 */ /* 0x000fe20008011414 */
[----:B------:R-:W-:Y:S01]  /*9310*/  IMAD.U32 R8, RZ, RZ, UR20 ;  /* 0x00000014ff087e24 */ /* 0x000fe2000f8e00ff */
[----:B------:R-:W-:Y:S01]  /*9320*/  ULDC.64 UR4, c[0x0][0x308] ;  /* 0x0000c20000047ab9 */ /* 0x000fe20000000a00 */
[----:B------:R-:W-:Y:S01]  /*9330*/  BSSY B0, `(.L_x_1881) ;  /* 0x0000023000007945 */ /* 0x000fe20003800000 */
[----:B------:R-:W-:Y:S02]  /*9340*/  UIMAD UR4, UR6, UR4, URZ ;  /* 0x00000004060472a4 */ /* 0x000fe4000f8e023f */
[----:B------:R-:W-:Y:S02]  /*9350*/  USHF.R.S32.HI UR8, URZ, 0x1f, UR21 ;  /* 0x0000001f3f087899 */ /* 0x000fe40008011415 */
[----:B------:R-:W-:-:S03]  /*9360*/  UIMAD UR5, UR20, UR5, UR4 ;  /* 0x00000005140572a4 */ /* 0x000fc6000f8e0204 */
[----:B------:R-:W-:Y:S02]  /*9370*/  ULDC UR4, c[0x0][0x2f0] ;  /* 0x0000bc0000047ab9 */ /* 0x000fe40000000800 */
[----:B------:R-:W-:Y:S01]  /*9380*/  UIADD3 UR7, -UR7, UR4, URZ ;  /* 0x0000000407077290 */ /* 0x000fe2000fffe13f */
[----:B--2---:R-:W-:-:S04]  /*9390*/  SHF.R.S32.HI R0, RZ, 0x1f, R2 ;  /* 0x0000001fff007819 */ /* 0x004fc80000011402 */
[----:B------:R-:W-:-:S04]  /*93a0*/  LEA.HI R0, R0, R2, RZ, 0x4 ;  /* 0x0000000200007211 */ /* 0x000fc800078f20ff */
[----:B------:R-:W-:Y:S02]  /*93b0*/  LOP3.LUT R10, R0, 0x1ffffff0, RZ, 0xc0, !PT ;  /* 0x1ffffff0000a7812 */ /* 0x000fe400078ec0ff */
[----:B------:R-:W-:Y:S01]  /*93c0*/  SHF.R.S32.HI R4, RZ, 0x4, R0 ;  /* 0x00000004ff047819 */ /* 0x000fe20000011400 */
[----:B------:R-:W-:Y:S02]  /*93d0*/  IMAD.U32 R0, RZ, RZ, UR21 ;  /* 0x00000015ff007e24 */ /* 0x000fe4000f8e00ff */
[----:B------:R-:W-:Y:S01]  /*93e0*/  IMAD.IADD R10, R2, 0x1, -R10 ;  /* 0x00000001020a7824 */ /* 0x000fe200078e0a0a */
[----:B------:R-:W-:Y:S01]  /*93f0*/  ISETP.GE.AND P2, PT, R4, UR7, PT ;  /* 0x0000000704007c0c */ /* 0x000fe2000bf46270 */
[----:B------:R-:W-:Y:S01]  /*9400*/  IMAD.U32 R2, RZ, RZ, UR22 ;  /* 0x00000016ff027e24 */ /* 0x000fe2000f8e00ff */
[----:B------:R-:W-:Y:S01]  /*9410*/  SHF.R.S32.HI R5, RZ, 0x1f, R4 ;  /* 0x0000001fff057819 */ /* 0x000fe20000011404 */
[----:B------:R-:W-:-:S04]  /*9420*/  IMAD.SHL.U32 R10, R10, 0x8, RZ ;  /* 0x000000080a0a7824 */ /* 0x000fc800078e00ff */
[----:B------:R-:W-:Y:S01]  /*9430*/  IMAD.WIDE R2, R2, 0x80, R4 ;  /* 0x0000008002027825 */ /* 0x000fe200078e0204 */
[----:B------:R-:W-:Y:S02]  /*9440*/  SHF.R.S32.HI R11, RZ, 0x1f, R10 ;  /* 0x0000001fff0b7819 */ /* 0x000fe4000001140a */
[----:B------:R-:W-:-:S03]  /*9450*/  ISETP.GE.OR P0, PT, R10, c[0x0][0x2f4], P2 ;  /* 0x0000bd000a007a0c */ /* 0x000fc60001706670 */
[----:B------:R-:W-:-:S05]  /*9460*/  IMAD.WIDE.U32 R8, R8, c[0x0][0x308], R10 ;  /* 0x0000c20008087a25 */ /* 0x000fca00078e000a */
        /* <DEDUP_REMOVED lines=15> */
.L_x_1882:
[----:B------:R-:W-:Y:S05]  /*9560*/  BSYNC B0 ;  /* 0x0000000000007941 */ /* 0x000fea0003800000 */
.L_x_1881:
        /* <DEDUP_REMOVED lines=17> */
.L_x_1884:
[----:B------:R-:W-:Y:S05]  /*9680*/  BSYNC B0 ;  /* 0x0000000000007941 */ /* 0x000fea0003800000 */
.L_x_1883:
        /* <DEDUP_REMOVED lines=17> */
.L_x_1886:
[----:B------:R-:W-:Y:S05]  /*97a0*/  BSYNC B0 ;  /* 0x0000000000007941 */ /* 0x000fea0003800000 */
.L_x_1885:
        /* <DEDUP_REMOVED lines=16> */
.L_x_1888:
[----:B------:R-:W-:Y:S05]  /*98b0*/  BSYNC B0 ;  /* 0x0000000000007941 */ /* 0x000fea0003800000 */
.L_x_1887:
        /* <DEDUP_REMOVED lines=16> */
.L_x_1890:
[----:B------:R-:W-:Y:S05]  /*99c0*/  BSYNC B0 ;  /* 0x0000000000007941 */ /* 0x000fea0003800000 */
.L_x_1889:
        /* <DEDUP_REMOVED lines=16> */
.L_x_1892:
[----:B------:R-:W-:Y:S05]  /*9ad0*/  BSYNC B0 ;  /* 0x0000000000007941 */ /* 0x000fea0003800000 */
.L_x_1891:
        /* <DEDUP_REMOVED lines=16> */
.L_x_1894:
[----:B------:R-:W-:Y:S05]  /*9be0*/  BSYNC B0 ;  /* 0x0000000000007941 */ /* 0x000fea0003800000 */
.L_x_1893:
        /* <DEDUP_REMOVED lines=15> */
.L_x_1896:
[----:B------:R-:W-:Y:S05]  /*9ce0*/  BSYNC B0 ;  /* 0x0000000000007941 */ /* 0x000fea0003800000 */
.L_x_1895:
        /* <DEDUP_REMOVED lines=13> */
[----:B--2---:R-:W-:Y:S01]  /*9dc0*/  IADD3 R5, R7, UR4, RZ ;  /* 0x0000000407057c10 */ /* 0x004fe2000fffe0ff */
        /* <DEDUP_REMOVED lines=9> */
.L_x_1898:
[----:B------:R-:W-:Y:S05]  /*9e60*/  BSYNC B0 ;  /* 0x0000000000007941 */ /* 0x000fea0003800000 */
.L_x_1897:
        /* <DEDUP_REMOVED lines=15> */
.L_x_1900:
[----:B------:R-:W-:Y:S05]  /*9f60*/  BSYNC B0 ;  /* 0x0000000000007941 */ /* 0x000fea0003800000 */
.L_x_1899:
        /* <DEDUP_REMOVED lines=15> */
.L_x_1902:
[----:B------:R-:W-:Y:S05]  /*a060*/  BSYNC B0 ;  /* 0x0000000000007941 */ /* 0x000fea0003800000 */
.L_x_1901:
        /* <DEDUP_REMOVED lines=14> */
.L_x_1904:
[----:B------:R-:W-:Y:S05]  /*a150*/  BSYNC B0 ;  /* 0x0000000000007941 */ /* 0x000fea0003800000 */
.L_x_1903:
        /* <DEDUP_REMOVED lines=14> */
.L_x_1906:
[----:B------:R-:W-:Y:S05]  /*a240*/  BSYNC B0 ;  /* 0x0000000000007941 */ /* 0x000fea0003800000 */
.L_x_1905:
        /* <DEDUP_REMOVED lines=14> */
.L_x_1908:
[----:B------:R-:W-:Y:S05]  /*a330*/  BSYNC B0 ;  /* 0x0000000000007941 */ /* 0x000fea0003800000 */
.L_x_1907:
        /* <DEDUP_REMOVED lines=14> */
.L_x_1910:
[----:B------:R-:W-:Y:S05]  /*a420*/  BSYNC B0 ;  /* 0x0000000000007941 */ /* 0x000fea0003800000 */
.L_x_1909:
        /* <DEDUP_REMOVED lines=12> */
[----:B------:R-:W-:Y:S01]  /*a4f0*/  STG.E.128 [R2.64], RZ ;  /* 0x000000ff02007986 */ /* 0x000fe2000c101d18 */
[----:B------:R-:W-:Y:S05]  /*a500*/  EXIT ;  /* 0x000000000000794d */ /* 0x000fea0003800000 */
.L_x_1911:
        /* <DEDUP_REMOVED lines=15> */
.L_x_2336:


//--------------------- .text._ZN7cutlass13device_kernelIN5flash19enable_sm80_to_sm89INS1_16FlashAttnBwdSm80INS1_25CollectiveMainloopBwdSm80ILi2ELi2EN4cute5tupleIJNS5_1CILi64EEENS7_ILi128EEES9_EEENS_10bfloat16_tEfNS_4arch4Sm80ELb1ELb0ELb1ELb0ELb1ELb0ELb0ELb0ELi2ELi2ELi2ELi2ELb0EEENS1_21CollectiveEpilogueBwdISA_SB_SD_Li256ELb0ELb0ELi4EEENS1_25SingleTileBwdLPTSchedulerILb0ELi128ELb1EEEEEEEEEvNT_6ParamsE --------------------------
	.section	.text._ZN7cutlass13device_kernelIN5flash19enable_sm80_to_sm89INS1_16FlashAttnBwdSm80INS1_25CollectiveMainloopBwdSm80ILi2ELi2EN4cute5tupleIJNS5_1CILi64EEENS7_ILi128EEES9_EEENS_10bfloat16_tEfNS_4arch4Sm80ELb1ELb0ELb1ELb0ELb1ELb0ELb0ELb0ELi2ELi2ELi2ELi2ELb0EEENS1_21CollectiveEpilogueBwdISA_SB_SD_Li256ELb0ELb0ELi4EEENS1_25SingleTileBwdLPTSchedulerILb0ELi128ELb1EEEEEEEEEvNT_6ParamsE,"ax",@progbits
	.sectioninfo	@"SHI_REGISTERS=255"
	.align	128
.text._ZN7cutlass13device_kernelIN5flash19enable_sm80_to_sm89INS1_16FlashAttnBwdSm80INS1_25CollectiveMainloopBwdSm80ILi2ELi2EN4cute5tupleIJNS5_1CILi64EEENS7_ILi128EEES9_EEENS_10bfloat16_tEfNS_4arch4Sm80ELb1ELb0ELb1ELb0ELb1ELb0ELb0ELb0ELi2ELi2ELi2ELi2ELb0EEENS1_21CollectiveEpilogueBwdISA_SB_SD_Li256ELb0ELb0ELi4EEENS1_25SingleTileBwdLPTSchedulerILb0ELi128ELb1EEEEEEEEEvNT_6ParamsE:
        .type           _ZN7cutlass13device_kernelIN5flash19enable_sm80_to_sm89INS1_16FlashAttnBwdSm80INS1_25CollectiveMainloopBwdSm80ILi2ELi2EN4cute5tupleIJNS5_1CILi64EEENS7_ILi128EEES9_EEENS_10bfloat16_tEfNS_4arch4Sm80ELb1ELb0ELb1ELb0ELb1ELb0ELb0ELb0ELi2ELi2ELi2ELi2ELb0EEENS1_21CollectiveEpilogueBwdISA_SB_SD_Li256ELb0ELb0ELi4EEENS1_25SingleTileBwdLPTSchedulerILb0ELi128ELb1EEEEEEEEEvNT_6ParamsE,@function
        .size           _ZN7cutlass13device_kernelIN5flash19enable_sm80_to_sm89INS1_16FlashAttnBwdSm80INS1_25CollectiveMainloopBwdSm80ILi2ELi2EN4cute5tupleIJNS5_1CILi64EEENS7_ILi128EEES9_EEENS_10bfloat16_tEfNS_4arch4Sm80ELb1ELb0ELb1ELb0ELb1ELb0ELb0ELb0ELi2ELi2ELi2ELi2ELb0EEENS1_21CollectiveEpilogueBwdISA_SB_SD_Li256ELb0ELb0ELi4EEENS1_25SingleTileBwdLPTSchedulerILb0ELi128ELb1EEEEEEEEEvNT_6ParamsE,(.L_x_2337 - _ZN7cutlass13device_kernelIN5flash19enable_sm80_to_sm89INS1_16FlashAttnBwdSm80INS1_25CollectiveMainloopBwdSm80ILi2ELi2EN4cute5tupleIJNS5_1CILi64EEENS7_ILi128EEES9_EEENS_10bfloat16_tEfNS_4arch4Sm80ELb1ELb0ELb1ELb0ELb1ELb0ELb0ELb0ELi2ELi2ELi2ELi2ELb0EEENS1_21CollectiveEpilogueBwdISA_SB_SD_Li256ELb0ELb0ELi4EEENS1_25SingleTileBwdLPTSchedulerILb0ELi128ELb1EEEEEEEEEvNT_6ParamsE)
        .other          _ZN7cutlass13device_kernelIN5flash19enable_sm80_to_sm89INS1_16FlashAttnBwdSm80INS1_25CollectiveMainloopBwdSm80ILi2ELi2EN4cute5tupleIJNS5_1CILi64EEENS7_ILi128EEES9_EEENS_10bfloat16_tEfNS_4arch4Sm80ELb1ELb0ELb1ELb0ELb1ELb0ELb0ELb0ELi2ELi2ELi2ELi2ELb0EEENS1_21CollectiveEpilogueBwdISA_SB_SD_Li256ELb0ELb0ELi4EEENS1_25SingleTileBwdLPTSchedulerILb0ELi128ELb1EEEEEEEEEvNT_6ParamsE,@"STO_CUDA_ENTRY STV_DEFAULT"
_ZN7cutlass13device_kernelIN5flash19enable_sm80_to_sm89INS1_16FlashAttnBwdSm80INS1_25CollectiveMainloopBwdSm80ILi2ELi2EN4cute5tupleIJNS5_1CILi64EEENS7_ILi128EEES9_EEENS_10bfloat16_tEfNS_4arch4Sm80ELb1ELb0ELb1ELb0ELb1ELb0ELb0ELb0ELi2ELi2ELi2ELi2ELb0EEENS1_21CollectiveEpilogueBwdISA_SB_SD_Li256ELb0ELb0ELi4EEENS1_25SingleTileBwdLPTSchedulerILb0ELi128ELb1EEEEEEEEEvNT_6ParamsE:
        /* <DEDUP_REMOVED lines=28> */
.L_x_1913:
[----:B------:R-:W-:Y:S02]  /*01c0*/  ULDC UR7, c[0x0][0x3ac] ;  /* 0x0000eb0000077ab9 */ /* 0x000fe40000000800 */
[----:B------:R-:W-:Y:S02]  /*01d0*/  UISETP.NE.AND UP0, UPT, UR7, 0x1, UPT ;  /* 0x000000010700788c */ /* 0x000fe4000bf05270 */
[----:B------:R-:W-:Y:S02]  /*01e0*/  ULDC.64 UR4, c[0x0][0x3b0] ;  /* 0x0000ec0000047ab9 */ /* 0x000fe40000000a00 */
[----:B------:R-:W-:Y:S02]  /*01f0*/  UIMAD.WIDE.U32 UR10, UR6, UR4, URZ ;  /* 0x00000004060a72a5 */ /* 0x000fe4000f8e003f */
[----:B------:R-:W-:-:S05]  /*0200*/  UMOV UR8, UR6 ;  /* 0x0000000600087c82 */ /* 0x000fca0008000000 */
[----:B------:R-:W-:-:S04]  /*0210*/  @UP0 USHF.R.U32.HI UR8, URZ, UR5, UR11 ;  /* 0x000000053f080299 */ /* 0x000fc8000801160b */
[----:B------:R-:W-:Y:S02]  /*0220*/  UIMAD UR7, UR8, UR7, URZ ;  /* 0x00000007080772a4 */ /* 0x000fe4000f8e023f */
.L_x_1914:
        /* <DEDUP_REMOVED lines=14> */
.L_x_1912:
        /* <DEDUP_REMOVED lines=20> */
.L_x_1916:
[----:B------:R-:W-:Y:S02]  /*0450*/  ULDC UR7, c[0x0][0x3ac] ;  /* 0x0000eb0000077ab9 */ /* 0x000fe40000000800 */
[----:B------:R-:W-:Y:S02]  /*0460*/  UISETP.NE.AND UP0, UPT, UR7, 0x1, UPT ;  /* 0x000000010700788c */ /* 0x000fe4000bf05270 */
[----:B------:R-:W-:Y:S02]  /*0470*/  ULDC.64 UR4, c[0x0][0x3b0] ;  /* 0x0000ec0000047ab9 */ /* 0x000fe40000000a00 */
[----:B------:R-:W-:Y:S02]  /*0480*/  UIMAD.WIDE.U32 UR10, UR6, UR4, URZ ;  /* 0x00000004060a72a5 */ /* 0x000fe4000f8e003f */
[----:B------:R-:W-:-:S05]  /*0490*/  UMOV UR8, UR6 ;  /* 0x0000000600087c82 */ /* 0x000fca0008000000 */
[----:B------:R-:W-:-:S04]  /*04a0*/  @UP0 USHF.R.U32.HI UR8, URZ, UR5, UR11 ;  /* 0x000000053f080299 */ /* 0x000fc8000801160b */
[----:B------:R-:W-:Y:S02]  /*04b0*/  UIMAD UR7, UR8, UR7, URZ ;  /* 0x00000007080772a4 */ /* 0x000fe4000f8e023f */
.L_x_1917:
        /* <DEDUP_REMOVED lines=13> */
.L_x_1915:
        /* <DEDUP_REMOVED lines=372> */
[----:B------:R2:W-:Y:S01]  /*1cd0*/  STL.64 [R1], R34 ;  /* 0x0000002201007387 */ /* 0x0005e20000100a00 */
        /* <DEDUP_REMOVED lines=139> */
.L_x_1920:
[----:B--2---:R-:W-:Y:S05]  /*2590*/  BSYNC B0 ;  /* 0x0000000000007941 */ /* 0x004fea0003800000 */
.L_x_1919:
[----:B-12---:R-:W-:Y:S01]  /*25a0*/  SHF.R.S32.HI R2, RZ, 0x1f, R25 ;  /* 0x0000001fff027819 */ /* 0x006fe20000011419 */
[----:B------:R-:W0:Y:S01]  /*25b0*/  LDGDEPBAR ;  /* 0x00000000000079af */ /* 0x000e220000000000 */
[----:B------:R-:W-:Y:S01]  /*25c0*/  LOP3.LUT R3, R10, 0x7ffffffc, RZ, 0xc0, !PT ;  /* 0x7ffffffc0a037812 */ /* 0x000fe200078ec0ff */
[----:B------:R-:W-:Y:S01]  /*25d0*/  IMAD.MOV.U32 R216, RZ, RZ, 0x20 ;  /* 0x00000020ffd87424 */ /* 0x000fe200078e00ff */
[----:B------:R-:W-:Y:S01]  /*25e0*/  LEA.HI R2, R2, R25, RZ, 0x2 ;  /* 0x0000001902027211 */ /* 0x000fe200078f10ff */
[----:B------:R-:W-:Y:S01]  /*25f0*/  IMAD.MOV.U32 R218, RZ, RZ, 0x10 ;  /* 0x00000010ffda7424 */ /* 0x000fe200078e00ff */
[----:B------:R-:W-:Y:S01]  /*2600*/  LOP3.LUT P0, RZ, R24, 0x4, RZ, 0xc0, !PT ;  /* 0x0000000418ff7812 */ /* 0x000fe2000780c0ff */
[----:B------:R-:W-:Y:S01]  /*2610*/  IMAD.IADD R3, R6, 0x1, -R3 ;  /* 0x0000000106037824 */ /* 0x000fe200078e0a03 */
[----:B------:R-:W-:Y:S01]  /*2620*/  LOP3.LUT R2, R2, 0x1ffffffc, RZ, 0xc0, !PT ;  /* 0x1ffffffc02027812 */ /* 0x000fe200078ec0ff */
[----:B------:R-:W-:Y:S01]  /*2630*/  IMAD.SHL.U32 R210, R5, 0x2, RZ ;  /* 0x0000000205d27824 */ /* 0x000fe200078e00ff */
[----:B------:R-:W-:Y:S01]  /*2640*/  LOP3.LUT P1, RZ, R7, 0x4, RZ, 0xc0, !PT ;  /* 0x0000000407ff7812 */ /* 0x000fe2000782c0ff */
[----:B------:R-:W-:Y:S01]  /*2650*/  IMAD.MOV.U32 R215, RZ, RZ, -0x40 ;  /* 0xffffffc0ffd77424 */ /* 0x000fe200078e00ff */
[----:B------:R-:W-:Y:S01]  /*2660*/  IADD3 R222, R223, 0x204c0, RZ ;  /* 0x000204c0dfde7810 */ /* 0x000fe20007ffe0ff */
[----:B------:R-:W-:Y:S01]  /*2670*/  IMAD.IADD R2, R25, 0x1, -R2 ;  /* 0x0000000119027824 */ /* 0x000fe200078e0a02 */
[----:B------:R-:W-:Y:S01]  /*2680*/  SEL R216, R216, 0xffffffe0, !P1 ;  /* 0xffffffe0d8d87807 */ /* 0x000fe20004800000 */
[--C-:B------:R-:W-:Y:S01]  /*2690*/  IMAD R211, R211, 0x2, R210.reuse ;  /* 0x00000002d3d37824 */ /* 0x100fe200078e02d2 */
[----:B------:R-:W-:Y:S01]  /*26a0*/  IADD3 R206, R212, R0, RZ ;  /* 0x00000000d4ce7210 */ /* 0x000fe20007ffe0ff */
[----:B------:R-:W-:Y:S01]  /*26b0*/  IMAD R2, R2, 0x4, R3 ;  /* 0x0000000402027824 */ /* 0x000fe200078e0203 */
[----:B------:R-:W-:Y:S01]  /*26c0*/  IADD3 R219, R214, R216, RZ ;  /* 0x000000d8d6db7210 */ /* 0x000fe20007ffe0ff */
[----:B------:R-:W-:Y:S01]  /*26d0*/  IMAD R213, R212, 0x2, R210 ;  /* 0x00000002d4d57824 */ /* 0x000fe200078e02d2 */
[----:B------:R-:W-:Y:S01]  /*26e0*/  @P0 IADD3 R222, R13, -0x40, RZ ;  /* 0xffffffc00dde0810 */ /* 0x000fe20007ffe0ff */
[----:B------:R-:W-:Y:S01]  /*26f0*/  IMAD.SHL.U32 R4, R2, 0x2, RZ ;  /* 0x0000000202047824 */ /* 0x000fe200078e00ff */
[----:B------:R-:W-:Y:S01]  /*2700*/  LOP3.LUT P0, RZ, R7, 0x2, RZ, 0xc0, !PT ;  /* 0x0000000207ff7812 */ /* 0x000fe2000780c0ff */
[----:B------:R-:W-:Y:S01]  /*2710*/  IMAD.SHL.U32 R207, R0, 0x2, RZ ;  /* 0x0000000200cf7824 */ /* 0x000fe200078e00ff */
[----:B------:R-:W-:Y:S01]  /*2720*/  CS2R R162, SRZ ;  /* 0x0000000000a27805 */ /* 0x000fe2000001ff00 */
[----:B------:R-:W-:Y:S01]  /*2730*/  CS2R R160, SRZ ;  /* 0x0000000000a07805 */ /* 0x000fe2000001ff00 */
[----:B------:R1:W-:Y:S01]  /*2740*/  STL [R1+0x2c], R4 ;  /* 0x00002c0401007387 */ /* 0x0003e20000100800 */
[----:B------:R-:W-:Y:S01]  /*2750*/  SEL R218, R218, 0xfffffff0, !P0 ;  /* 0xfffffff0dada7807 */ /* 0x000fe20004000000 */
        /* <DEDUP_REMOVED lines=65> */
[----:B------:R-:W-:Y:S01]  /*2b70*/  SHF.R.S32.HI R251, RZ, 0x1f, R250 ;  /* 0x0000001ffffb7819 */ /* 0x000fe200000114fa */
[----:B------:R-:W-:Y:S01]  /*2b80*/  IMAD.IADD R221, R218, 0x1, R219 ;  /* 0x00000001dadd7824 */ /* 0x000fe200078e02db */
[----:B------:R-:W-:Y:S01]  /*2b90*/  SEL R215, R215, 0x40, P1 ;  /* 0x00000040d7d77807 */ /* 0x000fe20000800000 */
        /* <DEDUP_REMOVED lines=9> */
.L_x_1923:
        /* <DEDUP_REMOVED lines=165> */
[----:B------:R-:W1:Y:S01]  /*3680*/  LDS R188, [R191+0x20080] ;  /* 0x02008000bfbc7984 */ /* 0x000e620000000800 */
[----:B------:R-:W-:Y:S02]  /*3690*/  FMUL.FTZ R30, R30, c[0x0][0x2b4] ;  /* 0x0000ad001e1e7a20 */ /* 0x000fe40000410000 */
[----:B------:R-:W-:Y:S01]  /*36a0*/  FMUL.FTZ R31, R31, c[0x0][0x2b4] ;  /* 0x0000ad001f1f7a20 */ /* 0x000fe20000410000 */
        /* <DEDUP_REMOVED lines=15> */
[----:B------:R-:W1:Y:S09]  /*37a0*/  LDSM.16.M88.4 R172, [R205+0x18080] ;  /* 0x01808000cdac783b */ /* 0x000e720000000200 */
        /* <DEDUP_REMOVED lines=17> */
[----:B------:R2:W2:Y:S10]  /*38c0*/  MUFU.TANH R193, R33 ;  /* 0x0000002100c17308 */ /* 0x0004b40000002400 */
[----:B------:R2:W2:Y:S10]  /*38d0*/  MUFU.TANH R224, R34 ;  /* 0x0000002200e07308 */ /* 0x0004b40000002400 */
[----:B-1----:R1:W1:Y:S01]  /*38e0*/  MUFU.TANH R205, R35 ;  /* 0x0000002300cd7308 */ /* 0x0022620000002400 */
        /* <DEDUP_REMOVED lines=22> */
[C---:B-----5:R-:W-:Y:S04]  /*3a50*/  @!P3 IADD3 R0, P1, R2.reuse, R8, RZ ;  /* 0x000000080200b210 */ /* 0x060fe80007f3e0ff */
        /* <DEDUP_REMOVED lines=31> */
.L_x_1921:
[-C--:B--234-:R-:W-:Y:S01]  /*3c50*/  HMMA.16816.F32.BF16 R4, R164, R16.reuse, RZ ;  /* 0x00000010a404723c */ /* 0x09cfe200000418ff */
[----:B------:R-:W2:Y:S01]  /*3c60*/  LDL R199, [R1+0x2c] ;  /* 0x00002c0001c77983 */ /* 0x000ea20000100800 */
[----:B------:R-:W-:Y:S02]  /*3c70*/  USHF.L.U32 UR4, UR5, 0xd, URZ ;  /* 0x0000000d05047899 */ /* 0x000fe4000800063f */
[----:B------:R-:W-:Y:S01]  /*3c80*/  ULEA UR7, UR10, 0x1, 0x6 ;  /* 0x000000010a077891 */ /* 0x000fe2000f8e303f */
[----:B------:R-:W0:Y:S01]  /*3c90*/  LDGDEPBAR ;  /* 0x00000000000079af */ /* 0x000e220000000000 */
[----:B------:R-:W-:Y:S02]  /*3ca0*/  UIADD3 UR6, UR4, 0x10, URZ ;  /* 0x0000001004067890 */ /* 0x000fe4000fffe03f */
[C---:B------:R-:W-:Y:S01]  /*3cb0*/  HMMA.16816.F32.BF16 R8, R28.reuse, R16, RZ ;  /* 0x000000101c08723c */ /* 0x040fe200000418ff */
[----:B------:R-:W-:Y:S01]  /*3cc0*/  MOV R2, UR4 ;  /* 0x0000000400027c02 */ /* 0x000fe20008000f00 */
[----:B------:R-:W-:Y:S02]  /*3cd0*/  UIADD3 UR23, UR10, 0x2, URZ ;  /* 0x000000020a177890 */ /* 0x000fe4000fffe03f */
[----:B------:R-:W-:Y:S02]  /*3ce0*/  IADD3 R0, R214, UR4, RZ ;  /* 0x00000004d6007c10 */ /* 0x000fe4000fffe0ff */
[----:B------:R-:W-:Y:S02]  /*3cf0*/  UISETP.GE.AND UP0, UPT, UR23, UR19, UPT ;  /* 0x000000131700728c */ /* 0x000fe4000bf06270 */
[-C--:B------:R-:W-:Y:S01]  /*3d00*/  HMMA.16816.F32.BF16 R12, R28, R18.reuse, RZ ;  /* 0x000000121c0c723c */ /* 0x080fe200000418ff */
[----:B------:R-:W-:Y:S07]  /*3d10*/  SHF.L.U32 R0, R0, 0x1, RZ ;  /* 0x0000000100007819 */ /* 0x000fee00000006ff */
[C---:B------:R-:W-:Y:S08]  /*3d20*/  HMMA.16816.F32.BF16 R16, R164.reuse, R18, RZ ;  /* 0x00000012a410723c */ /* 0x040ff000000418ff */
[-C--:B------:R-:W-:Y:S08]  /*3d30*/  HMMA.16816.F32.BF16 R20, R164, R168.reuse, RZ ;  /* 0x000000a8a414723c */ /* 0x080ff000000418ff */
        /* <DEDUP_REMOVED lines=14> */
[----:B------:R-:W3:Y:S07]  /*3e20*/  LDSM.16.M88.4 R172, [R209+0x19080] ;  /* 0x01908000d1ac783b */ /* 0x000eee0000000200 */
        /* <DEDUP_REMOVED lines=24> */
[----:B---3--:R-:W-:Y:S01]  /*3fb0*/  MOV R0, UR6 ;  /* 0x0000000600007c02 */ /* 0x008fe20008000f00 */
        /* <DEDUP_REMOVED lines=17> */
[----:B---3--:R-:W-:Y:S04]  /*40d0*/  MOV R0, UR6 ;  /* 0x0000000600007c02 */ /* 0x008fe80008000f00 */
[----:B------:R-:W-:Y:S04]  /*40e0*/  IADD3 R0, R247, -c[0x0][0x168], R0 ;  /* 0x80005a00f7007a10 */ /* 0x000fe80007ffe000 */
[----:B--2---:R-:W-:Y:S01]  /*40f0*/  IADD3 R182, -R199, R0, RZ ;  /* 0x00000000c7b67210 */ /* 0x004fe20007ffe1ff */
        /* <DEDUP_REMOVED lines=10> */
[-C--:B-----5:R-:W-:Y:S02]  /*41a0*/  HMMA.16816.F32.BF16 R20, R168, R176.reuse, R20 ;  /* 0x000000b0a814723c */ /* 0x0a0fe40000041814 */
[----:B------:R-:W-:Y:S06]  /*41b0*/  MUFU.EX2 R181, R181 ;  /* 0x000000b500b57308 */ /* 0x000fec0000000800 */
        /* <DEDUP_REMOVED lines=18> */
[----:B--2---:R-:W-:Y:S04]  /*42e0*/  MOV R208, 0x20 ;  /* 0x0000002000d07802 */ /* 0x004fe80000000f00 */
[----:B------:R-:W-:Y:S01]  /*42f0*/  SEL R208, R208, 0xffffffe0, !P0 ;  /* 0xffffffe0d0d07807 */ /* 0x000fe20004000000 */
[-C--:B-1----:R-:W-:Y:S08]  /*4300*/  HMMA.16816.F32.BF16 R4, R172, R168.reuse, R4 ;  /* 0x000000a8ac04723c */ /* 0x082ff00000041804 */
[C---:B---3--:R-:W-:Y:S08]  /*4310*/  HMMA.16816.F32.BF16 R8, R164.reuse, R168, R8 ;  /* 0x000000a8a408723c */ /* 0x048ff00000041808 */
[-C--:B------:R-:W-:Y:S08]  /*4320*/  HMMA.16816.F32.BF16 R12, R164, R170.reuse, R12 ;  /* 0x000000aaa40c723c */ /* 0x080ff0000004180c */
[C---:B------:R-:W-:Y:S07]  /*4330*/  HMMA.16816.F32.BF16 R16, R172.reuse, R170, R16 ;  /* 0x000000aaac10723c */ /* 0x040fee0000041810 */
[----:B------:R-:W-:Y:S01]  /*4340*/  FSEL R171, R200, -INF , P1 ;  /* 0xff800000c8ab7808 */ /* 0x000fe20000800000 */
[-C--:B----4-:R-:W-:Y:S03]  /*4350*/  HMMA.16816.F32.BF16 R20, R172, R176.reuse, R20 ;  /* 0x000000b0ac14723c */ /* 0x090fe60000041814 */
[----:B------:R-:W-:Y:S01]  /*4360*/  ISETP.GT.AND P1, PT, R0, 0x20, PT ;  /* 0x000000200000780c */ /* 0x000fe20003f24270 */
[--C-:B------:R-:W-:Y:S03]  /*4370*/  FFMA.FTZ R171, R171, c[0x0][0x29c], -R188.reuse ;  /* 0x0000a700abab7a23 */ /* 0x100fe600000108bc */
[----:B------:R-:W-:Y:S01]  /*4380*/  FSEL R2, R195, -INF , P1 ;  /* 0xff800000c3027808 */ /* 0x000fe20000800000 */
[C---:B------:R-:W-:Y:S02]  /*4390*/  HMMA.16816.F32.BF16 R24, R164.reuse, R176, R24 ;  /* 0x000000b0a418723c */ /* 0x040fe40000041818 */
[----:B------:R-:W1:Y:S02]  /*43a0*/  MUFU.EX2 R171, R171 ;  /* 0x000000ab00ab7308 */ /* 0x000e640000000800 */
[--C-:B------:R-:W-:Y:S01]  /*43b0*/  FFMA.FTZ R2, R2, c[0x0][0x29c], -R188.reuse ;  /* 0x0000a70002027a23 */ /* 0x100fe200000108bc */
[----:B------:R-:W-:Y:S03]  /*43c0*/  ISETP.GT.AND P1, PT, R0, 0x21, PT ;  /* 0x000000210000780c */ /* 0x000fe60003f24270 */
[-C--:B------:R-:W-:Y:S04]  /*43d0*/  HMMA.16816.F32.BF16 R28, R164, R178.reuse, R28 ;  /* 0x000000b2a41c723c */ /* 0x080fe8000004181c */
[----:B------:R2:W3:Y:S03]  /*43e0*/  MUFU.EX2 R184, R2 ;  /* 0x0000000200b87308 */ /* 0x0004e60000000800 */
[----:B------:R-:W-:Y:S01]  /*43f0*/  IADD3 R164, R182, 0x8, RZ ;  /* 0x00000008b6a47810 */ /* 0x000fe20007ffe0ff */
[----:B------:R-:W-:Y:S04]  /*4400*/  HMMA.16816.F32.BF16 R32, R172, R178, R32 ;  /* 0x000000b2ac20723c */ /* 0x000fe80000041820 */
[----:B--2---:R-:W-:Y:S02]  /*4410*/  FSEL R2, R198, -INF , P1 ;  /* 0xff800000c6027808 */ /* 0x004fe40000800000 */
[----:B------:R-:W-:Y:S03]  /*4420*/  ISETP.GT.AND P1, PT, R0, 0x40, PT ;  /* 0x000000400000780c */ /* 0x000fe60003f24270 */
[--C-:B------:R-:W-:Y:S04]  /*4430*/  FFMA.FTZ R2, R2, c[0x0][0x29c], -R188.reuse ;  /* 0x0000a70002027a23 */ /* 0x100fe800000108bc */
[----:B------:R2:W-:Y:S02]  /*4440*/  MUFU.EX2 R183, R2 ;  /* 0x0000000200b77308 */ /* 0x0005e40000000800 */
[----:B--2---:R-:W-:Y:S02]  /*4450*/  FSEL R2, R196, -INF , P1 ;  /* 0xff800000c4027808 */ /* 0x004fe40000800000 */
[----:B------:R-:W-:Y:S03]  /*4460*/  ISETP.GT.AND P1, PT, R0, 0x41, PT ;  /* 0x000000410000780c */ /* 0x000fe60003f24270 */
[--C-:B------:R-:W-:Y:S01]  /*4470*/  FFMA.FTZ R177, R2, c[0x0][0x29c], -R188.reuse ;  /* 0x0000a70002b17a23 */ /* 0x100fe200000108bc */
[----:B------:R-:W-:Y:S02]  /*4480*/  FSEL R2, R197, -INF , P1 ;  /* 0xff800000c5027808 */ /* 0x000fe40000800000 */
[----:B------:R-:W-:Y:S03]  /*4490*/  ISETP.GT.AND P1, PT, R0, 0x60, PT ;  /* 0x000000600000780c */ /* 0x000fe60003f24270 */
[--C-:B------:R-:W-:Y:S01]  /*44a0*/  FFMA.FTZ R2, R2, c[0x0][0x29c], -R188.reuse ;  /* 0x0000a70002027a23 */ /* 0x100fe200000108bc */
[----:B------:R-:W-:Y:S01]  /*44b0*/  FSEL R180, R194, -INF , P1 ;  /* 0xff800000c2b47808 */ /* 0x000fe20000800000 */
[----:B------:R-:W2:Y:S01]  /*44c0*/  MUFU.EX2 R177, R177 ;  /* 0x000000b100b17308 */ /* 0x000ea20000000800 */
[----:B------:R-:W-:Y:S02]  /*44d0*/  ISETP.GT.AND P1, PT, R0, 0x61, PT ;  /* 0x000000610000780c */ /* 0x000fe40003f24270 */
[----:B------:R-:W-:Y:S01]  /*44e0*/  IMNMX R0, R246, R164, PT ;  /* 0x000000a4f6007217 */ /* 0x000fe20003800200 */
[--C-:B------:R-:W-:Y:S01]  /*44f0*/  FFMA.FTZ R180, R180, c[0x0][0x29c], -R188.reuse ;  /* 0x0000a700b4b47a23 */ /* 0x100fe200000108bc */
[----:B------:R-:W-:Y:S02]  /*4500*/  FSEL R164, R193, -INF , P1 ;  /* 0xff800000c1a47808 */ /* 0x000fe40000800000 */
[----:B------:R-:W-:Y:S03]  /*4510*/  ISETP.GT.AND P1, PT, R0, RZ, PT ;  /* 0x000000ff0000720c */ /* 0x000fe60003f24270 */
[----:B------:R4:W5:Y:S01]  /*4520*/  MUFU.EX2 R176, R2 ;  /* 0x0000000200b07308 */ /* 0x0009620000000800 */
[----:B------:R-:W-:Y:S01]  /*4530*/  FSEL R170, R229, -INF , P1 ;  /* 0xff800000e5aa7808 */ /* 0x000fe20000800000 */
[----:B------:R-:W-:Y:S01]  /*4540*/  FFMA.FTZ R188, R164, c[0x0][0x29c], -R188 ;  /* 0x0000a700a4bc7a23 */ /* 0x000fe200000108bc */
[----:B------:R-:W-:Y:S03]  /*4550*/  ISETP.GT.AND P1, PT, R0, 0x1, PT ;  /* 0x000000010000780c */ /* 0x000fe60003f24270 */
[--C-:B------:R-:W-:Y:S01]  /*4560*/  FFMA.FTZ R170, R170, c[0x0][0x29c], -R3.reuse ;  /* 0x0000a700aaaa7a23 */ /* 0x100fe20000010803 */
[----:B------:R-:W-:Y:S02]  /*4570*/  FSEL R169, R227, -INF , P1 ;  /* 0xff800000e3a97808 */ /* 0x000fe40000800000 */
[C---:B------:R-:W-:Y:S01]  /*4580*/  ISETP.GT.AND P1, PT, R0.reuse, 0x20, PT ;  /* 0x000000200000780c */ /* 0x040fe20003f24270 */
[----:B------:R-:W1:Y:S02]  /*4590*/  MUFU.EX2 R180, R180 ;  /* 0x000000b400b47308 */ /* 0x000e640000000800 */
[--C-:B------:R-:W-:Y:S01]  /*45a0*/  FFMA.FTZ R169, R169, c[0x0][0x29c], -R3.reuse ;  /* 0x0000a700a9a97a23 */ /* 0x100fe20000010803 */
[----:B------:R-:W-:Y:S02]  /*45b0*/  FSEL R168, R203, -INF , P1 ;  /* 0xff800000cba87808 */ /* 0x000fe40000800000 */
[----:B------:R-:W-:Y:S03]  /*45c0*/  ISETP.GT.AND P1, PT, R0, 0x21, PT ;  /* 0x000000210000780c */ /* 0x000fe60003f24270 */
[--C-:B------:R-:W-:Y:S01]  /*45d0*/  FFMA.FTZ R168, R168, c[0x0][0x29c], -R3.reuse ;  /* 0x0000a700a8a87a23 */ /* 0x100fe20000010803 */
[----:B------:R-:W-:Y:S01]  /*45e0*/  FSEL R167, R225, -INF , P1 ;  /* 0xff800000e1a77808 */ /* 0x000fe20000800000 */
[----:B------:R-:W1:Y:S01]  /*45f0*/  MUFU.EX2 R188, R188 ;  /* 0x000000bc00bc7308 */ /* 0x000e620000000800 */
[----:B------:R-:W-:Y:S01]  /*4600*/  ISETP.GT.AND P1, PT, R0, 0x40, PT ;  /* 0x000000400000780c */ /* 0x000fe20003f24270 */
[----:B----4-:R-:W4:Y:S03]  /*4610*/  LDS R2, [R191+0x20280] ;  /* 0x02028000bf027984 */ /* 0x010f260000000800 */
[----:B------:R-:W-:Y:S01]  /*4620*/  FSEL R166, R226, -INF , P1 ;  /* 0xff800000e2a67808 */ /* 0x000fe20000800000 */
[--C-:B------:R-:W-:Y:S01]  /*4630*/  FFMA.FTZ R167, R167, c[0x0][0x29c], -R3.reuse ;  /* 0x0000a700a7a77a23 */ /* 0x100fe20000010803 */
[----:B------:R-:W-:Y:S03]  /*4640*/  ISETP.GT.AND P1, PT, R0, 0x41, PT ;  /* 0x000000410000780c */ /* 0x000fe60003f24270 */
[--C-:B------:R-:W-:Y:S01]  /*4650*/  FFMA.FTZ R166, R166, c[0x0][0x29c], -R3.reuse ;  /* 0x0000a700a6a67a23 */ /* 0x100fe20000010803 */
[----:B------:R-:W-:Y:S01]  /*4660*/  FSEL R165, R228, -INF , P1 ;  /* 0xff800000e4a57808 */ /* 0x000fe20000800000 */
[----:B------:R-:W1:Y:S01]  /*4670*/  MUFU.EX2 R169, R169 ;  /* 0x000000a900a97308 */ /* 0x000e620000000800 */
[----:B------:R-:W-:Y:S03]  /*4680*/  ISETP.GT.AND P1, PT, R0, 0x60, PT ;  /* 0x000000600000780c */ /* 0x000fe60003f24270 */
[--C-:B------:R-:W-:Y:S01]  /*4690*/  FFMA.FTZ R165, R165, c[0x0][0x29c], -R3.reuse ;  /* 0x0000a700a5a57a23 */ /* 0x100fe20000010803 */
[----:B------:R-:W-:Y:S02]  /*46a0*/  FSEL R164, R224, -INF , P1 ;  /* 0xff800000e0a47808 */ /* 0x000fe40000800000 */
[----:B------:R-:W-:Y:S03]  /*46b0*/  ISETP.GT.AND P1, PT, R0, 0x61, PT ;  /* 0x000000610000780c */ /* 0x000fe60003f24270 */
[--C-:B------:R-:W-:Y:S01]  /*46c0*/  FFMA.FTZ R164, R164, c[0x0][0x29c], -R3.reuse ;  /* 0x0000a700a4a47a23 */ /* 0x100fe20000010803 */
[----:B------:R-:W-:Y:S01]  /*46d0*/  FSEL R0, R205, -INF , P1 ;  /* 0xff800000cd007808 */ /* 0x000fe20000800000 */
[----:B------:R-:W2:Y:S04]  /*46e0*/  MUFU.EX2 R170, R170 ;  /* 0x000000aa00aa7308 */ /* 0x000ea80000000800 */
[----:B------:R-:W-:Y:S01]  /*46f0*/  FFMA.FTZ R178, R0, c[0x0][0x29c], -R3 ;  /* 0x0000a70000b27a23 */ /* 0x000fe20000010803 */
[C---:B------:R-:W-:Y:S02]  /*4700*/  IADD3 R3, R182.reuse, 0x20, RZ ;  /* 0x00000020b6037810 */ /* 0x040fe40007ffe0ff */
[----:B------:R-:W-:Y:S02]  /*4710*/  IADD3 R182, R182, 0x28, RZ ;  /* 0x00000028b6b67810 */ /* 0x000fe40007ffe0ff */
[----:B------:R-:W-:Y:S01]  /*4720*/  IMNMX R3, R246, R3, PT ;  /* 0x00000003f6037217 */ /* 0x000fe20003800200 */
[----:B------:R-:W2:Y:S03]  /*4730*/  MUFU.EX2 R168, R168 ;  /* 0x000000a800a87308 */ /* 0x000ea60000000800 */
[----:B------:R-:W-:Y:S04]  /*4740*/  ISETP.GT.AND P1, PT, R3, RZ, PT ;  /* 0x000000ff0300720c */ /* 0x000fe80003f24270 */
[----:B------:R-:W-:Y:S02]  /*4750*/  FSEL R174, R239, -INF , P1 ;  /* 0xff800000efae7808 */ /* 0x000fe40000800000 */
[----:B------:R-:W-:Y:S01]  /*4760*/  ISETP.GT.AND P1, PT, R3, 0x1, PT ;  /* 0x000000010300780c */ /* 0x000fe20003f24270 */
[--C-:B----4-:R-:W-:Y:S01]  /*4770*/  FADD.FTZ R0, R4, -R2.reuse ;  /* 0x8000000204007221 */ /* 0x110fe20000010000 */
[----:B------:R-:W4:Y:S01]  /*4780*/  MUFU.EX2 R167, R167 ;  /* 0x000000a700a77308 */ /* 0x000f220000000800 */
[----:B------:R-:W-:Y:S01]  /*4790*/  FFMA.FTZ R4, -R192, R192, 1 ;  /* 0x3f800000c0047423 */ /* 0x000fe200000101c0 */
[----:B-1----:R-:W-:Y:S01]  /*47a0*/  F2FP.BF16.PACK_AB R192, R171, R181 ;  /* 0x000000b5abc0723e */ /* 0x002fe200000010ff */
[----:B------:R-:W-:Y:S01]  /*47b0*/  FMUL.FTZ R0, R181, R0 ;  /* 0x00000000b5007220 */ /* 0x000fe20000410000 */
[----:B------:R-:W-:Y:S01]  /*47c0*/  FSEL R175, R238, -INF , P1 ;  /* 0xff800000eeaf7808 */ /* 0x000fe20000800000 */
[--C-:B------:R-:W-:Y:S01]  /*47d0*/  FADD.FTZ R5, R5, -R2.reuse ;  /* 0x8000000205057221 */ /* 0x100fe20000010000 */
[----:B------:R-:W-:Y:S01]  /*47e0*/  ISETP.GT.AND P1, PT, R3, 0x20, PT ;  /* 0x000000200300780c */ /* 0x000fe20003f24270 */
[----:B------:R-:W-:Y:S02]  /*47f0*/  FMUL.FTZ R204, R0, R4 ;  /* 0x0000000400cc7220 */ /* 0x000fe40000410000 */
[--C-:B------:R-:W-:Y:S01]  /*4800*/  FADD.FTZ R0, R16, -R2.reuse ;  /* 0x8000000210007221 */ /* 0x100fe20000010000 */
[----:B------:R-:W-:Y:S01]  /*4810*/  FSEL R173, R237, -INF , P1 ;  /* 0xff800000edad7808 */ /* 0x000fe20000800000 */
[----:B------:R-:W-:Y:S01]  /*4820*/  FFMA.FTZ R4, -R195, R195, 1 ;  /* 0x3f800000c3047423 */ /* 0x000fe200000101c3 */
[----:B------:R-:W-:Y:S01]  /*4830*/  ISETP.GT.AND P1, PT, R3, 0x21, PT ;  /* 0x000000210300780c */ /* 0x000fe20003f24270 */
[----:B---3--:R-:W-:Y:S01]  /*4840*/  FMUL.FTZ R0, R184, R0 ;  /* 0x00000000b8007220 */ /* 0x008fe20000410000 */
[----:B------:R-:W1:Y:S01]  /*4850*/  MUFU.EX2 R166, R166 ;  /* 0x000000a600a67308 */ /* 0x000e620000000800 */
[----:B------:R-:W-:Y:S01]  /*4860*/  FMUL.FTZ R171, R171, R5 ;  /* 0x00000005abab7220 */ /* 0x000fe20000410000 */
[----:B------:R-:W-:Y:S01]  /*4870*/  FSEL R172, R235, -INF , P1 ;  /* 0xff800000ebac7808 */ /* 0x000fe20000800000 */
[----:B------:R-:W-:Y:S01]  /*4880*/  FMUL.FTZ R201, R0, R4 ;  /* 0x0000000400c97220 */ /* 0x000fe20000410000 */
[----:B------:R-:W-:Y:S01]  /*4890*/  ISETP.GT.AND P1, PT, R3, 0x40, PT ;  /* 0x000000400300780c */ /* 0x000fe20003f24270 */
[----:B------:R-:W-:Y:S02]  /*48a0*/  FFMA.FTZ R5, -R200, R200, 1 ;  /* 0x3f800000c8057423 */ /* 0x000fe400000101c8 */
[--C-:B------:R-:W-:Y:S02]  /*48b0*/  FADD.FTZ R0, R20, -R2.reuse ;  /* 0x8000000214007221 */ /* 0x100fe40000010000 */
[----:B------:R-:W-:Y:S01]  /*48c0*/  FMUL.FTZ R202, R171, R5 ;  /* 0x00000005abca7220 */ /* 0x000fe20000410000 */
[----:B------:R-:W-:Y:S01]  /*48d0*/  FSEL R171, R233, -INF , P1 ;  /* 0xff800000e9ab7808 */ /* 0x000fe20000800000 */
[----:B--2---:R-:W-:Y:S01]  /*48e0*/  FMUL.FTZ R0, R177, R0 ;  /* 0x00000000b1007220 */ /* 0x004fe20000410000 */
[----:B------:R-:W-:Y:S01]  /*48f0*/  ISETP.GT.AND P1, PT, R3, 0x41, PT ;  /* 0x000000410300780c */ /* 0x000fe20003f24270 */
[----:B------:R-:W-:Y:S01]  /*4900*/  FFMA.FTZ R5, -R196, R196, 1 ;  /* 0x3f800000c4057423 */ /* 0x000fe200000101c4 */
[----:B------:R-:W-:Y:S01]  /*4910*/  MUFU.EX2 R164, R164 ;  /* 0x000000a400a47308 */ /* 0x000fe20000000800 */
[--C-:B------:R-:W-:Y:S02]  /*4920*/  FADD.FTZ R4, R17, -R2.reuse ;  /* 0x8000000211047221 */ /* 0x100fe40000010000 */
[----:B------:R-:W-:Y:S02]  /*4930*/  FMUL.FTZ R199, R0, R5 ;  /* 0x0000000500c77220 */ /* 0x000fe40000410000 */
[----:B------:R-:W2:Y:S01]  /*4940*/  LDS R0, [R191+0x202a0] ;  /* 0x0202a000bf007984 */ /* 0x000ea20000000800 */
[----:B------:R-:W-:Y:S02]  /*4950*/  FMUL.FTZ R4, R183, R4 ;  /* 0x00000004b7047220 */ /* 0x000fe40000410000 */
[----:B------:R-:W-:Y:S02]  /*4960*/  FFMA.FTZ R16, -R198, R198, 1 ;  /* 0x3f800000c6107423 */ /* 0x000fe400000101c6 */
[--C-:B------:R-:W-:Y:S01]  /*4970*/  FADD.FTZ R21, R21, -R2.reuse ;  /* 0x8000000215157221 */ /* 0x100fe20000010000 */
[----:B------:R-:W3:Y:S01]  /*4980*/  MUFU.EX2 R165, R165 ;  /* 0x000000a500a57308 */ /* 0x000ee20000000800 */
[----:B------:R-:W-:Y:S01]  /*4990*/  FMUL.FTZ R200, R4, R16 ;  /* 0x0000001004c87220 */ /* 0x000fe20000410000 */
[----:B------:R-:W-:Y:S01]  /*49a0*/  FSEL R16, R232, -INF , P1 ;  /* 0xff800000e8107808 */ /* 0x000fe20000800000 */
[----:B------:R-:W-:Y:S01]  /*49b0*/  FFMA.FTZ R5, -R197, R197, 1 ;  /* 0x3f800000c5057423 */ /* 0x000fe200000101c5 */
[----:B------:R-:W-:Y:S01]  /*49c0*/  ISETP.GT.AND P1, PT, R3, 0x60, PT ;  /* 0x000000600300780c */ /* 0x000fe20003f24270 */
[----:B-----5:R-:W-:Y:S02]  /*49d0*/  FMUL.FTZ R4, R176, R21 ;  /* 0x00000015b0047220 */ /* 0x020fe40000410000 */
[--C-:B------:R-:W-:Y:S02]  /*49e0*/  FFMA.FTZ R173, R173, c[0x0][0x29c], -R189.reuse ;  /* 0x0000a700adad7a23 */ /* 0x100fe400000108bd */
[----:B------:R-:W-:Y:S01]  /*49f0*/  FMUL.FTZ R197, R4, R5 ;  /* 0x0000000504c57220 */ /* 0x000fe20000410000 */
[----:B------:R5:W1:Y:S01]  /*4a00*/  MUFU.EX2 R21, R178 ;  /* 0x000000b200157308 */ /* 0x000a620000000800 */
[----:B------:R-:W-:Y:S01]  /*4a10*/  FSEL R5, R231, -INF , P1 ;  /* 0xff800000e7057808 */ /* 0x000fe20000800000 */
[--C-:B------:R-:W-:Y:S01]  /*4a20*/  FADD.FTZ R32, R32, -R2.reuse ;  /* 0x8000000220207221 */ /* 0x100fe20000010000 */
[----:B------:R-:W-:Y:S01]  /*4a30*/  ISETP.GT.AND P1, PT, R3, 0x61, PT ;  /* 0x000000610300780c */ /* 0x000fe20003f24270 */
[--C-:B------:R-:W-:Y:S01]  /*4a40*/  FFMA.FTZ R20, R175, c[0x0][0x29c], -R189.reuse ;  /* 0x0000a700af147a23 */ /* 0x100fe200000108bd */
[----:B------:R-:W-:Y:S01]  /*4a50*/  IMNMX R3, R246, R182, PT ;  /* 0x000000b6f6037217 */ /* 0x000fe20003800200 */
[--C-:B------:R-:W-:Y:S01]  /*4a60*/  FFMA.FTZ R175, R16, c[0x0][0x29c], -R189.reuse ;  /* 0x0000a70010af7a23 */ /* 0x100fe200000108bd */
[----:B------:R-:W-:Y:S01]  /*4a70*/  FSEL R4, R230, -INF , P1 ;  /* 0xff800000e6047808 */ /* 0x000fe20000800000 */
[--C-:B------:R-:W-:Y:S01]  /*4a80*/  FFMA.FTZ R179, R5, c[0x0][0x29c], -R189.reuse ;  /* 0x0000a70005b37a23 */ /* 0x100fe200000108bd */
[----:B------:R-:W-:Y:S01]  /*4a90*/  ISETP.GT.AND P1, PT, R3, RZ, PT ;  /* 0x000000ff0300720c */ /* 0x000fe20003f24270 */
[----:B------:R1:W-:Y:S01]  /*4aa0*/  MUFU.EX2 R16, R173 ;  /* 0x000000ad00107308 */ /* 0x0003e20000000800 */
[----:B------:R-:W-:Y:S02]  /*4ab0*/  FADD.FTZ R33, R33, -R2 ;  /* 0x8000000221217221 */ /* 0x000fe40000010000 */
[----:B------:R-:W-:Y:S02]  /*4ac0*/  FMUL.FTZ R2, R180, R32 ;  /* 0x00000020b4027220 */ /* 0x000fe40000410000 */
[----:B------:R-:W-:Y:S02]  /*4ad0*/  FFMA.FTZ R5, -R194, R194, 1 ;  /* 0x3f800000c2057423 */ /* 0x000fe400000101c2 */
[--C-:B------:R-:W-:Y:S02]  /*4ae0*/  FFMA.FTZ R17, R174, c[0x0][0x29c], -R189.reuse ;  /* 0x0000a700ae117a23 */ /* 0x100fe400000108bd */
[--C-:B------:R-:W-:Y:S01]  /*4af0*/  FFMA.FTZ R172, R172, c[0x0][0x29c], -R189.reuse ;  /* 0x0000a700acac7a23 */ /* 0x100fe200000108bd */
[----:B------:R-:W-:Y:S01]  /*4b00*/  MUFU.EX2 R20, R20 ;  /* 0x0000001400147308 */ /* 0x000fe20000000800 */
[--C-:B------:R-:W-:Y:S02]  /*4b10*/  FFMA.FTZ R174, R171, c[0x0][0x29c], -R189.reuse ;  /* 0x0000a700abae7a23 */ /* 0x100fe400000108bd */
[----:B------:R-:W-:Y:S01]  /*4b20*/  FFMA.FTZ R189, R4, c[0x0][0x29c], -R189 ;  /* 0x0000a70004bd7a23 */ /* 0x000fe200000108bd */
[----:B-----5:R-:W-:Y:S01]  /*4b30*/  FSEL R178, R245, -INF , P1 ;  /* 0xff800000f5b27808 */ /* 0x020fe20000800000 */
[----:B------:R-:W-:Y:S01]  /*4b40*/  FFMA.FTZ R4, -R193, R193, 1 ;  /* 0x3f800000c1047423 */ /* 0x000fe200000101c1 */
[----:B------:R-:W-:Y:S01]  /*4b50*/  ISETP.GT.AND P1, PT, R3, 0x1, PT ;  /* 0x000000010300780c */ /* 0x000fe20003f24270 */
[----:B------:R-:W-:Y:S02]  /*4b60*/  FMUL.FTZ R193, R2, R5 ;  /* 0x0000000502c17220 */ /* 0x000fe40000410000 */
[C---:B------:R-:W-:Y:S01]  /*4b70*/  FMUL.FTZ R33, R188.reuse, R33 ;  /* 0x00000021bc217220 */ /* 0x040fe20000410000 */
[----:B------:R-:W5:Y:S01]  /*4b80*/  MUFU.EX2 R17, R17 ;  /* 0x0000001100117308 */ /* 0x000f620000000800 */
[--C-:B--2---:R-:W-:Y:S01]  /*4b90*/  FADD.FTZ R2, R7, -R0.reuse ;  /* 0x8000000007027221 */ /* 0x104fe20000010000 */
[----:B------:R-:W-:Y:S01]  /*4ba0*/  F2FP.BF16.PACK_AB R188, R188, R180 ;  /* 0x000000b4bcbc723e */ /* 0x000fe200000010ff */
[----:B------:R-:W-:Y:S01]  /*4bb0*/  FMUL.FTZ R186, R33, R4 ;  /* 0x0000000421ba7220 */ /* 0x000fe20000410000 */
[----:B-1----:R-:W-:Y:S01]  /*4bc0*/  FSEL R173, R244, -INF , P1 ;  /* 0xff800000f4ad7808 */ /* 0x002fe20000800000 */
[----:B------:R-:W-:Y:S01]  /*4bd0*/  FFMA.FTZ R5, -R227, R227, 1 ;  /* 0x3f800000e3057423 */ /* 0x000fe200000101e3 */
[----:B------:R-:W-:Y:S01]  /*4be0*/  ISETP.GT.AND P1, PT, R3, 0x20, PT ;  /* 0x000000200300780c */ /* 0x000fe20003f24270 */
[C---:B------:R-:W-:Y:S01]  /*4bf0*/  FMUL.FTZ R2, R169.reuse, R2 ;  /* 0x00000002a9027220 */ /* 0x040fe20000410000 */
[----:B------:R-:W-:Y:S01]  /*4c00*/  F2FP.BF16.PACK_AB R169, R169, R170 ;  /* 0x000000aaa9a9723e */ /* 0x000fe200000010ff */
[--C-:B------:R-:W-:Y:S01]  /*4c10*/  FADD.FTZ R4, R6, -R0.reuse ;  /* 0x8000000006047221 */ /* 0x100fe20000010000 */
[----:B------:R-:W-:Y:S01]  /*4c20*/  FSEL R171, R243, -INF , P1 ;  /* 0xff800000f3ab7808 */ /* 0x000fe20000800000 */
[----:B------:R-:W-:Y:S01]  /*4c30*/  FMUL.FTZ R181, R2, R5 ;  /* 0x0000000502b57220 */ /* 0x000fe20000410000 */
[----:B------:R-:W-:Y:S01]  /*4c40*/  ISETP.GT.AND P1, PT, R3, 0x21, PT ;  /* 0x000000210300780c */ /* 0x000fe20003f24270 */
[----:B------:R-:W-:Y:S01]  /*4c50*/  FFMA.FTZ R6, -R229, R229, 1 ;  /* 0x3f800000e5067423 */ /* 0x000fe200000101e5 */
[----:B------:R1:W2:Y:S01]  /*4c60*/  MUFU.EX2 R7, R172 ;  /* 0x000000ac00077308 */ /* 0x0002a20000000800 */
[----:B------:R-:W-:Y:S01]  /*4c70*/  FMUL.FTZ R4, R170, R4 ;  /* 0x00000004aa047220 */ /* 0x000fe20000410000 */
[----:B------:R-:W-:Y:S01]  /*4c80*/  FSEL R33, R242, -INF , P1 ;  /* 0xff800000f2217808 */ /* 0x000fe20000800000 */
[--C-:B------:R-:W-:Y:S01]  /*4c90*/  FADD.FTZ R2, R18, -R0.reuse ;  /* 0x8000000012027221 */ /* 0x100fe20000010000 */
[----:B------:R-:W-:Y:S01]  /*4ca0*/  ISETP.GT.AND P1, PT, R3, 0x40, PT ;  /* 0x000000400300780c */ /* 0x000fe20003f24270 */
[----:B------:R-:W-:Y:S02]  /*4cb0*/  FMUL.FTZ R182, R4, R6 ;  /* 0x0000000604b67220 */ /* 0x000fe40000410000 */
[----:B------:R-:W-:Y:S01]  /*4cc0*/  FFMA.FTZ R6, -R203, R203, 1 ;  /* 0x3f800000cb067423 */ /* 0x000fe200000101cb */
[----:B------:R-:W-:Y:S01]  /*4cd0*/  FSEL R32, R240, -INF , P1 ;  /* 0xff800000f0207808 */ /* 0x000fe20000800000 */
[----:B------:R-:W-:Y:S01]  /*4ce0*/  FMUL.FTZ R2, R168, R2 ;  /* 0x00000002a8027220 */ /* 0x000fe20000410000 */
[----:B------:R-:W-:Y:S01]  /*4cf0*/  ISETP.GT.AND P1, PT, R3, 0x41, PT ;  /* 0x000000410300780c */ /* 0x000fe20003f24270 */
[--C-:B------:R-:W-:Y:S01]  /*4d00*/  FADD.FTZ R5, R19, -R0.reuse ;  /* 0x8000000013057221 */ /* 0x100fe20000010000 */
[----:B------:R2:W2:Y:S01]  /*4d10*/  MUFU.EX2 R4, R174 ;  /* 0x000000ae00047308 */ /* 0x0004a20000000800 */
[----:B------:R-:W-:Y:S01]  /*4d20*/  FMUL.FTZ R194, R2, R6 ;  /* 0x0000000602c27220 */ /* 0x000fe20000410000 */
[----:B------:R-:W-:Y:S01]  /*4d30*/  FSEL R19, R241, -INF , P1 ;  /* 0xff800000f1137808 */ /* 0x000fe20000800000 */
[----:B------:R-:W-:Y:S01]  /*4d40*/  FFMA.FTZ R2, -R225, R225, 1 ;  /* 0x3f800000e1027423 */ /* 0x000fe200000101e1 */
[----:B------:R-:W-:Y:S01]  /*4d50*/  ISETP.GT.AND P1, PT, R3, 0x60, PT ;  /* 0x000000600300780c */ /* 0x000fe20003f24270 */
[C---:B----4-:R-:W-:Y:S01]  /*4d60*/  FMUL.FTZ R5, R167.reuse, R5 ;  /* 0x00000005a7057220 */ /* 0x050fe20000410000 */
[----:B------:R-:W-:Y:S01]  /*4d70*/  F2FP.BF16.PACK_AB R168, R167, R168 ;  /* 0x000000a8a7a8723e */ /* 0x000fe200000010ff */
[----:B------:R-:W-:Y:S01]  /*4d80*/  FADD.FTZ R22, R22, -R0 ;  /* 0x8000000016167221 */ /* 0x000fe20000010000 */
[----:B------:R-:W-:Y:S01]  /*4d90*/  FSEL R18, R236, -INF , P1 ;  /* 0xff800000ec127808 */ /* 0x000fe20000800000 */
[----:B------:R-:W-:Y:S01]  /*4da0*/  FMUL.FTZ R185, R5, R2 ;  /* 0x0000000205b97220 */ /* 0x000fe20000410000 */
[----:B------:R-:W-:Y:S01]  /*4db0*/  ISETP.GT.AND P1, PT, R3, 0x61, PT ;  /* 0x000000610300780c */ /* 0x000fe20003f24270 */
[----:B------:R-:W4:Y:S01]  /*4dc0*/  LDS R2, [R191+0x20300] ;  /* 0x02030000bf027984 */ /* 0x000f220000000800 */
[----:B------:R5:W-:Y:S01]  /*4dd0*/  MUFU.EX2 R5, R179 ;  /* 0x000000b300057308 */ /* 0x000be20000000800 */
[----:B------:R-:W-:Y:S01]  /*4de0*/  FFMA.FTZ R203, R18, c[0x0][0x29c], -R190 ;  /* 0x0000a70012cb7a23 */ /* 0x000fe200000108be */
[----:B------:R-:W-:Y:S01]  /*4df0*/  FSEL R3, R234, -INF , P1 ;  /* 0xff800000ea037808 */ /* 0x000fe20000800000 */
[----:B------:R-:W-:Y:S01]  /*4e00*/  FMUL.FTZ R22, R166, R22 ;  /* 0x00000016a6167220 */ /* 0x000fe20000410000 */
[----:B---3--:R-:W-:Y:S01]  /*4e10*/  F2FP.BF16.PACK_AB R166, R165, R166 ;  /* 0x000000a6a5a6723e */ /* 0x008fe200000010ff */
[--C-:B------:R-:W-:Y:S01]  /*4e20*/  FADD.FTZ R35, R35, -R0.reuse ;  /* 0x8000000023237221 */ /* 0x100fe20000010000 */
[----:B-1----:R-:W-:Y:S01]  /*4e30*/  F2FP.BF16.PACK_AB R172, R202, R204 ;  /* 0x000000cccaac723e */ /* 0x002fe200000010ff */
[----:B------:R-:W-:Y:S01]  /*4e40*/  FFMA.FTZ R18, -R226, R226, 1 ;  /* 0x3f800000e2127423 */ /* 0x000fe200000101e2 */
[----:B------:R-:W-:Y:S01]  /*4e50*/  F2FP.BF16.PACK_AB R170, R181, R182 ;  /* 0x000000b6b5aa723e */ /* 0x000fe200000010ff */
[----:B------:R-:W-:Y:S01]  /*4e60*/  FADD.FTZ R34, R34, -R0 ;  /* 0x8000000022227221 */ /* 0x000fe20000010000 */
[----:B------:R1:W3:Y:S01]  /*4e70*/  MUFU.EX2 R6, R175 ;  /* 0x000000af00067308 */ /* 0x0002e20000000800 */
[--C-:B------:R-:W-:Y:S01]  /*4e80*/  FFMA.FTZ R178, R178, c[0x0][0x29c], -R190.reuse ;  /* 0x0000a700b2b27a23 */ /* 0x100fe200000108be */
[----:B--2---:R-:W-:Y:S01]  /*4e90*/  F2FP.BF16.PACK_AB R174, R176, R177 ;  /* 0x000000b1b0ae723e */ /* 0x004fe200000010ff */
[--C-:B------:R-:W-:Y:S01]  /*4ea0*/  FFMA.FTZ R187, R171, c[0x0][0x29c], -R190.reuse ;  /* 0x0000a700abbb7a23 */ /* 0x100fe200000108be */
[----:B------:R-:W-:Y:S01]  /*4eb0*/  F2FP.BF16.PACK_AB R171, R183, R184 ;  /* 0x000000b8b7ab723e */ /* 0x000fe200000010ff */
[--C-:B------:R-:W-:Y:S01]  /*4ec0*/  FFMA.FTZ R195, R33, c[0x0][0x29c], -R190.reuse ;  /* 0x0000a70021c37a23 */ /* 0x100fe200000108be */
[----:B------:R-:W-:Y:S01]  /*4ed0*/  F2FP.BF16.PACK_AB R176, R186, R193 ;  /* 0x000000c1bab0723e */ /* 0x000fe200000010ff */
[--C-:B------:R-:W-:Y:S01]  /*4ee0*/  FFMA.FTZ R196, R32, c[0x0][0x29c], -R190.reuse ;  /* 0x0000a70020c47a23 */ /* 0x100fe200000108be */
[----:B------:R-:W-:Y:S01]  /*4ef0*/  PLOP3.LUT P1, PT, PT, PT, UP0, 0x80, 0x0 ;  /* 0x000000000000781c */ /* 0x000fe20003f2f008 */
[--C-:B------:R-:W-:Y:S01]  /*4f00*/  FFMA.FTZ R198, R19, c[0x0][0x29c], -R190.reuse ;  /* 0x0000a70013c67a23 */ /* 0x100fe200000108be */
[----:B------:R-:W-:Y:S01]  /*4f10*/  MUFU.EX2 R167, R178 ;  /* 0x000000b200a77308 */ /* 0x000fe20000000800 */
[----:B------:R-:W-:Y:S02]  /*4f20*/  FMUL.FTZ R33, R22, R18 ;  /* 0x0000001216217220 */ /* 0x000fe40000410000 */
[----:B------:R-:W-:Y:S01]  /*4f30*/  FMUL.FTZ R34, R164, R34 ;  /* 0x00000022a4227220 */ /* 0x000fe20000410000 */
[----:B------:R-:W-:Y:S01]  /*4f40*/  F2FP.BF16.PACK_AB R164, R21, R164 ;  /* 0x000000a415a4723e */ /* 0x000fe200000010ff */
[--C-:B-----5:R-:W-:Y:S01]  /*4f50*/  FFMA.FTZ R179, R173, c[0x0][0x29c], -R190.reuse ;  /* 0x0000a700adb37a23 */ /* 0x120fe200000108be */
[----:B------:R-:W-:Y:S01]  /*4f60*/  F2FP.BF16.PACK_AB R173, R200, R201 ;  /* 0x000000c9c8ad723e */ /* 0x000fe200000010ff */
[----:B------:R-:W-:Y:S02]  /*4f70*/  FFMA.FTZ R190, R3, c[0x0][0x29c], -R190 ;  /* 0x0000a70003be7a23 */ /* 0x000fe400000108be */
[----:B------:R-:W-:Y:S01]  /*4f80*/  FMUL.FTZ R21, R21, R35 ;  /* 0x0000002315157220 */ /* 0x000fe20000410000 */
[----:B------:R-:W2:Y:S01]  /*4f90*/  MUFU.EX2 R3, R189 ;  /* 0x000000bd00037308 */ /* 0x000ea20000000800 */
[----:B------:R-:W-:Y:S02]  /*4fa0*/  FADD.FTZ R23, R23, -R0 ;  /* 0x8000000017177221 */ /* 0x000fe40000010000 */
[----:B------:R-:W-:Y:S01]  /*4fb0*/  FFMA.FTZ R18, -R224, R224, 1 ;  /* 0x3f800000e0127423 */ /* 0x000fe200000101e0 */
[----:B-1----:R-:W-:Y:S01]  /*4fc0*/  F2FP.BF16.PACK_AB R175, R197, R199 ;  /* 0x000000c7c5af723e */ /* 0x002fe200000010ff */
[----:B------:R-:W-:Y:S02]  /*4fd0*/  FFMA.FTZ R0, -R205, R205, 1 ;  /* 0x3f800000cd007423 */ /* 0x000fe400000101cd */
[----:B------:R-:W-:Y:S02]  /*4fe0*/  FMUL.FTZ R18, R34, R18 ;  /* 0x0000001222127220 */ /* 0x000fe40000410000 */
[----:B------:R-:W-:Y:S01]  /*4ff0*/  FMUL.FTZ R0, R21, R0 ;  /* 0x0000000015007220 */ /* 0x000fe20000410000 */
[----:B------:R-:W1:Y:S01]  /*5000*/  MUFU.EX2 R22, R179 ;  /* 0x000000b300167308 */ /* 0x000e620000000800 */
[----:B------:R-:W-:Y:S02]  /*5010*/  FMUL.FTZ R23, R165, R23 ;  /* 0x00000017a5177220 */ /* 0x000fe40000410000 */
[----:B------:R-:W-:Y:S01]  /*5020*/  FFMA.FTZ R19, -R228, R228, 1 ;  /* 0x3f800000e4137423 */ /* 0x000fe200000101e4 */
[----:B------:R-:W-:Y:S01]  /*5030*/  F2FP.BF16.PACK_AB R32, R0, R18 ;  /* 0x000000120020723e */ /* 0x000fe200000010ff */
[--C-:B----4-:R-:W-:Y:S02]  /*5040*/  FADD.FTZ R12, R12, -R2.reuse ;  /* 0x800000020c0c7221 */ /* 0x110fe40000010000 */
[----:B------:R-:W-:Y:S01]  /*5050*/  FMUL.FTZ R19, R23, R19 ;  /* 0x0000001317137220 */ /* 0x000fe20000410000 */
[----:B------:R-:W-:Y:S01]  /*5060*/  F2FP.BF16.PACK_AB R23, R185, R194 ;  /* 0x000000c2b917723e */ /* 0x000fe200000010ff */
[--C-:B------:R-:W-:Y:S01]  /*5070*/  FADD.FTZ R8, R8, -R2.reuse ;  /* 0x8000000208087221 */ /* 0x100fe20000010000 */
[----:B------:R-:W-:Y:S01]  /*5080*/  MUFU.EX2 R21, R187 ;  /* 0x000000bb00157308 */ /* 0x000fe20000000800 */
[--C-:B------:R-:W-:Y:S01]  /*5090*/  FADD.FTZ R9, R9, -R2.reuse ;  /* 0x8000000209097221 */ /* 0x100fe20000010000 */
[----:B------:R-:W-:Y:S01]  /*50a0*/  F2FP.BF16.PACK_AB R33, R19, R33 ;  /* 0x000000211321723e */ /* 0x000fe200000010ff */
[----:B------:R-:W-:Y:S01]  /*50b0*/  FFMA.FTZ R0, -R237, R237, 1 ;  /* 0x3f800000ed007423 */ /* 0x000fe200000101ed */
[C---:B------:R-:W-:Y:S01]  /*50c0*/  F2FP.BF16.PACK_AB R19, R20.reuse, R17 ;  /* 0x000000111413723e */ /* 0x040fe200000010ff */
[----:B------:R-:W-:Y:S02]  /*50d0*/  FMUL.FTZ R34, R17, R8 ;  /* 0x0000000811227220 */ /* 0x000fe40000410000 */
[----:B------:R-:W-:Y:S02]  /*50e0*/  FMUL.FTZ R20, R20, R9 ;  /* 0x0000000914147220 */ /* 0x000fe40000410000 */
[----:B------:R-:W-:Y:S01]  /*50f0*/  FFMA.FTZ R8, -R239, R239, 1 ;  /* 0x3f800000ef087423 */ /* 0x000fe200000101ef */
[----:B------:R-:W4:Y:S01]  /*5100*/  MUFU.EX2 R18, R195 ;  /* 0x000000c300127308 */ /* 0x000f220000000800 */
[----:B------:R-:W-:Y:S01]  /*5110*/  FMUL.FTZ R9, R16, R12 ;  /* 0x0000000c10097220 */ /* 0x000fe20000410000 */
[----:B------:R-:W-:Y:S01]  /*5120*/  F2FP.BF16.PACK_AB R12, R7, R16 ;  /* 0x00000010070c723e */ /* 0x000fe200000010ff */
[--C-:B------:R-:W-:Y:S02]  /*5130*/  FADD.FTZ R13, R13, -R2.reuse ;  /* 0x800000020d0d7221 */ /* 0x100fe40000010000 */
[----:B------:R-:W-:Y:S02]  /*5140*/  FMUL.FTZ R165, R34, R8 ;  /* 0x0000000822a57220 */ /* 0x000fe40000410000 */
[----:B------:R-:W-:Y:S02]  /*5150*/  FMUL.FTZ R34, R9, R0 ;  /* 0x0000000009227220 */ /* 0x000fe40000410000 */
[--C-:B------:R-:W-:Y:S01]  /*5160*/  FADD.FTZ R24, R24, -R2.reuse ;  /* 0x8000000218187221 */ /* 0x100fe20000010000 */
[----:B------:R-:W5:Y:S01]  /*5170*/  LDS R0, [R191+0x20320] ;  /* 0x02032000bf007984 */ /* 0x000f620000000800 */
[--C-:B------:R-:W-:Y:S02]  /*5180*/  FADD.FTZ R25, R25, -R2.reuse ;  /* 0x8000000219197221 */ /* 0x100fe40000010000 */
[--C-:B------:R-:W-:Y:S01]  /*5190*/  FADD.FTZ R29, R29, -R2.reuse ;  /* 0x800000021d1d7221 */ /* 0x100fe20000010000 */
[----:B------:R-:W-:Y:S01]  /*51a0*/  STS [R223+0x20480], R192 ;  /* 0x020480c0df007388 */ /* 0x000fe20000000800 */
[----:B------:R-:W-:Y:S02]  /*51b0*/  FADD.FTZ R28, R28, -R2 ;  /* 0x800000021c1c7221 */ /* 0x000fe40000010000 */
[----:B------:R-:W-:Y:S01]  /*51c0*/  FMUL.FTZ R13, R7, R13 ;  /* 0x0000000d070d7220 */ /* 0x000fe20000410000 */
[----:B------:R-:W-:Y:S01]  /*51d0*/  STS [R223+0x20880], R169 ;  /* 0x020880a9df007388 */ /* 0x000fe20000000800 */
[----:B------:R-:W-:Y:S02]  /*51e0*/  FFMA.FTZ R7, -R238, R238, 1 ;  /* 0x3f800000ee077423 */ /* 0x000fe400000101ee */
[----:B------:R-:W-:Y:S01]  /*51f0*/  FMUL.FTZ R17, R4, R24 ;  /* 0x0000001804117220 */ /* 0x000fe20000410000 */
[----:B---3--:R-:W-:Y:S01]  /*5200*/  F2FP.BF16.PACK_AB R4, R6, R4 ;  /* 0x000000040604723e */ /* 0x008fe200000010ff */
[----:B------:R-:W-:Y:S01]  /*5210*/  FMUL.FTZ R35, R20, R7 ;  /* 0x0000000714237220 */ /* 0x000fe20000410000 */
[----:B------:R-:W-:Y:S01]  /*5220*/  STS [R222], R171 ;  /* 0x000000abde007388 */ /* 0x000fe20000000800 */
[----:B------:R-:W-:Y:S01]  /*5230*/  FMUL.FTZ R16, R6, R25 ;  /* 0x0000001906107220 */ /* 0x000fe20000410000 */
[----:B------:R-:W-:Y:S01]  /*5240*/  MUFU.EX2 R20, R196 ;  /* 0x000000c400147308 */ /* 0x000fe20000000800 */
[----:B------:R-:W-:Y:S01]  /*5250*/  FMUL.FTZ R28, R5, R28 ;  /* 0x0000001c051c7220 */ /* 0x000fe20000410000 */
[C---:B--2---:R-:W-:Y:S01]  /*5260*/  F2FP.BF16.PACK_AB R5, R3.reuse, R5 ;  /* 0x000000050305723e */ /* 0x044fe200000010ff */
[----:B------:R-:W-:Y:S01]  /*5270*/  FMUL.FTZ R3, R3, R29 ;  /* 0x0000001d03037220 */ /* 0x000fe20000410000 */
[----:B------:R-:W-:Y:S01]  /*5280*/  STS [R222+0x400], R168 ;  /* 0x000400a8de007388 */ /* 0x000fe20000000800 */
[----:B------:R-:W-:Y:S02]  /*5290*/  FFMA.FTZ R9, -R233, R233, 1 ;  /* 0x3f800000e9097423 */ /* 0x000fe400000101e9 */
[----:B------:R-:W-:Y:S01]  /*52a0*/  FFMA.FTZ R7, -R232, R232, 1 ;  /* 0x3f800000e8077423 */ /* 0x000fe200000101e8 */
[----:B------:R-:W-:Y:S01]  /*52b0*/  STS [R223+0x21480], R19 ;  /* 0x02148013df007388 */ /* 0x000fe20000000800 */
        /* <DEDUP_REMOVED lines=8> */
[----:B------:R-:W-:Y:S01]  /*5340*/  FFMA.FTZ R8, -R235, R235, 1 ;  /* 0x3f800000eb087423 */ /* 0x000fe200000101eb */
[----:B------:R-:W-:Y:S01]  /*5350*/  F2FP.BF16.PACK_AB R16, R16, R17 ;  /* 0x000000111010723e */ /* 0x000fe200000010ff */
[----:B------:R-:W-:Y:S01]  /*5360*/  MUFU.EX2 R7, R203 ;  /* 0x000000cb00077308 */ /* 0x000fe20000000800 */
[----:B------:R-:W-:Y:S01]  /*5370*/  F2FP.BF16.PACK_AB R17, R2, R6 ;  /* 0x000000060211723e */ /* 0x000fe200000010ff */
[----:B------:R1:W-:Y:S01]  /*5380*/  STS [R223+0x21880], R3 ;  /* 0x02188003df007388 */ /* 0x0003e20000000800 */
[----:B----4-:R-:W-:Y:S01]  /*5390*/  F2FP.BF16.PACK_AB R2, R18, R21 ;  /* 0x000000151202723e */ /* 0x010fe200000010ff */
[----:B------:R-:W-:Y:S02]  /*53a0*/  FMUL.FTZ R13, R13, R8 ;  /* 0x000000080d0d7220 */ /* 0x000fe40000410000 */
[----:B------:R-:W-:Y:S01]  /*53b0*/  STS [R222+0x1000], R12 ;  /* 0x0010000cde007388 */ /* 0x000fe20000000800 */
[--C-:B-----5:R-:W-:Y:S02]  /*53c0*/  FADD.FTZ R10, R10, -R0.reuse ;  /* 0x800000000a0a7221 */ /* 0x120fe40000010000 */
[--C-:B------:R-:W-:Y:S01]  /*53d0*/  FADD.FTZ R11, R11, -R0.reuse ;  /* 0x800000000b0b7221 */ /* 0x100fe20000010000 */
[----:B------:R2:W-:Y:S01]  /*53e0*/  STS [R222+0x1400], R2 ;  /* 0x00140002de007388 */ /* 0x0005e20000000800 */
[----:B------:R-:W2:Y:S01]  /*53f0*/  MUFU.EX2 R8, R198 ;  /* 0x000000c600087308 */ /* 0x000ea20000000800 */
[----:B------:R-:W-:Y:S01]  /*5400*/  FMUL.FTZ R167, R167, R10 ;  /* 0x0000000aa7a77220 */ /* 0x000fe20000410000 */
[----:B------:R-:W-:Y:S01]  /*5410*/  F2FP.BF16.PACK_AB R13, R13, R34 ;  /* 0x000000220d0d723e */ /* 0x000fe200000010ff */
[----:B------:R-:W-:Y:S01]  /*5420*/  STS [R223+0x22480], R174 ;  /* 0x022480aedf007388 */ /* 0x000fe20000000800 */
[----:B------:R-:W-:Y:S02]  /*5430*/  FMUL.FTZ R10, R22, R11 ;  /* 0x0000000b160a7220 */ /* 0x000fe40000410000 */
[--C-:B------:R-:W-:Y:S01]  /*5440*/  FADD.FTZ R14, R14, -R0.reuse ;  /* 0x800000000e0e7221 */ /* 0x100fe20000010000 */
[----:B------:R-:W-:Y:S01]  /*5450*/  STS [R223+0x22880], R166 ;  /* 0x022880a6df007388 */ /* 0x000fe20000000800 */
[--C-:B------:R-:W-:Y:S02]  /*5460*/  FADD.FTZ R15, R15, -R0.reuse ;  /* 0x800000000f0f7221 */ /* 0x100fe40000010000 */
[----:B------:R-:W3:Y:S01]  /*5470*/  MUFU.EX2 R6, R190 ;  /* 0x000000be00067308 */ /* 0x000ee20000000800 */
[----:B------:R-:W-:Y:S01]  /*5480*/  STS [R222+0x2000], R188 ;  /* 0x002000bcde007388 */ /* 0x000fe20000000800 */
[----:B------:R-:W-:Y:S02]  /*5490*/  FMUL.FTZ R14, R21, R14 ;  /* 0x0000000e150e7220 */ /* 0x000fe40000410000 */
[----:B------:R-:W-:Y:S01]  /*54a0*/  FMUL.FTZ R15, R18, R15 ;  /* 0x0000000f120f7220 */ /* 0x000fe20000410000 */
[----:B------:R-:W-:Y:S01]  /*54b0*/  STS [R222+0x2400], R164 ;  /* 0x002400a4de007388 */ /* 0x000fe20000000800 */
[----:B-1----:R-:W-:Y:S02]  /*54c0*/  FFMA.FTZ R3, -R244, R244, 1 ;  /* 0x3f800000f4037423 */ /* 0x002fe400000101f4 */
[--C-:B------:R-:W-:Y:S01]  /*54d0*/  FADD.FTZ R26, R26, -R0.reuse ;  /* 0x800000001a1a7221 */ /* 0x100fe20000010000 */
[----:B------:R1:W-:Y:S01]  /*54e0*/  STS [R223+0x23480], R4 ;  /* 0x02348004df007388 */ /* 0x0003e20000000800 */
[----:B------:R-:W-:Y:S02]  /*54f0*/  FMUL.FTZ R10, R10, R3 ;  /* 0x000000030a0a7220 */ /* 0x000fe40000410000 */
[----:B------:R-:W-:Y:S01]  /*5500*/  FFMA.FTZ R3, -R243, R243, 1 ;  /* 0x3f800000f3037423 */ /* 0x000fe200000101f3 */
[----:B--2---:R-:W-:Y:S01]  /*5510*/  F2FP.BF16.PACK_AB R2, R8, R20 ;  /* 0x000000140802723e */ /* 0x004fe200000010ff */
[--C-:B------:R-:W-:Y:S02]  /*5520*/  FADD.FTZ R27, R27, -R0.reuse ;  /* 0x800000001b1b7221 */ /* 0x100fe40000010000 */
[--C-:B------:R-:W-:Y:S02]  /*5530*/  FADD.FTZ R30, R30, -R0.reuse ;  /* 0x800000001e1e7221 */ /* 0x100fe40000010000 */
[----:B------:R2:W-:Y:S01]  /*5540*/  STS [R223+0x23880], R2 ;  /* 0x02388002df007388 */ /* 0x0005e20000000800 */
[----:B------:R-:W-:Y:S02]  /*5550*/  FMUL.FTZ R20, R20, R26 ;  /* 0x0000001a14147220 */ /* 0x000fe40000410000 */
[----:B------:R-:W-:Y:S01]  /*5560*/  FMUL.FTZ R27, R8, R27 ;  /* 0x0000001b081b7220 */ /* 0x000fe20000410000 */
[----:B------:R4:W-:Y:S01]  /*5570*/  STS [R222+0x3000], R5 ;  /* 0x00300005de007388 */ /* 0x0009e20000000800 */
[----:B------:R-:W-:Y:S02]  /*5580*/  FADD.FTZ R31, R31, -R0 ;  /* 0x800000001f1f7221 */ /* 0x000fe40000010000 */
[----:B------:R-:W-:Y:S02]  /*5590*/  FFMA.FTZ R0, -R240, R240, 1 ;  /* 0x3f800000f0007423 */ /* 0x000fe400000101f0 */
[----:B---3--:R-:W-:Y:S02]  /*55a0*/  FMUL.FTZ R31, R6, R31 ;  /* 0x0000001f061f7220 */ /* 0x008fe40000410000 */
[----:B-1----:R-:W-:Y:S04]  /*55b0*/  FFMA.FTZ R4, -R242, R242, 1 ;  /* 0x3f800000f2047423 */ /* 0x002fe800000101f2 */
[----:B------:R-:W-:Y:S02]  /*55c0*/  FMUL.FTZ R4, R15, R4 ;  /* 0x000000040f047220 */ /* 0x000fe40000410000 */
[----:B--2---:R-:W-:Y:S04]  /*55d0*/  FFMA.FTZ R2, -R245, R245, 1 ;  /* 0x3f800000f5027423 */ /* 0x004fe800000101f5 */
[----:B------:R-:W-:Y:S01]  /*55e0*/  FMUL.FTZ R11, R167, R2 ;  /* 0x00000002a70b7220 */ /* 0x000fe20000410000 */
[----:B------:R-:W-:Y:S01]  /*55f0*/  F2FP.BF16.PACK_AB R2, R6, R7 ;  /* 0x000000070602723e */ /* 0x000fe200000010ff */
[----:B----4-:R-:W-:Y:S02]  /*5600*/  FMUL.FTZ R5, R7, R30 ;  /* 0x0000001e07057220 */ /* 0x010fe40000410000 */
        /* <DEDUP_REMOVED lines=139> */
[----:B------:R-:W4:Y:S01]  /*5ec0*/  LDL.64 R228, [R1] ;  /* 0x0000000001e47983 */ /* 0x000f220000100a00 */
        /* <DEDUP_REMOVED lines=44> */
.L_x_1922:
[-C--:B-12-4-:R-:W-:Y:S01]  /*6190*/  HMMA.16816.F32.BF16 R4, R164, R16.reuse, RZ ;  /* 0x00000010a404723c */ /* 0x096fe200000418ff */
[----:B------:R-:W-:Y:S01]  /*61a0*/  LDSM.16.MT88.4 R168, [R0+0x1080] ;  /* 0x0010800000a8783b */ /* 0x000fe20000004200 */
[----:B------:R-:W-:Y:S02]  /*61b0*/  ULDC.64 UR6, c[0x0][0x238] ;  /* 0x00008e0000067ab9 */ /* 0x000fe40000000a00 */
[----:B------:R-:W-:Y:S01]  /*61c0*/  IMAD.IADD R205, R2, 0x1, R215 ;  /* 0x0000000102cd7824 */ /* 0x000fe200078e02d7 */
[----:B------:R-:W-:Y:S01]  /*61d0*/  USHF.R.S32.HI UR23, URZ, 0x1f, UR21 ;  /* 0x0000001f3f177899 */ /* 0x000fe20008011415 */
        /* <DEDUP_REMOVED lines=11> */
[----:B------:R-:W-:Y:S02]  /*6290*/  USHF.R.S32.HI UR6, URZ, 0x1f, UR10 ;  /* 0x0000001f3f067899 */ /* 0x000fe4000801140a */
[----:B------:R-:W-:Y:S01]  /*62a0*/  UIMAD UR4, UR22, UR7, UR4 ;  /* 0x00000007160472a4 */ /* 0x000fe2000f8e0204 */
[C---:B------:R-:W-:Y:S01]  /*62b0*/  HMMA.16816.F32.BF16 R16, R164.reuse, R18, RZ ;  /* 0x00000012a410723c */ /* 0x040fe200000418ff */
[----:B------:R-:W-:Y:S02]  /*62c0*/  UISETP.GE.AND UP0, UPT, UR16, UR19, UPT ;  /* 0x000000131000728c */ /* 0x000fe4000bf06270 */
[----:B------:R-:W-:Y:S02]  /*62d0*/  UIADD3 UR7, UR5, 0x1, URZ ;  /* 0x0000000105077890 */ /* 0x000fe4000fffe03f */
[----:B------:R-:W-:Y:S02]  /*62e0*/  UISETP.GE.AND UP3, UPT, UR5, 0x1, UPT ;  /* 0x000000010500788c */ /* 0x000fe4000bf66270 */
[----:B------:R-:W-:Y:S01]  /*62f0*/  UISETP.GE.AND UP2, UPT, UR18, 0x1, UPT ;  /* 0x000000011200788c */ /* 0x000fe2000bf46270 */
[-C--:B------:R-:W-:Y:S01]  /*6300*/  HMMA.16816.F32.BF16 R20, R164, R176.reuse, RZ ;  /* 0x000000b0a414723c */ /* 0x080fe200000418ff */
[----:B------:R-:W-:Y:S02]  /*6310*/  UISETP.GE.AND UP1, UPT, UR17, 0x1, UPT ;  /* 0x000000011100788c */ /* 0x000fe4000bf26270 */
[----:B------:R-:W-:Y:S05]  /*6320*/  USEL UR5, UR7, URZ, !UP3 ;  /* 0x0000003f07057287 */ /* 0x000fea000d800000 */
[C---:B------:R-:W-:Y:S08]  /*6330*/  HMMA.16816.F32.BF16 R24, R28.reuse, R176, RZ ;  /* 0x000000b01c18723c */ /* 0x040ff000000418ff */
[-C--:B------:R-:W-:Y:S08]  /*6340*/  HMMA.16816.F32.BF16 R28, R28, R178.reuse, RZ ;  /* 0x000000b21c1c723c */ /* 0x080ff000000418ff */
[----:B------:R-:W-:Y:S01]  /*6350*/  HMMA.16816.F32.BF16 R32, R164, R178, RZ ;  /* 0x000000b2a420723c */ /* 0x000fe200000418ff */
[----:B------:R-:W1:Y:S05]  /*6360*/  LDSM.16.M88.4 R164, [R205+0x24480] ;  /* 0x02448000cda4783b */ /* 0x000e6a0000000200 */
[----:B------:R-:W2:Y:S02]  /*6370*/  LDSM.16.MT88.4 R176, [R0+0x5080] ;  /* 0x0050800000b0783b */ /* 0x000ea40000004200 */
[-C--:B------:R-:W-:Y:S08]  /*6380*/  HMMA.16816.F32.BF16 R4, R188, R192.reuse, R4 ;  /* 0x000000c0bc04723c */ /* 0x080ff00000041804 */
[C---:B------:R-:W-:Y:S07]  /*6390*/  HMMA.16816.F32.BF16 R8, R196.reuse, R192, R8 ;  /* 0x000000c0c408723c */ /* 0x040fee0000041808 */
[----:B------:R-:W-:Y:S01]  /*63a0*/  IMAD.IADD R192, R208, 0x1, R205 ;  /* 0x00000001d0c07824 */ /* 0x000fe200078e02cd */
[-C--:B------:R-:W-:Y:S04]  /*63b0*/  HMMA.16816.F32.BF16 R12, R196, R194.reuse, R12 ;  /* 0x000000c2c40c723c */ /* 0x080fe8000004180c */
[----:B------:R-:W3:Y:S04]  /*63c0*/  LDSM.16.M88.4 R180, [R192+0x24480] ;  /* 0x02448000c0b4783b */ /* 0x000ee80000000200 */
[C---:B------:R-:W-:Y:S08]  /*63d0*/  HMMA.16816.F32.BF16 R16, R188.reuse, R194, R16 ;  /* 0x000000c2bc10723c */ /* 0x040ff00000041810 */
[-C--:B------:R-:W-:Y:S08]  /*63e0*/  HMMA.16816.F32.BF16 R20, R188, R200.reuse, R20 ;  /* 0x000000c8bc14723c */ /* 0x080ff00000041814 */
[C---:B------:R-:W-:Y:S08]  /*63f0*/  HMMA.16816.F32.BF16 R24, R196.reuse, R200, R24 ;  /* 0x000000c8c418723c */ /* 0x040ff00000041818 */
[-C--:B------:R-:W-:Y:S01]  /*6400*/  HMMA.16816.F32.BF16 R28, R196, R202.reuse, R28 ;  /* 0x000000cac41c723c */ /* 0x080fe2000004181c */
[----:B------:R-:W-:Y:S07]  /*6410*/  LDSM.16.MT88.4 R196, [R0+0x2880] ;  /* 0x0028800000c4783b */ /* 0x000fee0000004200 */
[----:B------:R-:W-:Y:S01]  /*6420*/  HMMA.16816.F32.BF16 R32, R188, R202, R32 ;  /* 0x000000cabc20723c */ /* 0x000fe20000041820 */
[----:B------:R-:W4:Y:S05]  /*6430*/  LDSM.16.M88.4 R188, [R192+0x25480] ;  /* 0x02548000c0bc783b */ /* 0x000f2a0000000200 */
[----:B------:R-:W5:Y:S02]  /*6440*/  LDSM.16.MT88.4 R192, [R0+0x5880] ;  /* 0x0058800000c0783b */ /* 0x000f640000004200 */
[-C--:B-1----:R-:W-:Y:S08]  /*6450*/  HMMA.16816.F32.BF16 R4, R164, R168.reuse, R4 ;  /* 0x000000a8a404723c */ /* 0x082ff00000041804 */
[C---:B------:R-:W-:Y:S08]  /*6460*/  HMMA.16816.F32.BF16 R8, R172.reuse, R168, R8 ;  /* 0x000000a8ac08723c */ /* 0x040ff00000041808 */
[-C--:B------:R-:W-:Y:S08]  /*6470*/  HMMA.16816.F32.BF16 R12, R172, R170.reuse, R12 ;  /* 0x000000aaac0c723c */ /* 0x080ff0000004180c */
[C---:B------:R-:W-:Y:S01]  /*6480*/  HMMA.16816.F32.BF16 R16, R164.reuse, R170, R16 ;  /* 0x000000aaa410723c */ /* 0x040fe20000041810 */
[----:B------:R-:W-:Y:S07]  /*6490*/  LDSM.16.MT88.4 R168, [R0+0x2080] ;  /* 0x0020800000a8783b */ /* 0x000fee0000004200 */
[-C--:B--2---:R-:W-:Y:S08]  /*64a0*/  HMMA.16816.F32.BF16 R20, R164, R176.reuse, R20 ;  /* 0x000000b0a414723c */ /* 0x084ff00000041814 */
[C---:B------:R-:W-:Y:S08]  /*64b0*/  HMMA.16816.F32.BF16 R24, R172.reuse, R176, R24 ;  /* 0x000000b0ac18723c */ /* 0x040ff00000041818 */
[-C--:B------:R-:W-:Y:S01]  /*64c0*/  HMMA.16816.F32.BF16 R28, R172, R178.reuse, R28 ;  /* 0x000000b2ac1c723c */ /* 0x080fe2000004181c */
[----:B------:R-:W-:Y:S07]  /*64d0*/  LDSM.16.M88.4 R172, [R2+0x27480] ;  /* 0x0274800002ac783b */ /* 0x000fee0000000200 */
[----:B------:R-:W-:Y:S01]  /*64e0*/  HMMA.16816.F32.BF16 R32, R164, R178, R32 ;  /* 0x000000b2a420723c */ /* 0x000fe20000041820 */
[----:B------:R1:W2:Y:S05]  /*64f0*/  LDSM.16.M88.4 R164, [R2+0x26480] ;  /* 0x0264800002a4783b */ /* 0x0002aa0000000200 */
[----:B------:R-:W2:Y:S02]  /*6500*/  LDSM.16.MT88.4 R176, [R0+0x6080] ;  /* 0x0060800000b0783b */ /* 0x000ea40000004200 */
[-C--:B---3--:R-:W-:Y:S08]  /*6510*/  HMMA.16816.F32.BF16 R4, R180, R184.reuse, R4 ;  /* 0x000000b8b404723c */ /* 0x088ff00000041804 */
[C---:B----4-:R-:W-:Y:S08]  /*6520*/  HMMA.16816.F32.BF16 R8, R188.reuse, R184, R8 ;  /* 0x000000b8bc08723c */ /* 0x050ff00000041808 */
[-C--:B------:R-:W-:Y:S04]  /*6530*/  HMMA.16816.F32.BF16 R12, R188, R186.reuse, R12 ;  /* 0x000000babc0c723c */ /* 0x080fe8000004180c */
[----:B-1----:R-:W-:Y:S04]  /*6540*/  IADD3 R2, R215, R2, R208 ;  /* 0x00000002d7027210 */ /* 0x002fe80007ffe0d0 */
[C---:B------:R-:W-:Y:S01]  /*6550*/  HMMA.16816.F32.BF16 R16, R180.reuse, R186, R16 ;  /* 0x000000bab410723c */ /* 0x040fe20000041810 */
[----:B------:R-:W1:Y:S07]  /*6560*/  LDSM.16.M88.4 R184, [R204+0x26480] ;  /* 0x02648000ccb8783b */ /* 0x000e6e0000000200 */
[-C--:B-----5:R-:W-:Y:S08]  /*6570*/  HMMA.16816.F32.BF16 R20, R180, R192.reuse, R20 ;  /* 0x000000c0b414723c */ /* 0x0a0ff00000041814 */
[C---:B------:R-:W-:Y:S08]  /*6580*/  HMMA.16816.F32.BF16 R24, R188.reuse, R192, R24 ;  /* 0x000000c0bc18723c */ /* 0x040ff00000041818 */
[-C--:B------:R-:W-:Y:S01]  /*6590*/  HMMA.16816.F32.BF16 R28, R188, R194.reuse, R28 ;  /* 0x000000c2bc1c723c */ /* 0x080fe2000004181c */
[----:B------:R-:W3:Y:S07]  /*65a0*/  LDSM.16.M88.4 R188, [R204+0x27480] ;  /* 0x02748000ccbc783b */ /* 0x000eee0000000200 */
[----:B------:R-:W-:Y:S01]  /*65b0*/  HMMA.16816.F32.BF16 R32, R180, R194, R32 ;  /* 0x000000c2b420723c */ /* 0x000fe20000041820 */
[----:B------:R-:W4:Y:S05]  /*65c0*/  LDSM.16.MT88.4 R180, [R0+0x6880] ;  /* 0x0068800000b4783b */ /* 0x000f2a0000004200 */
[----:B------:R-:W-:Y:S02]  /*65d0*/  LDSM.16.M88.4 R192, [R2+0x26480] ;  /* 0x0264800002c0783b */ /* 0x000fe40000000200 */
        /* <DEDUP_REMOVED lines=11> */
[----:B------:R-:W5:Y:S02]  /*6690*/  LDSM.16.MT88.4 R176, [R0+0x7080] ;  /* 0x0070800000b0783b */ /* 0x000f640000004200 */
        /* <DEDUP_REMOVED lines=10> */
[----:B------:R-:W-:Y:S07]  /*6740*/  LDSM.16.MT88.4 R180, [R206+0x27c80] ;  /* 0x027c8000ceb4783b */ /* 0x000fee0000004200 */
[-C--:B--2---:R-:W-:Y:S08]  /*6750*/  HMMA.16816.F32.BF16 R4, R164, R168.reuse, R4 ;  /* 0x000000a8a404723c */ /* 0x084ff00000041804 */
[C---:B------:R-:W-:Y:S01]  /*6760*/  HMMA.16816.F32.BF16 R8, R172.reuse, R168, R8 ;  /* 0x000000a8ac08723c */ /* 0x040fe20000041808 */
[----:B---3--:R-:W-:Y:S01]  /*6770*/  IMAD.U32 R2, RZ, RZ, UR4 ;  /* 0x00000004ff027e24 */ /* 0x008fe2000f8e00ff */
[----:B------:R-:W-:Y:S04]  /*6780*/  UIADD3 UR4, UR17, 0x1, URZ ;  /* 0x0000000111047890 */ /* 0x000fe8000fffe03f */
[----:B------:R-:W-:Y:S02]  /*6790*/  USEL UR17, UR4, URZ, !UP1 ;  /* 0x0000003f04117287 */ /* 0x000fe4000c800000 */
[-C--:B------:R-:W-:Y:S08]  /*67a0*/  HMMA.16816.F32.BF16 R12, R172, R170.reuse, R12 ;  /* 0x000000aaac0c723c */ /* 0x080ff0000004180c */
[C---:B------:R-:W-:Y:S01]  /*67b0*/  HMMA.16816.F32.BF16 R16, R164.reuse, R170, R16 ;  /* 0x000000aaa410723c */ /* 0x040fe20000041810 */
[----:B------:R2:W3:Y:S07]  /*67c0*/  LDSM.16.MT88.4 R168, [R0+0x7880] ;  /* 0x0078800000a8783b */ /* 0x0004ee0000004200 */
[-C--:B-----5:R-:W-:Y:S08]  /*67d0*/  HMMA.16816.F32.BF16 R20, R164, R176.reuse, R20 ;  /* 0x000000b0a414723c */ /* 0x0a0ff00000041814 */
[C---:B------:R-:W-:Y:S08]  /*67e0*/  HMMA.16816.F32.BF16 R24, R172.reuse, R176, R24 ;  /* 0x000000b0ac18723c */ /* 0x040ff00000041818 */
[-C--:B------:R-:W-:Y:S01]  /*67f0*/  HMMA.16816.F32.BF16 R28, R172, R178.reuse, R28 ;  /* 0x000000b2ac1c723c */ /* 0x080fe2000004181c */
[----:B--2---:R-:W-:Y:S07]  /*6800*/  IMAD.U32 R0, RZ, RZ, UR22 ;  /* 0x00000016ff007e24 */ /* 0x004fee000f8e00ff */
[----:B------:R-:W-:Y:S01]  /*6810*/  HMMA.16816.F32.BF16 R32, R164, R178, R32 ;  /* 0x000000b2a420723c */ /* 0x000fe20000041820 */
[----:B------:R-:W-:Y:S06]  /*6820*/  LDSM.16.MT88.4 R176, [R207+0x27c80] ;  /* 0x027c8000cfb0783b */ /* 0x000fec0000004200 */
[----:B------:R-:W-:Y:S01]  /*6830*/  IMAD.U32 R164, RZ, RZ, UR21 ;  /* 0x00000015ffa47e24 */ /* 0x000fe2000f8e00ff */
[-C--:B-1----:R-:W-:Y:S05]  /*6840*/  HMMA.16816.F32.BF16 R4, R192, R196.reuse, R4 ;  /* 0x000000c4c004723c */ /* 0x082fea0000041804 */
[----:B------:R-:W-:Y:S03]  /*6850*/  IMAD.WIDE.U32 R164, R164, c[0x0][0x238], R250 ;  /* 0x00008e00a4a47a25 */ /* 0x000fe600078e00fa */
[C---:B----4-:R-:W-:Y:S04]  /*6860*/  HMMA.16816.F32.BF16 R8, R188.reuse, R196, R8 ;  /* 0x000000c4bc08723c */ /* 0x050fe80000041808 */
[----:B------:R-:W-:Y:S04]  /*6870*/  IADD3 R165, R165, UR23, RZ ;  /* 0x00000017a5a57c10 */ /* 0x000fe8000fffe0ff */
[-C--:B------:R-:W-:Y:S04]  /*6880*/  HMMA.16816.F32.BF16 R12, R188, R198.reuse, R12 ;  /* 0x000000c6bc0c723c */ /* 0x080fe8000004180c */
[----:B------:R-:W-:Y:S04]  /*6890*/  IMAD.WIDE.U32 R164, R0, c[0x0][0x240], R164 ;  /* 0x0000900000a47a25 */ /* 0x000fe800078e00a4 */
[C---:B------:R-:W-:Y:S04]  /*68a0*/  HMMA.16816.F32.BF16 R16, R192.reuse, R198, R16 ;  /* 0x000000c6c010723c */ /* 0x040fe80000041810 */
[----:B------:R-:W-:Y:S01]  /*68b0*/  IADD3 R0, P1, R164, UR10, RZ ;  /* 0x0000000aa4007c10 */ /* 0x000fe2000ff3e0ff */
[----:B------:R-:W-:Y:S03]  /*68c0*/  UMOV UR10, UR16 ;  /* 0x00000010000a7c82 */ /* 0x000fe60008000000 */
[-C--:B---3--:R-:W-:Y:S04]  /*68d0*/  HMMA.16816.F32.BF16 R20, R192, R168.reuse, R20 ;  /* 0x000000a8c014723c */ /* 0x088fe80000041814 */
        /* <DEDUP_REMOVED lines=193> */
.L_x_1918:
[----:B------:R-:W-:Y:S01]  /*74f0*/  USHF.L.U32 UR7, UR20, 0x7, URZ ;  /* 0x0000000714077899 */ /* 0x000fe2000800063f */
[----:B------:R-:W-:Y:S05]  /*7500*/  @P0 BRA `(.L_x_1924) ;  /* 0x00001dd000000947 */ /* 0x000fea0003800000 */
[----:B------:R-:W-:Y:S01]  /*7510*/  SHF.R.S32.HI R5, RZ, 0x1f, R250 ;  /* 0x0000001fff057819 */ /* 0x000fe200000114fa */
[----:B------:R-:W-:Y:S01]  /*7520*/  BAR.SYNC.DEFER_BLOCKING 0x1, 0x100 ;  /* 0x0044000000007b1d */ /* 0x000fe20000010000 */
[----:B------:R-:W-:Y:S01]  /*7530*/  F2FP.BF16.PACK_AB R41, R41, R40 ;  /* 0x000000282929723e */ /* 0x000fe200000010ff */
[----:B------:R-:W-:Y:S01]  /*7540*/  USHF.R.S32.HI UR6, URZ, 0x1f, UR21 ;  /* 0x0000001f3f067899 */ /* 0x000fe20008011415 */
[CC--:B------:R-:W-:Y:S02]  /*7550*/  LEA.HI R3, R5.reuse, R250.reuse, RZ, 0x2 ;  /* 0x000000fa05037211 */ /* 0x0c0fe400078f10ff */
[CC--:B------:R-:W-:Y:S01]  /*7560*/  LEA.HI R10, R5.reuse, R250.reuse, RZ, 0x4 ;  /* 0x000000fa050a7211 */ /* 0x0c0fe200078f20ff */
[----:B------:R-:W-:Y:S01]  /*7570*/  ULDC UR8, c[0x0][0x2f0] ;  /* 0x0000bc0000087ab9 */ /* 0x000fe20000000800 */
[--C-:B------:R-:W-:Y:S01]  /*7580*/  SHF.R.S32.HI R4, RZ, 0x2, R3.reuse ;  /* 0x00000002ff047819 */ /* 0x100fe20000011403 */
[----:B------:R-:W-:Y:S01]  /*7590*/  UIADD3 UR8, -UR7, UR8, URZ ;  /* 0x0000000807087290 */ /* 0x000fe2000fffe13f */
[----:B------:R-:W-:Y:S01]  /*75a0*/  SHF.R.S32.HI R0, RZ, 0x1f, R3 ;  /* 0x0000001fff007819 */ /* 0x000fe20000011403 */
[----:B------:R-:W-:Y:S01]  /*75b0*/  ULDC.64 UR4, c[0x0][0x338] ;  /* 0x0000ce0000047ab9 */ /* 0x000fe20000000a00 */
[----:B------:R-:W-:Y:S01]  /*75c0*/  LEA.HI R40, R5, R250, RZ, 0x7 ;  /* 0x000000fa05287211 */ /* 0x000fe200078f38ff */
[----:B------:R-:W-:Y:S01]  /*75d0*/  UISETP.LT.AND UP0, UPT, UR8, 0x80, UPT ;  /* 0x000000800800788c */ /* 0x000fe2000bf01270 */
[----:B------:R-:W-:Y:S01]  /*75e0*/  LEA.HI R0, R0, R4, RZ, 0x3 ;  /* 0x0000000400007211 */ /* 0x000fe200078f18ff */
[----:B------:R-:W-:Y:S01]  /*75f0*/  UIMAD UR4, UR6, UR4, URZ ;  /* 0x00000004060472a4 */ /* 0x000fe2000f8e023f */
[----:B------:R-:W-:Y:S01]  /*7600*/  F2FP.BF16.PACK_AB R111, R37, R36 ;  /* 0x00000024256f723e */ /* 0x000fe200000010ff */
[----:B------:R-:W-:Y:S01]  /*7610*/  USEL UR8, UR8, 0x80, UP0 ;  /* 0x0000008008087887 */ /* 0x000fe20008000000 */
[----:B------:R-:W-:Y:S01]  /*7620*/  LOP3.LUT R2, R0, 0xfffffff8, RZ, 0xc0, !PT ;  /* 0xfffffff800027812 */ /* 0x000fe200078ec0ff */
[----:B------:R-:W-:Y:S01]  /*7630*/  UIMAD UR5, UR21, UR5, UR4 ;  /* 0x00000005150572a4 */ /* 0x000fe2000f8e0204 */
[----:B------:R-:W-:Y:S01]  /*7640*/  LEA.HI R0, R5, R250, RZ, 0x5 ;  /* 0x000000fa05007211 */ /* 0x000fe200078f28ff */
[----:B------:R-:W-:Y:S01]  /*7650*/  USHF.R.S32.HI UR7, URZ, 0x1f, UR22 ;  /* 0x0000001f3f077899 */ /* 0x000fe20008011416 */
[----:B------:R-:W-:Y:S01]  /*7660*/  F2FP.BF16.PACK_AB R109, R39, R38 ;  /* 0x00000026276d723e */ /* 0x000fe200000010ff */
[----:B------:R-:W-:Y:S01]  /*7670*/  IMAD.IADD R8, R4, 0x1, -R2 ;  /* 0x0000000104087824 */ /* 0x000fe200078e0a02 */
[----:B------:R-:W-:Y:S01]  /*7680*/  LEA.HI R2, R5, R250, RZ, 0x6 ;  /* 0x000000fa05027211 */ /* 0x000fe200078f30ff */
[----:B------:R-:W-:Y:S01]  /*7690*/  BSSY B0, `(.L_x_1925) ;  /* 0x00000ca000007945 */ /* 0x000fe20003800000 */
[----:B------:R-:W-:-:S02]  /*76a0*/  SHF.R.S32.HI R6, RZ, 0x5, R0 ;  /* 0x00000005ff067819 */ /* 0x000fc40000011400 */
[----:B------:R-:W-:Y:S02]  /*76b0*/  LOP3.LUT R4, R3, 0x3ffffffc, RZ, 0xc0, !PT ;  /* 0x3ffffffc03047812 */ /* 0x000fe400078ec0ff */
[----:B------:R-:W-:Y:S01]  /*76c0*/  SHF.R.U32.HI R5, RZ, 0x3, R2 ;  /* 0x00000003ff057819 */ /* 0x000fe20000011602 */
[----:B------:R-:W-:Y:S01]  /*76d0*/  IMAD.SHL.U32 R2, R8, 0x40, RZ ;  /* 0x0000004008027824 */ /* 0x000fe200078e00ff */
[----:B------:R-:W-:Y:S01]  /*76e0*/  LEA.HI R0, R0, R6, RZ, 0x1 ;  /* 0x0000000600007211 */ /* 0x000fe200078f08ff */
[----:B------:R-:W-:Y:S01]  /*76f0*/  IMAD.IADD R7, R250, 0x1, -R4 ;  /* 0x00000001fa077824 */ /* 0x000fe200078e0a04 */
[----:B------:R-:W-:Y:S02]  /*7700*/  LOP3.LUT R3, R10, 0xfffffff0, RZ, 0xc0, !PT ;  /* 0xfffffff00a037812 */ /* 0x000fe400078ec0ff */
[----:B------:R-:W-:Y:S02]  /*7710*/  LOP3.LUT R4, R0, 0x1ffffe, RZ, 0xc0, !PT ;  /* 0x001ffffe00047812 */ /* 0x000fe400078ec0ff */
[----:B------:R-:W-:Y:S01]  /*7720*/  LOP3.LUT R0, R2, 0x1c0, RZ, 0xc0, !PT ;  /* 0x000001c002007812 */ /* 0x000fe200078ec0ff */
[----:B------:R-:W-:Y:S01]  /*7730*/  IMAD.IADD R2, R250, 0x1, -R3 ;  /* 0x00000001fa027824 */ /* 0x000fe200078e0a03 */
[----:B------:R-:W-:Y:S01]  /*7740*/  SHF.R.S32.HI R10, RZ, 0x4, R10 ;  /* 0x00000004ff0a7819 */ /* 0x000fe2000001140a */
[----:B------:R-:W-:Y:S01]  /*7750*/  IMAD.IADD R4, R6, 0x1, -R4 ;  /* 0x0000000106047824 */ /* 0x000fe200078e0a04 */
[----:B------:R-:W-:-:S02]  /*7760*/  LOP3.LUT R5, R0, 0x18, R5, 0xf8, !PT ;  /* 0x0000001800057812 */ /* 0x000fc400078ef805 */
[----:B------:R-:W-:Y:S01]  /*7770*/  SHF.R.U32.HI R0, RZ, 0x3, R0 ;  /* 0x00000003ff007819 */ /* 0x000fe20000011600 */
[----:B------:R-:W-:Y:S01]  /*7780*/  IMAD R7, R4, 0x200, R7 ;  /* 0x0000020004077824 */ /* 0x000fe200078e0207 */
[----:B------:R-:W-:Y:S01]  /*7790*/  LOP3.LUT P0, RZ, R8, 0x4, RZ, 0xc0, !PT ;  /* 0x0000000408ff7812 */ /* 0x000fe2000780c0ff */
[----:B------:R-:W-:Y:S01]  /*77a0*/  IMAD.SHL.U32 R3, R10, 0x40, RZ ;  /* 0x000000400a037824 */ /* 0x000fe200078e00ff */
[----:B------:R-:W-:Y:S01]  /*77b0*/  LOP3.LUT R0, R5, R0, RZ, 0x3c, !PT ;  /* 0x0000000005007212 */ /* 0x000fe200078e3cff */
[----:B------:R-:W-:Y:S01]  /*77c0*/  IMAD.SHL.U32 R4, R2, 0x8, RZ ;  /* 0x0000000802047824 */ /* 0x000fe200078e00ff */
[----:B------:R-:W-:Y:S01]  /*77d0*/  SHF.R.S32.HI R6, RZ, 0x1f, R2 ;  /* 0x0000001fff067819 */ /* 0x000fe20000011402 */
[----:B------:R-:W-:Y:S01]  /*77e0*/  IMAD.SHL.U32 R8, R40, 0x4, RZ ;  /* 0x0000000428087824 */ /* 0x000fe200078e00ff */
[----:B------:R-:W-:Y:S01]  /*77f0*/  LOP3.LUT R3, R3, 0x1c0, RZ, 0xc0, !PT ;  /* 0x000001c003037812 */ /* 0x000fe200078ec0ff */
[----:B------:R-:W-:Y:S01]  /*7800*/  IMAD.U32 R0, R7, 0x2, R0 ;  /* 0x0000000207007824 */ /* 0x000fe200078e0000 */
[----:B------:R-:W-:-:S02]  /*7810*/  LEA.HI R2, R6, R2, RZ, 0x3 ;  /* 0x0000000206027211 */ /* 0x000fc400078f18ff */
[----:B------:R-:W-:Y:S01]  /*7820*/  LOP3.LUT R5, R3, 0x38, R4, 0xf8, !PT ;  /* 0x0000003803057812 */ /* 0x000fe200078ef804 */
[----:B------:R-:W-:Y:S01]  /*7830*/  IMAD.SHL.U32 R0, R0, 0x2, RZ ;  /* 0x0000000200007824 */ /* 0x000fe200078e00ff */
[----:B------:R-:W-:Y:S01]  /*7840*/  SHF.R.U32.HI R7, RZ, 0x3, R3 ;  /* 0x00000003ff077819 */ /* 0x000fe20000011603 */
[----:B------:R-:W-:Y:S01]  /*7850*/  IMAD.SHL.U32 R3, R2, 0x400, RZ ;  /* 0x0000040002037824 */ /* 0x000fe200078e00ff */
[----:B------:R-:W-:Y:S02]  /*7860*/  F2FP.BF16.PACK_AB R64, R65, R64 ;  /* 0x000000404140723e */ /* 0x000fe400000010ff */
[C---:B------:R-:W-:Y:S01]  /*7870*/  IADD3 R2, R0.reuse, 0x40, RZ ;  /* 0x0000004000027810 */ /* 0x040fe20007ffe0ff */
[----:B------:R-:W-:Y:S01]  /*7880*/  STS [R0+0x8080], R111 ;  /* 0x0080806f00007388 */ /* 0x000fe20000000800 */
[----:B------:R-:W-:Y:S02]  /*7890*/  F2FP.BF16.PACK_AB R66, R67, R66 ;  /* 0x000000424342723e */ /* 0x000fe400000010ff */
[----:B------:R-:W-:Y:S01]  /*78a0*/  @P0 IADD3 R2, R0, -0x40, RZ ;  /* 0xffffffc000020810 */ /* 0x000fe20007ffe0ff */
        /* <DEDUP_REMOVED lines=86> */
[----:B------:R-:W-:Y:S01]  /*7e10*/  LOP3.LUT R7, R5, R7, RZ, 0x3c, !PT ;  /* 0x0000000705077212 */ /* 0x000fe200078e3cff */
[----:B------:R-:W-:Y:S01]  /*7e20*/  STS [R2+0xf080], R84 ;  /* 0x00f0805402007388 */ /* 0x000fe20000000800 */
[----:B------:R-:W-:Y:S02]  /*7e30*/  LOP3.LUT R6, R3, 0x7fffe000, RZ, 0xc0, !PT ;  /* 0x7fffe00003067812 */ /* 0x000fe400078ec0ff */
[----:B------:R-:W-:Y:S01]  /*7e40*/  F2FP.BF16.PACK_AB R5, R149, R148 ;  /* 0x000000949505723e */ /* 0x000fe200000010ff */
[----:B------:R-:W-:Y:S01]  /*7e50*/  STS [R2+0xf480], R86 ;  /* 0x00f4805602007388 */ /* 0x000fe20000000800 */
[----:B------:R-:W-:-:S02]  /*7e60*/  F2FP.BF16.PACK_AB R3, R151, R150 ;  /* 0x000000969703723e */ /* 0x000fc400000010ff */
[----:B------:R-:W-:Y:S01]  /*7e70*/  LOP3.LUT R8, R8, 0x7ffffe00, RZ, 0xc0, !PT ;  /* 0x7ffffe0008087812 */ /* 0x000fe200078ec0ff */
[----:B------:R-:W-:Y:S01]  /*7e80*/  STS [R0+0x80], R39 ;  /* 0x0000802700007388 */ /* 0x000fe20000000800 */
[----:B------:R-:W-:Y:S02]  /*7e90*/  ISETP.GE.AND P2, PT, R10, UR8, PT ;  /* 0x000000080a007c0c */ /* 0x000fe4000bf46270 */
[----:B------:R-:W-:Y:S01]  /*7ea0*/  IADD3 R6, R7, R6, R8 ;  /* 0x0000000607067210 */ /* 0x000fe20007ffe008 */
[----:B------:R-:W-:Y:S01]  /*7eb0*/  STS [R0+0x480], R38 ;  /* 0x0004802600007388 */ /* 0x000fe20000000800 */
[----:B------:R-:W-:Y:S01]  /*7ec0*/  ISETP.GE.OR P0, PT, R4, c[0x0][0x324], P2 ;  /* 0x0000c90004007a0c */ /* 0x000fe20001706670 */
[----:B------:R-:W-:Y:S02]  /*7ed0*/  IMAD.U32 R7, RZ, RZ, UR20 ;  /* 0x00000014ff077e24 */ /* 0x000fe4000f8e00ff */
        /* <DEDUP_REMOVED lines=33> */
[----:B------:R-:W-:Y:S01]  /*80f0*/  IMAD.U32 R6, RZ, RZ, UR22 ;  /* 0x00000016ff067e24 */ /* 0x000fe2000f8e00ff */
[----:B---3--:R-:W-:Y:S01]  /*8100*/  SHF.R.S32.HI R5, RZ, 0x1f, R4 ;  /* 0x0000001fff057819 */ /* 0x008fe20000011404 */
        /* <DEDUP_REMOVED lines=34> */
.L_x_1926:
[----:B--234-:R-:W-:Y:S05]  /*8330*/  BSYNC B0 ;  /* 0x0000000000007941 */ /* 0x01cfea0003800000 */
.L_x_1925:
        /* <DEDUP_REMOVED lines=17> */
.L_x_1928:
[----:B------:R-:W-:Y:S05]  /*8450*/  BSYNC B0 ;  /* 0x0000000000007941 */ /* 0x000fea0003800000 */
.L_x_1927:
        /* <DEDUP_REMOVED lines=17> */
.L_x_1930:
[----:B------:R-:W-:Y:S05]  /*8570*/  BSYNC B0 ;  /* 0x0000000000007941 */ /* 0x000fea0003800000 */
.L_x_1929:
        /* <DEDUP_REMOVED lines=16> */
.L_x_1932:
[----:B------:R-:W-:Y:S05]  /*8680*/  BSYNC B0 ;  /* 0x0000000000007941 */ /* 0x000fea0003800000 */
.L_x_1931:
        /* <DEDUP_REMOVED lines=16> */
.L_x_1934:
[----:B------:R-:W-:Y:S05]  /*8790*/  BSYNC B0 ;  /* 0x0000000000007941 */ /* 0x000fea0003800000 */
.L_x_1933:
        /* <DEDUP_REMOVED lines=16> */
.L_x_1936:
[----:B------:R-:W-:Y:S05]  /*88a0*/  BSYNC B0 ;  /* 0x0000000000007941 */ /* 0x000fea0003800000 */
.L_x_1935:
        /* <DEDUP_REMOVED lines=16> */
.L_x_1938:
[----:B------:R-:W-:Y:S05]  /*89b0*/  BSYNC B0 ;  /* 0x0000000000007941 */ /* 0x000fea0003800000 */
.L_x_1937:
        /* <DEDUP_REMOVED lines=15> */
.L_x_1940:
[----:B------:R-:W-:Y:S05]  /*8ab0*/  BSYNC B0 ;  /* 0x0000000000007941 */ /* 0x000fea0003800000 */
.L_x_1939:
        /* <DEDUP_REMOVED lines=23> */
.L_x_1942:
[----:B------:R-:W-:Y:S05]  /*8c30*/  BSYNC B0 ;  /* 0x0000000000007941 */ /* 0x000fea0003800000 */
.L_x_1941:
        /* <DEDUP_REMOVED lines=15> */
.L_x_1944:
[----:B------:R-:W-:Y:S05]  /*8d30*/  BSYNC B0 ;  /* 0x0000000000007941 */ /* 0x000fea0003800000 */
.L_x_1943:
        /* <DEDUP_REMOVED lines=15> */
.L_x_1946:
[----:B------:R-:W-:Y:S05]  /*8e30*/  BSYNC B0 ;  /* 0x0000000000007941 */ /* 0x000fea0003800000 */
.L_x_1945:
        /* <DEDUP_REMOVED lines=14> */
.L_x_1948:
[----:B------:R-:W-:Y:S05]  /*8f20*/  BSYNC B0 ;  /* 0x0000000000007941 */ /* 0x000fea0003800000 */
.L_x_1947:
        /* <DEDUP_REMOVED lines=14> */
.L_x_1950:
[----:B------:R-:W-:Y:S05]  /*9010*/  BSYNC B0 ;  /* 0x0000000000007941 */ /* 0x000fea0003800000 */
.L_x_1949:
        /* <DEDUP_REMOVED lines=14> */
.L_x_1952:
[----:B------:R-:W-:Y:S05]  /*9100*/  BSYNC B0 ;  /* 0x0000000000007941 */ /* 0x000fea0003800000 */
.L_x_1951:
        /* <DEDUP_REMOVED lines=14> */
.L_x_1954:
[----:B------:R-:W-:Y:S05]  /*91f0*/  BSYNC B0 ;  /* 0x0000000000007941 */ /* 0x000fea0003800000 */
.L_x_1953:
        /* <DEDUP_REMOVED lines=14> */
.L_x_1924:
[----:B------:R-:W-:Y:S01]  /*92e0*/  SHF.R.S32.HI R0, RZ, 0x1f, R250 ;  /* 0x0000001fff007819 */ /* 0x000fe200000114fa */
[----:B------:R-:W-:Y:S01]  /*92f0*/  USHF.R.S32.HI UR6, URZ, 0x1f, UR21 ;  /* 0x0000001f3f067899 */ /* 0x000fe20008011415 */
[----:B------:R-:W-:Y:S01]  /*9300*/  IMAD.U32 R10, RZ, RZ, UR21 ;  /* 0x00000015ff0a7e24 */ /* 0x000fe2000f8e00ff */
[----:B------:R-:W-:Y:S01]  /*9310*/  ULDC.64 UR4, c[0x0][0x308] ;  /* 0x0000c20000047ab9 */ /* 0x000fe20000000a00 */
[----:B------:R-:W-:Y:S01]  /*9320*/  LEA.HI R0, R0, R250, RZ, 0x4 ;  /* 0x000000fa00007211 */ /* 0x000fe200078f20ff */
[----:B------:R-:W-:Y:S01]  /*9330*/  UIMAD UR4, UR6, UR4, URZ ;  /* 0x00000004060472a4 */ /* 0x000fe2000f8e023f */
[----:B------:R-:W-:Y:S01]  /*9340*/  IMAD.U32 R2, RZ, RZ, UR20 ;  /* 0x00000014ff027e24 */ /* 0x000fe2000f8e00ff */
[----:B------:R-:W-:Y:S01]  /*9350*/  USHF.R.S32.HI UR8, URZ, 0x1f, UR22 ;  /* 0x0000001f3f087899 */ /* 0x000fe20008011416 */
[----:B------:R-:W-:Y:S01]  /*9360*/  LOP3.LUT R4, R0, 0x1ffffff0, RZ, 0xc0, !PT ;  /* 0x1ffffff000047812 */ /* 0x000fe200078ec0ff */
[----:B------:R-:W-:Y:S01]  /*9370*/  UIMAD UR5, UR21, UR5, UR4 ;  /* 0x00000005150572a4 */ /* 0x000fe2000f8e0204 */
[----:B------:R-:W-:Y:S01]  /*9380*/  SHF.R.S32.HI R6, RZ, 0x4, R0 ;  /* 0x00000004ff067819 */ /* 0x000fe20000011400 */
[----:B------:R-:W-:Y:S01]  /*9390*/  IMAD.U32 R0, RZ, RZ, UR22 ;  /* 0x00000016ff007e24 */ /* 0x000fe2000f8e00ff */
[----:B------:R-:W-:Y:S01]  /*93a0*/  ULDC UR4, c[0x0][0x2f0] ;  /* 0x0000bc0000047ab9 */ /* 0x000fe20000000800 */
[----:B------:R-:W-:Y:S01]  /*93b0*/  IMAD.IADD R4, R250, 0x1, -R4 ;  /* 0x00000001fa047824 */ /* 0x000fe200078e0a04 */
[----:B------:R-:W-:Y:S01]  /*93c0*/  UIADD3 UR7, -UR7, UR4, URZ ;  /* 0x0000000407077290 */ /* 0x000fe2000fffe13f */
[----:B------:R-:W-:Y:S01]  /*93d0*/  SHF.R.S32.HI R7, RZ, 0x1f, R6 ;  /* 0x0000001fff077819 */ /* 0x000fe20000011406 */
[----:B------:R-:W-:Y:S01]  /*93e0*/  BSSY B0, `(.L_x_1955) ;  /* 0x0000016000007945 */ /* 0x000fe20003800000 */
[----:B------:R-:W-:-:S03]  /*93f0*/  IMAD.SHL.U32 R4, R4, 0x8, RZ ;  /* 0x0000000804047824 */ /* 0x000fc600078e00ff */
[----:B------:R-:W-:Y:S01]  /*9400*/  ISETP.GE.AND P2, PT, R6, UR7, PT ;  /* 0x0000000706007c0c */ /* 0x000fe2000bf46270 */
        /* <DEDUP_REMOVED lines=19> */
.L_x_1956:
[----:B------:R-:W-:Y:S05]  /*9540*/  BSYNC B0 ;  /* 0x0000000000007941 */ /* 0x000fea0003800000 */
.L_x_1955:
        /* <DEDUP_REMOVED lines=17> */
.L_x_1958:
[----:B------:R-:W-:Y:S05]  /*9660*/  BSYNC B0 ;  /* 0x0000000000007941 */ /* 0x000fea0003800000 */
.L_x_1957:
        /* <DEDUP_REMOVED lines=17> */
.L_x_1960:
[----:B------:R-:W-:Y:S05]  /*9780*/  BSYNC B0 ;  /* 0x0000000000007941 */ /* 0x000fea0003800000 */
.L_x_1959:
        /* <DEDUP_REMOVED lines=16> */
.L_x_1962:
[----:B------:R-:W-:Y:S05]  /*9890*/  BSYNC B0 ;  /* 0x0000000000007941 */ /* 0x000fea0003800000 */
.L_x_1961:
        /* <DEDUP_REMOVED lines=16> */
.L_x_1964:
[----:B------:R-:W-:Y:S05]  /*99a0*/  BSYNC B0 ;  /* 0x0000000000007941 */ /* 0x000fea0003800000 */
.L_x_1963:
        /* <DEDUP_REMOVED lines=16> */
.L_x_1966:
[----:B------:R-:W-:Y:S05]  /*9ab0*/  BSYNC B0 ;  /* 0x0000000000007941 */ /* 0x000fea0003800000 */
.L_x_1965:
        /* <DEDUP_REMOVED lines=16> */
.L_x_1968:
[----:B------:R-:W-:Y:S05]  /*9bc0*/  BSYNC B0 ;  /* 0x0000000000007941 */ /* 0x000fea0003800000 */
.L_x_1967:
        /* <DEDUP_REMOVED lines=15> */
.L_x_1970:
[----:B------:R-:W-:Y:S05]  /*9cc0*/  BSYNC B0 ;  /* 0x0000000000007941 */ /* 0x000fea0003800000 */
.L_x_1969:
        /* <DEDUP_REMOVED lines=23> */
.L_x_1972:
[----:B------:R-:W-:Y:S05]  /*9e40*/  BSYNC B0 ;  /* 0x0000000000007941 */ /* 0x000fea0003800000 */
.L_x_1971:
        /* <DEDUP_REMOVED lines=15> */
.L_x_1974:
[----:B------:R-:W-:Y:S05]  /*9f40*/  BSYNC B0 ;  /* 0x0000000000007941 */ /* 0x000fea0003800000 */
.L_x_1973:
        /* <DEDUP_REMOVED lines=15> */
.L_x_1976:
[----:B------:R-:W-:Y:S05]  /*a040*/  BSYNC B0 ;  /* 0x0000000000007941 */ /* 0x000fea0003800000 */
.L_x_1975:
        /* <DEDUP_REMOVED lines=14> */
.L_x_1978:
[----:B------:R-:W-:Y:S05]  /*a130*/  BSYNC B0 ;  /* 0x0000000000007941 */ /* 0x000fea0003800000 */
.L_x_1977:
        /* <DEDUP_REMOVED lines=14> */
.L_x_1980:
[----:B------:R-:W-:Y:S05]  /*a220*/  BSYNC B0 ;  /* 0x0000000000007941 */ /* 0x000fea0003800000 */
.L_x_1979:
        /* <DEDUP_REMOVED lines=14> */
.L_x_1982:
[----:B------:R-:W-:Y:S05]  /*a310*/  BSYNC B0 ;  /* 0x0000000000007941 */ /* 0x000fea0003800000 */
.L_x_1981:
        /* <DEDUP_REMOVED lines=14> */
.L_x_1984:
[----:B------:R-:W-:Y:S05]  /*a400*/  BSYNC B0 ;  /* 0x0000000000007941 */ /* 0x000fea0003800000 */
.L_x_1983:
        /* <DEDUP_REMOVED lines=13> */
.L_x_1985:
        /* <DEDUP_REMOVED lines=10> */
.L_x_2337:


//--------------------- .text._ZN7cutlass13device_kernelIN5flash19enable_sm80_to_sm89INS1_16FlashAttnBwdSm80INS1_25CollectiveMainloopBwdSm80ILi2ELi2EN4cute5tupleIJNS5_1CILi64EEENS7_ILi128EEES9_EEENS_10bfloat16_tEfNS_4arch4Sm80ELb1ELb0ELb1ELb0ELb0ELb0ELb0ELb0ELi2ELi2ELi2ELi2ELb0EEENS1_24CollectiveEpilogueBwdGQAISA_fSD_Li256ELb0ELb0EEENS1_25SingleTileBwdLPTSchedulerILb0ELi128ELb0EEEEEEEEEvNT_6ParamsE --------------------------
	.section	.text._ZN7cutlass13device_kernelIN5flash19enable_sm80_to_sm89INS1_16FlashAttnBwdSm80INS1_25CollectiveMainloopBwdSm80ILi2ELi2EN4cute5tupleIJNS5_1CILi64EEENS7_ILi128EEES9_EEENS_10bfloat16_tEfNS_4arch4Sm80ELb1ELb0ELb1ELb0ELb0ELb0ELb0ELb0ELi2ELi2ELi2ELi2ELb0EEENS1_24CollectiveEpilogueBwdGQAISA_fSD_Li256ELb0ELb0EEENS1_25SingleTileBwdLPTSchedulerILb0ELi128ELb0EEEEEEEEEvNT_6ParamsE,"ax",@progbits
	.sectioninfo	@"SHI_REGISTERS=255"
	.align	128
.text._ZN7cutlass13device_kernelIN5flash19enable_sm80_to_sm89INS1_16FlashAttnBwdSm80INS1_25CollectiveMainloopBwdSm80ILi2ELi2EN4cute5tupleIJNS5_1CILi64EEENS7_ILi128EEES9_EEENS_10bfloat16_tEfNS_4arch4Sm80ELb1ELb0ELb1ELb0ELb0ELb0ELb0ELb0ELi2ELi2ELi2ELi2ELb0EEENS1_24CollectiveEpilogueBwdGQAISA_fSD_Li256ELb0ELb0EEENS1_25SingleTileBwdLPTSchedulerILb0ELi128ELb0EEEEEEEEEvNT_6ParamsE:
        .type           _ZN7cutlass13device_kernelIN5flash19enable_sm80_to_sm89INS1_16FlashAttnBwdSm80INS1_25CollectiveMainloopBwdSm80ILi2ELi2EN4cute5tupleIJNS5_1CILi64EEENS7_ILi128EEES9_EEENS_10bfloat16_tEfNS_4arch4Sm80ELb1ELb0ELb1ELb0ELb0ELb0ELb0ELb0ELi2ELi2ELi2ELi2ELb0EEENS1_24CollectiveEpilogueBwdGQAISA_fSD_Li256ELb0ELb0EEENS1_25SingleTileBwdLPTSchedulerILb0ELi128ELb0EEEEEEEEEvNT_6ParamsE,@function
        .size           _ZN7cutlass13device_kernelIN5flash19enable_sm80_to_sm89INS1_16FlashAttnBwdSm80INS1_25CollectiveMainloopBwdSm80ILi2ELi2EN4cute5tupleIJNS5_1CILi64EEENS7_ILi128EEES9_EEENS_10bfloat16_tEfNS_4arch4Sm80ELb1ELb0ELb1ELb0ELb0ELb0ELb0ELb0ELi2ELi2ELi2ELi2ELb0EEENS1_24CollectiveEpilogueBwdGQAISA_fSD_Li256ELb0ELb0EEENS1_25SingleTileBwdLPTSchedulerILb0ELi128ELb0EEEEEEEEEvNT_6ParamsE,(.L_x_2338 - _ZN7cutlass13device_kernelIN5flash19enable_sm80_to_sm89INS1_16FlashAttnBwdSm80INS1_25CollectiveMainloopBwdSm80ILi2ELi2EN4cute5tupleIJNS5_1CILi64EEENS7_ILi128EEES9_EEENS_10bfloat16_tEfNS_4arch4Sm80ELb1ELb0ELb1ELb0ELb0ELb0ELb0ELb0ELi2ELi2ELi2ELi2ELb0EEENS1_24CollectiveEpilogueBwdGQAISA_fSD_Li256ELb0ELb0EEENS1_25SingleTileBwdLPTSchedulerILb0ELi128ELb0EEEEEEEEEvNT_6ParamsE)
        .other          _ZN7cutlass13device_kernelIN5flash19enable_sm80_to_sm89INS1_16FlashAttnBwdSm80INS1_25CollectiveMainloopBwdSm80ILi2ELi2EN4cute5tupleIJNS5_1CILi64EEENS7_ILi128EEES9_EEENS_10bfloat16_tEfNS_4arch4Sm80ELb1ELb0ELb1ELb0ELb0ELb0ELb0ELb0ELi2ELi2ELi2ELi2ELb0EEENS1_24CollectiveEpilogueBwdGQAISA_fSD_Li256ELb0ELb0EEENS1_25SingleTileBwdLPTSchedulerILb0ELi128ELb0EEEEEEEEEvNT_6ParamsE,@"STO_CUDA_ENTRY STV_DEFAULT"
_ZN7cutlass13device_kernelIN5flash19enable_sm80_to_sm89INS1_16FlashAttnBwdSm80INS1_25CollectiveMainloopBwdSm80ILi2ELi2EN4cute5tupleIJNS5_1CILi64EEENS7_ILi128EEES9_EEENS_10bfloat16_tEfNS_4arch4Sm80ELb1ELb0ELb1ELb0ELb0ELb0ELb0ELb0ELi2ELi2ELi2ELi2ELb0EEENS1_24CollectiveEpilogueBwdGQAISA_fSD_Li256ELb0ELb0EEENS1_25SingleTileBwdLPTSchedulerILb0ELi128ELb0EEEEEEEEEvNT_6ParamsE:
[----:B------:R-:W-:-:S03]  /*0000*/  MOV R1, c[0x0][0x28] ;  /* 0x00000a0000017a02 */ /* 0x000fc60000000f00 */
[----:B------:R-:W1:Y:S01]  /*0010*/  S2R R2, SR_TID.X ;  /* 0x0000000000027919 */ /* 0x000e620000002100 */
[----:B------:R-:W-:Y:S01]  /*0020*/  IADD3 R1, R1, -0x50, RZ ;  /* 0xffffffb001017810 */ /* 0x000fe20007ffe0ff */
[----:B------:R-:W2:Y:S01]  /*0030*/  S2UR UR7, SR_CTAID.X ;  /* 0x00000000000779c3 */ /* 0x000ea20000002500 */
[----:B------:R-:W-:Y:S02]  /*0040*/  IMAD.MOV.U32 R33, RZ, RZ, R3 ;  /* 0x000000ffff217224 */ /* 0x000fe400078e0003 */
[--C-:B-1----:R-:W-:Y:S01]  /*0050*/  IMAD.MOV.U32 R32, RZ, RZ, R2.reuse ;  /* 0x000000ffff207224 */ /* 0x102fe200078e0002 */
[----:B------:R-:W-:Y:S01]  /*0060*/  STL [R1+0x10], R2 ;  /* 0x0000100201007387 */ /* 0x000fe20000100800 */
        /* <DEDUP_REMOVED lines=25> */
.L_x_1987:
[----:B------:R-:W-:Y:S02]  /*0200*/  ULDC UR8, c[0x0][0x3b4] ;  /* 0x0000ed0000087ab9 */ /* 0x000fe40000000800 */
[----:B------:R-:W-:Y:S02]  /*0210*/  UISETP.NE.AND UP0, UPT, UR8, 0x1, UPT ;  /* 0x000000010800788c */ /* 0x000fe4000bf05270 */
[----:B------:R-:W-:Y:S02]  /*0220*/  ULDC.64 UR4, c[0x0][0x3b8] ;  /* 0x0000ee0000047ab9 */ /* 0x000fe40000000a00 */
[----:B------:R-:W-:Y:S02]  /*0230*/  UIMAD.WIDE.U32 UR10, UR7, UR4, URZ ;  /* 0x00000004070a72a5 */ /* 0x000fe4000f8e003f */
[----:B------:R-:W-:-:S05]  /*0240*/  UMOV UR24, UR7 ;  /* 0x0000000700187c82 */ /* 0x000fca0008000000 */
[----:B------:R-:W-:-:S04]  /*0250*/  @UP0 USHF.R.U32.HI UR24, URZ, UR5, UR11 ;  /* 0x000000053f180299 */ /* 0x000fc8000801160b */
[----:B------:R-:W-:Y:S02]  /*0260*/  UIMAD UR8, UR24, UR8, URZ ;  /* 0x00000008180872a4 */ /* 0x000fe4000f8e023f */
.L_x_1988:
        /* <DEDUP_REMOVED lines=11> */
.L_x_1986:
        /* <DEDUP_REMOVED lines=20> */
.L_x_1990:
[----:B------:R-:W-:Y:S02]  /*0460*/  ULDC UR8, c[0x0][0x3b4] ;  /* 0x0000ed0000087ab9 */ /* 0x000fe40000000800 */
[----:B------:R-:W-:Y:S02]  /*0470*/  UISETP.NE.AND UP0, UPT, UR8, 0x1, UPT ;  /* 0x000000010800788c */ /* 0x000fe4000bf05270 */
[----:B------:R-:W-:Y:S02]  /*0480*/  ULDC.64 UR4, c[0x0][0x3b8] ;  /* 0x0000ee0000047ab9 */ /* 0x000fe40000000a00 */
[----:B------:R-:W-:Y:S02]  /*0490*/  UIMAD.WIDE.U32 UR10, UR7, UR4, URZ ;  /* 0x00000004070a72a5 */ /* 0x000fe4000f8e003f */
[----:B------:R-:W-:-:S05]  /*04a0*/  UMOV UR24, UR7 ;  /* 0x0000000700187c82 */ /* 0x000fca0008000000 */
[----:B------:R-:W-:-:S04]  /*04b0*/  @UP0 USHF.R.U32.HI UR24, URZ, UR5, UR11 ;  /* 0x000000053f180299 */ /* 0x000fc8000801160b */
[----:B------:R-:W-:Y:S02]  /*04c0*/  UIMAD UR8, UR24, UR8, URZ ;  /* 0x00000008180872a4 */ /* 0x000fe4000f8e023f */
.L_x_1991:
        /* <DEDUP_REMOVED lines=10> */
.L_x_1989:
        /* <DEDUP_REMOVED lines=120> */
[----:B------:R-:W-:Y:S01]  /*0cf0*/  LOP3.LUT R0, R0, 0x1c0, RZ, 0xc0, !PT ;  /* 0x000001c000007812 */ /* 0x000fe200078ec0ff */
[----:B------:R-:W-:Y:S01]  /*0d00*/  UIMAD UR6, UR9, UR5, UR4 ;  /* 0x00000005090672a4 */ /* 0x000fe2000f8e0204 */
[--C-:B------:R-:W-:Y:S01]  /*0d10*/  SHF.R.S32.HI R19, RZ, 0x1f, R18.reuse ;  /* 0x0000001fff137819 */ /* 0x100fe20000011412 */
[----:B------:R-:W-:Y:S01]  /*0d20*/  IMAD.SHL.U32 R28, R25, 0x200, RZ ;  /* 0x00000200191c7824 */ /* 0x000fe200078e00ff */
[----:B------:R-:W-:Y:S01]  /*0d30*/  ULDC.64 UR4, c[0x0][0x1b0] ;  /* 0x00006c0000047ab9 */ /* 0x000fe20000000a00 */
[----:B------:R-:W-:Y:S01]  /*0d40*/  IADD3 R21, R5, UR7, RZ ;  /* 0x0000000705157c10 */ /* 0x000fe2000fffe0ff */
[----:B------:R-:W-:Y:S01]  /*0d50*/  UIMAD UR8, UR8, UR4, URZ ;  /* 0x00000004080872a4 */ /* 0x000fe2000f8e023f */
[----:B------:R-:W-:Y:S01]  /*0d60*/  LOP3.LUT R5, R0, 0x38, R18, 0xf8, !PT ;  /* 0x0000003800057812 */ /* 0x000fe200078ef812 */
[----:B------:R-:W-:Y:S01]  /*0d70*/  IMAD.MOV.U32 R20, RZ, RZ, R4 ;  /* 0x000000ffff147224 */ /* 0x000fe200078e0004 */
[----:B------:R-:W-:Y:S01]  /*0d80*/  IADD3 R7, R3, UR13, RZ ;  /* 0x0000000d03077c10 */ /* 0x000fe2000fffe0ff */
[----:B------:R-:W-:Y:S01]  /*0d90*/  UIMAD UR8, UR9, UR5, UR8 ;  /* 0x00000005090872a4 */ /* 0x000fe2000f8e0208 */
[----:B------:R-:W-:Y:S01]  /*0da0*/  SHF.R.U32.HI R0, RZ, 0x3, R0 ;  /* 0x00000003ff007819 */ /* 0x000fe20000011600 */
[----:B------:R-:W-:Y:S01]  /*0db0*/  IMAD.U32 R10, RZ, RZ, UR24 ;  /* 0x00000018ff0a7e24 */ /* 0x000fe2000f8e00ff */
[----:B------:R-:W-:Y:S01]  /*0dc0*/  ULDC.64 UR4, c[0x0][0x1e8] ;  /* 0x00007a0000047ab9 */ /* 0x000fe20000000a00 */
[----:B------:R-:W-:Y:S01]  /*0dd0*/  SHF.R.S32.HI R251, RZ, 0x1f, R250 ;  /* 0x0000001ffffb7819 */ /* 0x000fe200000114fa */
[----:B------:R-:W-:Y:S01]  /*0de0*/  UMOV UR15, 0x6 ;  /* 0x00000006000f7882 */ /* 0x000fe20000000000 */
[----:B------:R-:W-:Y:S01]  /*0df0*/  LOP3.LUT R13, R28, R5, R0, 0xf6, !PT ;  /* 0x000000051c0d7212 */ /* 0x000fe200078ef600 */
[----:B------:R-:W-:Y:S01]  /*0e00*/  IMAD.U32 R0, RZ, RZ, UR23 ;  /* 0x00000017ff007e24 */ /* 0x000fe2000f8e00ff */
[----:B------:R-:W-:Y:S01]  /*0e10*/  IADD3 R30, R18, 0x40, RZ ;  /* 0x00000040121e7810 */ /* 0x000fe20007ffe0ff */
[----:B------:R-:W-:Y:S01]  /*0e20*/  IMAD.WIDE R10, R10, 0x80, R250 ;  /* 0x000000800a0a7825 */ /* 0x000fe200078e02fa */
[----:B------:R-:W-:-:S02]  /*0e30*/  ISETP.GE.AND P4, PT, R18, c[0x0][0x1cc], PT ;  /* 0x0000730012007a0c */ /* 0x000fc40003f86270 */
[----:B------:R-:W-:Y:S01]  /*0e40*/  ISETP.GE.AND P2, PT, R30, c[0x0][0x1cc], PT ;  /* 0x000073001e007a0c */ /* 0x000fe20003f46270 */
[----:B------:R-:W-:Y:S02]  /*0e50*/  IMAD.U32 R14, RZ, RZ, UR22 ;  /* 0x00000016ff0e7e24 */ /* 0x000fe4000f8e00ff */
[----:B-1----:R-:W-:Y:S01]  /*0e60*/  IMAD.U32 R8, RZ, RZ, UR9 ;  /* 0x00000009ff087e24 */ /* 0x002fe2000f8e00ff */
[----:B------:R-:W-:Y:S01]  /*0e70*/  USHF.R.S32.HI UR9, URZ, 0x1f, UR23 ;  /* 0x0000001f3f097899 */ /* 0x000fe20008011417 */
[----:B------:R-:W-:Y:S02]  /*0e80*/  IMAD.MOV.U32 R211, RZ, RZ, 0x10 ;  /* 0x00000010ffd37424 */ /* 0x000fe400078e00ff */
[----:B------:R-:W-:Y:S01]  /*0e90*/  IMAD.WIDE.U32 R2, R8, c[0x0][0x1e0], R18 ;  /* 0x0000780008027a25 */ /* 0x000fe200078e0012 */
[----:B------:R-:W-:-:S03]  /*0ea0*/  UIMAD UR4, UR9, UR4, URZ ;  /* 0x00000004090472a4 */ /* 0x000fc6000f8e023f */
[----:B------:R-:W-:Y:S01]  /*0eb0*/  IMAD.WIDE.U32 R4, R8, c[0x0][0x1b0], R18 ;  /* 0x00006c0008047a25 */ /* 0x000fe200078e0012 */
[----:B------:R-:W-:Y:S01]  /*0ec0*/  IADD3 R3, R3, UR6, RZ ;  /* 0x0000000603037c10 */ /* 0x000fe2000fffe0ff */
[----:B------:R-:W-:Y:S02]  /*0ed0*/  UIMAD UR6, UR23, UR5, UR4 ;  /* 0x00000005170672a4 */ /* 0x000fe4000f8e0204 */
[----:B------:R-:W-:Y:S01]  /*0ee0*/  IMAD.U32 R8, RZ, RZ, UR23 ;  /* 0x00000017ff087e24 */ /* 0x000fe2000f8e00ff */
[----:B------:R-:W-:Y:S01]  /*0ef0*/  IADD3 R5, R5, UR8, RZ ;  /* 0x0000000805057c10 */ /* 0x000fe2000fffe0ff */
[----:B------:R-:W-:Y:S01]  /*0f00*/  ULDC.64 UR4, c[0x0][0x1b8] ;  /* 0x00006e0000047ab9 */ /* 0x000fe20000000a00 */
[----:B------:R-:W-:Y:S01]  /*0f10*/  IMAD.WIDE.U32 R2, R0, c[0x0][0x1e8], R2 ;  /* 0x00007a0000027a25 */ /* 0x000fe200078e0002 */
[----:B------:R-:W-:Y:S02]  /*0f20*/  UIMAD UR4, UR9, UR4, URZ ;  /* 0x00000004090472a4 */ /* 0x000fe4000f8e023f */
[----:B------:R-:W-:Y:S01]  /*0f30*/  ULDC UR8, c[0x0][0x198] ;  /* 0x0000660000087ab9 */ /* 0x000fe20000000800 */
[C---:B------:R-:W-:Y:S01]  /*0f40*/  IMAD.WIDE.U32 R22, R8.reuse, c[0x0][0x278], R6 ;  /* 0x00009e0008167a25 */ /* 0x040fe200078e0006 */
[----:B------:R-:W-:Y:S01]  /*0f50*/  UIADD3 UR8, -UR12, UR8, URZ ;  /* 0x000000080c087290 */ /* 0x000fe2000fffe13f */
[----:B------:R-:W-:Y:S01]  /*0f60*/  IADD3 R3, R3, UR6, RZ ;  /* 0x0000000603037c10 */ /* 0x000fe2000fffe0ff */
[----:B------:R-:W-:Y:S01]  /*0f70*/  UIMAD UR5, UR23, UR5, UR4 ;  /* 0x00000005170572a4 */ /* 0x000fe2000f8e0204 */
[----:B------:R-:W-:Y:S01]  /*0f80*/  IMAD.WIDE.U32 R8, R8, c[0x0][0x1b8], R4 ;  /* 0x00006e0008087a25 */ /* 0x000fe200078e0004 */
[----:B------:R-:W-:Y:S02]  /*0f90*/  STL.64 [R1+0x38], R22 ;  /* 0x0000381601007387 */ /* 0x000fe40000100a00 */
[C---:B------:R-:W-:Y:S01]  /*0fa0*/  IADD3 R16, -R250.reuse, UR8, RZ ;  /* 0x00000008fa107c10 */ /* 0x040fe2000fffe1ff */
[----:B------:R-:W-:Y:S01]  /*0fb0*/  IMAD R4, R251, c[0x0][0x178], RZ ;  /* 0x00005e00fb047a24 */ /* 0x000fe200078e02ff */
[----:B------:R-:W-:Y:S01]  /*0fc0*/  IADD3 R9, R9, UR5, RZ ;  /* 0x0000000509097c10 */ /* 0x000fe2000fffe0ff */
[----:B------:R-:W-:Y:S01]  /*0fd0*/  IMAD R0, R11, c[0x0][0x1d8], RZ ;  /* 0x000076000b007a24 */ /* 0x000fe200078e02ff */
[----:B------:R-:W-:Y:S01]  /*0fe0*/  ULDC.64 UR4, c[0x0][0x1d8] ;  /* 0x0000760000047ab9 */ /* 0x000fe20000000a00 */
[----:B------:R-:W-:Y:S01]  /*0ff0*/  IMAD R12, R250, c[0x0][0x17c], R4 ;  /* 0x00005f00fa0c7a24 */ /* 0x000fe200078e0204 */
[----:B------:R-:W-:Y:S01]  /*1000*/  ISETP.LT.OR P1, PT, R16, 0x1, P4 ;  /* 0x000000011000780c */ /* 0x000fe20002721670 */
[C---:B------:R-:W-:Y:S01]  /*1010*/  IMAD R0, R10.reuse, c[0x0][0x1dc], R0 ;  /* 0x000077000a007a24 */ /* 0x040fe200078e0200 */
[----:B------:R-:W-:Y:S01]  /*1020*/  USHF.L.U32 UR6, UR4, 0x6, URZ ;  /* 0x0000000604067899 */ /* 0x000fe2000800063f */
[----:B------:R-:W-:Y:S01]  /*1030*/  IMAD.WIDE.U32 R4, R10, c[0x0][0x1d8], R2 ;  /* 0x000076000a047a25 */ /* 0x000fe200078e0002 */
[C---:B------:R-:W-:Y:S01]  /*1040*/  ISETP.LT.OR P5, PT, R16.reuse, 0x1, P2 ;  /* 0x000000011000780c */ /* 0x040fe200017a1670 */
[----:B------:R-:W-:Y:S01]  /*1050*/  USHF.L.U64.HI UR7, UR4, UR15, UR5 ;  /* 0x0000000f04077299 */ /* 0x000fe20008010205 */
[----:B------:R-:W-:Y:S01]  /*1060*/  ISETP.LT.OR P3, PT, R16, 0x21, P4 ;  /* 0x000000211000780c */ /* 0x000fe20002761670 */
[----:B------:R-:W-:Y:S01]  /*1070*/  IMAD.WIDE.U32 R6, R250, c[0x0][0x178], R18 ;  /* 0x00005e00fa067a25 */ /* 0x000fe200078e0012 */
[----:B------:R-:W-:Y:S01]  /*1080*/  LEA R2, P0, R4, c[0x0][0x1c0], 0x1 ;  /* 0x0000700004027a11 */ /* 0x000fe200078008ff */
[----:B------:R-:W-:Y:S01]  /*1090*/  UIADD3 UR14, UP0, UR6, 0x80, URZ ;  /* 0x00000080060e7890 */ /* 0x000fe2000ff1e03f */
[----:B------:R-:W-:Y:S01]  /*10a0*/  ISETP.LT.OR P6, PT, R16, 0x21, P2 ;  /* 0x000000211000780c */ /* 0x000fe200017c1670 */
[----:B------:R-:W-:Y:S01]  /*10b0*/  IMAD.IADD R0, R5, 0x1, R0 ;  /* 0x0000000105007824 */ /* 0x000fe200078e0200 */
[----:B------:R-:W-:Y:S01]  /*10c0*/  ULDC.64 UR4, c[0x0][0x180] ;  /* 0x0000600000047ab9 */ /* 0x000fe20000000a00 */
[----:B------:R-:W-:Y:S01]  /*10d0*/  IMAD.IADD R7, R7, 0x1, R12 ;  /* 0x0000000107077824 */ /* 0x000fe200078e020c */
[----:B------:R-:W-:Y:S01]  /*10e0*/  UIADD3.X UR13, URZ, UR7, URZ, UP0, !UPT ;  /* 0x000000073f0d7290 */ /* 0x000fe200087fe43f */
[----:B------:R-:W-:Y:S01]  /*10f0*/  IMAD.SHL.U32 R12, R13, 0x2, RZ ;  /* 0x000000020d0c7824 */ /* 0x000fe200078e00ff */
[----:B------:R-:W-:Y:S01]  /*1100*/  LEA.HI.X R3, R4, c[0x0][0x1c4], R0, 0x1, P0 ;  /* 0x0000710004037a11 */ /* 0x000fe200000f0c00 */
[----:B------:R-:W-:Y:S01]  /*1110*/  IMAD.WIDE.U32 R14, R14, c[0x0][0x180], R6 ;  /* 0x000060000e0e7a25 */ /* 0x000fe200078e0006 */
[----:B------:R-:W-:Y:S01]  /*1120*/  IADD3 R4, P0, R2, UR6, RZ ;  /* 0x0000000602047c10 */ /* 0x000fe2000ff1e0ff */
[----:B------:R-:W-:-:S02]  /*1130*/  UIMAD UR4, UR11, UR4, URZ ;  /* 0x000000040b0472a4 */ /* 0x000fc4000f8e023f */
[----:B------:R-:W-:Y:S01]  /*1140*/  IMAD.U32 R6, RZ, RZ, UR6 ;  /* 0x00000006ff067e24 */ /* 0x000fe2000f8e00ff */
[----:B------:R-:W-:Y:S01]  /*1150*/  IADD3.X R5, R3, UR7, RZ, P0, !PT ;  /* 0x0000000703057c10 */ /* 0x000fe200087fe4ff */
[----:B------:R-:W-:Y:S01]  /*1160*/  @!PT LDS RZ, [RZ] ;  /* 0x00000000fffff984 */ /* 0x000fe20000000800 */
[----:B------:R-:W-:Y:S01]  /*1170*/  @!PT LDS RZ, [RZ] ;  /* 0x00000000fffff984 */ /* 0x000fe20000000800 */
[----:B------:R-:W-:Y:S01]  /*1180*/  @!PT LDS RZ, [RZ] ;  /* 0x00000000fffff984 */ /* 0x000fe20000000800 */
[----:B------:R1:W-:Y:S01]  /*1190*/  LDGSTS.E.BYPASS.LTC128B.128 [R12+0x8080], [R2.64], !P1 ;  /* 0x08080000020c7fae */ /* 0x0003e2000c901d5a */
[----:B------:R-:W-:Y:S01]  /*11a0*/  IMAD R0, R11, c[0x0][0x1a8], RZ ;  /* 0x00006a000b007a24 */ /* 0x000fe200078e02ff */
[----:B------:R-:W-:Y:S01]  /*11b0*/  UIMAD UR16, UR22, UR5, UR4 ;  /* 0x00000005161072a4 */ /* 0x000fe2000f8e0204 */
        /* <DEDUP_REMOVED lines=13> */
[----:B------:R-:W-:Y:S01]  /*1290*/  ULDC.64 UR4, c[0x0][0x1a8] ;  /* 0x00006a0000047ab9 */ /* 0x000fe20000000a00 */
[----:B------:R-:W-:Y:S01]  /*12a0*/  IADD3 R9, R15, UR16, RZ ;  /* 0x000000100f097c10 */ /* 0x000fe2000fffe0ff */
[----:B------:R-:W-:Y:S01]  /*12b0*/  USHF.L.U32 UR18, UR4, 0x6, URZ ;  /* 0x0000000604127899 */ /* 0x000fe2000800063f */
[----:B------:R-:W-:Y:S01]  /*12c0*/  IMAD.MOV.U32 R8, RZ, RZ, R14 ;  /* 0x000000ffff087224 */ /* 0x000fe200078e000e */
[----:B------:R-:W-:Y:S01]  /*12d0*/  USHF.L.U64.HI UR17, UR4, UR15, UR5 ;  /* 0x0000000f04117299 */ /* 0x000fe20008010205 */
[----:B------:R-:W-:Y:S01]  /*12e0*/  IMAD.MOV.U32 R212, RZ, RZ, 0x20 ;  /* 0x00000020ffd47424 */ /* 0x000fe200078e00ff */
[----:B------:R-:W-:-:S02]  /*12f0*/  UIADD3 UR19, UP0, UR18, 0x80, URZ ;  /* 0x0000008012137890 */ /* 0x000fc4000ff1e03f */
[----:B------:R-:W-:Y:S02]  /*1300*/  ULDC.64 UR4, c[0x0][0x178] ;  /* 0x00005e0000047ab9 */ /* 0x000fe40000000a00 */
[----:B------:R-:W-:Y:S01]  /*1310*/  UIMAD.WIDE.U32 UR28, UR10, UR4, URZ ;  /* 0x000000040a1c72a5 */ /* 0x000fe2000f8e003f */
[----:B------:R-:W-:Y:S01]  /*1320*/  IMAD.U32 R15, RZ, RZ, UR4 ;  /* 0x00000004ff0f7e24 */ /* 0x000fe2000f8e00ff */
[----:B------:R-:W-:Y:S01]  /*1330*/  UIADD3.X UR20, URZ, UR17, URZ, UP0, !UPT ;  /* 0x000000113f147290 */ /* 0x000fe200087fe43f */
[C---:B-1----:R-:W-:Y:S02]  /*1340*/  IADD3 R2, P1, R4.reuse, UR6, RZ ;  /* 0x0000000604027c10 */ /* 0x042fe4000ff3e0ff */
[----:B--2---:R-:W-:Y:S02]  /*1350*/  IADD3 R4, P0, R4, UR14, RZ ;  /* 0x0000000e04047c10 */ /* 0x004fe4000ff1e0ff */
[C---:B------:R-:W-:Y:S02]  /*1360*/  IADD3.X R3, R5.reuse, UR7, RZ, P1, !PT ;  /* 0x0000000705037c10 */ /* 0x040fe40008ffe4ff */
[----:B------:R-:W-:-:S02]  /*1370*/  IADD3.X R5, R5, UR13, RZ, P0, !PT ;  /* 0x0000000d05057c10 */ /* 0x000fc400087fe4ff */
[----:B---3--:R-:W-:Y:S01]  /*1380*/  IADD3 R6, P0, R2, UR6, RZ ;  /* 0x0000000602067c10 */ /* 0x008fe2000ff1e0ff */
[----:B------:R1:W-:Y:S01]  /*1390*/  LDGSTS.E.BYPASS.LTC128B.128 [R12+0xa080], [R2.64], !P5 ;  /* 0x0a080000020c7fae */ /* 0x0003e2000e901d5a */
[----:B------:R-:W-:Y:S02]  /*13a0*/  ISETP.GE.AND P5, PT, R30, c[0x0][0x19c], PT ;  /* 0x000067001e007a0c */ /* 0x000fe40003fa6270 */
[----:B------:R-:W-:Y:S01]  /*13b0*/  IADD3.X R7, R3, UR7, RZ, P0, !PT ;  /* 0x0000000703077c10 */ /* 0x000fe200087fe4ff */
[----:B------:R2:W-:Y:S01]  /*13c0*/  LDGSTS.E.BYPASS.LTC128B.128 [R12+0xe080], [R4.64], !P3 ;  /* 0x0e080000040c7fae */ /* 0x0005e2000d901d5a */
[C---:B------:R-:W-:Y:S01]  /*13d0*/  ISETP.LT.OR P3, PT, R16.reuse, 0x1, P6 ;  /* 0x000000011000780c */ /* 0x040fe20003761670 */
[----:B------:R-:W-:Y:S02]  /*13e0*/  ULDC.64 UR6, c[0x0][0x188] ;  /* 0x0000620000067ab9 */ /* 0x000fe40000000a00 */
[----:B------:R3:W-:Y:S01]  /*13f0*/  LDGSTS.E.BYPASS.LTC128B.128 [R12+0xb080], [R6.64], !P4 ;  /* 0x0b080000060c7fae */ /* 0x0007e2000e101d5a */
[----:B------:R-:W-:-:S02]  /*1400*/  ISETP.LT.OR P4, PT, R16, 0x21, P6 ;  /* 0x000000211000780c */ /* 0x000fc40003781670 */
        /* <DEDUP_REMOVED lines=26> */
[----:B------:R-:W-:Y:S01]  /*15b0*/  IMAD.U32 R9, RZ, RZ, UR29 ;  /* 0x0000001dff097e24 */ /* 0x000fe2000f8e00ff */
[----:B------:R-:W-:Y:S01]  /*15c0*/  USHF.R.S32.HI UR16, URZ, 0x1f, UR13 ;  /* 0x0000001f3f107899 */ /* 0x000fe2000801140d */
        /* <DEDUP_REMOVED lines=9> */
[----:B------:R-:W-:-:S03]  /*1660*/  IADD3 R17, R23, UR25, RZ ;  /* 0x0000001917117c10 */ /* 0x000fc6000fffe0ff */
[----:B------:R-:W-:Y:S01]  /*1670*/  UIMAD UR6, UR22, UR7, UR6 ;  /* 0x00000007160672a4 */ /* 0x000fe2000f8e0206 */
[----:B--2---:R-:W-:Y:S02]  /*1680*/  IADD3 R2, P1, P0, R5, 0x80, R2 ;  /* 0x0000008005027810 */ /* 0x004fe4000783e002 */
        /* <DEDUP_REMOVED lines=224> */
.L_x_1994:
[----:B--2---:R-:W-:Y:S05]  /*2490*/  BSYNC B0 ;  /* 0x0000000000007941 */ /* 0x004fea0003800000 */
.L_x_1993:
        /* <DEDUP_REMOVED lines=106> */
.L_x_1997:
        /* <DEDUP_REMOVED lines=258> */
.L_x_1995:
[-C--:B--234-:R-:W-:Y:S01]  /*3b60*/  HMMA.16816.F32.BF16 R4, R164, R16.reuse, RZ ;  /* 0x00000010a404723c */ /* 0x09cfe200000418ff */
[----:B------:R-:W2:Y:S01]  /*3b70*/  LDL R192, [R1+0x34] ;  /* 0x0000340001c07983 */ /* 0x000ea20000100800 */
[----:B------:R-:W-:Y:S02]  /*3b80*/  USHF.L.U32 UR4, UR5, 0xd, URZ ;  /* 0x0000000d05047899 */ /* 0x000fe4000800063f */
[----:B------:R-:W-:Y:S01]  /*3b90*/  UIADD3 UR25, UR10, 0x2, URZ ;  /* 0x000000020a197890 */ /* 0x000fe2000fffe03f */
[----:B------:R-:W0:Y:S01]  /*3ba0*/  LDGDEPBAR ;  /* 0x00000000000079af */ /* 0x000e220000000000 */
[----:B------:R-:W-:Y:S02]  /*3bb0*/  UIADD3 UR6, UR4, 0x10, URZ ;  /* 0x0000001004067890 */ /* 0x000fe4000fffe03f */
[C---:B------:R-:W-:Y:S01]  /*3bc0*/  HMMA.16816.F32.BF16 R8, R28.reuse, R16, RZ ;  /* 0x000000101c08723c */ /* 0x040fe200000418ff */
[----:B------:R-:W-:Y:S01]  /*3bd0*/  MOV R2, UR4 ;  /* 0x0000000400027c02 */ /* 0x000fe20008000f00 */
[----:B------:R-:W-:Y:S02]  /*3be0*/  UISETP.GE.AND UP0, UPT, UR25, UR21, UPT ;  /* 0x000000151900728c */ /* 0x000fe4000bf06270 */
[----:B------:R-:W-:Y:S04]  /*3bf0*/  IADD3 R0, R214, UR4, RZ ;  /* 0x00000004d6007c10 */ /* 0x000fe8000fffe0ff */
        /* <DEDUP_REMOVED lines=44> */
[----:B------:R-:W-:Y:S01]  /*3ec0*/  ULEA UR6, UR10, 0x1, 0x6 ;  /* 0x000000010a067891 */ /* 0x000fe2000f8e303f */
        /* <DEDUP_REMOVED lines=30> */
[----:B------:R1:W-:Y:S07]  /*40b0*/  MUFU.EX2 R194, R2 ;  /* 0x0000000200c27308 */ /* 0x0003ee0000000800 */
[C---:B------:R-:W-:Y:S08]  /*40c0*/  HMMA.16816.F32.BF16 R24, R164.reuse, R176, R24 ;  /* 0x000000b0a418723c */ /* 0x040ff00000041818 */
[-C--:B------:R-:W-:Y:S01]  /*40d0*/  HMMA.16816.F32.BF16 R28, R164, R178.reuse, R28 ;  /* 0x000000b2a41c723c */ /* 0x080fe2000004181c */
[----:B------:R-:W2:Y:S07]  /*40e0*/  LDSM.16.M88.4 R164, [R209+0x1a080] ;  /* 0x01a08000d1a4783b */ /* 0x000eae0000000200 */
[----:B------:R-:W-:Y:S01]  /*40f0*/  HMMA.16816.F32.BF16 R32, R168, R178, R32 ;  /* 0x000000b2a820723c */ /* 0x000fe20000041820 */
[----:B------:R-:W3:Y:S03]  /*4100*/  LDSM.16.M88.4 R168, [R209+0x1b080] ;  /* 0x01b08000d1a8783b */ /* 0x000ee60000000200 */
[----:B-1----:R-:W-:Y:S02]  /*4110*/  FSEL R2, R201, -INF , P1 ;  /* 0xff800000c9027808 */ /* 0x002fe40000800000 */
[----:B------:R-:W-:Y:S03]  /*4120*/  ISETP.GT.AND P1, PT, R0, 0x20, PT ;  /* 0x000000200000780c */ /* 0x000fe60003f24270 */
[----:B------:R-:W1:Y:S03]  /*4130*/  LDSM.16.M88.4 R176, [R213+0xe080] ;  /* 0x00e08000d5b0783b */ /* 0x000e660000000200 */
[--C-:B------:R-:W-:Y:S04]  /*4140*/  FFMA.FTZ R2, R2, c[0x0][0x29c], -R3.reuse ;  /* 0x0000a70002027a23 */ /* 0x100fe80000010803 */
[----:B------:R4:W-:Y:S01]  /*4150*/  MUFU.EX2 R192, R2 ;  /* 0x0000000200c07308 */ /* 0x0009e20000000800 */
[-C--:B--2---:R-:W-:Y:S05]  /*4160*/  HMMA.16816.F32.BF16 R4, R164, R172.reuse, R4 ;  /* 0x000000aca404723c */ /* 0x084fea0000041804 */
[----:B----4-:R-:W-:Y:S03]  /*4170*/  FSEL R2, R197, -INF , P1 ;  /* 0xff800000c5027808 */ /* 0x010fe60000800000 */
[C---:B---3--:R-:W-:Y:S04]  /*4180*/  HMMA.16816.F32.BF16 R8, R168.reuse, R172, R8 ;  /* 0x000000aca808723c */ /* 0x048fe80000041808 */
[--C-:B------:R-:W-:Y:S01]  /*4190*/  FFMA.FTZ R2, R2, c[0x0][0x29c], -R3.reuse ;  /* 0x0000a70002027a23 */ /* 0x100fe20000010803 */
[----:B------:R-:W-:Y:S03]  /*41a0*/  ISETP.GT.AND P1, PT, R0, 0x21, PT ;  /* 0x000000210000780c */ /* 0x000fe60003f24270 */
[-C--:B------:R-:W-:Y:S01]  /*41b0*/  HMMA.16816.F32.BF16 R12, R168, R174.reuse, R12 ;  /* 0x000000aea80c723c */ /* 0x080fe2000004180c */
[----:B------:R2:W3:Y:S07]  /*41c0*/  MUFU.EX2 R184, R2 ;  /* 0x0000000200b87308 */ /* 0x0004ee0000000800 */
[C---:B------:R-:W-:Y:S01]  /*41d0*/  HMMA.16816.F32.BF16 R16, R164.reuse, R174, R16 ;  /* 0x000000aea410723c */ /* 0x040fe20000041810 */
[----:B------:R-:W-:Y:S07]  /*41e0*/  LDSM.16.M88.4 R172, [R208+0x1a080] ;  /* 0x01a08000d0ac783b */ /* 0x000fee0000000200 */
[-C--:B-1----:R-:W-:Y:S08]  /*41f0*/  HMMA.16816.F32.BF16 R20, R164, R176.reuse, R20 ;  /* 0x000000b0a414723c */ /* 0x082ff00000041814 */
[C---:B------:R-:W-:Y:S04]  /*4200*/  HMMA.16816.F32.BF16 R24, R168.reuse, R176, R24 ;  /* 0x000000b0a818723c */ /* 0x040fe80000041818 */
[----:B--2---:R-:W-:Y:S02]  /*4210*/  FSEL R2, R196, -INF , P1 ;  /* 0xff800000c4027808 */ /* 0x004fe40000800000 */
[----:B------:R-:W-:Y:S02]  /*4220*/  ISETP.GT.AND P1, PT, R0, 0x40, PT ;  /* 0x000000400000780c */ /* 0x000fe40003f24270 */
[-C--:B------:R-:W-:Y:S01]  /*4230*/  HMMA.16816.F32.BF16 R28, R168, R178.reuse, R28 ;  /* 0x000000b2a81c723c */ /* 0x080fe2000004181c */
[----:B------:R-:W1:Y:S03]  /*4240*/  LDSM.16.M88.4 R168, [R212+0xc080] ;  /* 0x00c08000d4a8783b */ /* 0x000e660000000200 */
[--C-:B------:R-:W-:Y:S04]  /*4250*/  FFMA.FTZ R2, R2, c[0x0][0x29c], -R3.reuse ;  /* 0x0000a70002027a23 */ /* 0x100fe80000010803 */
[----:B------:R-:W-:Y:S01]  /*4260*/  HMMA.16816.F32.BF16 R32, R164, R178, R32 ;  /* 0x000000b2a420723c */ /* 0x000fe20000041820 */
[----:B------:R2:W4:Y:S01]  /*4270*/  LDSM.16.M88.4 R164, [R208+0x1b080] ;  /* 0x01b08000d0a4783b */ /* 0x0005220000000200 */
[----:B------:R5:W1:Y:S07]  /*4280*/  MUFU.EX2 R182, R2 ;  /* 0x0000000200b67308 */ /* 0x000a6e0000000800 */
[----:B------:R-:W3:Y:S03]  /*4290*/  LDSM.16.M88.4 R176, [R212+0xe080] ;  /* 0x00e08000d4b0783b */ /* 0x000ee60000000200 */
[----:B--2---:R-:W-:Y:S02]  /*42a0*/  SEL R208, R222, 0xffffffe0, !P0 ;  /* 0xffffffe0ded07807 */ /* 0x004fe40004000000 */
[----:B-----5:R-:W-:Y:S02]  /*42b0*/  FSEL R2, R199, -INF , P1 ;  /* 0xff800000c7027808 */ /* 0x020fe40000800000 */
[----:B------:R-:W-:Y:S03]  /*42c0*/  ISETP.GT.AND P1, PT, R0, 0x41, PT ;  /* 0x000000410000780c */ /* 0x000fe60003f24270 */
[--C-:B------:R-:W-:Y:S01]  /*42d0*/  FFMA.FTZ R2, R2, c[0x0][0x29c], -R3.reuse ;  /* 0x0000a70002027a23 */ /* 0x100fe20000010803 */
[-C--:B-1----:R-:W-:Y:S03]  /*42e0*/  HMMA.16816.F32.BF16 R4, R172, R168.reuse, R4 ;  /* 0x000000a8ac04723c */ /* 0x082fe60000041804 */
[----:B------:R1:W-:Y:S05]  /*42f0*/  MUFU.EX2 R181, R2 ;  /* 0x0000000200b57308 */ /* 0x0003ea0000000800 */
[C---:B----4-:R-:W-:Y:S08]  /*4300*/  HMMA.16816.F32.BF16 R8, R164.reuse, R168, R8 ;  /* 0x000000a8a408723c */ /* 0x050ff00000041808 */
[-C--:B------:R-:W-:Y:S08]  /*4310*/  HMMA.16816.F32.BF16 R12, R164, R170.reuse, R12 ;  /* 0x000000aaa40c723c */ /* 0x080ff0000004180c */
[C---:B------:R-:W-:Y:S04]  /*4320*/  HMMA.16816.F32.BF16 R16, R172.reuse, R170, R16 ;  /* 0x000000aaac10723c */ /* 0x040fe80000041810 */
[----:B-1----:R-:W-:Y:S02]  /*4330*/  FSEL R2, R198, -INF , P1 ;  /* 0xff800000c6027808 */ /* 0x002fe40000800000 */
[----:B------:R-:W-:Y:S02]  /*4340*/  ISETP.GT.AND P1, PT, R0, 0x60, PT ;  /* 0x000000600000780c */ /* 0x000fe40003f24270 */
[-C--:B---3--:R-:W-:Y:S04]  /*4350*/  HMMA.16816.F32.BF16 R20, R172, R176.reuse, R20 ;  /* 0x000000b0ac14723c */ /* 0x088fe80000041814 */
[--C-:B------:R-:W-:Y:S01]  /*4360*/  FFMA.FTZ R2, R2, c[0x0][0x29c], -R3.reuse ;  /* 0x0000a70002027a23 */ /* 0x100fe20000010803 */
[----:B------:R-:W-:Y:S02]  /*4370*/  FSEL R171, R193, -INF , P1 ;  /* 0xff800000c1ab7808 */ /* 0x000fe40000800000 */
[----:B------:R-:W-:Y:S01]  /*4380*/  ISETP.GT.AND P1, PT, R0, 0x61, PT ;  /* 0x000000610000780c */ /* 0x000fe20003f24270 */
[C---:B------:R-:W-:Y:S01]  /*4390*/  HMMA.16816.F32.BF16 R24, R164.reuse, R176, R24 ;  /* 0x000000b0a418723c */ /* 0x040fe20000041818 */
[----:B------:R1:W2:Y:S03]  /*43a0*/  MUFU.EX2 R176, R2 ;  /* 0x0000000200b07308 */ /* 0x0002a60000000800 */
[--C-:B------:R-:W-:Y:S04]  /*43b0*/  FFMA.FTZ R171, R171, c[0x0][0x29c], -R3.reuse ;  /* 0x0000a700abab7a23 */ /* 0x100fe80000010803 */
[-C--:B------:R-:W-:Y:S03]  /*43c0*/  HMMA.16816.F32.BF16 R28, R164, R178.reuse, R28 ;  /* 0x000000b2a41c723c */ /* 0x080fe6000004181c */
[----:B------:R-:W3:Y:S04]  /*43d0*/  MUFU.EX2 R171, R171 ;  /* 0x000000ab00ab7308 */ /* 0x000ee80000000800 */
[----:B------:R-:W-:Y:S01]  /*43e0*/  IADD3 R164, R180, 0x8, RZ ;  /* 0x00000008b4a47810 */ /* 0x000fe20007ffe0ff */
[----:B------:R-:W-:Y:S04]  /*43f0*/  HMMA.16816.F32.BF16 R32, R172, R178, R32 ;  /* 0x000000b2ac20723c */ /* 0x000fe80000041820 */
[----:B------:R-:W-:Y:S02]  /*4400*/  IMNMX R0, R248, R164, PT ;  /* 0x000000a4f8007217 */ /* 0x000fe40003800200 */
[----:B------:R-:W-:Y:S02]  /*4410*/  FSEL R164, R195, -INF , P1 ;  /* 0xff800000c3a47808 */ /* 0x000fe40000800000 */
[----:B------:R-:W-:Y:S01]  /*4420*/  ISETP.GT.AND P1, PT, R0, RZ, PT ;  /* 0x000000ff0000720c */ /* 0x000fe20003f24270 */
[----:B-1----:R-:W1:Y:S03]  /*4430*/  LDS R2, [R191+0x20280] ;  /* 0x02028000bf027984 */ /* 0x002e660000000800 */
[----:B------:R-:W-:Y:S01]  /*4440*/  FSEL R169, R230, -INF , P1 ;  /* 0xff800000e6a97808 */ /* 0x000fe20000800000 */
[----:B------:R-:W-:Y:S01]  /*4450*/  FFMA.FTZ R3, R164, c[0x0][0x29c], -R3 ;  /* 0x0000a700a4037a23 */ /* 0x000fe20000010803 */
[----:B------:R-:W-:Y:S01]  /*4460*/  ISETP.GT.AND P1, PT, R0, 0x1, PT ;  /* 0x000000010000780c */ /* 0x000fe20003f24270 */
[----:B------:R-:W-:Y:S02]  /*4470*/  FFMA.FTZ R164, -R200, R200, 1 ;  /* 0x3f800000c8a47423 */ /* 0x000fe400000101c8 */
[----:B------:R4:W-:Y:S01]  /*4480*/  MUFU.EX2 R172, R3 ;  /* 0x0000000300ac7308 */ /* 0x0009e20000000800 */
[----:B------:R-:W-:Y:S01]  /*4490*/  FSEL R168, R229, -INF , P1 ;  /* 0xff800000e5a87808 */ /* 0x000fe20000800000 */
[--C-:B------:R-:W-:Y:S01]  /*44a0*/  FFMA.FTZ R169, R169, c[0x0][0x29c], -R188.reuse ;  /* 0x0000a700a9a97a23 */ /* 0x100fe200000108bc */
[----:B------:R-:W-:Y:S03]  /*44b0*/  ISETP.GT.AND P1, PT, R0, 0x20, PT ;  /* 0x000000200000780c */ /* 0x000fe60003f24270 */
[--C-:B------:R-:W-:Y:S01]  /*44c0*/  FFMA.FTZ R168, R168, c[0x0][0x29c], -R188.reuse ;  /* 0x0000a700a8a87a23 */ /* 0x100fe200000108bc */
[----:B------:R-:W-:Y:S02]  /*44d0*/  FSEL R170, R227, -INF , P1 ;  /* 0xff800000e3aa7808 */ /* 0x000fe40000800000 */
[----:B------:R-:W-:Y:S01]  /*44e0*/  ISETP.GT.AND P1, PT, R0, 0x21, PT ;  /* 0x000000210000780c */ /* 0x000fe20003f24270 */
[----:B------:R-:W-:Y:S02]  /*44f0*/  MUFU.EX2 R169, R169 ;  /* 0x000000a900a97308 */ /* 0x000fe40000000800 */
[--C-:B------:R-:W-:Y:S01]  /*4500*/  FFMA.FTZ R170, R170, c[0x0][0x29c], -R188.reuse ;  /* 0x0000a700aaaa7a23 */ /* 0x100fe200000108bc */
[----:B------:R-:W-:Y:S02]  /*4510*/  FSEL R167, R228, -INF , P1 ;  /* 0xff800000e4a77808 */ /* 0x000fe40000800000 */
[----:B------:R-:W-:Y:S03]  /*4520*/  ISETP.GT.AND P1, PT, R0, 0x40, PT ;  /* 0x000000400000780c */ /* 0x000fe60003f24270 */
[--C-:B------:R-:W-:Y:S01]  /*4530*/  FFMA.FTZ R167, R167, c[0x0][0x29c], -R188.reuse ;  /* 0x0000a700a7a77a23 */ /* 0x100fe200000108bc */
[----:B------:R-:W-:Y:S01]  /*4540*/  FSEL R166, R226, -INF , P1 ;  /* 0xff800000e2a67808 */ /* 0x000fe20000800000 */
[----:B------:R-:W-:Y:S01]  /*4550*/  MUFU.EX2 R168, R168 ;  /* 0x000000a800a87308 */ /* 0x000fe20000000800 */
[----:B------:R-:W-:Y:S03]  /*4560*/  ISETP.GT.AND P1, PT, R0, 0x41, PT ;  /* 0x000000410000780c */ /* 0x000fe60003f24270 */
[--C-:B------:R-:W-:Y:S01]  /*4570*/  FFMA.FTZ R166, R166, c[0x0][0x29c], -R188.reuse ;  /* 0x0000a700a6a67a23 */ /* 0x100fe200000108bc */
[----:B------:R-:W-:Y:S02]  /*4580*/  FSEL R173, R231, -INF , P1 ;  /* 0xff800000e7ad7808 */ /* 0x000fe40000800000 */
[C---:B------:R-:W-:Y:S03]  /*4590*/  ISETP.GT.AND P1, PT, R0.reuse, 0x60, PT ;  /* 0x000000600000780c */ /* 0x040fe60003f24270 */
[----:B------:R-:W-:Y:S01]  /*45a0*/  FFMA.FTZ R174, R173, c[0x0][0x29c], -R188 ;  /* 0x0000a700adae7a23 */ /* 0x000fe200000108bc */
[----:B------:R-:W-:Y:S01]  /*45b0*/  FSEL R165, R225, -INF , P1 ;  /* 0xff800000e1a57808 */ /* 0x000fe20000800000 */
[----:B------:R-:W-:Y:S01]  /*45c0*/  FFMA.FTZ R173, -R201, R201, 1 ;  /* 0x3f800000c9ad7423 */ /* 0x000fe200000101c9 */
[----:B------:R-:W-:Y:S01]  /*45d0*/  ISETP.GT.AND P1, PT, R0, 0x61, PT ;  /* 0x000000610000780c */ /* 0x000fe20003f24270 */
[--C-:B-1----:R-:W-:Y:S01]  /*45e0*/  FADD.FTZ R0, R4, -R2.reuse ;  /* 0x8000000204007221 */ /* 0x102fe20000010000 */
[----:B------:R-:W-:Y:S01]  /*45f0*/  MUFU.EX2 R167, R167 ;  /* 0x000000a700a77308 */ /* 0x000fe20000000800 */
[----:B------:R-:W-:Y:S01]  /*4600*/  FADD.FTZ R4, R16, -R2 ;  /* 0x8000000210047221 */ /* 0x000fe20000010000 */
[----:B----4-:R-:W-:Y:S01]  /*4610*/  FSEL R3, R205, -INF , P1 ;  /* 0xff800000cd037808 */ /* 0x010fe20000800000 */
[----:B------:R-:W-:Y:S02]  /*4620*/  FFMA.FTZ R175, R165, c[0x0][0x29c], -R188 ;  /* 0x0000a700a5af7a23 */ /* 0x000fe400000108bc */
[----:B------:R-:W-:Y:S02]  /*4630*/  FMUL.FTZ R4, R184, R4 ;  /* 0x00000004b8047220 */ /* 0x000fe40000410000 */
[----:B------:R-:W-:Y:S02]  /*4640*/  FFMA.FTZ R165, -R197, R197, 1 ;  /* 0x3f800000c5a57423 */ /* 0x000fe400000101c5 */
[----:B------:R-:W-:Y:S01]  /*4650*/  FMUL.FTZ R0, R194, R0 ;  /* 0x00000000c2007220 */ /* 0x000fe20000410000 */
[----:B------:R-:W1:Y:S01]  /*4660*/  MUFU.EX2 R170, R170 ;  /* 0x000000aa00aa7308 */ /* 0x000e620000000800 */
[----:B------:R-:W-:Y:S02]  /*4670*/  FMUL.FTZ R202, R4, R165 ;  /* 0x000000a504ca7220 */ /* 0x000fe40000410000 */
[----:B------:R-:W-:Y:S02]  /*4680*/  FMUL.FTZ R204, R0, R164 ;  /* 0x000000a400cc7220 */ /* 0x000fe40000410000 */
[----:B------:R-:W-:Y:S02]  /*4690*/  FADD.FTZ R0, R17, -R2 ;  /* 0x8000000211007221 */ /* 0x000fe40000010000 */
[----:B------:R-:W-:Y:S02]  /*46a0*/  FFMA.FTZ R164, -R196, R196, 1 ;  /* 0x3f800000c4a47423 */ /* 0x000fe400000101c4 */
[----:B------:R-:W-:Y:S01]  /*46b0*/  FMUL.FTZ R0, R182, R0 ;  /* 0x00000000b6007220 */ /* 0x000fe20000410000 */
[----:B------:R4:W-:Y:S01]  /*46c0*/  MUFU.EX2 R165, R174 ;  /* 0x000000ae00a57308 */ /* 0x0009e20000000800 */
[----:B------:R-:W-:Y:S01]  /*46d0*/  FFMA.FTZ R188, R3, c[0x0][0x29c], -R188 ;  /* 0x0000a70003bc7a23 */ /* 0x000fe200000108bc */
[----:B------:R-:W-:Y:S01]  /*46e0*/  IADD3 R3, R180, 0x20, RZ ;  /* 0x00000020b4037810 */ /* 0x000fe20007ffe0ff */
[----:B------:R-:W-:Y:S02]  /*46f0*/  FMUL.FTZ R201, R0, R164 ;  /* 0x000000a400c97220 */ /* 0x000fe40000410000 */
[----:B------:R-:W5:Y:S01]  /*4700*/  LDS R0, [R191+0x202a0] ;  /* 0x0202a000bf007984 */ /* 0x000f620000000800 */
[----:B------:R-:W-:Y:S01]  /*4710*/  IMNMX R3, R248, R3, PT ;  /* 0x00000003f8037217 */ /* 0x000fe20003800200 */
[--C-:B------:R-:W-:Y:S02]  /*4720*/  FADD.FTZ R4, R21, -R2.reuse ;  /* 0x8000000215047221 */ /* 0x100fe40000010000 */
[--C-:B------:R-:W-:Y:S01]  /*4730*/  FADD.FTZ R5, R5, -R2.reuse ;  /* 0x8000000205057221 */ /* 0x100fe20000010000 */
[----:B------:R1:W-:Y:S01]  /*4740*/  MUFU.EX2 R164, R175 ;  /* 0x000000af00a47308 */ /* 0x0003e20000000800 */
[----:B------:R-:W-:Y:S01]  /*4750*/  ISETP.GT.AND P1, PT, R3, RZ, PT ;  /* 0x000000ff0300720c */ /* 0x000fe20003f24270 */
[----:B------:R-:W-:Y:S02]  /*4760*/  FFMA.FTZ R16, -R198, R198, 1 ;  /* 0x3f800000c6107423 */ /* 0x000fe400000101c6 */
[----:B--2---:R-:W-:Y:S02]  /*4770*/  FMUL.FTZ R4, R176, R4 ;  /* 0x00000004b0047220 */ /* 0x004fe40000410000 */
[----:B------:R-:W-:Y:S02]  /*4780*/  FMUL.FTZ R5, R192, R5 ;  /* 0x00000005c0057220 */ /* 0x000fe40000410000 */
[----:B------:R-:W-:Y:S02]  /*4790*/  FFMA.FTZ R17, -R199, R199, 1 ;  /* 0x3f800000c7117423 */ /* 0x000fe400000101c7 */
[----:B------:R-:W-:Y:S01]  /*47a0*/  FMUL.FTZ R199, R4, R16 ;  /* 0x0000001004c77220 */ /* 0x000fe20000410000 */
[----:B------:R-:W2:Y:S01]  /*47b0*/  MUFU.EX2 R166, R166 ;  /* 0x000000a600a67308 */ /* 0x000ea20000000800 */
[--C-:B------:R-:W-:Y:S01]  /*47c0*/  FADD.FTZ R4, R32, -R2.reuse ;  /* 0x8000000220047221 */ /* 0x100fe20000010000 */
[----:B----4-:R-:W-:Y:S01]  /*47d0*/  FSEL R174, R241, -INF , P1 ;  /* 0xff800000f1ae7808 */ /* 0x010fe20000800000 */
[----:B------:R-:W-:Y:S01]  /*47e0*/  FMUL.FTZ R203, R5, R173 ;  /* 0x000000ad05cb7220 */ /* 0x000fe20000410000 */
[----:B------:R-:W-:Y:S01]  /*47f0*/  ISETP.GT.AND P1, PT, R3, 0x1, PT ;  /* 0x000000010300780c */ /* 0x000fe20003f24270 */
[--C-:B------:R-:W-:Y:S02]  /*4800*/  FADD.FTZ R5, R20, -R2.reuse ;  /* 0x8000000214057221 */ /* 0x100fe40000010000 */
[----:B---3--:R-:W-:Y:S01]  /*4810*/  FMUL.FTZ R4, R171, R4 ;  /* 0x00000004ab047220 */ /* 0x008fe20000410000 */
[----:B------:R-:W-:Y:S01]  /*4820*/  FSEL R177, R240, -INF , P1 ;  /* 0xff800000f0b17808 */ /* 0x000fe20000800000 */
[----:B------:R-:W-:Y:S01]  /*4830*/  FADD.FTZ R33, R33, -R2 ;  /* 0x8000000221217221 */ /* 0x000fe20000010000 */
[----:B------:R-:W-:Y:S01]  /*4840*/  ISETP.GT.AND P1, PT, R3, 0x20, PT ;  /* 0x000000200300780c */ /* 0x000fe20003f24270 */
[----:B------:R-:W-:Y:S01]  /*4850*/  FFMA.FTZ R2, -R193, R193, 1 ;  /* 0x3f800000c1027423 */ /* 0x000fe200000101c1 */
[----:B------:R-:W3:Y:S01]  /*4860*/  MUFU.EX2 R188, R188 ;  /* 0x000000bc00bc7308 */ /* 0x000ee20000000800 */
[----:B------:R-:W-:Y:S01]  /*4870*/  FMUL.FTZ R5, R181, R5 ;  /* 0x00000005b5057220 */ /* 0x000fe20000410000 */
[----:B------:R-:W-:Y:S01]  /*4880*/  FSEL R21, R239, -INF , P1 ;  /* 0xff800000ef157808 */ /* 0x000fe20000800000 */
[----:B------:R-:W-:Y:S01]  /*4890*/  FMUL.FTZ R197, R4, R2 ;  /* 0x0000000204c57220 */ /* 0x000fe20000410000 */
[----:B------:R-:W-:Y:S01]  /*48a0*/  ISETP.GT.AND P1, PT, R3, 0x21, PT ;  /* 0x000000210300780c */ /* 0x000fe20003f24270 */
[----:B------:R-:W-:Y:S01]  /*48b0*/  FMUL.FTZ R200, R5, R17 ;  /* 0x0000001105c87220 */ /* 0x000fe20000410000 */
[----:B------:R-:W-:Y:S01]  /*48c0*/  IADD3 R2, R180, 0x28, RZ ;  /* 0x00000028b4027810 */ /* 0x000fe20007ffe0ff */
[--C-:B------:R-:W-:Y:S01]  /*48d0*/  FFMA.FTZ R21, R21, c[0x0][0x29c], -R189.reuse ;  /* 0x0000a70015157a23 */ /* 0x100fe200000108bd */
[----:B-1----:R-:W-:Y:S01]  /*48e0*/  FSEL R175, R237, -INF , P1 ;  /* 0xff800000edaf7808 */ /* 0x002fe20000800000 */
        /* <DEDUP_REMOVED lines=8> */
[--C-:B-----5:R-:W-:Y:S01]  /*4970*/  FADD.FTZ R7, R7, -R0.reuse ;  /* 0x8000000007077221 */ /* 0x120fe20000010000 */
[----:B------:R-:W1:Y:S01]  /*4980*/  MUFU.EX2 R20, R20 ;  /* 0x0000001400147308 */ /* 0x000e620000000800 */
        /* <DEDUP_REMOVED lines=9> */
[C---:B------:R-:W-:Y:S01]  /*4a20*/  FMUL.FTZ R3, R172.reuse, R33 ;  /* 0x00000021ac037220 */ /* 0x040fe20000410000 */
[----:B------:R-:W-:Y:S01]  /*4a30*/  F2FP.BF16.PACK_AB R172, R172, R171 ;  /* 0x000000abacac723e */ /* 0x000fe200000010ff */
[--C-:B------:R-:W-:Y:S01]  /*4a40*/  FFMA.FTZ R183, R17, c[0x0][0x29c], -R189.reuse ;  /* 0x0000a70011b77a23 */ /* 0x100fe200000108bd */
[----:B------:R-:W-:Y:S01]  /*4a50*/  FSEL R5, R232, -INF , P1 ;  /* 0xff800000e8057808 */ /* 0x000fe20000800000 */
[----:B------:R4:W-:Y:S01]  /*4a60*/  MUFU.EX2 R17, R21 ;  /* 0x0000001500117308 */ /* 0x0009e20000000800 */
[----:B------:R-:W-:Y:S01]  /*4a70*/  ISETP.GT.AND P1, PT, R2, RZ, PT ;  /* 0x000000ff0200720c */ /* 0x000fe20003f24270 */
[----:B------:R-:W-:Y:S02]  /*4a80*/  FMUL.FTZ R196, R3, R4 ;  /* 0x0000000403c47220 */ /* 0x000fe40000410000 */
[--C-:B------:R-:W-:Y:S01]  /*4a90*/  FADD.FTZ R4, R6, -R0.reuse ;  /* 0x8000000006047221 */ /* 0x100fe20000010000 */
[----:B------:R-:W-:Y:S01]  /*4aa0*/  FSEL R180, R247, -INF , P1 ;  /* 0xff800000f7b47808 */ /* 0x000fe20000800000 */
[----:B------:R-:W-:Y:S01]  /*4ab0*/  FFMA.FTZ R189, R5, c[0x0][0x29c], -R189 ;  /* 0x0000a70005bd7a23 */ /* 0x000fe200000108bd */
[----:B------:R-:W-:Y:S01]  /*4ac0*/  ISETP.GT.AND P1, PT, R2, 0x1, PT ;  /* 0x000000010200780c */ /* 0x000fe20003f24270 */
[----:B------:R-:W-:Y:S02]  /*4ad0*/  FFMA.FTZ R5, -R230, R230, 1 ;  /* 0x3f800000e6057423 */ /* 0x000fe400000101e6 */
[----:B------:R-:W-:Y:S01]  /*4ae0*/  FMUL.FTZ R4, R169, R4 ;  /* 0x00000004a9047220 */ /* 0x000fe20000410000 */
[----:B------:R-:W-:Y:S01]  /*4af0*/  FSEL R179, R246, -INF , P1 ;  /* 0xff800000f6b37808 */ /* 0x000fe20000800000 */
[----:B------:R-:W-:Y:S01]  /*4b00*/  FFMA.FTZ R6, -R229, R229, 1 ;  /* 0x3f800000e5067423 */ /* 0x000fe200000101e5 */
[----:B------:R-:W-:Y:S01]  /*4b10*/  ISETP.GT.AND P1, PT, R2, 0x20, PT ;  /* 0x000000200200780c */ /* 0x000fe20003f24270 */
[----:B------:R-:W-:Y:S01]  /*4b20*/  FMUL.FTZ R193, R4, R5 ;  /* 0x0000000504c17220 */ /* 0x000fe20000410000 */
[----:B------:R-:W5:Y:S01]  /*4b30*/  MUFU.EX2 R16, R16 ;  /* 0x0000001000107308 */ /* 0x000f620000000800 */
        /* <DEDUP_REMOVED lines=9> */
[----:B------:R-:W-:Y:S01]  /*4bd0*/  FFMA.FTZ R6, -R227, R227, 1 ;  /* 0x3f800000e3067423 */ /* 0x000fe200000101e3 */
[----:B------:R1:W1:Y:S01]  /*4be0*/  MUFU.EX2 R7, R174 ;  /* 0x000000ae00077308 */ /* 0x0002620000000800 */
[----:B------:R-:W-:Y:S01]  /*4bf0*/  FMUL.FTZ R187, R5, R3 ;  /* 0x0000000305bb7220 */ /* 0x000fe20000410000 */
[----:B------:R-:W-:Y:S01]  /*4c00*/  FSEL R32, R242, -INF , P1 ;  /* 0xff800000f2207808 */ /* 0x000fe20000800000 */
[----:B------:R-:W-:Y:S01]  /*4c10*/  FADD.FTZ R3, R22, -R0 ;  /* 0x8000000016037221 */ /* 0x000fe20000010000 */
[----:B------:R-:W-:Y:S01]  /*4c20*/  ISETP.GT.AND P1, PT, R2, 0x41, PT ;  /* 0x000000410200780c */ /* 0x000fe20003f24270 */
[----:B------:R-:W-:Y:S01]  /*4c30*/  FMUL.FTZ R195, R18, R6 ;  /* 0x0000000612c37220 */ /* 0x000fe20000410000 */
[----:B------:R-:W-:Y:S01]  /*4c40*/  F2FP.BF16.PACK_AB R22, R168, R169 ;  /* 0x000000a9a816723e */ /* 0x000fe200000010ff */
[----:B------:R-:W-:Y:S01]  /*4c50*/  FFMA.FTZ R5, -R226, R226, 1 ;  /* 0x3f800000e2057423 */ /* 0x000fe200000101e2 */
[----:B----4-:R-:W-:Y:S01]  /*4c60*/  FSEL R21, R243, -INF , P1 ;  /* 0xff800000f3157808 */ /* 0x010fe20000800000 */
[----:B--2---:R-:W-:Y:S01]  /*4c70*/  FMUL.FTZ R3, R166, R3 ;  /* 0x00000003a6037220 */ /* 0x004fe20000410000 */
[----:B------:R-:W-:Y:S01]  /*4c80*/  ISETP.GT.AND P1, PT, R2, 0x60, PT ;  /* 0x000000600200780c */ /* 0x000fe20003f24270 */
[----:B------:R2:W-:Y:S01]  /*4c90*/  MUFU.EX2 R6, R177 ;  /* 0x000000b100067308 */ /* 0x0005e20000000800 */
[----:B------:R-:W-:Y:S01]  /*4ca0*/  FFMA.FTZ R19, R180, c[0x0][0x29c], -R190 ;  /* 0x0000a700b4137a23 */ /* 0x000fe200000108be */
[----:B------:R-:W-:Y:S01]  /*4cb0*/  F2FP.BF16.PACK_AB R167, R167, R170 ;  /* 0x000000aaa7a7723e */ /* 0x000fe200000010ff */
[----:B------:R-:W-:Y:S01]  /*4cc0*/  FMUL.FTZ R186, R3, R5 ;  /* 0x0000000503ba7220 */ /* 0x000fe20000410000 */
[----:B------:R-:W-:Y:S01]  /*4cd0*/  FSEL R18, R238, -INF , P1 ;  /* 0xff800000ee127808 */ /* 0x000fe20000800000 */
[----:B------:R-:W-:Y:S01]  /*4ce0*/  FADD.FTZ R35, R35, -R0 ;  /* 0x8000000023237221 */ /* 0x000fe20000010000 */
[----:B------:R-:W-:Y:S01]  /*4cf0*/  ISETP.GT.AND P1, PT, R2, 0x61, PT ;  /* 0x000000610200780c */ /* 0x000fe20003f24270 */
[--C-:B------:R-:W-:Y:S01]  /*4d00*/  FFMA.FTZ R180, R33, c[0x0][0x29c], -R190.reuse ;  /* 0x0000a70021b47a23 */ /* 0x100fe200000108be */
[----:B------:R-:W4:Y:S01]  /*4d10*/  LDS R2, [R191+0x20300] ;  /* 0x02030000bf027984 */ /* 0x000f220000000800 */
[--C-:B------:R-:W-:Y:S01]  /*4d20*/  FFMA.FTZ R198, R18, c[0x0][0x29c], -R190.reuse ;  /* 0x0000a70012c67a23 */ /* 0x100fe200000108be */
[----:B------:R3:W-:Y:S01]  /*4d30*/  MUFU.EX2 R5, R183 ;  /* 0x000000b700057308 */ /* 0x0007e20000000800 */
[--C-:B------:R-:W-:Y:S01]  /*4d40*/  FFMA.FTZ R34, R179, c[0x0][0x29c], -R190.reuse ;  /* 0x0000a700b3227a23 */ /* 0x100fe200000108be */
[----:B------:R-:W-:Y:S01]  /*4d50*/  F2FP.BF16.PACK_AB R33, R165, R166 ;  /* 0x000000a6a521723e */ /* 0x000fe200000010ff */
[----:B------:R-:W-:Y:S01]  /*4d60*/  FFMA.FTZ R179, R173, c[0x0][0x29c], -R190 ;  /* 0x0000a700adb37a23 */ /* 0x000fe200000108be */
[----:B------:R-:W-:Y:S01]  /*4d70*/  F2FP.BF16.PACK_AB R173, R176, R181 ;  /* 0x000000b5b0ad723e */ /* 0x000fe200000010ff */
[----:B------:R-:W-:Y:S01]  /*4d80*/  FFMA.FTZ R18, -R225, R225, 1 ;  /* 0x3f800000e1127423 */ /* 0x000fe200000101e1 */
[----:B------:R-:W-:Y:S02]  /*4d90*/  F2FP.BF16.PACK_AB R169, R203, R204 ;  /* 0x000000cccba9723e */ /* 0x000fe400000010ff */
[----:B------:R-:W-:Y:S02]  /*4da0*/  F2FP.BF16.PACK_AB R168, R185, R193 ;  /* 0x000000c1b9a8723e */ /* 0x000fe400000010ff */
[----:B------:R5:W-:Y:S01]  /*4db0*/  MUFU.EX2 R3, R189 ;  /* 0x000000bd00037308 */ /* 0x000be20000000800 */
[----:B------:R-:W-:Y:S02]  /*4dc0*/  F2FP.BF16.PACK_AB R170, R201, R202 ;  /* 0x000000cac9aa723e */ /* 0x000fe400000010ff */
[----:B-1----:R-:W-:Y:S01]  /*4dd0*/  F2FP.BF16.PACK_AB R174, R199, R200 ;  /* 0x000000c8c7ae723e */ /* 0x002fe200000010ff */
[----:B--2---:R-:W-:Y:S01]  /*4de0*/  FADD.FTZ R177, R23, -R0 ;  /* 0x8000000017b17221 */ /* 0x004fe20000010000 */
[----:B------:R-:W-:Y:S02]  /*4df0*/  FSEL R0, R236, -INF , P1 ;  /* 0xff800000ec007808 */ /* 0x000fe40000800000 */
[----:B------:R-:W-:Y:S01]  /*4e00*/  F2FP.BF16.PACK_AB R23, R192, R194 ;  /* 0x000000c2c017723e */ /* 0x000fe200000010ff */
[----:B------:R-:W-:Y:S01]  /*4e10*/  FMUL.FTZ R165, R165, R177 ;  /* 0x000000b1a5a57220 */ /* 0x000fe20000410000 */
[----:B------:R-:W-:Y:S01]  /*4e20*/  PLOP3.LUT P1, PT, PT, PT, UP0, 0x80, 0x0 ;  /* 0x000000000000781c */ /* 0x000fe20003f2f008 */
[----:B------:R1:W-:Y:S01]  /*4e30*/  MUFU.EX2 R171, R19 ;  /* 0x0000001300ab7308 */ /* 0x0003e20000000800 */
[--C-:B---3--:R-:W-:Y:S02]  /*4e40*/  FFMA.FTZ R183, R32, c[0x0][0x29c], -R190.reuse ;  /* 0x0000a70020b77a23 */ /* 0x108fe400000108be */
[----:B------:R-:W-:Y:S01]  /*4e50*/  FMUL.FTZ R32, R164, R178 ;  /* 0x000000b2a4207220 */ /* 0x000fe20000410000 */
[C---:B------:R-:W-:Y:S01]  /*4e60*/  F2FP.BF16.PACK_AB R164, R188.reuse, R164 ;  /* 0x000000a4bca4723e */ /* 0x040fe200000010ff */
[----:B------:R-:W-:Y:S01]  /*4e70*/  FMUL.FTZ R188, R188, R35 ;  /* 0x00000023bcbc7220 */ /* 0x000fe20000410000 */
[----:B------:R-:W-:Y:S04]  /*4e80*/  F2FP.BF16.PACK_AB R35, R187, R195 ;  /* 0x000000c3bb23723e */ /* 0x000fe800000010ff */
[----:B------:R2:W3:Y:S01]  /*4e90*/  MUFU.EX2 R4, R175 ;  /* 0x000000af00047308 */ /* 0x0004e20000000800 */
[----:B------:R-:W-:Y:S02]  /*4ea0*/  FMUL.FTZ R18, R32, R18 ;  /* 0x0000001220127220 */ /* 0x000fe40000410000 */
[--C-:B-----5:R-:W-:Y:S01]  /*4eb0*/  FFMA.FTZ R189, R21, c[0x0][0x29c], -R190.reuse ;  /* 0x0000a70015bd7a23 */ /* 0x120fe200000108be */
[----:B------:R-:W-:Y:S01]  /*4ec0*/  F2FP.BF16.PACK_AB R21, R182, R184 ;  /* 0x000000b8b615723e */ /* 0x000fe200000010ff */
[----:B------:R-:W-:Y:S02]  /*4ed0*/  FFMA.FTZ R190, R0, c[0x0][0x29c], -R190 ;  /* 0x0000a70000be7a23 */ /* 0x000fe400000108be */
[----:B------:R-:W-:Y:S03]  /*4ee0*/  FFMA.FTZ R0, -R205, R205, 1 ;  /* 0x3f800000cd007423 */ /* 0x000fe600000101cd */
[----:B------:R-:W5:Y:S01]  /*4ef0*/  MUFU.EX2 R34, R34 ;  /* 0x0000002200227308 */ /* 0x000f620000000800 */
[--C-:B----4-:R-:W-:Y:S02]  /*4f00*/  FADD.FTZ R8, R8, -R2.reuse ;  /* 0x8000000208087221 */ /* 0x110fe40000010000 */
[----:B------:R-:W-:Y:S02]  /*4f10*/  FMUL.FTZ R0, R188, R0 ;  /* 0x00000000bc007220 */ /* 0x000fe40000410000 */
[----:B-1----:R-:W-:Y:S02]  /*4f20*/  FFMA.FTZ R19, -R231, R231, 1 ;  /* 0x3f800000e7137423 */ /* 0x002fe400000101e7 */
[--C-:B------:R-:W-:Y:S02]  /*4f30*/  FADD.FTZ R12, R12, -R2.reuse ;  /* 0x800000020c0c7221 */ /* 0x100fe40000010000 */
[----:B------:R-:W-:Y:S01]  /*4f40*/  FMUL.FTZ R19, R165, R19 ;  /* 0x00000013a5137220 */ /* 0x000fe20000410000 */
[----:B------:R-:W-:Y:S01]  /*4f50*/  F2FP.BF16.PACK_AB R165, R0, R18 ;  /* 0x0000001200a5723e */ /* 0x000fe200000010ff */
[----:B------:R-:W-:Y:S01]  /*4f60*/  MUFU.EX2 R32, R179 ;  /* 0x000000b300207308 */ /* 0x000fe20000000800 */
[----:B------:R-:W-:Y:S02]  /*4f70*/  FFMA.FTZ R0, -R239, R239, 1 ;  /* 0x3f800000ef007423 */ /* 0x000fe400000101ef */
[----:B------:R-:W-:Y:S01]  /*4f80*/  F2FP.BF16.PACK_AB R166, R19, R186 ;  /* 0x000000ba13a6723e */ /* 0x000fe200000010ff */
[----:B------:R-:W-:Y:S01]  /*4f90*/  FMUL.FTZ R19, R20, R8 ;  /* 0x0000000814137220 */ /* 0x000fe20000410000 */
[----:B------:R-:W-:Y:S01]  /*4fa0*/  F2FP.BF16.PACK_AB R20, R16, R20 ;  /* 0x000000141014723e */ /* 0x000fe200000010ff */
[----:B------:R-:W-:Y:S01]  /*4fb0*/  FFMA.FTZ R8, -R241, R241, 1 ;  /* 0x3f800000f1087423 */ /* 0x000fe200000101f1 */
[----:B--2---:R-:W-:Y:S01]  /*4fc0*/  F2FP.BF16.PACK_AB R175, R196, R197 ;  /* 0x000000c5c4af723e */ /* 0x004fe200000010ff */
[----:B------:R-:W-:Y:S01]  /*4fd0*/  FMUL.FTZ R12, R17, R12 ;  /* 0x0000000c110c7220 */ /* 0x000fe20000410000 */
[----:B------:R-:W-:Y:S01]  /*4fe0*/  F2FP.BF16.PACK_AB R17, R7, R17 ;  /* 0x000000110711723e */ /* 0x000fe200000010ff */
[----:B------:R-:W1:Y:S01]  /*4ff0*/  MUFU.EX2 R18, R180 ;  /* 0x000000b400127308 */ /* 0x000e620000000800 */
[--C-:B------:R-:W-:Y:S02]  /*5000*/  FADD.FTZ R9, R9, -R2.reuse ;  /* 0x8000000209097221 */ /* 0x100fe40000010000 */
[--C-:B------:R-:W-:Y:S02]  /*5010*/  FADD.FTZ R13, R13, -R2.reuse ;  /* 0x800000020d0d7221 */ /* 0x100fe40000010000 */
[----:B------:R-:W-:Y:S02]  /*5020*/  FMUL.FTZ R178, R19, R8 ;  /* 0x0000000813b27220 */ /* 0x000fe40000410000 */
[----:B------:R-:W-:Y:S02]  /*5030*/  FMUL.FTZ R176, R12, R0 ;  /* 0x000000000cb07220 */ /* 0x000fe40000410000 */
[--C-:B------:R-:W-:Y:S01]  /*5040*/  FADD.FTZ R24, R24, -R2.reuse ;  /* 0x8000000218187221 */ /* 0x100fe20000010000 */
[----:B------:R-:W2:Y:S01]  /*5050*/  LDS R0, [R191+0x20320] ;  /* 0x02032000bf007984 */ /* 0x000ea20000000800 */
[--C-:B------:R-:W-:Y:S01]  /*5060*/  FADD.FTZ R25, R25, -R2.reuse ;  /* 0x8000000219197221 */ /* 0x100fe20000010000 */
[----:B------:R-:W-:Y:S01]  /*5070*/  MUFU.EX2 R19, R183 ;  /* 0x000000b700137308 */ /* 0x000fe20000000800 */
[--C-:B------:R-:W-:Y:S01]  /*5080*/  FADD.FTZ R29, R29, -R2.reuse ;  /* 0x800000021d1d7221 */ /* 0x100fe20000010000 */
[----:B------:R-:W-:Y:S01]  /*5090*/  STS [R224+0x20480], R23 ;  /* 0x02048017e0007388 */ /* 0x000fe20000000800 */
[----:B------:R-:W-:Y:S02]  /*50a0*/  FMUL.FTZ R9, R16, R9 ;  /* 0x0000000910097220 */ /* 0x000fe40000410000 */
[----:B------:R-:W-:Y:S01]  /*50b0*/  FMUL.FTZ R13, R7, R13 ;  /* 0x0000000d070d7220 */ /* 0x000fe20000410000 */
[----:B------:R-:W-:Y:S01]  /*50c0*/  STS [R224+0x20880], R22 ;  /* 0x02088016e0007388 */ /* 0x000fe20000000800 */
[----:B------:R-:W-:Y:S02]  /*50d0*/  FFMA.FTZ R7, -R240, R240, 1 ;  /* 0x3f800000f0077423 */ /* 0x000fe400000101f0 */
[----:B------:R-:W-:Y:S01]  /*50e0*/  FADD.FTZ R28, R28, -R2 ;  /* 0x800000021c1c7221 */ /* 0x000fe20000010000 */
[----:B------:R-:W-:Y:S01]  /*50f0*/  STS [R223], R21 ;  /* 0x00000015df007388 */ /* 0x000fe20000000800 */
[----:B------:R-:W-:Y:S01]  /*5100*/  FFMA.FTZ R8, -R237, R237, 1 ;  /* 0x3f800000ed087423 */ /* 0x000fe200000101ed */
[----:B------:R-:W4:Y:S01]  /*5110*/  MUFU.EX2 R12, R189 ;  /* 0x000000bd000c7308 */ /* 0x000f220000000800 */
[----:B------:R-:W-:Y:S01]  /*5120*/  FMUL.FTZ R177, R9, R7 ;  /* 0x0000000709b17220 */ /* 0x000fe20000410000 */
[----:B------:R-:W-:Y:S01]  /*5130*/  STS [R223+0x400], R167 ;  /* 0x000400a7df007388 */ /* 0x000fe20000000800 */
[----:B---3--:R-:W-:Y:S01]  /*5140*/  FMUL.FTZ R16, R4, R24 ;  /* 0x0000001804107220 */ /* 0x008fe20000410000 */
[C---:B------:R-:W-:Y:S01]  /*5150*/  F2FP.BF16.PACK_AB R4, R6.reuse, R4 ;  /* 0x000000040604723e */ /* 0x040fe200000010ff */
[----:B------:R-:W-:Y:S01]  /*5160*/  FMUL.FTZ R28, R5, R28 ;  /* 0x0000001c051c7220 */ /* 0x000fe20000410000 */
[C---:B------:R-:W-:Y:S01]  /*5170*/  F2FP.BF16.PACK_AB R5, R3.reuse, R5 ;  /* 0x000000050305723e */ /* 0x040fe200000010ff */
[----:B------:R-:W-:Y:S01]  /*5180*/  FMUL.FTZ R3, R3, R29 ;  /* 0x0000001d03037220 */ /* 0x000fe20000410000 */
[----:B------:R-:W-:Y:S01]  /*5190*/  STS [R224+0x21480], R20 ;  /* 0x02148014e0007388 */ /* 0x000fe20000000800 */
[----:B------:R-:W-:Y:S02]  /*51a0*/  FMUL.FTZ R9, R13, R8 ;  /* 0x000000080d097220 */ /* 0x000fe40000410000 */
        /* <DEDUP_REMOVED lines=11> */
[----:B-----5:R-:W-:Y:S01]  /*5260*/  F2FP.BF16.PACK_AB R3, R34, R171 ;  /* 0x000000ab2203723e */ /* 0x020fe200000010ff */
[----:B------:R-:W-:Y:S01]  /*5270*/  MUFU.EX2 R7, R198 ;  /* 0x000000c600077308 */ /* 0x000fe20000000800 */
[----:B------:R-:W-:Y:S01]  /*5280*/  F2FP.BF16.PACK_AB R13, R13, R16 ;  /* 0x000000100d0d723e */ /* 0x000fe200000010ff */
[--C-:B--2---:R-:W-:Y:S01]  /*5290*/  FADD.FTZ R10, R10, -R0.reuse ;  /* 0x800000000a0a7221 */ /* 0x104fe20000010000 */
[----:B------:R-:W-:Y:S01]  /*52a0*/  F2FP.BF16.PACK_AB R16, R2, R6 ;  /* 0x000000060210723e */ /* 0x000fe200000010ff */
[----:B------:R2:W-:Y:S01]  /*52b0*/  STS [R224+0x21880], R3 ;  /* 0x02188003e0007388 */ /* 0x0005e20000000800 */
[----:B-1----:R-:W-:Y:S01]  /*52c0*/  F2FP.BF16.PACK_AB R2, R18, R32 ;  /* 0x000000201202723e */ /* 0x002fe200000010ff */
[----:B------:R-:W-:Y:S02]  /*52d0*/  FMUL.FTZ R171, R171, R10 ;  /* 0x0000000aabab7220 */ /* 0x000fe40000410000 */
[----:B------:R-:W-:Y:S01]  /*52e0*/  STS [R223+0x1000], R17 ;  /* 0x00100011df007388 */ /* 0x000fe20000000800 */
[--C-:B------:R-:W-:Y:S01]  /*52f0*/  FADD.FTZ R11, R11, -R0.reuse ;  /* 0x800000000b0b7221 */ /* 0x100fe20000010000 */
[----:B------:R-:W1:Y:S01]  /*5300*/  MUFU.EX2 R6, R190 ;  /* 0x000000be00067308 */ /* 0x000e620000000800 */
        /* <DEDUP_REMOVED lines=14> */
[----:B--2---:R-:W-:Y:S02]  /*53f0*/  FFMA.FTZ R3, -R246, R246, 1 ;  /* 0x3f800000f6037423 */ /* 0x004fe400000101f6 */
        /* <DEDUP_REMOVED lines=8> */
[----:B-1----:R-:W-:Y:S03]  /*5480*/  FMUL.FTZ R31, R6, R31 ;  /* 0x0000001f061f7220 */ /* 0x002fe60000410000 */
[----:B------:R1:W-:Y:S01]  /*5490*/  STS [R223+0x3000], R5 ;  /* 0x00300005df007388 */ /* 0x0003e20000000800 */
[----:B--2---:R-:W-:Y:S04]  /*54a0*/  FFMA.FTZ R4, -R244, R244, 1 ;  /* 0x3f800000f4047423 */ /* 0x004fe800000101f4 */
[----:B------:R-:W-:Y:S02]  /*54b0*/  FMUL.FTZ R4, R15, R4 ;  /* 0x000000040f047220 */ /* 0x000fe40000410000 */
[----:B---3--:R-:W-:Y:S04]  /*54c0*/  FFMA.FTZ R2, -R247, R247, 1 ;  /* 0x3f800000f7027423 */ /* 0x008fe800000101f7 */
[----:B------:R-:W-:Y:S01]  /*54d0*/  FMUL.FTZ R11, R171, R2 ;  /* 0x00000002ab0b7220 */ /* 0x000fe20000410000 */
[----:B------:R-:W-:Y:S01]  /*54e0*/  F2FP.BF16.PACK_AB R2, R6, R7 ;  /* 0x000000070602723e */ /* 0x000fe200000010ff */
[----:B-1----:R-:W-:Y:S02]  /*54f0*/  FMUL.FTZ R5, R7, R30 ;  /* 0x0000001e07057220 */ /* 0x002fe40000410000 */
        /* <DEDUP_REMOVED lines=184> */
.L_x_1996:
[-C--:B-12-4-:R-:W-:Y:S01]  /*6080*/  HMMA.16816.F32.BF16 R4, R164, R16.reuse, RZ ;  /* 0x00000010a404723c */ /* 0x096fe200000418ff */
[----:B------:R-:W-:Y:S01]  /*6090*/  LDSM.16.MT88.4 R180, [R0+0x5080] ;  /* 0x0050800000b4783b */ /* 0x000fe20000004200 */
[----:B------:R-:W-:Y:S02]  /*60a0*/  ULDC.64 UR6, c[0x0][0x238] ;  /* 0x00008e0000067ab9 */ /* 0x000fe40000000a00 */
[----:B------:R-:W-:Y:S01]  /*60b0*/  IMAD.IADD R205, R2, 0x1, R215 ;  /* 0x0000000102cd7824 */ /* 0x000fe200078e02d7 */
[----:B------:R-:W-:Y:S01]  /*60c0*/  UIMAD UR25, UR11, UR6, URZ ;  /* 0x000000060b1972a4 */ /* 0x000fe2000f8e023f */
[----:B------:R-:W2:Y:S01]  /*60d0*/  LDL.64 R226, [R1+0x10] ;  /* 0x0000100001e27983 */ /* 0x000ea20000100a00 */
[----:B------:R-:W-:Y:S01]  /*60e0*/  USHF.L.U32 UR10, UR10, 0xd, URZ ;  /* 0x0000000d0a0a7899 */ /* 0x000fe2000800063f */
[C---:B------:R-:W-:Y:S01]  /*60f0*/  HMMA.16816.F32.BF16 R8, R28.reuse, R16, RZ ;  /* 0x000000101c08723c */ /* 0x040fe200000418ff */
[----:B------:R-:W-:Y:S02]  /*6100*/  UIMAD UR25, UR22, UR7, UR25 ;  /* 0x00000007161972a4 */ /* 0x000fe4000f8e0219 */
[----:B------:R-:W-:Y:S01]  /*6110*/  LDSM.16.MT88.4 R188, [R0+0x1880] ;  /* 0x0018800000bc783b */ /* 0x000fe20000004200 */
[----:B------:R-:W-:Y:S01]  /*6120*/  ULDC.64 UR6, c[0x0][0x240] ;  /* 0x0000900000067ab9 */ /* 0x000fe20000000a00 */
[----:B------:R-:W-:Y:S01]  /*6130*/  IMAD.IADD R192, R208, 0x1, R205 ;  /* 0x00000001d0c07824 */ /* 0x000fe200078e02cd */
[----:B------:R-:W-:Y:S02]  /*6140*/  USHF.R.S32.HI UR4, URZ, 0x1f, UR23 ;  /* 0x0000001f3f047899 */ /* 0x000fe40008011417 */
[-C--:B------:R-:W-:Y:S01]  /*6150*/  HMMA.16816.F32.BF16 R12, R28, R18.reuse, RZ ;  /* 0x000000121c0c723c */ /* 0x080fe200000418ff */
[----:B------:R-:W0:Y:S01]  /*6160*/  LDGDEPBAR ;  /* 0x00000000000079af */ /* 0x000e220000000000 */
[----:B------:R-:W-:Y:S02]  /*6170*/  UIMAD UR4, UR4, UR6, URZ ;  /* 0x00000006040472a4 */ /* 0x000fe4000f8e023f */
[----:B------:R-:W-:Y:S02]  /*6180*/  USHF.R.S32.HI UR6, URZ, 0x1f, UR10 ;  /* 0x0000001f3f067899 */ /* 0x000fe4000801140a */
[----:B------:R-:W-:Y:S01]  /*6190*/  LDSM.16.M88.4 R184, [R192+0x24480] ;  /* 0x02448000c0b8783b */ /* 0x000fe20000000200 */
        /* <DEDUP_REMOVED lines=12> */
[----:B------:R-:W-:Y:S05]  /*6260*/  LDSM.16.MT88.4 R168, [R0+0x1080] ;  /* 0x0010800000a8783b */ /* 0x000fea0000004200 */
[----:B------:R-:W1:Y:S02]  /*6270*/  LDSM.16.M88.4 R164, [R205+0x24480] ;  /* 0x02448000cda4783b */ /* 0x000e640000000200 */
[-C--:B------:R-:W-:Y:S08]  /*6280*/  HMMA.16816.F32.BF16 R4, R172, R176.reuse, R4 ;  /* 0x000000b0ac04723c */ /* 0x080ff00000041804 */
[C---:B------:R-:W-:Y:S08]  /*6290*/  HMMA.16816.F32.BF16 R8, R196.reuse, R176, R8 ;  /* 0x000000b0c408723c */ /* 0x040ff00000041808 */
[-C--:B------:R-:W-:Y:S08]  /*62a0*/  HMMA.16816.F32.BF16 R12, R196, R178.reuse, R12 ;  /* 0x000000b2c40c723c */ /* 0x080ff0000004180c */
[C---:B------:R-:W-:Y:S01]  /*62b0*/  HMMA.16816.F32.BF16 R16, R172.reuse, R178, R16 ;  /* 0x000000b2ac10723c */ /* 0x040fe20000041810 */
[----:B------:R-:W3:Y:S07]  /*62c0*/  LDSM.16.M88.4 R176, [R205+0x25480] ;  /* 0x02548000cdb0783b */ /* 0x000eee0000000200 */
        /* <DEDUP_REMOVED lines=8> */
[C---:B---3--:R-:W-:Y:S08]  /*6350*/  HMMA.16816.F32.BF16 R8, R176.reuse, R168, R8 ;  /* 0x000000a8b008723c */ /* 0x048ff00000041808 */
        /* <DEDUP_REMOVED lines=8> */
[----:B------:R1:W3:Y:S05]  /*63e0*/  LDSM.16.M88.4 R164, [R2+0x26480] ;  /* 0x0264800002a4783b */ /* 0x0002ea0000000200 */
[----:B------:R-:W3:Y:S02]  /*63f0*/  LDSM.16.MT88.4 R180, [R0+0x6080] ;  /* 0x0060800000b4783b */ /* 0x000ee40000004200 */
[-C--:B------:R-:W-:Y:S08]  /*6400*/  HMMA.16816.F32.BF16 R4, R184, R188.reuse, R4 ;  /* 0x000000bcb804723c */ /* 0x080ff00000041804 */
[C---:B----4-:R-:W-:Y:S08]  /*6410*/  HMMA.16816.F32.BF16 R8, R172.reuse, R188, R8 ;  /* 0x000000bcac08723c */ /* 0x050ff00000041808 */
[-C--:B------:R-:W-:Y:S04]  /*6420*/  HMMA.16816.F32.BF16 R12, R172, R190.reuse, R12 ;  /* 0x000000beac0c723c */ /* 0x080fe8000004180c */
[----:B-1----:R-:W-:Y:S04]  /*6430*/  IADD3 R2, R215, R2, R208 ;  /* 0x00000002d7027210 */ /* 0x002fe80007ffe0d0 */
[C---:B------:R-:W-:Y:S01]  /*6440*/  HMMA.16816.F32.BF16 R16, R184.reuse, R190, R16 ;  /* 0x000000beb810723c */ /* 0x040fe20000041810 */
[----:B------:R-:W-:Y:S07]  /*6450*/  LDSM.16.MT88.4 R188, [R0+0x2880] ;  /* 0x0028800000bc783b */ /* 0x000fee0000004200 */
[-C--:B-----5:R-:W-:Y:S08]  /*6460*/  HMMA.16816.F32.BF16 R20, R184, R192.reuse, R20 ;  /* 0x000000c0b814723c */ /* 0x0a0ff00000041814 */
[C---:B------:R-:W-:Y:S08]  /*6470*/  HMMA.16816.F32.BF16 R24, R172.reuse, R192, R24 ;  /* 0x000000c0ac18723c */ /* 0x040ff00000041818 */
[-C--:B------:R-:W-:Y:S01]  /*6480*/  HMMA.16816.F32.BF16 R28, R172, R194.reuse, R28 ;  /* 0x000000c2ac1c723c */ /* 0x080fe2000004181c */
[----:B------:R-:W1:Y:S07]  /*6490*/  LDSM.16.M88.4 R172, [R204+0x26480] ;  /* 0x02648000ccac783b */ /* 0x000e6e0000000200 */
[----:B------:R-:W-:Y:S01]  /*64a0*/  HMMA.16816.F32.BF16 R32, R184, R194, R32 ;  /* 0x000000c2b820723c */ /* 0x000fe20000041820 */
[----:B------:R-:W4:Y:S05]  /*64b0*/  LDSM.16.M88.4 R184, [R204+0x27480] ;  /* 0x02748000ccb8783b */ /* 0x000f2a0000000200 */
[----:B------:R-:W5:Y:S02]  /*64c0*/  LDSM.16.MT88.4 R192, [R0+0x6880] ;  /* 0x0068800000c0783b */ /* 0x000f640000004200 */
        /* <DEDUP_REMOVED lines=16> */
[----:B------:R-:W1:Y:S07]  /*65d0*/  LDSM.16.M88.4 R188, [R2+0x26480] ;  /* 0x0264800002bc783b */ /* 0x000e6e0000000200 */
[-C--:B-----5:R-:W-:Y:S08]  /*65e0*/  HMMA.16816.F32.BF16 R20, R172, R192.reuse, R20 ;  /* 0x000000c0ac14723c */ /* 0x0a0ff00000041814 */
[C---:B------:R-:W-:Y:S08]  /*65f0*/  HMMA.16816.F32.BF16 R24, R184.reuse, R192, R24 ;  /* 0x000000c0b818723c */ /* 0x040ff00000041818 */
[-C--:B------:R-:W-:Y:S01]  /*6600*/  HMMA.16816.F32.BF16 R28, R184, R194.reuse, R28 ;  /* 0x000000c2b81c723c */ /* 0x080fe2000004181c */
[----:B------:R4:W5:Y:S07]  /*6610*/  LDSM.16.M88.4 R184, [R2+0x27480] ;  /* 0x0274800002b8783b */ /* 0x00096e0000000200 */
[----:B------:R-:W-:Y:S08]  /*6620*/  HMMA.16816.F32.BF16 R32, R172, R194, R32 ;  /* 0x000000c2ac20723c */ /* 0x000ff00000041820 */
        /* <DEDUP_REMOVED lines=11> */
[----:B------:R-:W-:Y:S03]  /*66e0*/  LDSM.16.MT88.4 R176, [R207+0x27c80] ;  /* 0x027c8000cfb0783b */ /* 0x000fe60000004200 */
[----:B---3--:R-:W-:Y:S04]  /*66f0*/  IMAD.U32 R0, RZ, RZ, UR23 ;  /* 0x00000017ff007e24 */ /* 0x008fe8000f8e00ff */
        /* <DEDUP_REMOVED lines=206> */
.L_x_1992:
[----:B------:R-:W-:Y:S05]  /*73e0*/  @P0 EXIT ;  /* 0x000000000000094d */ /* 0x000fea0003800000 */
[----:B------:R-:W2:Y:S01]  /*73f0*/  LDL.LU.64 R4, [R1+0x10] ;  /* 0x0000100001047983 */ /* 0x000ea20000300a00 */
[----:B------:R-:W-:Y:S01]  /*7400*/  ULDC.64 UR4, c[0x0][0x338] ;  /* 0x0000ce0000047ab9 */ /* 0x000fe20000000a00 */
[----:B------:R-:W-:Y:S01]  /*7410*/  IMAD.U32 R8, RZ, RZ, UR23 ;  /* 0x00000017ff087e24 */ /* 0x000fe2000f8e00ff */
[----:B------:R-:W-:Y:S01]  /*7420*/  UISETP.NE.AND UP0, UPT, UR4, 0x1, UPT ;  /* 0x000000010400788c */ /* 0x000fe2000bf05270 */
[----:B------:R-:W-:Y:S01]  /*7430*/  IMAD.U32 R6, RZ, RZ, UR23 ;  /* 0x00000017ff067e24 */ /* 0x000fe2000f8e00ff */
[----:B------:R-:W-:Y:S02]  /*7440*/  UIMAD.WIDE.U32 UR6, UR22, UR5, URZ ;  /* 0x00000005160672a5 */ /* 0x000fe4000f8e003f */
[----:B------:R-:W-:Y:S02]  /*7450*/  USHF.L.U32 UR4, UR24, 0xe, URZ ;  /* 0x0000000e18047899 */ /* 0x000fe4000800063f */
[----:B------:R-:W-:-:S02]  /*7460*/  ULDC UR5, c[0x0][0x340] ;  /* 0x0000d00000057ab9 */ /* 0x000fc40000000800 */
[----:B------:R-:W-:-:S03]  /*7470*/  USHF.R.S32.HI UR8, URZ, 0x1f, UR23 ;  /* 0x0000001f3f087899 */ /* 0x000fc60008011417 */
[----:B------:R-:W-:Y:S02]  /*7480*/  @UP0 USHF.R.U32.HI UR22, URZ, UR5, UR7 ;  /* 0x000000053f160299 */ /* 0x000fe40008011607 */
[----:B------:R-:W-:Y:S02]  /*7490*/  USHF.R.S32.HI UR7, URZ, 0x1f, UR4 ;  /* 0x0000001f3f077899 */ /* 0x000fe40008011404 */
[----:B------:R-:W-:Y:S02]  /*74a0*/  USHF.R.S32.HI UR6, URZ, 0x1f, UR22 ;  /* 0x0000001f3f067899 */ /* 0x000fe40008011416 */
[----:B------:R-:W-:Y:S01]  /*74b0*/  IMAD.U32 R0, RZ, RZ, UR22 ;  /* 0x00000016ff007e24 */ /* 0x000fe2000f8e00ff */
[----:B------:R-:W-:Y:S01]  /*74c0*/  BAR.SYNC.DEFER_BLOCKING 0x1, 0x100 ;  /* 0x0044000000007b1d */ /* 0x000fe20000010000 */
[----:B--2---:R-:W-:-:S05]  /*74d0*/  IADD3 R2, P0, R4, UR4, RZ ;  /* 0x0000000404027c10 */ /* 0x004fca000ff1e0ff */
[----:B------:R-:W-:Y:S02]  /*74e0*/  ULDC.64 UR4, c[0x0][0x328] ;  /* 0x0000ca0000047ab9 */ /* 0x000fe40000000a00 */
[----:B------:R-:W-:Y:S01]  /*74f0*/  UIMAD UR4, UR6, UR4, URZ ;  /* 0x00000004060472a4 */ /* 0x000fe2000f8e023f */
[----:B------:R-:W-:Y:S01]  /*7500*/  LEA.HI.X.SX32 R3, R4, UR7, 0x1, P0 ;  /* 0x0000000704037c11 */ /* 0x000fe200080f0eff */
[----:B------:R-:W-:Y:S02]  /*7510*/  IMAD.U32 R4, RZ, RZ, UR22 ;  /* 0x00000016ff047e24 */ /* 0x000fe4000f8e00ff */
[----:B------:R-:W-:Y:S02]  /*7520*/  UIMAD UR7, UR22, UR5, UR4 ;  /* 0x00000005160772a4 */ /* 0x000fe4000f8e0204 */
[--C-:B------:R-:W-:Y:S01]  /*7530*/  IMAD.WIDE.U32 R4, R4, c[0x0][0x328], R2.reuse ;  /* 0x0000ca0004047a25 */ /* 0x100fe200078e0002 */
[----:B------:R-:W-:Y:S02]  /*7540*/  ULDC.64 UR4, c[0x0][0x300] ;  /* 0x0000c00000047ab9 */ /* 0x000fe40000000a00 */
[----:B------:R-:W-:Y:S01]  /*7550*/  UIMAD UR4, UR6, UR4, URZ ;  /* 0x00000004060472a4 */ /* 0x000fe2000f8e023f */
[----:B------:R-:W-:Y:S01]  /*7560*/  IMAD.WIDE.U32 R2, R0, c[0x0][0x300], R2 ;  /* 0x0000c00000027a25 */ /* 0x000fe200078e0002 */
[----:B------:R-:W-:Y:S01]  /*7570*/  IADD3 R5, R5, UR7, RZ ;  /* 0x0000000705057c10 */ /* 0x000fe2000fffe0ff */
[----:B------:R-:W-:-:S02]  /*7580*/  ULDC.64 UR6, c[0x0][0x330] ;  /* 0x0000cc0000067ab9 */ /* 0x000fc40000000a00 */
[----:B------:R-:W-:Y:S02]  /*7590*/  UIMAD UR6, UR8, UR6, URZ ;  /* 0x00000006080672a4 */ /* 0x000fe4000f8e023f */
        /* <DEDUP_REMOVED lines=12> */
[----:B------:R-:W-:Y:S02]  /*7660*/  IADD3 R3, R7, UR4, RZ ;  /* 0x0000000407037c10 */ /* 0x000fe4000fffe0ff */
[C---:B------:R-:W-:Y:S01]  /*7670*/  LEA R2, P0, R6.reuse, c[0x0][0x2e8], 0x2 ;  /* 0x0000ba0006027a11 */ /* 0x040fe200078010ff */
        /* <DEDUP_REMOVED lines=129> */
.L_x_1998:
        /* <DEDUP_REMOVED lines=15> */
.L_x_2338:


//--------------------- .text._ZN7cutlass13device_kernelIN5flash19enable_sm80_to_sm89INS1_16FlashAttnBwdSm80INS1_25CollectiveMainloopBwdSm80ILi2ELi2EN4cute5tupleIJNS5_1CILi64EEENS7_ILi128EEES9_EEENS_10bfloat16_tEfNS_4arch4Sm80ELb1ELb0ELb1ELb0ELb1ELb0ELb0ELb0ELi2ELi2ELi2ELi2ELb0EEENS1_24CollectiveEpilogueBwdGQAISA_fSD_Li256ELb0ELb1EEENS1_25SingleTileBwdLPTSchedulerILb0ELi128ELb1EEEEEEEEEvNT_6ParamsE --------------------------
	.section	.text._ZN7cutlass13device_kernelIN5flash19enable_sm80_to_sm89INS1_16FlashAttnBwdSm80INS1_25CollectiveMainloopBwdSm80ILi2ELi2EN4cute5tupleIJNS5_1CILi64EEENS7_ILi128EEES9_EEENS_10bfloat16_tEfNS_4arch4Sm80ELb1ELb0ELb1ELb0ELb1ELb0ELb0ELb0ELi2ELi2ELi2ELi2ELb0EEENS1_24CollectiveEpilogueBwdGQAISA_fSD_Li256ELb0ELb1EEENS1_25SingleTileBwdLPTSchedulerILb0ELi128ELb1EEEEEEEEEvNT_6ParamsE,"ax",@progbits
	.sectioninfo	@"SHI_REGISTERS=255"
	.align	128
.text._ZN7cutlass13device_kernelIN5flash19enable_sm80_to_sm89INS1_16FlashAttnBwdSm80INS1_25CollectiveMainloopBwdSm80ILi2ELi2EN4cute5tupleIJNS5_1CILi64EEENS7_ILi128EEES9_EEENS_10bfloat16_tEfNS_4arch4Sm80ELb1ELb0ELb1ELb0ELb1ELb0ELb0ELb0ELi2ELi2ELi2ELi2ELb0EEENS1_24CollectiveEpilogueBwdGQAISA_fSD_Li256ELb0ELb1EEENS1_25SingleTileBwdLPTSchedulerILb0ELi128ELb1EEEEEEEEEvNT_6ParamsE:
        .type           _ZN7cutlass13device_kernelIN5flash19enable_sm80_to_sm89INS1_16FlashAttnBwdSm80INS1_25CollectiveMainloopBwdSm80ILi2ELi2EN4cute5tupleIJNS5_1CILi64EEENS7_ILi128EEES9_EEENS_10bfloat16_tEfNS_4arch4Sm80ELb1ELb0ELb1ELb0ELb1ELb0ELb0ELb0ELi2ELi2ELi2ELi2ELb0EEENS1_24CollectiveEpilogueBwdGQAISA_fSD_Li256ELb0ELb1EEENS1_25SingleTileBwdLPTSchedulerILb0ELi128ELb1EEEEEEEEEvNT_6ParamsE,@function
        .size           _ZN7cutlass13device_kernelIN5flash19enable_sm80_to_sm89INS1_16FlashAttnBwdSm80INS1_25CollectiveMainloopBwdSm80ILi2ELi2EN4cute5tupleIJNS5_1CILi64EEENS7_ILi128EEES9_EEENS_10bfloat16_tEfNS_4arch4Sm80ELb1ELb0ELb1ELb0ELb1ELb0ELb0ELb0ELi2ELi2ELi2ELi2ELb0EEENS1_24CollectiveEpilogueBwdGQAISA_fSD_Li256ELb0ELb1EEENS1_25SingleTileBwdLPTSchedulerILb0ELi128ELb1EEEEEEEEEvNT_6ParamsE,(.L_x_2339 - _ZN7cutlass13device_kernelIN5flash19enable_sm80_to_sm89INS1_16FlashAttnBwdSm80INS1_25CollectiveMainloopBwdSm80ILi2ELi2EN4cute5tupleIJNS5_1CILi64EEENS7_ILi128EEES9_EEENS_10bfloat16_tEfNS_4arch4Sm80ELb1ELb0ELb1ELb0ELb1ELb0ELb0ELb0ELi2ELi2ELi2ELi2ELb0EEENS1_24CollectiveEpilogueBwdGQAISA_fSD_Li256ELb0ELb1EEENS1_25SingleTileBwdLPTSchedulerILb0ELi128ELb1EEEEEEEEEvNT_6ParamsE)
        .other          _ZN7cutlass13device_kernelIN5flash19enable_sm80_to_sm89INS1_16FlashAttnBwdSm80INS1_25CollectiveMainloopBwdSm80ILi2ELi2EN4cute5tupleIJNS5_1CILi64EEENS7_ILi128EEES9_EEENS_10bfloat16_tEfNS_4arch4Sm80ELb1ELb0ELb1ELb0ELb1ELb0ELb0ELb0ELi2ELi2ELi2ELi2ELb0EEENS1_24CollectiveEpilogueBwdGQAISA_fSD_Li256ELb0ELb1EEENS1_25SingleTileBwdLPTSchedulerILb0ELi128ELb1EEEEEEEEEvNT_6ParamsE,@"STO_CUDA_ENTRY STV_DEFAULT"
_ZN7cutlass13device_kernelIN5flash19enable_sm80_to_sm89INS1_16FlashAttnBwdSm80INS1_25CollectiveMainloopBwdSm80ILi2ELi2EN4cute5tupleIJNS5_1CILi64EEENS7_ILi128EEES9_EEENS_10bfloat16_tEfNS_4arch4Sm80ELb1ELb0ELb1ELb0ELb1ELb0ELb0ELb0ELi2ELi2ELi2ELi2ELb0EEENS1_24CollectiveEpilogueBwdGQAISA_fSD_Li256ELb0ELb1EEENS1_25SingleTileBwdLPTSchedulerILb0ELi128ELb1EEEEEEEEEvNT_6ParamsE:
        /* <DEDUP_REMOVED lines=32> */
.L_x_2000:
[----:B------:R-:W-:Y:S02]  /*0200*/  ULDC UR7, c[0x0][0x3b4] ;  /* 0x0000ed0000077ab9 */ /* 0x000fe40000000800 */
[----:B------:R-:W-:Y:S02]  /*0210*/  UISETP.NE.AND UP0, UPT, UR7, 0x1, UPT ;  /* 0x000000010700788c */ /* 0x000fe4000bf05270 */
[----:B------:R-:W-:Y:S02]  /*0220*/  ULDC.64 UR4, c[0x0][0x3b8] ;  /* 0x0000ee0000047ab9 */ /* 0x000fe40000000a00 */
[----:B------:R-:W-:Y:S02]  /*0230*/  UIMAD.WIDE.U32 UR10, UR6, UR4, URZ ;  /* 0x00000004060a72a5 */ /* 0x000fe4000f8e003f */
[----:B------:R-:W-:-:S05]  /*0240*/  UMOV UR8, UR6 ;  /* 0x0000000600087c82 */ /* 0x000fca0008000000 */
[----:B------:R-:W-:-:S04]  /*0250*/  @UP0 USHF.R.U32.HI UR8, URZ, UR5, UR11 ;  /* 0x000000053f080299 */ /* 0x000fc8000801160b */
[----:B------:R-:W-:Y:S02]  /*0260*/  UIMAD UR7, UR8, UR7, URZ ;  /* 0x00000007080772a4 */ /* 0x000fe4000f8e023f */
.L_x_2001:
        /* <DEDUP_REMOVED lines=14> */
.L_x_1999:
        /* <DEDUP_REMOVED lines=20> */
.L_x_2003:
[----:B------:R-:W-:Y:S02]  /*0490*/  ULDC UR7, c[0x0][0x3b4] ;  /* 0x0000ed0000077ab9 */ /* 0x000fe40000000800 */
[----:B------:R-:W-:Y:S02]  /*04a0*/  UISETP.NE.AND UP0, UPT, UR7, 0x1, UPT ;  /* 0x000000010700788c */ /* 0x000fe4000bf05270 */
[----:B------:R-:W-:Y:S02]  /*04b0*/  ULDC.64 UR4, c[0x0][0x3b8] ;  /* 0x0000ee0000047ab9 */ /* 0x000fe40000000a00 */
[----:B------:R-:W-:Y:S02]  /*04c0*/  UIMAD.WIDE.U32 UR10, UR6, UR4, URZ ;  /* 0x00000004060a72a5 */ /* 0x000fe4000f8e003f */
[----:B------:R-:W-:-:S05]  /*04d0*/  UMOV UR8, UR6 ;  /* 0x0000000600087c82 */ /* 0x000fca0008000000 */
[----:B------:R-:W-:-:S04]  /*04e0*/  @UP0 USHF.R.U32.HI UR8, URZ, UR5, UR11 ;  /* 0x000000053f080299 */ /* 0x000fc8000801160b */
[----:B------:R-:W-:Y:S02]  /*04f0*/  UIMAD UR7, UR8, UR7, URZ ;  /* 0x00000007080772a4 */ /* 0x000fe4000f8e023f */
.L_x_2004:
        /* <DEDUP_REMOVED lines=13> */
.L_x_2002:
        /* <DEDUP_REMOVED lines=269> */
[----:B------:R-:W-:Y:S02]  /*16a0*/  UIMAD UR6, UR14, UR6, URZ ;  /* 0x000000060e0672a4 */ /* 0x000fe4000f8e023f */
        /* <DEDUP_REMOVED lines=13> */
[----:B------:R-:W-:Y:S02]  /*1780*/  ISETP.LT.OR P5, PT, R16, 0x61, P5 ;  /* 0x000000611000780c */ /* 0x000fe40002fa1670 */
[----:B------:R-:W-:Y:S01]  /*1790*/  IADD3 R16, R23, UR23, RZ ;  /* 0x0000001717107c10 */ /* 0x000fe2000fffe0ff */
[----:B------:R3:W-:Y:S04]  /*17a0*/  STL [R1+0x48], R10 ;  /* 0x0000480a01007387 */ /* 0x0007e80000100800 */
        /* <DEDUP_REMOVED lines=17> */
[----:B----4-:R-:W-:Y:S01]  /*18c0*/  LEA R14, P0, R15, R4, 0x6 ;  /* 0x000000040f0e7211 */ /* 0x010fe200078030ff */
        /* <DEDUP_REMOVED lines=8> */
[----:B-----5:R-:W-:Y:S02]  /*1950*/  LEA R16, P0, R0, c[0x0][0x258], 0x2 ;  /* 0x0000960000107a11 */ /* 0x020fe400078010ff */
[----:B------:R-:W-:-:S02]  /*1960*/  IADD3.X R11, R3, UR15, RZ, P1, !PT ;  /* 0x0000000f030b7c10 */ /* 0x000fc40008ffe4ff */
[----:B------:R-:W-:Y:S01]  /*1970*/  LEA.HI.X R17, R0, c[0x0][0x25c], R2, 0x2, P0 ;  /* 0x0000970000117a11 */ /* 0x000fe200000f1402 */
        /* <DEDUP_REMOVED lines=43> */
[----:B------:R-:W-:Y:S01]  /*1c30*/  ISETP.LT.OR P2, PT, R8, 0x21, !P5 ;  /* 0x000000210800780c */ /* 0x000fe20006f41670 */
        /* <DEDUP_REMOVED lines=31> */
[----:B--2---:R-:W-:Y:S01]  /*1e30*/  LEA.HI R0, R29, R32, RZ, 0x4 ;  /* 0x000000201d007211 */ /* 0x004fe200078f20ff */
        /* <DEDUP_REMOVED lines=72> */
[----:B--2---:R-:W-:-:S02]  /*22c0*/  LEA.HI R10, R2, R6, RZ, 0x2 ;  /* 0x00000006020a7211 */ /* 0x004fc400078f10ff */
        /* <DEDUP_REMOVED lines=11> */
[----:B-1----:R-:W-:-:S03]  /*2380*/  LEA R2, P0, R8, c[0x0][0x1f0], 0x1 ;  /* 0x00007c0008027a11 */ /* 0x002fc600078008ff */
        /* <DEDUP_REMOVED lines=22> */
.L_x_2007:
[----:B--2---:R-:W-:Y:S05]  /*24f0*/  BSYNC B0 ;  /* 0x0000000000007941 */ /* 0x004fea0003800000 */
.L_x_2006:
[----:B-1----:R-:W-:Y:S01]  /*2500*/  SHF.R.S32.HI R2, RZ, 0x1f, R25 ;  /* 0x0000001fff027819 */ /* 0x002fe20000011419 */
        /* <DEDUP_REMOVED lines=105> */
.L_x_2010:
        /* <DEDUP_REMOVED lines=210> */
[----:B------:R-:W-:Y:S01]  /*38c0*/  IMAD.U32 R10, RZ, RZ, UR14 ;  /* 0x0000000eff0a7e24 */ /* 0x000fe2000f8e00ff */
[----:B------:R-:W-:Y:S02]  /*38d0*/  USHF.R.S32.HI UR4, URZ, 0x1f, UR16 ;  /* 0x0000001f3f047899 */ /* 0x000fe40008011410 */
[----:B------:R-:W5:Y:S02]  /*38e0*/  LDL R201, [R1+0x20] ;  /* 0x0000200001c97983 */ /* 0x000f640000100800 */
[----:B------:R-:W-:Y:S02]  /*38f0*/  UIMAD UR4, UR4, UR6, URZ ;  /* 0x00000006040472a4 */ /* 0x000fe4000f8e023f */
[----:B--2---:R-:W2:Y:S01]  /*3900*/  LDL.64 R8, [R1+0x38] ;  /* 0x0000380001087983 */ /* 0x004ea20000100a00 */
[----:B------:R-:W-:Y:S02]  /*3910*/  USHF.L.U32 UR6, UR26, 0x6, URZ ;  /* 0x000000061a067899 */ /* 0x000fe4000800063f */
[----:B------:R-:W-:Y:S01]  /*3920*/  UIMAD UR4, UR16, UR7, UR4 ;  /* 0x00000007100472a4 */ /* 0x000fe2000f8e0204 */
[----:B------:R-:W2:Y:S03]  /*3930*/  LDL R202, [R1+0x34] ;  /* 0x0000340001ca7983 */ /* 0x000ea60000100800 */
[----:B------:R-:W-:Y:S01]  /*3940*/  UIADD3 UR4, UR27, UR4, URZ ;  /* 0x000000041b047290 */ /* 0x000fe2000fffe03f */
[----:B------:R-:W2:Y:S03]  /*3950*/  LDL R204, [R1+0x44] ;  /* 0x0000440001cc7983 */ /* 0x000ea60000100800 */
[----:B------:R-:W-:Y:S01]  /*3960*/  USHF.L.U64.HI UR4, UR26, 0x6, UR4 ;  /* 0x000000061a047899 */ /* 0x000fe20008010204 */
[----:B------:R-:W2:Y:S01]  /*3970*/  LDL.64 R12, [R1+0x8] ;  /* 0x00000800010c7983 */ /* 0x000ea20000100a00 */
[----:B---3--:R-:W-:Y:S04]  /*3980*/  IADD3 R5, P2, P1, R14, UR6, R5 ;  /* 0x000000060e057c10 */ /* 0x008fe8000f95e005 */
[C---:B-----5:R-:W-:Y:S02]  /*3990*/  IADD3.X R10, R201.reuse, UR4, R10, P2, P1 ;  /* 0x00000004c90a7c10 */ /* 0x060fe400097e240a */
[----:B----4-:R-:W-:Y:S01]  /*39a0*/  ISETP.NE.AND P2, PT, R2, RZ, PT ;  /* 0x000000ff0200720c */ /* 0x010fe20003f45270 */
[----:B------:R-:W-:Y:S05]  /*39b0*/  IMAD.U32 R2, RZ, RZ, UR10 ;  /* 0x0000000aff027e24 */ /* 0x000fea000f8e00ff */
[----:B------:R-:W-:Y:S04]  /*39c0*/  @!P3 LEA R2, R2, 0x40, 0x6 ;  /* 0x000000400202b811 */ /* 0x000fe800078e30ff */
[C---:B--2---:R-:W-:Y:S04]  /*39d0*/  @!P3 IADD3 R0, P1, R2.reuse, R8, RZ ;  /* 0x000000080200b210 */ /* 0x044fe80007f3e0ff */
[----:B------:R-:W-:Y:S02]  /*39e0*/  @!P3 LEA.HI.X.SX32 R2, R2, R202, 0x1, P1 ;  /* 0x000000ca0202b211 */ /* 0x000fe400008f0eff */
        /* <DEDUP_REMOVED lines=30> */
.L_x_2008:
        /* <DEDUP_REMOVED lines=105> */
[----:B--2---:R-:W-:Y:S01]  /*4260*/  SEL R208, R222, 0xffffffe0, !P0 ;  /* 0xffffffe0ded07807 */ /* 0x004fe20004000000 */
        /* <DEDUP_REMOVED lines=48> */
[C---:B------:R-:W-:Y:S01]  /*4570*/  ISETP.GT.AND P1, PT, R0.reuse, 0x40, PT ;  /* 0x000000400000780c */ /* 0x040fe20003f24270 */
[----:B----4-:R-:W4:Y:S03]  /*4580*/  LDS R2, [R191+0x20280] ;  /* 0x02028000bf027984 */ /* 0x010f260000000800 */
[----:B------:R-:W-:Y:S01]  /*4590*/  FSEL R166, R227, -INF , P1 ;  /* 0xff800000e3a67808 */ /* 0x000fe20000800000 */
[--C-:B------:R-:W-:Y:S01]  /*45a0*/  FFMA.FTZ R167, R167, c[0x0][0x29c], -R3.reuse ;  /* 0x0000a700a7a77a23 */ /* 0x100fe20000010803 */
[----:B------:R-:W-:Y:S03]  /*45b0*/  ISETP.GT.AND P1, PT, R0, 0x41, PT ;  /* 0x000000410000780c */ /* 0x000fe60003f24270 */
[--C-:B------:R-:W-:Y:S01]  /*45c0*/  FFMA.FTZ R166, R166, c[0x0][0x29c], -R3.reuse ;  /* 0x0000a700a6a67a23 */ /* 0x100fe20000010803 */
[----:B------:R-:W-:Y:S01]  /*45d0*/  FSEL R165, R229, -INF , P1 ;  /* 0xff800000e5a57808 */ /* 0x000fe20000800000 */
[----:B------:R-:W1:Y:S01]  /*45e0*/  MUFU.EX2 R169, R169 ;  /* 0x000000a900a97308 */ /* 0x000e620000000800 */
[C---:B------:R-:W-:Y:S03]  /*45f0*/  ISETP.GT.AND P1, PT, R0.reuse, 0x60, PT ;  /* 0x000000600000780c */ /* 0x040fe60003f24270 */
        /* <DEDUP_REMOVED lines=11> */
[C---:B------:R-:W-:Y:S04]  /*46b0*/  ISETP.GT.AND P1, PT, R3.reuse, RZ, PT ;  /* 0x000000ff0300720c */ /* 0x040fe80003f24270 */
        /* <DEDUP_REMOVED lines=375> */
[----:B------:R-:W4:Y:S01]  /*5e30*/  LDL R230, [R1+0x24] ;  /* 0x0000240001e67983 */ /* 0x000f220000100800 */
[----:B------:R-:W-:Y:S02]  /*5e40*/  USHF.L.U32 UR6, UR26, 0x6, URZ ;  /* 0x000000061a067899 */ /* 0x000fe4000800063f */
[----:B------:R-:W-:Y:S01]  /*5e50*/  UIMAD UR4, UR23, UR7, UR4 ;  /* 0x00000007170472a4 */ /* 0x000fe2000f8e0204 */
[----:B------:R-:W5:Y:S01]  /*5e60*/  LDL R209, [R1+0x40] ;  /* 0x0000400001d17983 */ /* 0x000f620000100800 */
[----:B------:R-:W-:Y:S02]  /*5e70*/  USHF.L.U32 UR23, UR23, 0x6, URZ ;  /* 0x0000000617177899 */ /* 0x000fe4000800063f */
[----:B------:R-:W-:Y:S01]  /*5e80*/  UIADD3 UR4, UR27, UR4, URZ ;  /* 0x000000041b047290 */ /* 0x000fe2000fffe03f */
[----:B------:R-:W5:Y:S01]  /*5e90*/  LDL.64 R226, [R1+0x8] ;  /* 0x0000080001e27983 */ /* 0x000f620000100a00 */
[----:B------:R-:W-:Y:S02]  /*5ea0*/  IMAD.U32 R7, RZ, RZ, UR6 ;  /* 0x00000006ff077e24 */ /* 0x000fe4000f8e00ff */
[----:B------:R-:W-:Y:S01]  /*5eb0*/  USHF.L.U64.HI UR4, UR26, 0x6, UR4 ;  /* 0x000000061a047899 */ /* 0x000fe20008010204 */
[----:B------:R-:W-:Y:S05]  /*5ec0*/  IMAD.U32 R13, RZ, RZ, UR23 ;  /* 0x00000017ff0d7e24 */ /* 0x000fea000f8e00ff */
[----:B------:R-:W-:Y:S01]  /*5ed0*/  IMAD.U32 R4, RZ, RZ, UR4 ;  /* 0x00000004ff047e24 */ /* 0x000fe2000f8e00ff */
[----:B--2---:R-:W-:Y:S04]  /*5ee0*/  IADD3 R7, P2, P1, R228, UR13, R7 ;  /* 0x0000000de4077c10 */ /* 0x004fe8000f95e007 */
[----:B------:R-:W-:Y:S02]  /*5ef0*/  IADD3.X R12, R251, UR12, R4, P2, P1 ;  /* 0x0000000cfb0c7c10 */ /* 0x000fe400097e2404 */
[----:B---3--:R-:W-:Y:S04]  /*5f00*/  IADD3 R4, P1, R238, UR23, RZ ;  /* 0x00000017ee047c10 */ /* 0x008fe8000ff3e0ff */
[----:B----4-:R-:W-:Y:S02]  /*5f10*/  LEA.HI.X.SX32 R5, R13, R230, 0x1, P1 ;  /* 0x000000e60d057211 */ /* 0x010fe400008f0eff */
        /* <DEDUP_REMOVED lines=9> */
[----:B-----5:R-:W-:Y:S01]  /*5fb0*/  IMAD R4, R4, 0x4000, R209 ;  /* 0x0000400004047824 */ /* 0x020fe200078e02d1 */
        /* <DEDUP_REMOVED lines=19> */
.L_x_2009:
[-C--:B-12-4-:R-:W-:Y:S01]  /*60f0*/  HMMA.16816.F32.BF16 R4, R164, R16.reuse, RZ ;  /* 0x00000010a404723c */ /* 0x096fe200000418ff */
[----:B------:R-:W2:Y:S01]  /*6100*/  LDL.64 R226, [R1] ;  /* 0x0000000001e27983 */ /* 0x000ea20000100a00 */
        /* <DEDUP_REMOVED lines=8> */
[----:B------:R-:W-:Y:S01]  /*6190*/  IMAD.IADD R192, R208, 0x1, R205 ;  /* 0x00000001d0c07824 */ /* 0x000fe200078e02cd */
[----:B------:R-:W-:Y:S02]  /*61a0*/  UIMAD UR23, UR21, UR7, UR23 ;  /* 0x00000007151772a4 */ /* 0x000fe4000f8e0217 */
[----:B------:R-:W-:Y:S01]  /*61b0*/  USHF.R.S32.HI UR4, URZ, 0x1f, UR22 ;  /* 0x0000001f3f047899 */ /* 0x000fe20008011416 */
[-C--:B------:R-:W-:Y:S01]  /*61c0*/  HMMA.16816.F32.BF16 R12, R28, R18.reuse, RZ ;  /* 0x000000121c0c723c */ /* 0x080fe200000418ff */
[----:B------:R-:W-:Y:S01]  /*61d0*/  LDSM.16.M88.4 R184, [R192+0x24480] ;  /* 0x02448000c0b8783b */ /* 0x000fe20000000200 */
        /* <DEDUP_REMOVED lines=38> */
[----:B------:R-:W-:Y:S07]  /*6440*/  LDSM.16.MT88.4 R180, [R0+0x6080] ;  /* 0x0060800000b4783b */ /* 0x000fee0000004200 */
[----:B------:R-:W-:Y:S01]  /*6450*/  HMMA.16816.F32.BF16 R32, R164, R178, R32 ;  /* 0x000000b2a420723c */ /* 0x000fe20000041820 */
[----:B------:R-:W1:Y:S05]  /*6460*/  LDSM.16.M88.4 R164, [R2+0x26480] ;  /* 0x0264800002a4783b */ /* 0x000e6a0000000200 */
[----:B------:R3:W1:Y:S02]  /*6470*/  LDSM.16.M88.4 R176, [R2+0x27480] ;  /* 0x0274800002b0783b */ /* 0x0006640000000200 */
[-C--:B------:R-:W-:Y:S08]  /*6480*/  HMMA.16816.F32.BF16 R4, R184, R188.reuse, R4 ;  /* 0x000000bcb804723c */ /* 0x080ff00000041804 */
[C---:B----4-:R-:W-:Y:S08]  /*6490*/  HMMA.16816.F32.BF16 R8, R172.reuse, R188, R8 ;  /* 0x000000bcac08723c */ /* 0x050ff00000041808 */
[-C--:B------:R-:W-:Y:S04]  /*64a0*/  HMMA.16816.F32.BF16 R12, R172, R190.reuse, R12 ;  /* 0x000000beac0c723c */ /* 0x080fe8000004180c */
[----:B---3--:R-:W-:Y:S04]  /*64b0*/  IADD3 R2, R215, R2, R208 ;  /* 0x00000002d7027210 */ /* 0x008fe80007ffe0d0 */
[C---:B------:R-:W-:Y:S01]  /*64c0*/  HMMA.16816.F32.BF16 R16, R184.reuse, R190, R16 ;  /* 0x000000beb810723c */ /* 0x040fe20000041810 */
[----:B------:R-:W3:Y:S07]  /*64d0*/  LDSM.16.M88.4 R188, [R204+0x26480] ;  /* 0x02648000ccbc783b */ /* 0x000eee0000000200 */
[-C--:B-----5:R-:W-:Y:S08]  /*64e0*/  HMMA.16816.F32.BF16 R20, R184, R192.reuse, R20 ;  /* 0x000000c0b814723c */ /* 0x0a0ff00000041814 */
[C---:B------:R-:W-:Y:S08]  /*64f0*/  HMMA.16816.F32.BF16 R24, R172.reuse, R192, R24 ;  /* 0x000000c0ac18723c */ /* 0x040ff00000041818 */
[-C--:B------:R-:W-:Y:S01]  /*6500*/  HMMA.16816.F32.BF16 R28, R172, R194.reuse, R28 ;  /* 0x000000c2ac1c723c */ /* 0x080fe2000004181c */
[----:B------:R-:W4:Y:S07]  /*6510*/  LDSM.16.M88.4 R172, [R204+0x27480] ;  /* 0x02748000ccac783b */ /* 0x000f2e0000000200 */
[----:B------:R-:W-:Y:S01]  /*6520*/  HMMA.16816.F32.BF16 R32, R184, R194, R32 ;  /* 0x000000c2b820723c */ /* 0x000fe20000041820 */
[----:B------:R-:W5:Y:S05]  /*6530*/  LDSM.16.MT88.4 R184, [R0+0x6880] ;  /* 0x0068800000b8783b */ /* 0x000f6a0000004200 */
[----:B------:R-:W-:Y:S02]  /*6540*/  LDSM.16.M88.4 R192, [R2+0x26480] ;  /* 0x0264800002c0783b */ /* 0x000fe40000000200 */
        /* <DEDUP_REMOVED lines=10> */
[----:B------:R-:W1:Y:S05]  /*65f0*/  LDSM.16.M88.4 R164, [R205+0x26480] ;  /* 0x02648000cda4783b */ /* 0x000e6a0000000200 */
[----:B------:R-:W1:Y:S02]  /*6600*/  LDSM.16.MT88.4 R180, [R0+0x7080] ;  /* 0x0070800000b4783b */ /* 0x000e640000004200 */
[-C--:B---3--:R-:W-:Y:S08]  /*6610*/  HMMA.16816.F32.BF16 R4, R188, R196.reuse, R4 ;  /* 0x000000c4bc04723c */ /* 0x088ff00000041804 */
[C---:B----4-:R-:W-:Y:S08]  /*6620*/  HMMA.16816.F32.BF16 R8, R172.reuse, R196, R8 ;  /* 0x000000c4ac08723c */ /* 0x050ff00000041808 */
[-C--:B------:R-:W-:Y:S08]  /*6630*/  HMMA.16816.F32.BF16 R12, R172, R198.reuse, R12 ;  /* 0x000000c6ac0c723c */ /* 0x080ff0000004180c */
[C---:B------:R-:W-:Y:S01]  /*6640*/  HMMA.16816.F32.BF16 R16, R188.reuse, R198, R16 ;  /* 0x000000c6bc10723c */ /* 0x040fe20000041810 */
[----:B------:R-:W3:Y:S07]  /*6650*/  LDSM.16.MT88.4 R196, [R0+0x3880] ;  /* 0x0038800000c4783b */ /* 0x000eee0000004200 */
[-C--:B-----5:R-:W-:Y:S08]  /*6660*/  HMMA.16816.F32.BF16 R20, R188, R184.reuse, R20 ;  /* 0x000000b8bc14723c */ /* 0x0a0ff00000041814 */
[C---:B------:R-:W-:Y:S08]  /*6670*/  HMMA.16816.F32.BF16 R24, R172.reuse, R184, R24 ;  /* 0x000000b8ac18723c */ /* 0x040ff00000041818 */
[-C--:B------:R-:W-:Y:S01]  /*6680*/  HMMA.16816.F32.BF16 R28, R172, R186.reuse, R28 ;  /* 0x000000baac1c723c */ /* 0x080fe2000004181c */
[----:B------:R4:W5:Y:S07]  /*6690*/  LDSM.16.M88.4 R172, [R2+0x27480] ;  /* 0x0274800002ac783b */ /* 0x00096e0000000200 */
[----:B------:R-:W-:Y:S08]  /*66a0*/  HMMA.16816.F32.BF16 R32, R188, R186, R32 ;  /* 0x000000babc20723c */ /* 0x000ff00000041820 */
[-C--:B-1----:R-:W-:Y:S08]  /*66b0*/  HMMA.16816.F32.BF16 R4, R164, R168.reuse, R4 ;  /* 0x000000a8a404723c */ /* 0x082ff00000041804 */
[C---:B------:R-:W-:Y:S01]  /*66c0*/  HMMA.16816.F32.BF16 R8, R176.reuse, R168, R8 ;  /* 0x000000a8b008723c */ /* 0x040fe20000041808 */
[----:B----4-:R-:W-:Y:S01]  /*66d0*/  IMAD.U32 R2, RZ, RZ, UR4 ;  /* 0x00000004ff027e24 */ /* 0x010fe2000f8e00ff */
[----:B------:R-:W-:Y:S04]  /*66e0*/  UIADD3 UR4, UR17, 0x1, URZ ;  /* 0x0000000111047890 */ /* 0x000fe8000fffe03f */
[----:B------:R-:W-:Y:S02]  /*66f0*/  USEL UR17, UR4, URZ, !UP1 ;  /* 0x0000003f04117287 */ /* 0x000fe4000c800000 */
[-C--:B------:R-:W-:Y:S08]  /*6700*/  HMMA.16816.F32.BF16 R12, R176, R170.reuse, R12 ;  /* 0x000000aab00c723c */ /* 0x080ff0000004180c */
[C---:B------:R-:W-:Y:S01]  /*6710*/  HMMA.16816.F32.BF16 R16, R164.reuse, R170, R16 ;  /* 0x000000aaa410723c */ /* 0x040fe20000041810 */
[----:B------:R1:W4:Y:S07]  /*6720*/  LDSM.16.MT88.4 R168, [R0+0x7880] ;  /* 0x0078800000a8783b */ /* 0x00032e0000004200 */
[-C--:B------:R-:W-:Y:S08]  /*6730*/  HMMA.16816.F32.BF16 R20, R164, R180.reuse, R20 ;  /* 0x000000b4a414723c */ /* 0x080ff00000041814 */
[C---:B------:R-:W-:Y:S08]  /*6740*/  HMMA.16816.F32.BF16 R24, R176.reuse, R180, R24 ;  /* 0x000000b4b018723c */ /* 0x040ff00000041818 */
[-C--:B------:R-:W-:Y:S01]  /*6750*/  HMMA.16816.F32.BF16 R28, R176, R182.reuse, R28 ;  /* 0x000000b6b01c723c */ /* 0x080fe2000004181c */
[----:B-1----:R-:W-:Y:S07]  /*6760*/  IMAD.U32 R0, RZ, RZ, UR22 ;  /* 0x00000016ff007e24 */ /* 0x002fee000f8e00ff */
[----:B------:R-:W-:Y:S01]  /*6770*/  HMMA.16816.F32.BF16 R32, R164, R182, R32 ;  /* 0x000000b6a420723c */ /* 0x000fe20000041820 */
[----:B------:R-:W-:Y:S06]  /*6780*/  LDSM.16.MT88.4 R180, [R206+0x27c80] ;  /* 0x027c8000ceb4783b */ /* 0x000fec0000004200 */
[----:B------:R-:W-:Y:S01]  /*6790*/  IMAD.U32 R164, RZ, RZ, UR21 ;  /* 0x00000015ffa47e24 */ /* 0x000fe2000f8e00ff */
[-C--:B---3--:R-:W-:Y:S05]  /*67a0*/  HMMA.16816.F32.BF16 R4, R192, R196.reuse, R4 ;  /* 0x000000c4c004723c */ /* 0x088fea0000041804 */
[----:B--2---:R-:W-:Y:S03]  /*67b0*/  IMAD.WIDE.U32 R164, R164, c[0x0][0x238], R226 ;  /* 0x00008e00a4a47a25 */ /* 0x004fe600078e00e2 */
        /* <DEDUP_REMOVED lines=103> */
[----:B------:R-:W5:Y:S07]  /*6e30*/  LDSM.16.MT88.4 R8, [R3+0x13880] ;  /* 0x013880000308783b */ /* 0x000f6e0000004200 */
        /* <DEDUP_REMOVED lines=24> */
[-C--:B-----5:R-:W-:Y:S08]  /*6fc0*/  HMMA.16816.F32.BF16 R132, R28, R8.reuse, R132 ;  /* 0x000000081c84723c */ /* 0x0a0ff00000041884 */
        /* <DEDUP_REMOVED lines=73> */
.L_x_2005:
[----:B------:R-:W-:Y:S05]  /*7460*/  @P0 EXIT ;  /* 0x000000000000094d */ /* 0x000fea0003800000 */
[----:B------:R-:W2:Y:S01]  /*7470*/  LDL.64 R2, [R1] ;  /* 0x0000000001027983 */ /* 0x000ea20000100a00 */
[----:B------:R-:W-:Y:S01]  /*7480*/  ULDC.64 UR10, c[0x0][0x338] ;  /* 0x0000ce00000a7ab9 */ /* 0x000fe20000000a00 */
[----:B------:R-:W-:Y:S01]  /*7490*/  BSSY B0, `(.L_x_2011) ;  /* 0x0000022000007945 */ /* 0x000fe20003800000 */
[----:B------:R-:W-:Y:S02]  /*74a0*/  UISETP.NE.AND UP0, UPT, UR10, 0x1, UPT ;  /* 0x000000010a00788c */ /* 0x000fe4000bf05270 */
[----:B------:R-:W-:Y:S02]  /*74b0*/  ULDC UR6, c[0x0][0x358] ;  /* 0x0000d60000067ab9 */ /* 0x000fe40000000800 */
[----:B------:R-:W-:Y:S02]  /*74c0*/  UIMAD.WIDE.U32 UR12, UR21, UR11, URZ ;  /* 0x0000000b150c72a5 */ /* 0x000fe4000f8e003f */
[----:B------:R-:W-:-:S02]  /*74d0*/  UIMAD UR6, UR20, UR6, URZ ;  /* 0x00000006140672a4 */ /* 0x000fc4000f8e023f */
[----:B------:R-:W-:Y:S02]  /*74e0*/  ULDC UR11, c[0x0][0x2f4] ;  /* 0x0000bd00000b7ab9 */ /* 0x000fe40000000800 */
[----:B------:R-:W-:Y:S02]  /*74f0*/  ULDC UR4, c[0x0][0x340] ;  /* 0x0000d00000047ab9 */ /* 0x000fe40000000800 */
[----:B------:R-:W-:Y:S02]  /*7500*/  UIMAD UR5, UR22, UR11, URZ ;  /* 0x0000000b160572a4 */ /* 0x000fe4000f8e023f */
[----:B------:R-:W-:Y:S02]  /*7510*/  UMOV UR9, UR21 ;  /* 0x0000001500097c82 */ /* 0x000fe40008000000 */
[----:B------:R-:W-:Y:S02]  /*7520*/  UIMAD UR11, UR6, UR11, URZ ;  /* 0x0000000b060b72a4 */ /* 0x000fe4000f8e023f */
[----:B------:R-:W-:-:S02]  /*7530*/  @UP0 USHF.R.U32.HI UR9, URZ, UR4, UR13 ;  /* 0x000000043f090299 */ /* 0x000fc4000801160d */
[----:B------:R-:W-:Y:S02]  /*7540*/  USHF.R.S32.HI UR4, URZ, 0x1f, UR5 ;  /* 0x0000001f3f047899 */ /* 0x000fe40008011405 */
        /* <DEDUP_REMOVED lines=14> */
[----:B------:R-:W-:Y:S01]  /*7630*/  BAR.SYNC.DEFER_BLOCKING 0x1, 0x100 ;  /* 0x0044000000007b1d */ /* 0x000fe20000010000 */
[----:B--2---:R-:W-:-:S13]  /*7640*/  ISETP.NE.AND P1, PT, R2, RZ, PT ;  /* 0x000000ff0200720c */ /* 0x004fda0003f25270 */
[----:B------:R-:W-:Y:S05]  /*7650*/  @P1 BRA `(.L_x_2012) ;  /* 0x0000005000001947 */ /* 0x000fea0003800000 */
.L_x_2013:
[----:B------:R-:W2:Y:S01]  /*7660*/  LDG.E.STRONG.GPU R0, [R4.64] ;  /* 0x0000001804007981 */ /* 0x000ea2000c1ef900 */
[----:B------:R-:W-:Y:S01]  /*7670*/  YIELD ;  /* 0x0000000000007946 */ /* 0x000fe20003800000 */
[----:B--2---:R-:W-:Y:S01]  /*7680*/  ISETP.NE.AND P0, PT, R0, UR11, PT ;  /* 0x0000000b00007c0c */ /* 0x004fe2000bf05270 */
[----:B------:R-:W-:-:S12]  /*7690*/  CCTL.IVALL ;  /* 0x00000000ff00798f */ /* 0x000fd80002000000 */
[----:B------:R-:W-:Y:S05]  /*76a0*/  @P0 BRA `(.L_x_2013) ;  /* 0xffffffb000000947 */ /* 0x000fea000383ffff */
.L_x_2012:
[----:B------:R-:W-:Y:S05]  /*76b0*/  BSYNC B0 ;  /* 0x0000000000007941 */ /* 0x000fea0003800000 */
.L_x_2011:
[----:B------:R-:W-:Y:S01]  /*76c0*/  MOV R10, 0xffffffff ;  /* 0xffffffff000a7802 */ /* 0x000fe20000000f00 */
[----:B------:R-:W-:Y:S05]  /*76d0*/  BRA.CONV ~URZ, `(.L_x_2014) ;  /* 0x000000237f007947 */ /* 0x000fea000b800000 */
[----:B------:R-:W-:Y:S02]  /*76e0*/  MOV R2, 0x7700 ;  /* 0x0000770000027802 */ /* 0x000fe40000000f00 */
[----:B------:R-:W-:Y:S05]  /*76f0*/  CALL.REL.NOINC `($__internal_10_$__cuda_sm70_warpsync) ;  /* 0x00000d4000007944 */ /* 0x000fea0003c00000 */
.L_x_2014:
[----:B------:R-:W2:Y:S01]  /*7700*/  LDL.LU.64 R2, [R1] ;  /* 0x0000000001027983 */ /* 0x000ea20000300a00 */
[----:B------:R-:W-:Y:S01]  /*7710*/  USHF.L.U32 UR4, UR20, 0xe, URZ ;  /* 0x0000000e14047899 */ /* 0x000fe2000800063f */
[----:B------:R-:W-:-:S03]  /*7720*/  IMAD.U32 R6, RZ, RZ, UR22 ;  /* 0x00000016ff067e24 */ /* 0x000fc6000f8e00ff */
        /* <DEDUP_REMOVED lines=83> */
[----:B------:R-:W-:Y:S05]  /*7c60*/  CALL.REL.NOINC `($__internal_10_$__cuda_sm70_warpsync) ;  /* 0x000007d000007944 */ /* 0x000fea0003c00000 */
.L_x_2015:
        /* <DEDUP_REMOVED lines=12> */
.L_x_2017:
[----:B------:R-:W-:Y:S05]  /*7d30*/  BSYNC B0 ;  /* 0x0000000000007941 */ /* 0x000fea0003800000 */
.L_x_2016:
[----:B------:R-:W-:Y:S01]  /*7d40*/  ULDC.64 UR4, c[0x0][0x348] ;  /* 0x0000d20000047ab9 */ /* 0x000fe20000000a00 */
[----:B------:R-:W-:Y:S01]  /*7d50*/  BSSY B0, `(.L_x_2018) ;  /* 0x000000b000007945 */ /* 0x000fe20003800000 */
[----:B------:R-:W-:-:S04]  /*7d60*/  UIADD3 UR4, UP0, UR6, UR4, URZ ;  /* 0x0000000406047290 */ /* 0x000fc8000ff1e03f */
[----:B------:R-:W-:Y:S02]  /*7d70*/  UIADD3.X UR5, UR7, UR5, URZ, UP0, !UPT ;  /* 0x0000000507057290 */ /* 0x000fe400087fe43f */
[----:B--2---:R-:W-:-:S04]  /*7d80*/  MOV R4, UR4 ;  /* 0x0000000400047c02 */ /* 0x004fc80008000f00 */
[----:B------:R-:W-:Y:S01]  /*7d90*/  MOV R5, UR5 ;  /* 0x0000000500057c02 */ /* 0x000fe20008000f00 */
[----:B------:R-:W-:Y:S05]  /*7da0*/  @P1 BRA `(.L_x_2019) ;  /* 0x0000005000001947 */ /* 0x000fea0003800000 */
.L_x_2020:
[----:B------:R-:W2:Y:S01]  /*7db0*/  LDG.E.STRONG.GPU R0, [R4.64] ;  /* 0x0000001804007981 */ /* 0x000ea2000c1ef900 */
[----:B------:R-:W-:Y:S01]  /*7dc0*/  YIELD ;  /* 0x0000000000007946 */ /* 0x000fe20003800000 */
[----:B--2---:R-:W-:Y:S01]  /*7dd0*/  ISETP.NE.AND P0, PT, R0, UR11, PT ;  /* 0x0000000b00007c0c */ /* 0x004fe2000bf05270 */
[----:B------:R-:W-:-:S12]  /*7de0*/  CCTL.IVALL ;  /* 0x00000000ff00798f */ /* 0x000fd80002000000 */
[----:B------:R-:W-:Y:S05]  /*7df0*/  @P0 BRA `(.L_x_2020) ;  /* 0xffffffb000000947 */ /* 0x000fea000383ffff */
.L_x_2019:
[----:B------:R-:W-:Y:S05]  /*7e00*/  BSYNC B0 ;  /* 0x0000000000007941 */ /* 0x000fea0003800000 */
.L_x_2018:
[----:B------:R-:W-:Y:S05]  /*7e10*/  BRA.CONV ~URZ, `(.L_x_2021) ;  /* 0x000000237f007947 */ /* 0x000fea000b800000 */
[----:B-1----:R-:W-:Y:S02]  /*7e20*/  MOV R2, 0x7e40 ;  /* 0x00007e4000027802 */ /* 0x002fe40000000f00 */
[----:B------:R-:W-:Y:S05]  /*7e30*/  CALL.REL.NOINC `($__internal_10_$__cuda_sm70_warpsync) ;  /* 0x0000060000007944 */ /* 0x000fea0003c00000 */
.L_x_2021:
[----:B------:R-:W-:Y:S01]  /*7e40*/  ULDC.64 UR4, c[0x0][0x300] ;  /* 0x0000c00000047ab9 */ /* 0x000fe20000000a00 */
[----:B-1----:R-:W-:Y:S01]  /*7e50*/  MOV R3, R9 ;  /* 0x0000000900037202 */ /* 0x002fe20000000f00 */
[----:B------:R-:W-:Y:S01]  /*7e60*/  UIMAD UR4, UR8, UR4, URZ ;  /* 0x00000004080472a4 */ /* 0x000fe2000f8e023f */
[----:B------:R-:W-:Y:S02]  /*7e70*/  IMAD.U32 R0, RZ, RZ, UR9 ;  /* 0x00000009ff007e24 */ /* 0x000fe4000f8e00ff */
[----:B------:R-:W-:Y:S01]  /*7e80*/  IMAD.MOV.U32 R2, RZ, RZ, R8 ;  /* 0x000000ffff027224 */ /* 0x000fe200078e0008 */
        /* <DEDUP_REMOVED lines=79> */
.L_x_2022:
        /* <DEDUP_REMOVED lines=12> */
        .weak           $__internal_10_$__cuda_sm70_warpsync
        .type           $__internal_10_$__cuda_sm70_warpsync,@function
        .size           $__internal_10_$__cuda_sm70_warpsync,(.L_x_2339 - $__internal_10_$__cuda_sm70_warpsync)
$__internal_10_$__cuda_sm70_warpsync:
[----:B------:R-:W-:Y:S01]  /*8440*/  MOV R3, 0x0 ;  /* 0x0000000000037802 */ /* 0x000fe20000000f00 */
[----:B------:R-:W-:Y:S04]  /*8450*/  WARPSYNC R10 ;  /* 0x0000000a00007348 */ /* 0x000fe80003800000 */
[----:B------:R-:W-:Y:S05]  /*8460*/  RET.REL.NODEC R2 `(_ZN7cutlass13device_kernelIN5flash19enable_sm80_to_sm89INS1_16FlashAttnBwdSm80INS1_25CollectiveMainloopBwdSm80ILi2ELi2EN4cute5tupleIJNS5_1CILi64EEENS7_ILi128EEES9_EEENS_10bfloat16_tEfNS_4arch4Sm80ELb1ELb0ELb1ELb0ELb1ELb0ELb0ELb0ELi2ELi2ELi2ELi2ELb0EEENS1_24CollectiveEpilogueBwdGQAISA_fSD_Li256ELb0ELb1EEENS1_25SingleTileBwdLPTSchedulerILb0ELi128ELb1EEEEEEEEEvNT_6ParamsE) ;  /* 0xffff7b9002007950 */ /* 0x000fea0003c3ffff */
.L_x_2023:
        /* <DEDUP_REMOVED lines=9> */
.L_x_2339:


//--------------------- .text._ZN7cutlass13device_kernelIN5flash22FlashAttnBwdPreprocessIN4cute5tupleIJNS3_1CILi64EEENS5_ILi128EEEEEENS_10bfloat16_tEfNS_4arch4Sm80ELb1ELb0EEEEEvNT_6ParamsE --------------------------
	.section	.text._ZN7cutlass13device_kernelIN5flash22FlashAttnBwdPreprocessIN4cute5tupleIJNS3_1CILi64EEENS5_ILi128EEEEEENS_10bfloat16_tEfNS_4arch4Sm80ELb1ELb0EEEEEvNT_6ParamsE,"ax",@progbits
	.sectioninfo	@"SHI_REGISTERS=62"
	.align	128
.text._ZN7cutlass13device_kernelIN5flash22FlashAttnBwdPreprocessIN4cute5tupleIJNS3_1CILi64EEENS5_ILi128EEEEEENS_10bfloat16_tEfNS_4arch4Sm80ELb1ELb0EEEEEvNT_6ParamsE:
        .type           _ZN7cutlass13device_kernelIN5flash22FlashAttnBwdPreprocessIN4cute5tupleIJNS3_1CILi64EEENS5_ILi128EEEEEENS_10bfloat16_tEfNS_4arch4Sm80ELb1ELb0EEEEEvNT_6ParamsE,@function
        .size           _ZN7cutlass13device_kernelIN5flash22FlashAttnBwdPreprocessIN4cute5tupleIJNS3_1CILi64EEENS5_ILi128EEEEEENS_10bfloat16_tEfNS_4arch4Sm80ELb1ELb0EEEEEvNT_6ParamsE,(.L_x_2341 - _ZN7cutlass13device_kernelIN5flash22FlashAttnBwdPreprocessIN4cute5tupleIJNS3_1CILi64EEENS5_ILi128EEEEEENS_10bfloat16_tEfNS_4arch4Sm80ELb1ELb0EEEEEvNT_6ParamsE)
        .other          _ZN7cutlass13device_kernelIN5flash22FlashAttnBwdPreprocessIN4cute5tupleIJNS3_1CILi64EEENS5_ILi128EEEEEENS_10bfloat16_tEfNS_4arch4Sm80ELb1ELb0EEEEEvNT_6ParamsE,@"STO_CUDA_ENTRY STV_DEFAULT"
_ZN7cutlass13device_kernelIN5flash22FlashAttnBwdPreprocessIN4cute5tupleIJNS3_1CILi64EEENS5_ILi128EEEEEENS_10bfloat16_tEfNS_4arch4Sm80ELb1ELb0EEEEEvNT_6ParamsE:
[----:B------:R-:W-:Y:S02]  /*0000*/  MOV R1, c[0x0][0x28] ;  /* 0x00000a0000017a02 */ /* 0x000fe40000000f00 */
[----:B------:R-:W0:Y:S01]  /*0010*/  S2R R43, SR_TID.X ;  /* 0x00000000002b7919 */ /* 0x000e220000002100 */
[----:B------:R-:W-:-:S03]  /*0020*/  ULDC.64 UR6, c[0x0][0x118] ;  /* 0x0000460000067ab9 */ /* 0x000fc60000000a00 */
[----:B------:R-:W1:Y:S04]  /*0030*/  S2R R45, SR_CTAID.Y ;  /* 0x00000000002d7919 */ /* 0x000e680000002600 */
[----:B------:R-:W2:Y:S01]  /*0040*/  S2R R47, SR_CTAID.X ;  /* 0x00000000002f7919 */ /* 0x000ea20000002500 */
[----:B0-----:R-:W-:-:S04]  /*0050*/  SHF.R.S32.HI R0, RZ, 0x1f, R43 ;  /* 0x0000001fff007819 */ /* 0x001fc8000001142b */
[----:B------:R-:W-:Y:S02]  /*0060*/  LEA.HI R2, R0, R43, RZ, 0x4 ;  /* 0x0000002b00027211 */ /* 0x000fe400078f20ff */
[----:B-1----:R-:W-:Y:S02]  /*0070*/  SHF.R.S32.HI R42, RZ, 0x1f, R45 ;  /* 0x0000001fff2a7819 */ /* 0x002fe4000001142d */
[----:B------:R-:W-:Y:S01]  /*0080*/  LOP3.LUT R0, R2, 0xfffffff0, RZ, 0xc0, !PT ;  /* 0xfffffff002007812 */ /* 0x000fe200078ec0ff */
[----:B--2---:R-:W-:Y:S01]  /*0090*/  IMAD.SHL.U32 R36, R47, 0x40, RZ ;  /* 0x000000402f247824 */ /* 0x004fe200078e00ff */
[----:B------:R-:W-:Y:S01]  /*00a0*/  SHF.R.S32.HI R2, RZ, 0x4, R2 ;  /* 0x00000004ff027819 */ /* 0x000fe20000011402 */
[----:B------:R-:W-:Y:S02]  /*00b0*/  IMAD R4, R42, c[0x0][0x180], RZ ;  /* 0x000060002a047a24 */ /* 0x000fe400078e02ff */
[----:B------:R-:W-:Y:S01]  /*00c0*/  IMAD.IADD R37, R43, 0x1, -R0 ;  /* 0x000000012b257824 */ /* 0x000fe200078e0a00 */
[----:B------:R-:W-:Y:S01]  /*00d0*/  IADD3 R44, -R36, c[0x0][0x168], RZ ;  /* 0x00005a00242c7a10 */ /* 0x000fe20007ffe1ff */
[----:B------:R-:W0:Y:S01]  /*00e0*/  S2R R0, SR_CTAID.Z ;  /* 0x0000000000007919 */ /* 0x000e220000002700 */
[----:B------:R-:W-:Y:S01]  /*00f0*/  IMAD R3, R45, c[0x0][0x184], R4 ;  /* 0x000061002d037a24 */ /* 0x000fe200078e0204 */
[----:B------:R-:W-:Y:S01]  /*0100*/  IADD3 R49, R2, 0x10, RZ ;  /* 0x0000001002317810 */ /* 0x000fe20007ffe0ff */
[----:B------:R-:W-:Y:S01]  /*0110*/  IMAD R8, R42, c[0x0][0x1a0], RZ ;  /* 0x000068002a087a24 */ /* 0x000fe200078e02ff */
[----:B------:R-:W-:-:S02]  /*0120*/  SHF.L.U32 R6, R37, 0x3, RZ ;  /* 0x0000000325067819 */ /* 0x000fc400000006ff */
[-C--:B------:R-:W-:Y:S01]  /*0130*/  ISETP.GE.AND P1, PT, R2, R44.reuse, PT ;  /* 0x0000002c0200720c */ /* 0x080fe20003f26270 */
[C---:B------:R-:W-:Y:S01]  /*0140*/  IMAD R9, R45.reuse, c[0x0][0x1a4], R8 ;  /* 0x000069002d097a24 */ /* 0x040fe200078e0208 */
[--C-:B------:R-:W-:Y:S02]  /*0150*/  SHF.R.S32.HI R7, RZ, 0x1f, R6.reuse ;  /* 0x0000001fff077819 */ /* 0x100fe40000011406 */
[C---:B------:R-:W-:Y:S02]  /*0160*/  ISETP.GE.AND P0, PT, R6.reuse, c[0x0][0x16c], PT ;  /* 0x00005b0006007a0c */ /* 0x040fe40003f06270 */
[----:B------:R-:W-:Y:S01]  /*0170*/  ISETP.LT.AND P4, PT, R6, c[0x0][0x16c], !P1 ;  /* 0x00005b0006007a0c */ /* 0x000fe20004f81270 */
[--C-:B------:R-:W-:Y:S01]  /*0180*/  IMAD.WIDE.U32 R4, R45, c[0x0][0x180], R6.reuse ;  /* 0x000060002d047a25 */ /* 0x100fe200078e0006 */
[----:B------:R-:W-:Y:S02]  /*0190*/  ISETP.LT.AND P3, PT, R49, R44, !P0 ;  /* 0x0000002c3100720c */ /* 0x000fe40004761270 */
[----:B------:R-:W-:Y:S01]  /*01a0*/  IADD3 R51, R2, 0x20, RZ ;  /* 0x0000002002337810 */ /* 0x000fe20007ffe0ff */
[----:B------:R-:W-:Y:S01]  /*01b0*/  IMAD.WIDE.U32 R26, R45, c[0x0][0x1a0], R6 ;  /* 0x000068002d1a7a25 */ /* 0x000fe200078e0006 */
[----:B------:R-:W-:-:S02]  /*01c0*/  IADD3 R5, R5, R3, RZ ;  /* 0x0000000305057210 */ /* 0x000fc40007ffe0ff */
[----:B------:R-:W-:Y:S01]  /*01d0*/  SHF.R.S32.HI R3, RZ, 0x1f, R2 ;  /* 0x0000001fff037819 */ /* 0x000fe20000011402 */
[----:B------:R-:W-:Y:S01]  /*01e0*/  IMAD.IADD R27, R27, 0x1, R9 ;  /* 0x000000011b1b7824 */ /* 0x000fe200078e0209 */
[----:B------:R-:W-:Y:S02]  /*01f0*/  ISETP.LT.AND P2, PT, R51, R44, !P0 ;  /* 0x0000002c3300720c */ /* 0x000fe40004741270 */
[----:B0-----:R-:W-:Y:S01]  /*0200*/  SHF.R.S32.HI R46, RZ, 0x1f, R0 ;  /* 0x0000001fff2e7819 */ /* 0x001fe20000011400 */
[----:B------:R-:W-:Y:S01]  /*0210*/  IMAD.WIDE R6, R47, 0x40, R2 ;  /* 0x000000402f067825 */ /* 0x000fe200078e0202 */
[----:B------:R-:W-:-:S03]  /*0220*/  IADD3 R53, R2, 0x30, RZ ;  /* 0x0000003002357810 */ /* 0x000fc60007ffe0ff */
[C---:B------:R-:W-:Y:S01]  /*0230*/  IMAD R11, R46.reuse, c[0x0][0x1a8], RZ ;  /* 0x00006a002e0b7a24 */ /* 0x040fe200078e02ff */
[----:B------:R-:W-:Y:S01]  /*0240*/  ISETP.LT.AND P0, PT, R53, R44, !P0 ;  /* 0x0000002c3500720c */ /* 0x000fe20004701270 */
[----:B------:R-:W-:Y:S01]  /*0250*/  IMAD R9, R46, c[0x0][0x188], RZ ;  /* 0x000062002e097a24 */ /* 0x000fe200078e02ff */
[----:B------:R-:W-:Y:S01]  /*0260*/  @P3 IADD3 R12, P6, R6, 0x10, RZ ;  /* 0x00000010060c3810 */ /* 0x000fe20007fde0ff */
[----:B------:R-:W-:Y:S01]  /*0270*/  IMAD R17, R0, c[0x0][0x1ac], R11 ;  /* 0x00006b0000117a24 */ /* 0x000fe200078e020b */
[----:B------:R-:W-:Y:S01]  /*0280*/  @P3 IADD3 R13, P5, R6, 0x10, RZ ;  /* 0x00000010060d3810 */ /* 0x000fe20007fbe0ff */
[----:B------:R-:W-:Y:S02]  /*0290*/  @P4 IMAD R11, R7, c[0x0][0x178], RZ ;  /* 0x00005e00070b4a24 */ /* 0x000fe400078e02ff */
[C---:B------:R-:W-:Y:S01]  /*02a0*/  IMAD R9, R0.reuse, c[0x0][0x18c], R9 ;  /* 0x0000630000097a24 */ /* 0x040fe200078e0209 */
[----:B------:R-:W-:Y:S01]  /*02b0*/  @P3 IADD3.X R14, RZ, R7, RZ, P5, !PT ;  /* 0x00000007ff0e3210 */ /* 0x000fe20002ffe4ff */
[----:B------:R-:W-:-:S04]  /*02c0*/  IMAD.WIDE.U32 R24, R0, c[0x0][0x188], R4 ;  /* 0x0000620000187a25 */ /* 0x000fc800078e0004 */
[----:B------:R-:W-:Y:S01]  /*02d0*/  @P3 IMAD.X R16, RZ, RZ, R7, P6 ;  /* 0x000000ffff103224 */ /* 0x000fe200030e0607 */
[C---:B------:R-:W-:Y:S01]  /*02e0*/  @P2 IADD3 R40, P6, R6.reuse, 0x20, RZ ;  /* 0x0000002006282810 */ /* 0x040fe20007fde0ff */
[C---:B------:R-:W-:Y:S01]  /*02f0*/  @P4 IMAD R15, R6.reuse, c[0x0][0x17c], R11 ;  /* 0x00005f00060f4a24 */ /* 0x040fe200078e020b */
[----:B------:R-:W-:Y:S01]  /*0300*/  @P2 IADD3 R11, P5, R6, 0x20, RZ ;  /* 0x00000020060b2810 */ /* 0x000fe20007fbe0ff */
[----:B------:R-:W-:Y:S01]  /*0310*/  IMAD.IADD R25, R25, 0x1, R9 ;  /* 0x0000000119197824 */ /* 0x000fe200078e0209 */
[-C--:B------:R-:W-:Y:S01]  /*0320*/  @P2 IADD3.X R41, RZ, R7.reuse, RZ, P6, !PT ;  /* 0x00000007ff292210 */ /* 0x080fe200037fe4ff */
[----:B------:R-:W-:Y:S01]  /*0330*/  IMAD.WIDE.U32 R26, R0, c[0x0][0x1a8], R26 ;  /* 0x00006a00001a7a25 */ /* 0x000fe200078e001a */
[----:B------:R-:W-:Y:S02]  /*0340*/  @P2 IADD3.X R10, RZ, R7, RZ, P5, !PT ;  /* 0x00000007ff0a2210 */ /* 0x000fe40002ffe4ff */
[C---:B------:R-:W-:Y:S01]  /*0350*/  @P0 IADD3 R32, P6, R6.reuse, 0x30, RZ ;  /* 0x0000003006200810 */ /* 0x040fe20007fde0ff */
[----:B------:R-:W-:Y:S01]  /*0360*/  @P4 IMAD R19, R7, c[0x0][0x198], RZ ;  /* 0x0000660007134a24 */ /* 0x000fe200078e02ff */
[C---:B------:R-:W-:Y:S01]  /*0370*/  @P0 IADD3 R39, P5, R6.reuse, 0x30, RZ ;  /* 0x0000003006270810 */ /* 0x040fe20007fbe0ff */
[----:B------:R-:W-:Y:S01]  /*0380*/  @P4 IMAD.WIDE.U32 R4, R6, c[0x0][0x178], R24 ;  /* 0x00005e0006044a25 */ /* 0x000fe200078e0018 */
[----:B------:R-:W-:-:S02]  /*0390*/  @P3 MOV R9, R25 ;  /* 0x0000001900093202 */ /* 0x000fc40000000f00 */
[----:B------:R-:W-:Y:S01]  /*03a0*/  @P0 IADD3.X R48, RZ, R7, RZ, P5, !PT ;  /* 0x00000007ff300210 */ /* 0x000fe20002ffe4ff */
[----:B------:R-:W-:Y:S01]  /*03b0*/  IMAD.IADD R27, R27, 0x1, R17 ;  /* 0x000000011b1b7824 */ /* 0x000fe200078e0211 */
[----:B------:R-:W-:Y:S01]  /*03c0*/  @P4 IADD3 R5, R5, R15, RZ ;  /* 0x0000000f05054210 */ /* 0x000fe20007ffe0ff */
[----:B------:R-:W-:Y:S01]  /*03d0*/  @P4 IMAD R19, R6, c[0x0][0x19c], R19 ;  /* 0x0000670006134a24 */ /* 0x000fe200078e0213 */
[----:B------:R-:W-:Y:S01]  /*03e0*/  @P4 LEA R22, P5, R4, c[0x0][0x160], 0x1 ;  /* 0x0000580004164a11 */ /* 0x000fe200078a08ff */
[----:B------:R-:W-:Y:S01]  /*03f0*/  @P0 IMAD.X R38, RZ, RZ, R7, P6 ;  /* 0x000000ffff260224 */ /* 0x000fe200030e0607 */
[----:B------:R-:W-:Y:S01]  /*0400*/  @P2 MOV R21, R25 ;  /* 0x0000001900152202 */ /* 0x000fe20000000f00 */
[----:B------:R-:W-:Y:S01]  /*0410*/  @P4 IMAD.WIDE.U32 R6, R6, c[0x0][0x198], R26 ;  /* 0x0000660006064a25 */ /* 0x000fe200078e001a */
[----:B------:R-:W-:-:S03]  /*0420*/  @P4 LEA.HI.X R23, R4, c[0x0][0x164], R5, 0x1, P5 ;  /* 0x0000590004174a11 */ /* 0x000fc600028f0c05 */
[----:B------:R-:W-:Y:S01]  /*0430*/  @P4 IMAD.IADD R7, R7, 0x1, R19 ;  /* 0x0000000107074824 */ /* 0x000fe200078e0213 */
[----:B------:R-:W-:Y:S01]  /*0440*/  @P4 LEA R34, P5, R6, c[0x0][0x190], 0x1 ;  /* 0x0000640006224a11 */ /* 0x000fe200078a08ff */
[----:B------:R-:W-:Y:S02]  /*0450*/  @P3 IMAD.MOV.U32 R8, RZ, RZ, R24 ;  /* 0x000000ffff083224 */ /* 0x000fe400078e0018 */
[----:B------:R-:W-:Y:S01]  /*0460*/  @P3 IMAD R14, R14, c[0x0][0x178], RZ ;  /* 0x00005e000e0e3a24 */ /* 0x000fe200078e02ff */
[----:B------:R-:W-:Y:S01]  /*0470*/  @P4 LEA.HI.X R35, R6, c[0x0][0x194], R7, 0x1, P5 ;  /* 0x0000650006234a11 */ /* 0x000fe200028f0c07 */
[C---:B------:R-:W-:Y:S01]  /*0480*/  @P3 IMAD.WIDE.U32 R4, R13.reuse, c[0x0][0x178], R8 ;  /* 0x00005e000d043a25 */ /* 0x040fe200078e0008 */
[----:B------:R-:W-:Y:S01]  /*0490*/  @P3 MOV R6, R26 ;  /* 0x0000001a00063202 */ /* 0x000fe20000000f00 */
[----:B------:R-:W-:Y:S02]  /*04a0*/  CS2R R8, SRZ ;  /* 0x0000000000087805 */ /* 0x000fe4000001ff00 */
[----:B------:R-:W-:Y:S01]  /*04b0*/  @P3 IMAD R15, R13, c[0x0][0x17c], R14 ;  /* 0x00005f000d0f3a24 */ /* 0x000fe200078e020e */
[----:B------:R-:W-:Y:S01]  /*04c0*/  @P3 LEA R28, P5, R4, c[0x0][0x160], 0x1 ;  /* 0x00005800041c3a11 */ /* 0x000fe200078a08ff */
[----:B------:R-:W-:-:S02]  /*04d0*/  @P3 IMAD R17, R16, c[0x0][0x198], RZ ;  /* 0x0000660010113a24 */ /* 0x000fc400078e02ff */
[----:B------:R-:W-:Y:S01]  /*04e0*/  @P3 IMAD.MOV.U32 R7, RZ, RZ, R27 ;  /* 0x000000ffff073224 */ /* 0x000fe200078e001b */
[----:B------:R-:W-:Y:S01]  /*04f0*/  @P3 IADD3 R5, R5, R15, RZ ;  /* 0x0000000f05053210 */ /* 0x000fe20007ffe0ff */
[----:B------:R-:W-:Y:S02]  /*0500*/  @P2 IMAD.MOV.U32 R20, RZ, RZ, R24 ;  /* 0x000000ffff142224 */ /* 0x000fe400078e0018 */
[----:B------:R-:W-:Y:S01]  /*0510*/  @P2 IMAD R10, R10, c[0x0][0x178], RZ ;  /* 0x00005e000a0a2a24 */ /* 0x000fe200078e02ff */
[----:B------:R-:W-:Y:S01]  /*0520*/  @P3 LEA.HI.X R29, R4, c[0x0][0x164], R5, 0x1, P5 ;  /* 0x00005900041d3a11 */ /* 0x000fe200028f0c05 */
[C---:B------:R-:W-:Y:S01]  /*0530*/  @P3 IMAD R17, R12.reuse, c[0x0][0x19c], R17 ;  /* 0x000067000c113a24 */ /* 0x040fe200078e0211 */
[----:B------:R-:W-:Y:S01]  /*0540*/  CS2R R4, SRZ ;  /* 0x0000000000047805 */ /* 0x000fe2000001ff00 */
[----:B------:R-:W-:Y:S02]  /*0550*/  @P3 IMAD.WIDE.U32 R12, R12, c[0x0][0x198], R6 ;  /* 0x000066000c0c3a25 */ /* 0x000fe400078e0006 */
[----:B------:R-:W-:-:S02]  /*0560*/  CS2R R6, SRZ ;  /* 0x0000000000067805 */ /* 0x000fc4000001ff00 */
[C---:B------:R-:W-:Y:S01]  /*0570*/  @P2 IMAD R33, R11.reuse, c[0x0][0x17c], R10 ;  /* 0x00005f000b212a24 */ /* 0x040fe200078e020a */
[C---:B------:R-:W-:Y:S01]  /*0580*/  @P3 LEA R30, P5, R12.reuse, c[0x0][0x190], 0x1 ;  /* 0x000064000c1e3a11 */ /* 0x040fe200078a08ff */
[----:B------:R-:W-:Y:S02]  /*0590*/  @P2 IMAD.WIDE.U32 R20, R11, c[0x0][0x178], R20 ;  /* 0x00005e000b142a25 */ /* 0x000fe400078e0014 */
[----:B------:R-:W-:Y:S01]  /*05a0*/  CS2R R10, SRZ ;  /* 0x00000000000a7805 */ /* 0x000fe2000001ff00 */
[----:B------:R0:W2:Y:S01]  /*05b0*/  @P4 LDG.E.128 R4, [R22.64] ;  /* 0x0000000616044981 */ /* 0x0000a2000c1e1d00 */
[----:B------:R-:W-:Y:S01]  /*05c0*/  @P3 IMAD.IADD R13, R13, 0x1, R17 ;  /* 0x000000010d0d3824 */ /* 0x000fe200078e0211 */
[----:B------:R-:W-:Y:S01]  /*05d0*/  CS2R R14, SRZ ;  /* 0x00000000000e7805 */ /* 0x000fe2000001ff00 */
[----:B------:R-:W-:Y:S01]  /*05e0*/  CS2R R16, SRZ ;  /* 0x0000000000107805 */ /* 0x000fe2000001ff00 */
[----:B------:R-:W-:Y:S01]  /*05f0*/  CS2R R18, SRZ ;  /* 0x0000000000127805 */ /* 0x000fe2000001ff00 */
[----:B------:R1:W3:Y:S01]  /*0600*/  @P4 LDG.E.128 R8, [R34.64] ;  /* 0x0000000622084981 */ /* 0x0002e2000c1e1d00 */
[----:B------:R-:W-:-:S02]  /*0610*/  @P3 LEA.HI.X R31, R12, c[0x0][0x194], R13, 0x1, P5 ;  /* 0x000065000c1f3a11 */ /* 0x000fc400028f0c0d */
[----:B------:R-:W-:-:S03]  /*0620*/  CS2R R12, SRZ ;  /* 0x00000000000c7805 */ /* 0x000fc6000001ff00 */
[----:B------:R4:W3:Y:S04]  /*0630*/  @P3 LDG.E.128 R16, [R30.64] ;  /* 0x000000061e103981 */ /* 0x0008e8000c1e1d00 */
[----:B------:R4:W3:Y:S01]  /*0640*/  @P3 LDG.E.128 R12, [R28.64] ;  /* 0x000000061c0c3981 */ /* 0x0008e2000c1e1d00 */
[----:B------:R-:W-:Y:S01]  /*0650*/  @P2 IMAD R41, R41, c[0x0][0x198], RZ ;  /* 0x0000660029292a24 */ /* 0x000fe200078e02ff */
[----:B0-----:R-:W-:Y:S01]  /*0660*/  @P2 MOV R22, R26 ;  /* 0x0000001a00162202 */ /* 0x001fe20000000f00 */
[----:B------:R-:W-:Y:S02]  /*0670*/  @P0 IMAD R48, R48, c[0x0][0x178], RZ ;  /* 0x00005e0030300a24 */ /* 0x000fe400078e02ff */
[----:B------:R-:W-:Y:S02]  /*0680*/  @P2 IMAD.MOV.U32 R23, RZ, RZ, R27 ;  /* 0x000000ffff172224 */ /* 0x000fe400078e001b */
[----:B------:R-:W-:-:S02]  /*0690*/  @P2 IMAD R55, R40, c[0x0][0x19c], R41 ;  /* 0x0000670028372a24 */ /* 0x000fc400078e0229 */
[----:B-1----:R-:W-:Y:S02]  /*06a0*/  @P0 IMAD R35, R38, c[0x0][0x198], RZ ;  /* 0x0000660026230a24 */ /* 0x002fe400078e02ff */
[----:B------:R-:W-:Y:S01]  /*06b0*/  @P2 IMAD.WIDE.U32 R22, R40, c[0x0][0x198], R22 ;  /* 0x0000660028162a25 */ /* 0x000fe200078e0016 */
[----:B------:R-:W-:-:S03]  /*06c0*/  @P2 IADD3 R33, R21, R33, RZ ;  /* 0x0000002115212210 */ /* 0x000fc60007ffe0ff */
[C---:B------:R-:W-:Y:S02]  /*06d0*/  @P0 IMAD R41, R39.reuse, c[0x0][0x17c], R48 ;  /* 0x00005f0027290a24 */ /* 0x040fe400078e0230 */
[----:B------:R-:W-:Y:S01]  /*06e0*/  @P0 IMAD.WIDE.U32 R24, R39, c[0x0][0x178], R24 ;  /* 0x00005e0027180a25 */ /* 0x000fe200078e0018 */
[----:B------:R-:W-:-:S03]  /*06f0*/  @P2 LEA R54, P3, R20, c[0x0][0x160], 0x1 ;  /* 0x0000580014362a11 */ /* 0x000fc600078608ff */
[C---:B------:R-:W-:Y:S02]  /*0700*/  @P0 IMAD R35, R32.reuse, c[0x0][0x19c], R35 ;  /* 0x0000670020230a24 */ /* 0x040fe400078e0223 */
[----:B----4-:R-:W-:Y:S01]  /*0710*/  @P0 IMAD.WIDE.U32 R28, R32, c[0x0][0x198], R26 ;  /* 0x00006600201c0a25 */ /* 0x010fe200078e001a */
[----:B------:R-:W-:Y:S02]  /*0720*/  @P2 LEA R56, P5, R22, c[0x0][0x190], 0x1 ;  /* 0x0000640016382a11 */ /* 0x000fe400078a08ff */
[----:B------:R-:W-:Y:S01]  /*0730*/  @P0 LEA R38, P4, R24, c[0x0][0x160], 0x1 ;  /* 0x0000580018260a11 */ /* 0x000fe200078808ff */
[----:B------:R-:W-:Y:S01]  /*0740*/  @P2 IMAD.IADD R21, R23, 0x1, R55 ;  /* 0x0000000117152824 */ /* 0x000fe200078e0237 */
[----:B------:R-:W-:Y:S01]  /*0750*/  @P0 IADD3 R23, R25, R41, RZ ;  /* 0x0000002919170210 */ /* 0x000fe20007ffe0ff */
[----:B------:R-:W-:Y:S01]  /*0760*/  @P0 IMAD.IADD R35, R29, 0x1, R35 ;  /* 0x000000011d230824 */ /* 0x000fe200078e0223 */
[----:B------:R-:W-:Y:S02]  /*0770*/  @P2 LEA.HI.X R55, R20, c[0x0][0x164], R33, 0x1, P3 ;  /* 0x0000590014372a11 */ /* 0x000fe400018f0c21 */
[----:B------:R-:W-:-:S02]  /*0780*/  @P0 LEA R40, P3, R28, c[0x0][0x190], 0x1 ;  /* 0x000064001c280a11 */ /* 0x000fc400078608ff */
[----:B------:R-:W-:Y:S02]  /*0790*/  @P2 LEA.HI.X R57, R22, c[0x0][0x194], R21, 0x1, P5 ;  /* 0x0000650016392a11 */ /* 0x000fe400028f0c15 */
[----:B------:R-:W-:Y:S01]  /*07a0*/  @P0 LEA.HI.X R39, R24, c[0x0][0x164], R23, 0x1, P4 ;  /* 0x0000590018270a11 */ /* 0x000fe200020f0c17 */
[----:B------:R-:W-:Y:S01]  /*07b0*/  CS2R R20, SRZ ;  /* 0x0000000000147805 */ /* 0x000fe2000001ff00 */
[----:B------:R-:W-:Y:S01]  /*07c0*/  CS2R R22, SRZ ;  /* 0x0000000000167805 */ /* 0x000fe2000001ff00 */
[----:B------:R-:W-:Y:S01]  /*07d0*/  CS2R R24, SRZ ;  /* 0x0000000000187805 */ /* 0x000fe2000001ff00 */
[----:B------:R-:W-:Y:S01]  /*07e0*/  CS2R R26, SRZ ;  /* 0x00000000001a7805 */ /* 0x000fe2000001ff00 */
[----:B------:R-:W-:Y:S01]  /*07f0*/  @P0 LEA.HI.X R41, R28, c[0x0][0x194], R35, 0x1, P3 ;  /* 0x000065001c290a11 */ /* 0x000fe200018f0c23 */
[----:B------:R-:W-:Y:S01]  /*0800*/  CS2R R30, SRZ ;  /* 0x00000000001e7805 */ /* 0x000fe2000001ff00 */
[----:B------:R-:W-:Y:S01]  /*0810*/  CS2R R28, SRZ ;  /* 0x00000000001c7805 */ /* 0x000fe2000001ff00 */
[----:B------:R-:W-:Y:S01]  /*0820*/  CS2R R32, SRZ ;  /* 0x0000000000207805 */ /* 0x000fe2000001ff00 */
[----:B------:R-:W-:Y:S01]  /*0830*/  CS2R R34, SRZ ;  /* 0x0000000000227805 */ /* 0x000fe2000001ff00 */
[----:B------:R0:W4:Y:S04]  /*0840*/  @P2 LDG.E.128 R20, [R54.64] ;  /* 0x0000000636142981 */ /* 0x000128000c1e1d00 */
[----:B------:R1:W4:Y:S04]  /*0850*/  @P2 LDG.E.128 R24, [R56.64] ;  /* 0x0000000638182981 */ /* 0x000328000c1e1d00 */
[----:B------:R0:W4:Y:S04]  /*0860*/  @P0 LDG.E.128 R28, [R38.64] ;  /* 0x00000006261c0981 */ /* 0x000128000c1e1d00 */
[----:B------:R0:W4:Y:S01]  /*0870*/  @P0 LDG.E.128 R32, [R40.64] ;  /* 0x0000000628200981 */ /* 0x000122000c1e1d00 */
[----:B------:R-:W-:-:S04]  /*0880*/  ISETP.GT.AND P0, PT, R43, 0x3f, PT ;  /* 0x0000003f2b00780c */ /* 0x000fc80003f04270 */
[----:B------:R-:W-:-:S13]  /*0890*/  ISETP.GE.OR P2, PT, R43, R44, P0 ;  /* 0x0000002c2b00720c */ /* 0x000fda0000746670 */
[----:B0-----:R-:W-:Y:S02]  /*08a0*/  @!P2 SHF.R.S32.HI R55, RZ, 0x1f, R43 ;  /* 0x0000001fff37a819 */ /* 0x001fe4000001142b */
[----:B------:R-:W-:Y:S01]  /*08b0*/  @!P2 IADD3 R54, P3, R36, R43, RZ ;  /* 0x0000002b2436a210 */ /* 0x000fe20007f7e0ff */
[----:B------:R-:W-:-:S03]  /*08c0*/  @!P2 IMAD R48, R42, c[0x0][0x1e0], RZ ;  /* 0x000078002a30aa24 */ /* 0x000fc600078e02ff */
[----:B------:R-:W-:Y:S01]  /*08d0*/  @!P2 LEA.HI.X.SX32 R55, R36, R55, 0x1, P3 ;  /* 0x000000372437a211 */ /* 0x000fe200018f0eff */
[----:B-1----:R-:W-:-:S04]  /*08e0*/  @!P2 IMAD R57, R45, c[0x0][0x1e4], R48 ;  /* 0x000079002d39aa24 */ /* 0x002fc800078e0230 */
[----:B------:R-:W-:-:S04]  /*08f0*/  @!P2 IMAD.WIDE.U32 R54, R45, c[0x0][0x1e0], R54 ;  /* 0x000078002d36aa25 */ /* 0x000fc800078e0036 */
[----:B------:R-:W-:Y:S01]  /*0900*/  @!P2 IMAD R39, R46, c[0x0][0x1e8], RZ ;  /* 0x00007a002e27aa24 */ /* 0x000fe200078e02ff */
[----:B------:R-:W-:-:S03]  /*0910*/  @!P2 IADD3 R55, R55, R57, RZ ;  /* 0x000000393737a210 */ /* 0x000fc60007ffe0ff */
[C---:B------:R-:W-:Y:S02]  /*0920*/  @!P2 IMAD R41, R0.reuse, c[0x0][0x1ec], R39 ;  /* 0x00007b000029aa24 */ /* 0x040fe400078e0227 */
[----:B------:R-:W-:-:S04]  /*0930*/  @!P2 IMAD.WIDE.U32 R38, R0, c[0x0][0x1e8], R54 ;  /* 0x00007a000026aa25 */ /* 0x000fc800078e0036 */
[----:B------:R-:W-:Y:S01]  /*0940*/  @!P2 IMAD.IADD R39, R39, 0x1, R41 ;  /* 0x000000012727a824 */ /* 0x000fe200078e0229 */
[C---:B------:R-:W-:Y:S02]  /*0950*/  @!P2 LEA R40, P3, R38.reuse, c[0x0][0x1d8], 0x2 ;  /* 0x000076002628aa11 */ /* 0x040fe400078610ff */
[----:B------:R-:W-:Y:S02]  /*0960*/  MOV R50, 0x7f800000 ;  /* 0x7f80000000327802 */ /* 0x000fe40000000f00 */
[----:B------:R-:W-:-:S05]  /*0970*/  @!P2 LEA.HI.X R41, R38, c[0x0][0x1dc], R39, 0x2, P3 ;  /* 0x000077002629aa11 */ /* 0x000fca00018f1427 */
[----:B------:R0:W5:Y:S01]  /*0980*/  @!P2 LDG.E R50, [R40.64] ;  /* 0x000000062832a981 */ /* 0x000162000c1e1900 */
[----:B------:R-:W-:Y:S02]  /*0990*/  ISETP.NE.AND P2, PT, R37, RZ, PT ;  /* 0x000000ff2500720c */ /* 0x000fe40003f45270 */
[----:B--2---:R-:W-:Y:S02]  /*09a0*/  LOP3.LUT R52, R4, 0xffff0000, RZ, 0xc0, !PT ;  /* 0xffff000004347812 */ /* 0x004fe400078ec0ff */
[----:B---3--:R-:W-:Y:S01]  /*09b0*/  LOP3.LUT R55, R8, 0xffff0000, RZ, 0xc0, !PT ;  /* 0xffff000008377812 */ /* 0x008fe200078ec0ff */
[----:B------:R-:W-:Y:S01]  /*09c0*/  IMAD.U32 R38, R4, 0x10000, RZ ;  /* 0x0001000004267824 */ /* 0x000fe200078e00ff */
[----:B0-----:R-:W-:Y:S01]  /*09d0*/  LOP3.LUT R41, R10, 0xffff0000, RZ, 0xc0, !PT ;  /* 0xffff00000a297812 */ /* 0x001fe200078ec0ff */
[----:B------:R-:W-:Y:S02]  /*09e0*/  IMAD.U32 R57, R8, 0x10000, RZ ;  /* 0x0001000008397824 */ /* 0x000fe400078e00ff */
[----:B------:R-:W-:Y:S01]  /*09f0*/  FMUL.FTZ R54, R52, R55 ;  /* 0x0000003734367220 */ /* 0x000fe20000410000 */
[----:B------:R-:W-:Y:S01]  /*0a00*/  LOP3.LUT R59, R16, 0xffff0000, RZ, 0xc0, !PT ;  /* 0xffff0000103b7812 */ /* 0x000fe200078ec0ff */
[----:B------:R-:W-:Y:S01]  /*0a10*/  IMAD.U32 R40, R10, 0x10000, RZ ;  /* 0x000100000a287824 */ /* 0x000fe200078e00ff */
[----:B------:R-:W-:-:S02]  /*0a20*/  SHF.L.U32 R4, R5, 0x10, RZ ;  /* 0x0000001005047819 */ /* 0x000fc400000006ff */
[----:B------:R-:W-:Y:S01]  /*0a30*/  LOP3.LUT R10, R12, 0xffff0000, RZ, 0xc0, !PT ;  /* 0xffff00000c0a7812 */ /* 0x000fe200078ec0ff */
[----:B------:R-:W-:Y:S01]  /*0a40*/  FFMA.FTZ R38, R38, R57, R54 ;  /* 0x0000003926267223 */ /* 0x000fe20000010036 */
[C---:B------:R-:W-:Y:S02]  /*0a50*/  SHF.L.U32 R55, R9.reuse, 0x10, RZ ;  /* 0x0000001009377819 */ /* 0x040fe400000006ff */
[----:B------:R-:W-:Y:S02]  /*0a60*/  LOP3.LUT R52, R9, 0xffff0000, RZ, 0xc0, !PT ;  /* 0xffff000009347812 */ /* 0x000fe400078ec0ff */
[C---:B------:R-:W-:Y:S02]  /*0a70*/  SHF.L.U32 R9, R11.reuse, 0x10, RZ ;  /* 0x000000100b097819 */ /* 0x040fe400000006ff */
[----:B------:R-:W-:Y:S01]  /*0a80*/  LOP3.LUT R8, R11, 0xffff0000, RZ, 0xc0, !PT ;  /* 0xffff00000b087812 */ /* 0x000fe200078ec0ff */
[----:B------:R-:W-:Y:S01]  /*0a90*/  IMAD.U32 R12, R12, 0x10000, RZ ;  /* 0x000100000c0c7824 */ /* 0x000fe200078e00ff */
[----:B------:R-:W-:Y:S01]  /*0aa0*/  SHF.L.U32 R11, R16, 0x10, RZ ;  /* 0x00000010100b7819 */ /* 0x000fe200000006ff */
[----:B------:R-:W-:Y:S01]  /*0ab0*/  FMUL.FTZ R10, R10, R59 ;  /* 0x0000003b0a0a7220 */ /* 0x000fe20000410000 */
[----:B------:R-:W-:Y:S01]  /*0ac0*/  LOP3.LUT R39, R5, 0xffff0000, RZ, 0xc0, !PT ;  /* 0xffff000005277812 */ /* 0x000fe200078ec0ff */
[----:B------:R-:W-:Y:S01]  /*0ad0*/  FFMA.FTZ R38, R4, R55, R38 ;  /* 0x0000003704267223 */ /* 0x000fe20000010026 */
[----:B------:R-:W-:Y:S01]  /*0ae0*/  SHF.L.U32 R55, R17, 0x10, RZ ;  /* 0x0000001011377819 */ /* 0x000fe200000006ff */
[----:B------:R-:W-:-:S02]  /*0af0*/  IMAD.U32 R4, R13, 0x10000, RZ ;  /* 0x000100000d047824 */ /* 0x000fc400078e00ff */
[----:B------:R-:W-:Y:S01]  /*0b00*/  FFMA.FTZ R11, R12, R11, R10 ;  /* 0x0000000b0c0b7223 */ /* 0x000fe2000001000a */
[----:B------:R-:W-:Y:S01]  /*0b10*/  LOP3.LUT R13, R13, 0xffff0000, RZ, 0xc0, !PT ;  /* 0xffff00000d0d7812 */ /* 0x000fe200078ec0ff */
[----:B------:R-:W-:Y:S01]  /*0b20*/  IMAD.U32 R5, R6, 0x10000, RZ ;  /* 0x0001000006057824 */ /* 0x000fe200078e00ff */
[----:B------:R-:W-:Y:S01]  /*0b30*/  LOP3.LUT R10, R17, 0xffff0000, RZ, 0xc0, !PT ;  /* 0xffff0000110a7812 */ /* 0x000fe200078ec0ff */
[----:B------:R-:W-:Y:S02]  /*0b40*/  FFMA.FTZ R38, R39, R52, R38 ;  /* 0x0000003427267223 */ /* 0x000fe40000010026 */
[----:B------:R-:W-:Y:S01]  /*0b50*/  FFMA.FTZ R11, R4, R55, R11 ;  /* 0x00000037040b7223 */ /* 0x000fe2000001000b */
[----:B------:R-:W-:Y:S01]  /*0b60*/  LOP3.LUT R48, R6, 0xffff0000, RZ, 0xc0, !PT ;  /* 0xffff000006307812 */ /* 0x000fe200078ec0ff */
[----:B------:R-:W-:Y:S01]  /*0b70*/  FFMA.FTZ R38, R5, R40, R38 ;  /* 0x0000002805267223 */ /* 0x000fe20000010026 */
[----:B------:R-:W-:Y:S01]  /*0b80*/  SHF.L.U32 R5, R18, 0x10, RZ ;  /* 0x0000001012057819 */ /* 0x000fe200000006ff */
[----:B------:R-:W-:-:S02]  /*0b90*/  IMAD.U32 R4, R14, 0x10000, RZ ;  /* 0x000100000e047824 */ /* 0x000fc400078e00ff */
[----:B------:R-:W-:Y:S01]  /*0ba0*/  FFMA.FTZ R10, R13, R10, R11 ;  /* 0x0000000a0d0a7223 */ /* 0x000fe2000001000b */
[----:B------:R-:W-:Y:S01]  /*0bb0*/  SHF.L.U32 R6, R7, 0x10, RZ ;  /* 0x0000001007067819 */ /* 0x000fe200000006ff */
[----:B------:R-:W-:Y:S01]  /*0bc0*/  FFMA.FTZ R38, R48, R41, R38 ;  /* 0x0000002930267223 */ /* 0x000fe20000010026 */
[----:B------:R-:W-:Y:S01]  /*0bd0*/  LOP3.LUT R14, R14, 0xffff0000, RZ, 0xc0, !PT ;  /* 0xffff00000e0e7812 */ /* 0x000fe200078ec0ff */
[----:B------:R-:W-:Y:S01]  /*0be0*/  FFMA.FTZ R4, R4, R5, R10 ;  /* 0x0000000504047223 */ /* 0x000fe2000001000a */
[----:B------:R-:W-:Y:S01]  /*0bf0*/  LOP3.LUT R11, R18, 0xffff0000, RZ, 0xc0, !PT ;  /* 0xffff0000120b7812 */ /* 0x000fe200078ec0ff */
[----:B------:R-:W-:Y:S01]  /*0c00*/  FFMA.FTZ R9, R6, R9, R38 ;  /* 0x0000000906097223 */ /* 0x000fe20000010026 */
[----:B------:R-:W-:-:S03]  /*0c10*/  SHF.L.U32 R6, R19, 0x10, RZ ;  /* 0x0000001013067819 */ /* 0x000fc600000006ff */
[----:B------:R-:W-:Y:S01]  /*0c20*/  FFMA.FTZ R11, R14, R11, R4 ;  /* 0x0000000b0e0b7223 */ /* 0x000fe20000010004 */
[----:B------:R-:W-:Y:S01]  /*0c30*/  LOP3.LUT R4, R19, 0xffff0000, RZ, 0xc0, !PT ;  /* 0xffff000013047812 */ /* 0x000fe200078ec0ff */
[C---:B----4-:R-:W-:Y:S01]  /*0c40*/  IMAD.U32 R12, R20.reuse, 0x10000, RZ ;  /* 0x00010000140c7824 */ /* 0x050fe200078e00ff */
[----:B------:R-:W-:Y:S02]  /*0c50*/  LOP3.LUT R20, R20, 0xffff0000, RZ, 0xc0, !PT ;  /* 0xffff000014147812 */ /* 0x000fe400078ec0ff */
[----:B------:R-:W-:Y:S02]  /*0c60*/  LOP3.LUT R19, R24, 0xffff0000, RZ, 0xc0, !PT ;  /* 0xffff000018137812 */ /* 0x000fe400078ec0ff */
[C---:B------:R-:W-:Y:S02]  /*0c70*/  SHF.L.U32 R39, R25.reuse, 0x10, RZ ;  /* 0x0000001019277819 */ /* 0x040fe400000006ff */
[----:B------:R-:W-:Y:S02]  /*0c80*/  LOP3.LUT R18, R25, 0xffff0000, RZ, 0xc0, !PT ;  /* 0xffff000019127812 */ /* 0x000fe400078ec0ff */
[----:B------:R-:W-:-:S02]  /*0c90*/  LOP3.LUT R14, R28, 0xffff0000, RZ, 0xc0, !PT ;  /* 0xffff00001c0e7812 */ /* 0x000fc400078ec0ff */
[----:B------:R-:W-:Y:S01]  /*0ca0*/  LOP3.LUT R25, R32, 0xffff0000, RZ, 0xc0, !PT ;  /* 0xffff000020197812 */ /* 0x000fe200078ec0ff */
[----:B------:R-:W-:Y:S02]  /*0cb0*/  IMAD.U32 R17, R24, 0x10000, RZ ;  /* 0x0001000018117824 */ /* 0x000fe400078e00ff */
[----:B------:R-:W-:Y:S01]  /*0cc0*/  FMUL.FTZ R20, R20, R19 ;  /* 0x0000001314147220 */ /* 0x000fe20000410000 */
[----:B------:R-:W-:Y:S01]  /*0cd0*/  SHF.L.U32 R19, R32, 0x10, RZ ;  /* 0x0000001020137819 */ /* 0x000fe200000006ff */
[----:B------:R-:W-:Y:S01]  /*0ce0*/  IMAD.U32 R28, R28, 0x10000, RZ ;  /* 0x000100001c1c7824 */ /* 0x000fe200078e00ff */
[----:B------:R-:W-:Y:S01]  /*0cf0*/  SHF.L.U32 R16, R21, 0x10, RZ ;  /* 0x0000001015107819 */ /* 0x000fe200000006ff */
[----:B------:R-:W-:Y:S02]  /*0d00*/  FMUL.FTZ R14, R14, R25 ;  /* 0x000000190e0e7220 */ /* 0x000fe40000410000 */
[----:B------:R-:W-:Y:S01]  /*0d10*/  FFMA.FTZ R20, R12, R17, R20 ;  /* 0x000000110c147223 */ /* 0x000fe20000010014 */
[----:B------:R-:W-:Y:S01]  /*0d20*/  SHF.L.U32 R17, R33, 0x10, RZ ;  /* 0x0000001021117819 */ /* 0x000fe200000006ff */
[----:B------:R-:W-:Y:S01]  /*0d30*/  IMAD.U32 R12, R29, 0x10000, RZ ;  /* 0x000100001d0c7824 */ /* 0x000fe200078e00ff */
[----:B------:R-:W-:Y:S01]  /*0d40*/  LOP3.LUT R7, R7, 0xffff0000, RZ, 0xc0, !PT ;  /* 0xffff000007077812 */ /* 0x000fe200078ec0ff */
[----:B------:R-:W-:Y:S01]  /*0d50*/  FFMA.FTZ R19, R28, R19, R14 ;  /* 0x000000131c137223 */ /* 0x000fe2000001000e */
[----:B------:R-:W-:Y:S01]  /*0d60*/  LOP3.LUT R21, R21, 0xffff0000, RZ, 0xc0, !PT ;  /* 0xffff000015157812 */ /* 0x000fe200078ec0ff */
[----:B------:R-:W-:Y:S01]  /*0d70*/  FFMA.FTZ R16, R16, R39, R20 ;  /* 0x0000002710107223 */ /* 0x000fe20000010014 */
[----:B------:R-:W-:Y:S01]  /*0d80*/  LOP3.LUT R29, R29, 0xffff0000, RZ, 0xc0, !PT ;  /* 0xffff00001d1d7812 */ /* 0x000fe200078ec0ff */
[----:B------:R-:W-:Y:S01]  /*0d90*/  FFMA.FTZ R19, R12, R17, R19 ;  /* 0x000000110c137223 */ /* 0x000fe20000010013 */
[----:B------:R-:W-:Y:S01]  /*0da0*/  LOP3.LUT R14, R33, 0xffff0000, RZ, 0xc0, !PT ;  /* 0xffff0000210e7812 */ /* 0x000fe200078ec0ff */
[----:B------:R-:W-:Y:S01]  /*0db0*/  FFMA.FTZ R7, R7, R8, R9 ;  /* 0x0000000807077223 */ /* 0x000fe20000010009 */
[----:B------:R-:W-:Y:S01]  /*0dc0*/  SHF.L.U32 R17, R34, 0x10, RZ ;  /* 0x0000001022117819 */ /* 0x000fe200000006ff */
[----:B------:R-:W-:-:S02]  /*0dd0*/  IMAD.U32 R9, R22, 0x10000, RZ ;  /* 0x0001000016097824 */ /* 0x000fc400078e00ff */
[----:B------:R-:W-:Y:S02]  /*0de0*/  IMAD.U32 R10, R26, 0x10000, RZ ;  /* 0x000100001a0a7824 */ /* 0x000fe400078e00ff */
[----:B------:R-:W-:Y:S01]  /*0df0*/  FFMA.FTZ R16, R21, R18, R16 ;  /* 0x0000001215107223 */ /* 0x000fe20000010010 */
[----:B------:R-:W-:Y:S01]  /*0e00*/  LOP3.LUT R22, R22, 0xffff0000, RZ, 0xc0, !PT ;  /* 0xffff000016167812 */ /* 0x000fe200078ec0ff */
[----:B------:R-:W-:Y:S01]  /*0e10*/  IMAD.U32 R5, R15, 0x10000, RZ ;  /* 0x000100000f057824 */ /* 0x000fe200078e00ff */
[----:B------:R-:W-:Y:S01]  /*0e20*/  LOP3.LUT R13, R26, 0xffff0000, RZ, 0xc0, !PT ;  /* 0xffff00001a0d7812 */ /* 0x000fe200078ec0ff */
[C---:B------:R-:W-:Y:S02]  /*0e30*/  IMAD.U32 R12, R30.reuse, 0x10000, RZ ;  /* 0x000100001e0c7824 */ /* 0x040fe400078e00ff */
[----:B------:R-:W-:Y:S01]  /*0e40*/  FFMA.FTZ R14, R29, R14, R19 ;  /* 0x0000000e1d0e7223 */ /* 0x000fe20000010013 */
[----:B------:R-:W-:Y:S01]  /*0e50*/  LOP3.LUT R30, R30, 0xffff0000, RZ, 0xc0, !PT ;  /* 0xffff00001e1e7812 */ /* 0x000fe200078ec0ff */
[----:B------:R-:W-:Y:S01]  /*0e60*/  FFMA.FTZ R9, R9, R10, R16 ;  /* 0x0000000a09097223 */ /* 0x000fe20000010010 */
[----:B------:R-:W-:Y:S01]  /*0e70*/  LOP3.LUT R19, R34, 0xffff0000, RZ, 0xc0, !PT ;  /* 0xffff000022137812 */ /* 0x000fe200078ec0ff */
[----:B------:R-:W-:Y:S01]  /*0e80*/  FFMA.FTZ R5, R5, R6, R11 ;  /* 0x0000000605057223 */ /* 0x000fe2000001000b */
[----:B------:R-:W-:Y:S01]  /*0e90*/  SHF.L.U32 R6, R23, 0x10, RZ ;  /* 0x0000001017067819 */ /* 0x000fe200000006ff */
[----:B------:R-:W-:Y:S01]  /*0ea0*/  FFMA.FTZ R12, R12, R17, R14 ;  /* 0x000000110c0c7223 */ /* 0x000fe2000001000e */
[----:B------:R-:W-:Y:S01]  /*0eb0*/  SHF.L.U32 R11, R27, 0x10, RZ ;  /* 0x000000101b0b7819 */ /* 0x000fe200000006ff */
[----:B------:R-:W-:Y:S01]  /*0ec0*/  FFMA.FTZ R13, R22, R13, R9 ;  /* 0x0000000d160d7223 */ /* 0x000fe20000010009 */
[----:B------:R-:W-:Y:S01]  /*0ed0*/  SHF.L.U32 R9, R31, 0x10, RZ ;  /* 0x000000101f097819 */ /* 0x000fe200000006ff */
[----:B------:R-:W-:-:S02]  /*0ee0*/  IMAD.U32 R10, R35, 0x10000, RZ ;  /* 0x00010000230a7824 */ /* 0x000fc400078e00ff */
[----:B------:R-:W-:Y:S01]  /*0ef0*/  FFMA.FTZ R12, R30, R19, R12 ;  /* 0x000000131e0c7223 */ /* 0x000fe2000001000c */
[----:B------:R-:W-:Y:S01]  /*0f00*/  LOP3.LUT R23, R23, 0xffff0000, RZ, 0xc0, !PT ;  /* 0xffff000017177812 */ /* 0x000fe200078ec0ff */
[----:B------:R-:W-:Y:S01]  /*0f10*/  FFMA.FTZ R11, R6, R11, R13 ;  /* 0x0000000b060b7223 */ /* 0x000fe2000001000d */
[----:B------:R-:W-:Y:S01]  /*0f20*/  LOP3.LUT R8, R27, 0xffff0000, RZ, 0xc0, !PT ;  /* 0xffff00001b087812 */ /* 0x000fe200078ec0ff */
[----:B------:R-:W-:Y:S01]  /*0f30*/  FFMA.FTZ R9, R9, R10, R12 ;  /* 0x0000000a09097223 */ /* 0x000fe2000001000c */
[----:B------:R-:W-:Y:S02]  /*0f40*/  LOP3.LUT R15, R15, 0xffff0000, RZ, 0xc0, !PT ;  /* 0xffff00000f0f7812 */ /* 0x000fe400078ec0ff */
[----:B------:R-:W-:Y:S02]  /*0f50*/  LOP3.LUT R31, R31, 0xffff0000, RZ, 0xc0, !PT ;  /* 0xffff00001f1f7812 */ /* 0x000fe400078ec0ff */
[----:B------:R-:W-:Y:S01]  /*0f60*/  LOP3.LUT R6, R35, 0xffff0000, RZ, 0xc0, !PT ;  /* 0xffff000023067812 */ /* 0x000fe200078ec0ff */
[----:B------:R-:W-:-:S02]  /*0f70*/  FFMA.FTZ R11, R23, R8, R11 ;  /* 0x00000008170b7223 */ /* 0x000fc4000001000b */
[----:B------:R-:W-:Y:S02]  /*0f80*/  FFMA.FTZ R15, R15, R4, R5 ;  /* 0x000000040f0f7223 */ /* 0x000fe40000010005 */
[----:B------:R-:W-:Y:S01]  /*0f90*/  FFMA.FTZ R31, R31, R6, R9 ;  /* 0x000000061f1f7223 */ /* 0x000fe20000010009 */
[----:B------:R-:W0:Y:S04]  /*0fa0*/  SHFL.BFLY PT, R10, R11, 0x8, 0x1f ;  /* 0x0d001f000b0a7f89 */ /* 0x000e2800000e0000 */
[----:B------:R-:W1:Y:S04]  /*0fb0*/  SHFL.BFLY PT, R4, R7, 0x8, 0x1f ;  /* 0x0d001f0007047f89 */ /* 0x000e6800000e0000 */
[----:B------:R-:W2:Y:S04]  /*0fc0*/  SHFL.BFLY PT, R6, R15, 0x8, 0x1f ;  /* 0x0d001f000f067f89 */ /* 0x000ea800000e0000 */
[----:B------:R-:W3:Y:S01]  /*0fd0*/  SHFL.BFLY PT, R14, R31, 0x8, 0x1f ;  /* 0x0d001f001f0e7f89 */ /* 0x000ee200000e0000 */
[----:B0-----:R-:W-:-:S02]  /*0fe0*/  FADD.FTZ R12, R11, R10 ;  /* 0x0000000a0b0c7221 */ /* 0x001fc40000010000 */
[----:B-1----:R-:W-:Y:S02]  /*0ff0*/  FADD.FTZ R4, R7, R4 ;  /* 0x0000000407047221 */ /* 0x002fe40000010000 */
[----:B--2---:R-:W-:Y:S02]  /*1000*/  FADD.FTZ R8, R15, R6 ;  /* 0x000000060f087221 */ /* 0x004fe40000010000 */
[----:B---3--:R-:W-:Y:S01]  /*1010*/  FADD.FTZ R16, R31, R14 ;  /* 0x0000000e1f107221 */ /* 0x008fe20000010000 */
        /* <DEDUP_REMOVED lines=20> */
[----:B------:R-:W-:-:S02]  /*1160*/  SHF.L.U32 R4, R43, 0x2, RZ ;  /* 0x000000022b047819 */ /* 0x000fc400000006ff */
[----:B------:R-:W-:Y:S02]  /*1170*/  SHF.L.U32 R5, R47, 0xd, RZ ;  /* 0x0000000d2f057819 */ /* 0x000fe400000006ff */
[----:B------:R-:W-:Y:S02]  /*1180*/  SHF.R.S32.HI R12, RZ, 0x1f, R4 ;  /* 0x0000001fff0c7819 */ /* 0x000fe40000011404 */
[C---:B------:R-:W-:Y:S01]  /*1190*/  IADD3 R4, P3, R5.reuse, R4, RZ ;  /* 0x0000000405047210 */ /* 0x040fe20007f7e0ff */
[----:B------:R-:W-:Y:S03]  /*11a0*/  BSSY B0, `(.L_x_2024) ;  /* 0x0000020000007945 */ /* 0x000fe60003800000 */
[----:B------:R-:W-:Y:S01]  /*11b0*/  LEA.HI.X.SX32 R5, R5, R12, 0x1, P3 ;  /* 0x0000000c05057211 */ /* 0x000fe200018f0eff */
[----:B------:R-:W-:Y:S02]  /*11c0*/  IMAD R12, R42, c[0x0][0x220], RZ ;  /* 0x000088002a0c7a24 */ /* 0x000fe400078e02ff */
[----:B0-----:R-:W-:-:S02]  /*11d0*/  FADD.FTZ R14, R14, R15 ;  /* 0x0000000f0e0e7221 */ /* 0x001fc40000010000 */
[----:B-1----:R-:W-:Y:S02]  /*11e0*/  FADD.FTZ R13, R6, R7 ;  /* 0x00000007060d7221 */ /* 0x002fe40000010000 */
[----:B------:R-:W-:Y:S02]  /*11f0*/  IMAD R15, R45, c[0x0][0x224], R12 ;  /* 0x000089002d0f7a24 */ /* 0x000fe400078e020c */
[----:B--2---:R-:W-:Y:S02]  /*1200*/  FADD.FTZ R11, R10, R11 ;  /* 0x0000000b0a0b7221 */ /* 0x004fe40000010000 */
[----:B---3--:R-:W-:Y:S01]  /*1210*/  FADD.FTZ R19, R8, R19 ;  /* 0x0000001308137221 */ /* 0x008fe20000010000 */
[----:B------:R-:W-:Y:S05]  /*1220*/  @P2 BRA `(.L_x_2025) ;  /* 0x0000017000002947 */ /* 0x000fea0003800000 */
[----:B------:R-:W-:Y:S01]  /*1230*/  SHF.R.S32.HI R37, RZ, 0x1f, R36 ;  /* 0x0000001fff257819 */ /* 0x000fe20000011424 */
[----:B------:R-:W-:Y:S01]  /*1240*/  IMAD R6, R42, c[0x0][0x1c8], RZ ;  /* 0x000072002a067a24 */ /* 0x000fe200078e02ff */
[-C--:B------:R-:W-:Y:S02]  /*1250*/  ISETP.GE.AND P4, PT, R49, R44.reuse, PT ;  /* 0x0000002c3100720c */ /* 0x080fe40003f86270 */
[----:B------:R-:W-:Y:S01]  /*1260*/  ISETP.GE.AND P3, PT, R51, R44, PT ;  /* 0x0000002c3300720c */ /* 0x000fe20003f66270 */
[----:B------:R-:W-:-:S02]  /*1270*/  IMAD R9, R45, c[0x0][0x1cc], R6 ;  /* 0x000073002d097a24 */ /* 0x000fc400078e0206 */
[----:B------:R-:W-:-:S04]  /*1280*/  IMAD.WIDE.U32 R6, R45, c[0x0][0x1c8], R36 ;  /* 0x000072002d067a25 */ /* 0x000fc800078e0024 */
[----:B------:R-:W-:Y:S02]  /*1290*/  IMAD.IADD R7, R7, 0x1, R9 ;  /* 0x0000000107077824 */ /* 0x000fe400078e0209 */
[----:B------:R-:W-:Y:S02]  /*12a0*/  IMAD R9, R46, c[0x0][0x1d0], RZ ;  /* 0x000074002e097a24 */ /* 0x000fe400078e02ff */
[----:B------:R-:W-:-:S04]  /*12b0*/  IMAD.WIDE.U32 R6, R0, c[0x0][0x1d0], R6 ;  /* 0x0000740000067a25 */ /* 0x000fc800078e0006 */
[----:B------:R-:W-:Y:S01]  /*12c0*/  IMAD R9, R0, c[0x0][0x1d4], R9 ;  /* 0x0000750000097a24 */ /* 0x000fe200078e0209 */
[----:B------:R-:W-:-:S04]  /*12d0*/  IADD3 R6, P2, R2, R6, RZ ;  /* 0x0000000602067210 */ /* 0x000fc80007f5e0ff */
[----:B------:R-:W-:Y:S02]  /*12e0*/  IADD3.X R3, R3, R7, R9, P2, !PT ;  /* 0x0000000703037210 */ /* 0x000fe400017fe409 */
[C---:B------:R-:W-:Y:S02]  /*12f0*/  LEA R2, P5, R6.reuse, c[0x0][0x1b0], 0x2 ;  /* 0x00006c0006027a11 */ /* 0x040fe400078a10ff */
[----:B------:R-:W-:Y:S02]  /*1300*/  ISETP.GE.AND P2, PT, R53, R44, PT ;  /* 0x0000002c3500720c */ /* 0x000fe40003f46270 */
[----:B------:R-:W-:Y:S02]  /*1310*/  FSEL R7, R13, RZ, !P1 ;  /* 0x000000ff0d077208 */ /* 0x000fe40004800000 */
[----:B------:R-:W-:Y:S02]  /*1320*/  FSEL R9, R11, RZ, !P4 ;  /* 0x000000ff0b097208 */ /* 0x000fe40006000000 */
[----:B------:R-:W-:-:S02]  /*1330*/  LEA.HI.X R3, R6, c[0x0][0x1b4], R3, 0x2, P5 ;  /* 0x00006d0006037a11 */ /* 0x000fc400028f1403 */
[----:B------:R-:W-:Y:S02]  /*1340*/  FSEL R11, R14, RZ, !P3 ;  /* 0x000000ff0e0b7208 */ /* 0x000fe40005800000 */
[----:B------:R-:W-:Y:S01]  /*1350*/  FSEL R13, R19, RZ, !P2 ;  /* 0x000000ff130d7208 */ /* 0x000fe20005000000 */
[----:B------:R0:W-:Y:S04]  /*1360*/  STG.E [R2.64], R7 ;  /* 0x0000000702007986 */ /* 0x0001e8000c101906 */
[----:B------:R0:W-:Y:S04]  /*1370*/  STG.E [R2.64+0x40], R9 ;  /* 0x0000400902007986 */ /* 0x0001e8000c101906 */
[----:B------:R0:W-:Y:S04]  /*1380*/  STG.E [R2.64+0x80], R11 ;  /* 0x0000800b02007986 */ /* 0x0001e8000c101906 */
[----:B------:R0:W-:Y:S02]  /*1390*/  STG.E [R2.64+0xc0], R13 ;  /* 0x0000c00d02007986 */ /* 0x0001e4000c101906 */
.L_x_2025:
[----:B------:R-:W-:Y:S05]  /*13a0*/  BSYNC B0 ;  /* 0x0000000000007941 */ /* 0x000fea0003800000 */
.L_x_2024:
[----:B------:R-:W-:Y:S01]  /*13b0*/  ULDC UR4, c[0x0][0x168] ;  /* 0x00005a0000047ab9 */ /* 0x000fe20000000800 */
[----:B------:R-:W-:Y:S01]  /*13c0*/  IMAD.WIDE.U32 R4, R45, c[0x0][0x220], R4 ;  /* 0x000088002d047a25 */ /* 0x000fe200078e0004 */
[----:B------:R-:W-:Y:S01]  /*13d0*/  UIADD3 UR4, UR4, 0x3f, URZ ;  /* 0x0000003f04047890 */ /* 0x000fe2000fffe03f */
[----:B------:R-:W-:Y:S01]  /*13e0*/  ISETP.NE.U32.AND P1, PT, RZ, c[0x0][0x238], PT ;  /* 0x00008e00ff007a0c */ /* 0x000fe20003f25070 */
[----:B------:R-:W-:Y:S01]  /*13f0*/  BSSY B0, `(.L_x_2026) ;  /* 0x0000021000007945 */ /* 0x000fe20003800000 */
[----:B0-----:R-:W-:Y:S01]  /*1400*/  IMAD R3, R46, c[0x0][0x228], RZ ;  /* 0x00008a002e037a24 */ /* 0x001fe200078e02ff */
[----:B------:R-:W-:Y:S01]  /*1410*/  USHF.R.S32.HI UR5, URZ, 0x1f, UR4 ;  /* 0x0000001f3f057899 */ /* 0x000fe20008011404 */
[----:B------:R-:W-:-:S02]  /*1420*/  IADD3 R5, R5, R15, RZ ;  /* 0x0000000f05057210 */ /* 0x000fc40007ffe0ff */
[C---:B------:R-:W-:Y:S01]  /*1430*/  IMAD R7, R0.reuse, c[0x0][0x22c], R3 ;  /* 0x00008b0000077a24 */ /* 0x040fe200078e0203 */
[----:B------:R-:W-:Y:S01]  /*1440*/  ULEA.HI UR5, UR5, UR4, URZ, 0x6 ;  /* 0x0000000405057291 */ /* 0x000fe2000f8f303f */
[----:B------:R-:W-:Y:S01]  /*1450*/  ISETP.NE.AND.EX P1, PT, RZ, c[0x0][0x23c], PT, P1 ;  /* 0x00008f00ff007a0c */ /* 0x000fe20003f25310 */
[----:B------:R-:W-:Y:S02]  /*1460*/  IMAD.WIDE.U32 R2, R0, c[0x0][0x228], R4 ;  /* 0x00008a0000027a25 */ /* 0x000fe400078e0004 */
[----:B------:R-:W-:Y:S01]  /*1470*/  ULOP3.LUT UR5, UR5, 0xffffffc0, URZ, 0xc0, !UPT ;  /* 0xffffffc005057892 */ /* 0x000fe2000f8ec03f */
[----:B------:R-:W-:Y:S02]  /*1480*/  ISETP.NE.OR P1, PT, R43, RZ, !P1 ;  /* 0x000000ff2b00720c */ /* 0x000fe40004f25670 */
[----:B------:R-:W-:Y:S02]  /*1490*/  IADD3 R3, R3, R7, RZ ;  /* 0x0000000703037210 */ /* 0x000fe40007ffe0ff */
[----:B------:R-:W-:-:S02]  /*14a0*/  LEA R8, P2, R2, c[0x0][0x208], 0x2 ;  /* 0x0000820002087a11 */ /* 0x000fc400078410ff */
[----:B------:R-:W-:Y:S02]  /*14b0*/  IADD3 R4, -R36, UR5, RZ ;  /* 0x0000000524047c10 */ /* 0x000fe4000fffe1ff */
[----:B------:R-:W-:Y:S02]  /*14c0*/  LEA.HI.X R9, R2, c[0x0][0x20c], R3, 0x2, P2 ;  /* 0x0000830002097a11 */ /* 0x000fe400010f1403 */
[----:B------:R-:W-:-:S13]  /*14d0*/  ISETP.GE.OR P0, PT, R43, R4, P0 ;  /* 0x000000042b00720c */ /* 0x000fda0000706670 */
[----:B------:R-:W-:Y:S05]  /*14e0*/  @P0 BRA `(.L_x_2027) ;  /* 0x0000011000000947 */ /* 0x000fea0003800000 */
[----:B------:R-:W-:Y:S01]  /*14f0*/  SHF.R.S32.HI R3, RZ, 0x1f, R43 ;  /* 0x0000001fff037819 */ /* 0x000fe2000001142b */
[----:B------:R-:W-:Y:S01]  /*1500*/  IMAD R42, R42, c[0x0][0x1f8], RZ ;  /* 0x00007e002a2a7a24 */ /* 0x000fe200078e02ff */
[----:B------:R-:W-:Y:S01]  /*1510*/  IADD3 R2, P0, R36, R43, RZ ;  /* 0x0000002b24027210 */ /* 0x000fe20007f1e0ff */
[----:B------:R-:W-:Y:S02]  /*1520*/  IMAD R7, R46, c[0x0][0x200], RZ ;  /* 0x000080002e077a24 */ /* 0x000fe400078e02ff */
[C---:B------:R-:W-:Y:S01]  /*1530*/  IMAD R5, R45.reuse, c[0x0][0x1fc], R42 ;  /* 0x00007f002d057a24 */ /* 0x040fe200078e022a */
[----:B------:R-:W-:Y:S01]  /*1540*/  LEA.HI.X.SX32 R3, R36, R3, 0x1, P0 ;  /* 0x0000000324037211 */ /* 0x000fe200000f0eff */
[----:B------:R-:W-:Y:S01]  /*1550*/  IMAD R7, R0, c[0x0][0x204], R7 ;  /* 0x0000810000077a24 */ /* 0x000fe200078e0207 */
[C---:B-----5:R-:W-:Y:S01]  /*1560*/  FSETP.NEU.FTZ.AND P0, PT, R50.reuse, -INF , PT ;  /* 0xff8000003200780b */ /* 0x060fe20003f1d000 */
[----:B------:R-:W-:Y:S02]  /*1570*/  FMUL.FTZ R6, R50, 1.4426950216293334961 ;  /* 0x3fb8aa3b32067820 */ /* 0x000fe40000410000 */
[----:B------:R-:W-:-:S04]  /*1580*/  IMAD.WIDE.U32 R2, R45, c[0x0][0x1f8], R2 ;  /* 0x00007e002d027a25 */ /* 0x000fc800078e0002 */
[----:B------:R-:W-:-:S04]  /*1590*/  IMAD.IADD R3, R3, 0x1, R5 ;  /* 0x0000000103037824 */ /* 0x000fc800078e0205 */
[----:B------:R-:W-:-:S05]  /*15a0*/  IMAD.WIDE.U32 R2, R0, c[0x0][0x200], R2 ;  /* 0x0000800000027a25 */ /* 0x000fca00078e0002 */
[----:B------:R-:W-:Y:S02]  /*15b0*/  IADD3 R3, R3, R7, RZ ;  /* 0x0000000703037210 */ /* 0x000fe40007ffe0ff */
[----:B------:R-:W-:-:S04]  /*15c0*/  LEA R4, P2, R2, c[0x0][0x1f0], 0x2 ;  /* 0x00007c0002047a11 */ /* 0x000fc800078410ff */
[----:B------:R-:W-:Y:S02]  /*15d0*/  LEA.HI.X R5, R2, c[0x0][0x1f4], R3, 0x2, P2 ;  /* 0x00007d0002057a11 */ /* 0x000fe400010f1403 */
[----:B------:R-:W-:-:S05]  /*15e0*/  FSEL R3, R6, RZ, P0 ;  /* 0x000000ff06037208 */ /* 0x000fca0000000000 */
[----:B------:R0:W-:Y:S02]  /*15f0*/  STG.E [R4.64], R3 ;  /* 0x0000000304007986 */ /* 0x0001e4000c101906 */
.L_x_2027:
[----:B------:R-:W-:Y:S05]  /*1600*/  BSYNC B0 ;  /* 0x0000000000007941 */ /* 0x000fea0003800000 */
.L_x_2026:
[----:B------:R1:W-:Y:S04]  /*1610*/  STG.E.128 [R8.64], RZ ;  /* 0x000000ff08007986 */ /* 0x0003e8000c101d06 */
[----:B------:R1:W-:Y:S04]  /*1620*/  STG.E.128 [R8.64+0x1000], RZ ;  /* 0x001000ff08007986 */ /* 0x0003e8000c101d06 */
[----:B------:R1:W-:Y:S04]  /*1630*/  STG.E.128 [R8.64+0x2000], RZ ;  /* 0x002000ff08007986 */ /* 0x0003e8000c101d06 */
[----:B------:R1:W-:Y:S04]  /*1640*/  STG.E.128 [R8.64+0x3000], RZ ;  /* 0x003000ff08007986 */ /* 0x0003e8000c101d06 */
[----:B------:R1:W-:Y:S04]  /*1650*/  STG.E.128 [R8.64+0x4000], RZ ;  /* 0x004000ff08007986 */ /* 0x0003e8000c101d06 */
[----:B------:R1:W-:Y:S04]  /*1660*/  STG.E.128 [R8.64+0x5000], RZ ;  /* 0x005000ff08007986 */ /* 0x0003e8000c101d06 */
[----:B------:R1:W-:Y:S04]  /*1670*/  STG.E.128 [R8.64+0x6000], RZ ;  /* 0x006000ff08007986 */ /* 0x0003e8000c101d06 */
[----:B------:R1:W-:Y:S01]  /*1680*/  STG.E.128 [R8.64+0x7000], RZ ;  /* 0x007000ff08007986 */ /* 0x0003e2000c101d06 */
[----:B------:R-:W-:Y:S05]  /*1690*/  @P1 EXIT ;  /* 0x000000000000194d */ /* 0x000fea0003800000 */
[----:B0-----:R-:W-:Y:S01]  /*16a0*/  HFMA2.MMA R3, -RZ, RZ, 0, 2.384185791015625e-07 ;  /* 0x00000004ff037435 */ /* 0x001fe200000001ff */
[----:B------:R-:W-:-:S04]  /*16b0*/  IMAD R0, R47, c[0x0][0x230], R0 ;  /* 0x00008c002f007a24 */ /* 0x000fc800078e0200 */
[----:B------:R-:W-:-:S05]  /*16c0*/  IMAD R0, R0, c[0x0][0x170], R45 ;  /* 0x00005c0000007a24 */ /* 0x000fca00078e022d */
[----:B------:R-:W-:-:S05]  /*16d0*/  IMAD.WIDE R2, R0, R3, c[0x0][0x238] ;  /* 0x00008e0000027625 */ /* 0x000fca00078e0203 */
[----:B------:R-:W-:Y:S01]  /*16e0*/  STG.E [R2.64], RZ ;  /* 0x000000ff02007986 */ /* 0x000fe2000c101906 */
[----:B------:R-:W-:Y:S05]  /*16f0*/  EXIT ;  /* 0x000000000000794d */ /* 0x000fea0003800000 */
.L_x_2028:
        /* <DEDUP_REMOVED lines=16> */
.L_x_2341:


//--------------------- .text._ZN7cutlass13device_kernelIN5flash19enable_sm80_to_sm89INS1_16FlashAttnBwdSm80INS1_25CollectiveMainloopBwdSm80ILi2ELi2EN4cute5tupleIJNS5_1CILi64EEENS7_ILi128EEES9_EEENS_10bfloat16_tEfNS_4arch4Sm80ELb1ELb0ELb1ELb1ELb0ELb0ELb0ELb0ELi2ELi2ELi2ELi2ELb0EEENS1_21CollectiveEpilogueBwdISA_SB_SD_Li256ELb1ELb0ELi4EEENS1_25SingleTileBwdLPTSchedulerILb1ELi128ELb0EEEEEEEEEvNT_6ParamsE --------------------------
	.section	.text._ZN7cutlass13device_kernelIN5flash19enable_sm80_to_sm89INS1_16FlashAttnBwdSm80INS1_25CollectiveMainloopBwdSm80ILi2ELi2EN4cute5tupleIJNS5_1CILi64EEENS7_ILi128EEES9_EEENS_10bfloat16_tEfNS_4arch4Sm80ELb1ELb0ELb1ELb1ELb0ELb0ELb0ELb0ELi2ELi2ELi2ELi2ELb0EEENS1_21CollectiveEpilogueBwdISA_SB_SD_Li256ELb1ELb0ELi4EEENS1_25SingleTileBwdLPTSchedulerILb1ELi128ELb0EEEEEEEEEvNT_6ParamsE,"ax",@progbits
	.sectioninfo	@"SHI_REGISTERS=255"
	.align	128
.text._ZN7cutlass13device_kernelIN5flash19enable_sm80_to_sm89INS1_16FlashAttnBwdSm80INS1_25CollectiveMainloopBwdSm80ILi2ELi2EN4cute5tupleIJNS5_1CILi64EEENS7_ILi128EEES9_EEENS_10bfloat16_tEfNS_4arch4Sm80ELb1ELb0ELb1ELb1ELb0ELb0ELb0ELb0ELi2ELi2ELi2ELi2ELb0EEENS1_21CollectiveEpilogueBwdISA_SB_SD_Li256ELb1ELb0ELi4EEENS1_25SingleTileBwdLPTSchedulerILb1ELi128ELb0EEEEEEEEEvNT_6ParamsE:
        .type           _ZN7cutlass13device_kernelIN5flash19enable_sm80_to_sm89INS1_16FlashAttnBwdSm80INS1_25CollectiveMainloopBwdSm80ILi2ELi2EN4cute5tupleIJNS5_1CILi64EEENS7_ILi128EEES9_EEENS_10bfloat16_tEfNS_4arch4Sm80ELb1ELb0ELb1ELb1ELb0ELb0ELb0ELb0ELi2ELi2ELi2ELi2ELb0EEENS1_21CollectiveEpilogueBwdISA_SB_SD_Li256ELb1ELb0ELi4EEENS1_25SingleTileBwdLPTSchedulerILb1ELi128ELb0EEEEEEEEEvNT_6ParamsE,@function
        .size           _ZN7cutlass13device_kernelIN5flash19enable_sm80_to_sm89INS1_16FlashAttnBwdSm80INS1_25CollectiveMainloopBwdSm80ILi2ELi2EN4cute5tupleIJNS5_1CILi64EEENS7_ILi128EEES9_EEENS_10bfloat16_tEfNS_4arch4Sm80ELb1ELb0ELb1ELb1ELb0ELb0ELb0ELb0ELi2ELi2ELi2ELi2ELb0EEENS1_21CollectiveEpilogueBwdISA_SB_SD_Li256ELb1ELb0ELi4EEENS1_25SingleTileBwdLPTSchedulerILb1ELi128ELb0EEEEEEEEEvNT_6ParamsE,(.L_x_2342 - _ZN7cutlass13device_kernelIN5flash19enable_sm80_to_sm89INS1_16FlashAttnBwdSm80INS1_25CollectiveMainloopBwdSm80ILi2ELi2EN4cute5tupleIJNS5_1CILi64EEENS7_ILi128EEES9_EEENS_10bfloat16_tEfNS_4arch4Sm80ELb1ELb0ELb1ELb1ELb0ELb0ELb0ELb0ELi2ELi2ELi2ELi2ELb0EEENS1_21CollectiveEpilogueBwdISA_SB_SD_Li256ELb1ELb0ELi4EEENS1_25SingleTileBwdLPTSchedulerILb1ELi128ELb0EEEEEEEEEvNT_6ParamsE)
        .other          _ZN7cutlass13device_kernelIN5flash19enable_sm80_to_sm89INS1_16FlashAttnBwdSm80INS1_25CollectiveMainloopBwdSm80ILi2ELi2EN4cute5tupleIJNS5_1CILi64EEENS7_ILi128EEES9_EEENS_10bfloat16_tEfNS_4arch4Sm80ELb1ELb0ELb1ELb1ELb0ELb0ELb0ELb0ELi2ELi2ELi2ELi2ELb0EEENS1_21CollectiveEpilogueBwdISA_SB_SD_Li256ELb1ELb0ELi4EEENS1_25SingleTileBwdLPTSchedulerILb1ELi128ELb0EEEEEEEEEvNT_6ParamsE,@"STO_CUDA_ENTRY STV_DEFAULT"
_ZN7cutlass13device_kernelIN5flash19enable_sm80_to_sm89INS1_16FlashAttnBwdSm80INS1_25CollectiveMainloopBwdSm80ILi2ELi2EN4cute5tupleIJNS5_1CILi64EEENS7_ILi128EEES9_EEENS_10bfloat16_tEfNS_4arch4Sm80ELb1ELb0ELb1ELb1ELb0ELb0ELb0ELb0ELi2ELi2ELi2ELi2ELb0EEENS1_21CollectiveEpilogueBwdISA_SB_SD_Li256ELb1ELb0ELi4EEENS1_25SingleTileBwdLPTSchedulerILb1ELi128ELb0EEEEEEEEEvNT_6ParamsE:
        /* <DEDUP_REMOVED lines=31> */
.L_x_2030:
        /* <DEDUP_REMOVED lines=8> */
.L_x_2031:
        /* <DEDUP_REMOVED lines=22> */
.L_x_2032:
        /* <DEDUP_REMOVED lines=14> */
.L_x_2034:
[----:B------:R-:W-:Y:S02]  /*04b0*/  ULDC UR5, c[0x0][0x3d4] ;  /* 0x0000f50000057ab9 */ /* 0x000fe40000000800 */
.L_x_2033:
[----:B------:R-:W-:-:S04]  /*04c0*/  UIADD3 UR5, UR5, 0x7f, URZ ;  /* 0x0000007f05057890 */ /* 0x000fc8000fffe03f */
[----:B------:R-:W-:-:S04]  /*04d0*/  USHF.R.S32.HI UR4, URZ, 0x1f, UR5 ;  /* 0x0000001f3f047899 */ /* 0x000fc80008011405 */
[----:B------:R-:W-:-:S04]  /*04e0*/  ULEA.HI UR4, UR4, UR5, URZ, 0x7 ;  /* 0x0000000504047291 */ /* 0x000fc8000f8f383f */
[----:B------:R-:W-:-:S04]  /*04f0*/  USHF.R.S32.HI UR4, URZ, 0x7, UR4 ;  /* 0x000000073f047899 */ /* 0x000fc80008011404 */
[----:B------:R-:W-:-:S04]  /*0500*/  UISETP.GE.AND UP0, UPT, UR16, UR4, UPT ;  /* 0x000000041000728c */ /* 0x000fc8000bf06270 */
[----:B------:R-:W-:Y:S01]  /*0510*/  USEL UR14, UR14, 0xffffffff, !UP0 ;  /* 0xffffffff0e0e7887 */ /* 0x000fe2000c000000 */
[----:B------:R-:W-:Y:S05]  /*0520*/  BRA `(.L_x_2035) ;  /* 0x0000049000007947 */ /* 0x000fea0003800000 */
.L_x_2029:
        /* <DEDUP_REMOVED lines=22> */
.L_x_2036:
        /* <DEDUP_REMOVED lines=8> */
.L_x_2037:
        /* <DEDUP_REMOVED lines=22> */
.L_x_2038:
        /* <DEDUP_REMOVED lines=14> */
.L_x_2040:
[----:B------:R-:W-:Y:S02]  /*0950*/  ULDC UR5, c[0x0][0x3d4] ;  /* 0x0000f50000057ab9 */ /* 0x000fe40000000800 */
.L_x_2039:
[----:B------:R-:W-:-:S04]  /*0960*/  UIADD3 UR5, UR5, 0x7f, URZ ;  /* 0x0000007f05057890 */ /* 0x000fc8000fffe03f */
[----:B------:R-:W-:-:S04]  /*0970*/  USHF.R.S32.HI UR4, URZ, 0x1f, UR5 ;  /* 0x0000001f3f047899 */ /* 0x000fc80008011405 */
[----:B------:R-:W-:-:S04]  /*0980*/  ULEA.HI UR4, UR4, UR5, URZ, 0x7 ;  /* 0x0000000504047291 */ /* 0x000fc8000f8f383f */
[----:B------:R-:W-:-:S04]  /*0990*/  USHF.R.S32.HI UR4, URZ, 0x7, UR4 ;  /* 0x000000073f047899 */ /* 0x000fc80008011404 */
[----:B------:R-:W-:-:S04]  /*09a0*/  UISETP.GE.AND UP0, UPT, UR16, UR4, UPT ;  /* 0x000000041000728c */ /* 0x000fc8000bf06270 */
[----:B------:R-:W-:-:S06]  /*09b0*/  USEL UR14, UR14, 0xffffffff, !UP0 ;  /* 0xffffffff0e0e7887 */ /* 0x000fcc000c000000 */
.L_x_2035:
        /* <DEDUP_REMOVED lines=23> */
[----:B------:R1:W3:Y:S01]  /*0b30*/  @P1 LDG.E R0, [R2.64] ;  /* 0x0000001202001981 */ /* 0x0002e2000c1e1900 */
[----:B------:R-:W-:Y:S01]  /*0b40*/  IMAD.MOV.U32 R5, RZ, RZ, RZ ;  /* 0x000000ffff057224 */ /* 0x000fe200078e00ff */
[----:B------:R-:W-:-:S03]  /*0b50*/  UISETP.NE.AND.EX UP1, UPT, URZ, UR5, UPT, UP1 ;  /* 0x000000053f00728c */ /* 0x000fc6000bf25310 */
[----:B------:R-:W-:Y:S01]  /*0b60*/  ULDC.64 UR4, c[0x0][0x2d0] ;  /* 0x0000b40000047ab9 */ /* 0x000fe20000000a00 */
[----:B------:R4:W5:Y:S01]  /*0b70*/  @P0 LDG.E R14, [R6.64] ;  /* 0x00000012060e0981 */ /* 0x000962000c1e1900 */
[----:B------:R-:W-:Y:S01]  /*0b80*/  UIMAD.WIDE UR4, UR14, UR7, UR4 ;  /* 0x000000070e0472a5 */ /* 0x000fe2000f8e0204 */
[----:B------:R-:W-:-:S05]  /*0b90*/  PLOP3.LUT P2, PT, PT, PT, UP1, 0x80, 0x0 ;  /* 0x000000000000781c */ /* 0x000fca0003f4f018 */
[----:B-1----:R-:W-:Y:S01]  /*0ba0*/  MOV R2, UR4 ;  /* 0x0000000400027c02 */ /* 0x002fe20008000f00 */
[----:B------:R-:W-:-:S07]  /*0bb0*/  IMAD.U32 R3, RZ, RZ, UR5 ;  /* 0x00000005ff037e24 */ /* 0x000fce000f8e00ff */
[----:B------:R4:W5:Y:S01]  /*0bc0*/  @P2 LDG.E R5, [R2.64] ;  /* 0x0000001202052981 */ /* 0x000962000c1e1900 */
[----:B------:R-:W-:Y:S02]  /*0bd0*/  ULDC UR13, c[0x0][0x168] ;  /* 0x00005a00000d7ab9 */ /* 0x000fe40000000800 */
[----:B------:R-:W-:Y:S02]  /*0be0*/  UMOV UR6, URZ ;  /* 0x0000003f00067c82 */ /* 0x000fe40008000000 */
[----:B------:R-:W-:Y:S01]  /*0bf0*/  ULDC UR12, c[0x0][0x198] ;  /* 0x00006600000c7ab9 */ /* 0x000fe20000000800 */
[----:B--2---:R-:W1:Y:S02]  /*0c00*/  @P0 R2UR UR5, R4 ;  /* 0x00000000040503c2 */ /* 0x004e6400000e0000 */
[----:B-1----:R-:W-:-:S04]  /*0c10*/  @UP2 ULEA UR5, UR14, UR5, 0x6 ;  /* 0x000000050e052291 */ /* 0x002fc8000f8e303f */
[----:B------:R-:W-:-:S04]  /*0c20*/  @UP2 USHF.R.S32.HI UR4, URZ, 0x1f, UR5 ;  /* 0x0000001f3f042899 */ /* 0x000fc80008011405 */
[----:B------:R-:W-:Y:S01]  /*0c30*/  @UP2 ULEA.HI UR4, UR4, UR5, URZ, 0x6 ;  /* 0x0000000504042291 */ /* 0x000fe2000f8f303f */
[----:B---3--:R4:W1:Y:S03]  /*0c40*/  @P1 R2UR UR13, R0 ;  /* 0x00000000000d13c2 */ /* 0x00886600000e0000 */
[----:B------:R-:W-:Y:S01]  /*0c50*/  @UP2 ULOP3.LUT UR6, UR4, 0xffffffc0, URZ, 0xc0, !UPT ;  /* 0xffffffc004062892 */ /* 0x000fe2000f8ec03f */
[----:B------:R-:W-:Y:S06]  /*0c60*/  @P1 BRA `(.L_x_2041) ;  /* 0x0000006000001947 */ /* 0x000fec0003800000 */
[----:B------:R-:W-:Y:S05]  /*0c70*/  @!P0 BRA `(.L_x_2041) ;  /* 0x0000005000008947 */ /* 0x000fea0003800000 */
[----:B------:R-:W2:Y:S04]  /*0c80*/  LDG.E R4, [R6.64] ;  /* 0x0000001206047981 */ /* 0x000ea8000c1e1900 */
[----:B----4-:R-:W3:Y:S01]  /*0c90*/  LDG.E R0, [R6.64+0x4] ;  /* 0x0000041206007981 */ /* 0x010ee2000c1e1900 */
[----:B-12---:R-:W1:Y:S08]  /*0ca0*/  R2UR UR13, R4 ;  /* 0x00000000040d73c2 */ /* 0x006e7000000e0000 */
[----:B---3--:R-:W1:Y:S02]  /*0cb0*/  R2UR UR4, R0 ;  /* 0x00000000000473c2 */ /* 0x008e6400000e0000 */
[----:B-1----:R-:W-:-:S06]  /*0cc0*/  UIADD3 UR13, -UR13, UR4, URZ ;  /* 0x000000040d0d7290 */ /* 0x002fcc000fffe13f */
.L_x_2041:
[----:B------:R-:W-:-:S04]  /*0cd0*/  ISETP.NE.U32.AND P0, PT, RZ, c[0x0][0x2e0], PT ;  /* 0x0000b800ff007a0c */ /* 0x000fc80003f05070 */
[----:B------:R-:W-:-:S13]  /*0ce0*/  ISETP.NE.AND.EX P0, PT, RZ, c[0x0][0x2e4], PT, P0 ;  /* 0x0000b900ff007a0c */ /* 0x000fda0003f05300 */
[----:B------:R-:W-:Y:S05]  /*0cf0*/  @!P0 BRA `(.L_x_2042) ;  /* 0x0000007000008947 */ /* 0x000fea0003800000 */
[----:B------:R-:W-:Y:S02]  /*0d00*/  ULDC.64 UR4, c[0x0][0x2e0] ;  /* 0x0000b80000047ab9 */ /* 0x000fe40000000a00 */
[----:B------:R-:W-:-:S06]  /*0d10*/  UIMAD.WIDE UR4, UR14, UR7, UR4 ;  /* 0x000000070e0472a5 */ /* 0x000fcc000f8e0204 */
[----:B----4-:R-:W-:Y:S02]  /*0d20*/  MOV R2, UR4 ;  /* 0x0000000400027c02 */ /* 0x010fe40008000f00 */
[----:B------:R-:W-:-:S05]  /*0d30*/  MOV R3, UR5 ;  /* 0x0000000500037c02 */ /* 0x000fca0008000f00 */
[----:B------:R-:W2:Y:S02]  /*0d40*/  LDG.E R0, [R2.64] ;  /* 0x0000001202007981 */ /* 0x000ea4000c1e1900 */
[----:B--2---:R2:W3:Y:S01]  /*0d50*/  R2UR UR12, R0 ;  /* 0x00000000000c73c2 */ /* 0x0044e200000e0000 */
[----:B------:R-:W-:Y:S05]  /*0d60*/  BRA `(.L_x_2043) ;  /* 0x0000006000007947 */ /* 0x000fea0003800000 */
.L_x_2042:
[----:B------:R-:W-:Y:S05]  /*0d70*/  @!P2 BRA `(.L_x_2043) ;  /* 0x000000500000a947 */ /* 0x000fea0003800000 */
[----:B----4-:R2:W3:Y:S04]  /*0d80*/  LDG.E R0, [R2.64] ;  /* 0x0000001202007981 */ /* 0x0104e8000c1e1900 */
[----:B--2---:R-:W2:Y:S01]  /*0d90*/  LDG.E R2, [R2.64+0x4] ;  /* 0x0000041202027981 */ /* 0x004ea2000c1e1900 */
[----:B---3--:R-:W3:Y:S08]  /*0da0*/  R2UR UR12, R0 ;  /* 0x00000000000c73c2 */ /* 0x008ef000000e0000 */
[----:B--2---:R-:W3:Y:S02]  /*0db0*/  R2UR UR4, R2 ;  /* 0x00000000020473c2 */ /* 0x004ee400000e0000 */
[----:B---3--:R-:W-:-:S06]  /*0dc0*/  UIADD3 UR12, -UR12, UR4, URZ ;  /* 0x000000040c0c7290 */ /* 0x008fcc000fffe13f */
.L_x_2043:
[----:B------:R-:W-:Y:S01]  /*0dd0*/  USHF.L.U32 UR10, UR16, 0x7, URZ ;  /* 0x00000007100a7899 */ /* 0x000fe2000800063f */
[----:B------:R-:W-:Y:S01]  /*0de0*/  PLOP3.LUT P0, PT, PT, PT, PT, 0x80, 0x0 ;  /* 0x000000000000781c */ /* 0x000fe20003f0f070 */
[----:B------:R-:W-:Y:S01]  /*0df0*/  ULDC UR4, c[0x0][0x2a4] ;  /* 0x0000a90000047ab9 */ /* 0x000fe20000000800 */
[----:B------:R-:W-:Y:S01]  /*0e00*/  CS2R R150, SRZ ;  /* 0x0000000000967805 */ /* 0x000fe2000001ff00 */
[----:B-1-3--:R-:W-:Y:S01]  /*0e10*/  UIADD3 UR7, UR10, UR13, -UR12 ;  /* 0x0000000d0a077290 */ /* 0x00afe2000fffe80c */
        /* <DEDUP_REMOVED lines=8> */
[----:B------:R-:W-:Y:S01]  /*0ea0*/  IMAD.MOV.U32 R156, RZ, RZ, RZ ;  /* 0x000000ffff9c7224 */ /* 0x000fe200078e00ff */
[----:B------:R-:W-:Y:S01]  /*0eb0*/  CS2R R10, SRZ ;  /* 0x00000000000a7805 */ /* 0x000fe2000001ff00 */
[----:B------:R-:W-:Y:S01]  /*0ec0*/  IMAD.MOV.U32 R162, RZ, RZ, RZ ;  /* 0x000000ffffa27224 */ /* 0x000fe200078e00ff */
[----:B------:R-:W-:Y:S01]  /*0ed0*/  ULEA.HI UR23, UR23, UR4, URZ, 0x6 ;  /* 0x0000000417177291 */ /* 0x000fe2000f8f303f */
[----:B------:R-:W-:Y:S01]  /*0ee0*/  MOV R160, RZ ;  /* 0x000000ff00a07202 */ /* 0x000fe20000000f00 */
[----:B------:R-:W-:Y:S01]  /*0ef0*/  USHF.R.S32.HI UR4, URZ, 0x1f, UR5 ;  /* 0x0000001f3f047899 */ /* 0x000fe20008011405 */
[----:B------:R-:W-:Y:S01]  /*0f00*/  IMAD.MOV.U32 R146, RZ, RZ, RZ ;  /* 0x000000ffff927224 */ /* 0x000fe200078e00ff */
[----:B------:R-:W-:Y:S01]  /*0f10*/  USHF.R.S32.HI UR23, URZ, 0x6, UR23 ;  /* 0x000000063f177899 */ /* 0x000fe20008011417 */
[----:B------:R-:W-:Y:S01]  /*0f20*/  CS2R R12, SRZ ;  /* 0x00000000000c7805 */ /* 0x000fe2000001ff00 */
[----:B------:R-:W-:Y:S01]  /*0f30*/  ULEA.HI UR4, UR4, UR5, URZ, 0x6 ;  /* 0x0000000504047291 */ /* 0x000fe2000f8f303f */
[----:B------:R-:W-:Y:S01]  /*0f40*/  MOV R144, RZ ;  /* 0x000000ff00907202 */ /* 0x000fe20000000f00 */
[----:B------:R-:W-:Y:S01]  /*0f50*/  UISETP.LT.AND UP0, UPT, URZ, UR23, UPT ;  /* 0x000000173f00728c */ /* 0x000fe2000bf01270 */
[----:B------:R-:W-:Y:S01]  /*0f60*/  IMAD.MOV.U32 R142, RZ, RZ, RZ ;  /* 0x000000ffff8e7224 */ /* 0x000fe200078e00ff */
[----:B------:R-:W-:Y:S01]  /*0f70*/  USHF.R.S32.HI UR11, URZ, 0x6, UR4 ;  /* 0x000000063f0b7899 */ /* 0x000fe20008011404 */
        /* <DEDUP_REMOVED lines=68> */
[----:B------:R-:W3:Y:S01]  /*13c0*/  LDL.LU R20, [R1+0x14] ;  /* 0x0000140001147983 */ /* 0x000ee20000300800 */
[----:B------:R-:W-:Y:S01]  /*13d0*/  ULDC.64 UR4, c[0x0][0x248] ;  /* 0x0000920000047ab9 */ /* 0x000fe20000000a00 */
[----:B------:R-:W-:Y:S01]  /*13e0*/  IMAD.SHL.U32 R4, R35, 0x4, RZ ;  /* 0x0000000423047824 */ /* 0x000fe200078e00ff */
[----:B------:R-:W-:Y:S01]  /*13f0*/  USHF.R.S32.HI UR22, URZ, 0x1f, UR15 ;  /* 0x0000001f3f167899 */ /* 0x000fe2000801140f */
[--C-:B----4-:R-:W-:Y:S01]  /*1400*/  SHF.R.S32.HI R3, RZ, 0x1f, R35.reuse ;  /* 0x0000001fff037819 */ /* 0x110fe20000011423 */
[----:B------:R-:W-:Y:S01]  /*1410*/  UISETP.NE.AND UP0, UPT, UR4, 0x1, UPT ;  /* 0x000000010400788c */ /* 0x000fe2000bf05270 */
[----:B------:R-:W-:Y:S01]  /*1420*/  SHF.R.S32.HI R32, RZ, 0x1f, R35 ;  /* 0x0000001fff207819 */ /* 0x000fe20000011423 */
[----:B------:R-:W-:Y:S01]  /*1430*/  UIMAD.WIDE.U32 UR8, UR15, UR5, URZ ;  /* 0x000000050f0872a5 */ /* 0x000fe2000f8e003f */
[----:B------:R-:W-:Y:S01]  /*1440*/  IADD3 R2, P1, R4, UR6, RZ ;  /* 0x0000000604027c10 */ /* 0x000fe2000ff3e0ff */
[----:B------:R-:W-:-:S02]  /*1450*/  USHF.L.U32 UR7, UR6, 0x7, URZ ;  /* 0x0000000706077899 */ /* 0x000fc4000800063f */
[----:B------:R-:W-:Y:S02]  /*1460*/  ULDC.64 UR4, c[0x0][0x270] ;  /* 0x00009c0000047ab9 */ /* 0x000fe40000000a00 */
[----:B------:R-:W-:Y:S02]  /*1470*/  UIMAD UR4, UR22, UR4, URZ ;  /* 0x00000004160472a4 */ /* 0x000fe4000f8e023f */
[----:B--2---:R-:W-:Y:S01]  /*1480*/  IMAD.U32 R0, RZ, RZ, UR7 ;  /* 0x00000007ff007e24 */ /* 0x004fe2000f8e00ff */
[----:B------:R-:W-:Y:S01]  /*1490*/  IADD3 R24, P0, R35, UR7, RZ ;  /* 0x0000000723187c10 */ /* 0x000fe2000ff1e0ff */
[----:B------:R-:W-:Y:S02]  /*14a0*/  UIMAD UR20, UR15, UR5, UR4 ;  /* 0x000000050f1472a4 */ /* 0x000fe4000f8e0204 */
[----:B------:R-:W-:Y:S01]  /*14b0*/  USHF.R.S32.HI UR4, URZ, 0x1f, UR6 ;  /* 0x0000001f3f047899 */ /* 0x000fe20008011406 */
[----:B------:R-:W-:Y:S01]  /*14c0*/  LEA.HI.X.SX32 R25, R0, R3, 0x1, P0 ;  /* 0x0000000300197211 */ /* 0x000fe200000f0eff */
[----:B------:R-:W-:Y:S01]  /*14d0*/  IMAD.U32 R0, RZ, RZ, UR15 ;  /* 0x0000000fff007e24 */ /* 0x000fe2000f8e00ff */
[----:B------:R-:W-:Y:S01]  /*14e0*/  LEA.HI R29, R32, R35, RZ, 0x3 ;  /* 0x00000023201d7211 */ /* 0x000fe200078f18ff */
[----:B------:R-:W-:-:S02]  /*14f0*/  ULDC UR17, c[0x0][0x250] ;  /* 0x0000940000117ab9 */ /* 0x000fc40000000800 */
[----:B------:R-:W-:Y:S01]  /*1500*/  LEA.HI.X.SX32 R3, R4, UR4, 0x1, P1 ;  /* 0x0000000404037c11 */ /* 0x000fe200088f0eff */
[----:B------:R-:W-:Y:S01]  /*1510*/  UMOV UR21, UR15 ;  /* 0x0000000f00157c82 */ /* 0x000fe20008000000 */
[----:B------:R-:W-:Y:S01]  /*1520*/  IMAD.U32 R4, RZ, RZ, UR15 ;  /* 0x0000000fff047e24 */ /* 0x000fe2000f8e00ff */
[----:B------:R-:W-:Y:S01]  /*1530*/  SHF.R.S32.HI R34, RZ, 0x3, R29 ;  /* 0x00000003ff227819 */ /* 0x000fe2000001141d */
[----:B------:R-:W-:Y:S01]  /*1540*/  ULDC.64 UR6, c[0x0][0x1e0] ;  /* 0x0000780000067ab9 */ /* 0x000fe20000000a00 */
[----:B------:R-:W-:Y:S01]  /*1550*/  IMAD.WIDE.U32 R6, R0, c[0x0][0x270], R2 ;  /* 0x00009c0000067a25 */ /* 0x000fe200078e0002 */
[----:B------:R-:W-:Y:S01]  /*1560*/  LOP3.LUT R0, R29, 0xfffffff8, RZ, 0xc0, !PT ;  /* 0xfffffff81d007812 */ /* 0x000fe200078ec0ff */
[----:B------:R-:W-:Y:S02]  /*1570*/  @UP0 USHF.R.U32.HI UR21, URZ, UR17, UR9 ;  /* 0x000000113f150299 */ /* 0x000fe40008011609 */
[----:B------:R-:W-:Y:S02]  /*1580*/  ULDC.64 UR4, c[0x0][0x1b0] ;  /* 0x00006c0000047ab9 */ /* 0x000fe40000000a00 */
[----:B------:R-:W-:Y:S01]  /*1590*/  IMAD.IADD R26, R35, 0x1, -R0 ;  /* 0x00000001231a7824 */ /* 0x000fe200078e0a00 */
[----:B------:R-:W-:-:S03]  /*15a0*/  USHF.R.S32.HI UR8, URZ, 0x1f, UR21 ;  /* 0x0000001f3f087899 */ /* 0x000fc60008011415 */
[----:B------:R-:W-:Y:S01]  /*15b0*/  IMAD.SHL.U32 R16, R26, 0x8, RZ ;  /* 0x000000081a107824 */ /* 0x000fe200078e00ff */
[----:B-----5:R-:W-:Y:S01]  /*15c0*/  IADD3 R8, P0, R34, R5, RZ ;  /* 0x0000000522087210 */ /* 0x020fe20007f1e0ff */
[----:B------:R-:W-:Y:S01]  /*15d0*/  IMAD.WIDE.U32 R22, R4, c[0x0][0x288], R2 ;  /* 0x0000a20004167a25 */ /* 0x000fe200078e0002 */
[----:B------:R-:W-:Y:S01]  /*15e0*/  SHF.R.S32.HI R2, RZ, 0x1f, R34 ;  /* 0x0000001fff027819 */ /* 0x000fe20000011422 */
[----:B------:R-:W-:Y:S01]  /*15f0*/  UIMAD UR6, UR8, UR6, URZ ;  /* 0x00000006080672a4 */ /* 0x000fe2000f8e023f */
[--C-:B------:R-:W-:Y:S01]  /*1600*/  SHF.R.S32.HI R17, RZ, 0x1f, R16.reuse ;  /* 0x0000001fff117819 */ /* 0x100fe20000011410 */
[----:B------:R-:W-:Y:S01]  /*1610*/  IMAD.U32 R0, RZ, RZ, UR21 ;  /* 0x00000015ff007e24 */ /* 0x000fe2000f8e00ff */
[----:B------:R-:W-:Y:S01]  /*1620*/  IADD3 R11, P1, R34, R14, RZ ;  /* 0x0000000e220b7210 */ /* 0x000fe20007f3e0ff */
[----:B------:R-:W-:Y:S01]  /*1630*/  UIMAD UR4, UR8, UR4, URZ ;  /* 0x00000004080472a4 */ /* 0x000fe2000f8e023f */
[-C--:B------:R-:W-:Y:S01]  /*1640*/  LEA.HI.X.SX32 R9, R5, R2.reuse, 0x1, P0 ;  /* 0x0000000205097211 */ /* 0x080fe200000f0eff */
[----:B------:R-:W-:Y:S01]  /*1650*/  UIMAD UR6, UR21, UR7, UR6 ;  /* 0x00000007150672a4 */ /* 0x000fe2000f8e0206 */
[----:B------:R-:W-:Y:S01]  /*1660*/  LEA.HI.X.SX32 R14, R14, R2, 0x1, P1 ;  /* 0x000000020e0e7211 */ /* 0x000fe200008f0eff */
[----:B------:R-:W-:Y:S01]  /*1670*/  IMAD.WIDE.U32 R4, R0, c[0x0][0x1e0], R16 ;  /* 0x0000780000047a25 */ /* 0x000fe200078e0010 */
[----:B------:R-:W-:-:S02]  /*1680*/  UIMAD UR4, UR21, UR5, UR4 ;  /* 0x00000005150472a4 */ /* 0x000fc4000f8e0204 */
[----:B------:R-:W-:Y:S01]  /*1690*/  USEL UR9, UR14, URZ, !UP1 ;  /* 0x0000003f0e097287 */ /* 0x000fe2000c800000 */
[----:B------:R-:W-:Y:S01]  /*16a0*/  IMAD.WIDE.U32 R2, R0, c[0x0][0x1b0], R16 ;  /* 0x00006c0000027a25 */ /* 0x000fe200078e0010 */
[----:B------:R-:W-:Y:S01]  /*16b0*/  IADD3 R19, R7, UR20, RZ ;  /* 0x0000001407137c10 */ /* 0x000fe2000fffe0ff */
[----:B------:R-:W-:Y:S01]  /*16c0*/  USHF.R.S32.HI UR20, URZ, 0x1f, UR14 ;  /* 0x0000001f3f147899 */ /* 0x000fe2000801140e */
[----:B------:R-:W-:Y:S01]  /*16d0*/  IADD3 R5, R5, UR6, RZ ;  /* 0x0000000605057c10 */ /* 0x000fe2000fffe0ff */
[----:B------:R-:W-:Y:S01]  /*16e0*/  IMAD.SHL.U32 R12, R34, 0x40, RZ ;  /* 0x00000040220c7824 */ /* 0x000fe200078e00ff */
[----:B------:R-:W-:Y:S01]  /*16f0*/  IADD3 R3, R3, UR4, RZ ;  /* 0x0000000403037c10 */ /* 0x000fe2000fffe0ff */
[----:B------:R-:W-:Y:S01]  /*1700*/  IMAD.U32 R0, RZ, RZ, UR9 ;  /* 0x00000009ff007e24 */ /* 0x000fe2000f8e00ff */
[----:B------:R-:W-:Y:S01]  /*1710*/  USEL UR8, UR20, URZ, !UP1 ;  /* 0x0000003f14087287 */ /* 0x000fe2000c800000 */
[----:B------:R-:W-:Y:S01]  /*1720*/  LEA.HI R10, R32, R35, RZ, 0x6 ;  /* 0x00000023200a7211 */ /* 0x000fe200078f30ff */
[----:B------:R-:W-:Y:S01]  /*1730*/  IMAD.MOV.U32 R18, RZ, RZ, R6 ;  /* 0x000000ffff127224 */ /* 0x000fe200078e0006 */
[----:B------:R-:W-:Y:S01]  /*1740*/  ULDC.64 UR6, c[0x0][0x1e8] ;  /* 0x00007a0000067ab9 */ /* 0x000fe20000000a00 */
[C---:B------:R-:W-:Y:S01]  /*1750*/  IMAD.WIDE.U32 R6, R0.reuse, c[0x0][0x1e8], R4 ;  /* 0x00007a0000067a25 */ /* 0x040fe200078e0004 */
[----:B------:R-:W-:Y:S01]  /*1760*/  UIMAD UR6, UR8, UR6, URZ ;  /* 0x00000006080672a4 */ /* 0x000fe2000f8e023f */
[----:B------:R-:W-:Y:S01]  /*1770*/  SHF.R.S32.HI R21, RZ, 0x6, R10 ;  /* 0x00000006ff157819 */ /* 0x000fe2000001140a */
[----:B------:R-:W-:Y:S01]  /*1780*/  ULDC.64 UR4, c[0x0][0x1b8] ;  /* 0x00006e0000047ab9 */ /* 0x000fe20000000a00 */
[----:B------:R-:W-:Y:S01]  /*1790*/  IMAD.WIDE.U32 R4, R0, c[0x0][0x1b8], R2 ;  /* 0x00006e0000047a25 */ /* 0x000fe200078e0002 */
[----:B------:R-:W-:Y:S01]  /*17a0*/  LOP3.LUT R0, R12, 0x1c0, RZ, 0xc0, !PT ;  /* 0x000001c00c007812 */ /* 0x000fe200078ec0ff */
[----:B------:R-:W-:-:S02]  /*17b0*/  UIMAD UR4, UR8, UR4, URZ ;  /* 0x00000004080472a4 */ /* 0x000fc4000f8e023f */
[----:B------:R-:W-:Y:S01]  /*17c0*/  IMAD.U32 R2, RZ, RZ, UR16 ;  /* 0x00000010ff027e24 */ /* 0x000fe2000f8e00ff */
[----:B------:R-:W-:Y:S01]  /*17d0*/  UIMAD UR6, UR9, UR7, UR6 ;  /* 0x00000007090672a4 */ /* 0x000fe2000f8e0206 */
[----:B------:R-:W-:Y:S01]  /*17e0*/  IMAD.SHL.U32 R30, R21, 0x200, RZ ;  /* 0x00000200151e7824 */ /* 0x000fe200078e00ff */
[----:B------:R-:W-:Y:S01]  /*17f0*/  LOP3.LUT R10, R0, 0x38, R16, 0xf8, !PT ;  /* 0x00000038000a7812 */ /* 0x000fe200078ef810 */
[----:B------:R-:W-:Y:S01]  /*1800*/  IMAD.WIDE R2, R2, 0x80, R8 ;  /* 0x0000008002027825 */ /* 0x000fe200078e0208 */
[----:B------:R-:W-:Y:S01]  /*1810*/  SHF.R.U32.HI R0, RZ, 0x3, R0 ;  /* 0x00000003ff007819 */ /* 0x000fe20000011600 */
[----:B------:R-:W-:Y:S01]  /*1820*/  UIMAD UR4, UR9, UR5, UR4 ;  /* 0x00000005090472a4 */ /* 0x000fe2000f8e0204 */
[----:B------:R-:W-:Y:S01]  /*1830*/  IADD3 R7, R7, UR6, RZ ;  /* 0x0000000607077c10 */ /* 0x000fe2000fffe0ff */
[----:B------:R-:W-:Y:S01]  /*1840*/  UIADD3 UR17, -UR10, UR12, URZ ;  /* 0x0000000c0a117290 */ /* 0x000fe2000fffe13f */
[----:B------:R-:W-:Y:S01]  /*1850*/  LOP3.LUT R12, R30, R10, R0, 0xf6, !PT ;  /* 0x0000000a1e0c7212 */ /* 0x000fe200078ef600 */
[----:B------:R-:W-:-:S02]  /*1860*/  IMAD R0, R3, c[0x0][0x1d8], RZ ;  /* 0x0000760003007a24 */ /* 0x000fc400078e02ff */
[----:B------:R-:W-:Y:S01]  /*1870*/  IADD3 R5, R5, UR4, RZ ;  /* 0x0000000405057c10 */ /* 0x000fe2000fffe0ff */
[----:B------:R-:W-:Y:S01]  /*1880*/  IMAD R3, R3, c[0x0][0x1a8], RZ ;  /* 0x00006a0003037a24 */ /* 0x000fe200078e02ff */
[----:B------:R-:W-:Y:S01]  /*1890*/  IADD3 R13, -R34, UR17, RZ ;  /* 0x00000011220d7c10 */ /* 0x000fe2000fffe1ff */
[----:B------:R-:W-:Y:S01]  /*18a0*/  IMAD R0, R2, c[0x0][0x1dc], R0 ;  /* 0x0000770002007a24 */ /* 0x000fe200078e0200 */
[----:B------:R-:W-:Y:S01]  /*18b0*/  ISETP.GE.AND P5, PT, R16, c[0x0][0x1cc], PT ;  /* 0x0000730010007a0c */ /* 0x000fe20003fa6270 */
[----:B------:R-:W-:Y:S01]  /*18c0*/  IMAD.WIDE.U32 R6, R2, c[0x0][0x1d8], R6 ;  /* 0x0000760002067a25 */ /* 0x000fe200078e0006 */
[----:B------:R-:W-:Y:S01]  /*18d0*/  IADD3 R31, R16, 0x40, RZ ;  /* 0x00000040101f7810 */ /* 0x000fe20007ffe0ff */
[----:B------:R-:W-:Y:S01]  /*18e0*/  ULDC.64 UR4, c[0x0][0x1d8] ;  /* 0x0000760000047ab9 */ /* 0x000fe20000000a00 */
[----:B------:R-:W-:Y:S01]  /*18f0*/  ISETP.LT.OR P4, PT, R13, 0x1, P5 ;  /* 0x000000010d00780c */ /* 0x000fe20002f81670 */
[C---:B------:R-:W-:Y:S02]  /*1900*/  IMAD R10, R2.reuse, c[0x0][0x1ac], R3 ;  /* 0x00006b00020a7a24 */ /* 0x040fe400078e0203 */
[----:B------:R-:W-:Y:S01]  /*1910*/  IMAD.WIDE.U32 R8, R2, c[0x0][0x1a8], R4 ;  /* 0x00006a0002087a25 */ /* 0x000fe200078e0004 */
[----:B------:R-:W-:-:S03]  /*1920*/  LEA R2, P0, R6, c[0x0][0x1c0], 0x1 ;  /* 0x0000700006027a11 */ /* 0x000fc600078008ff */
[----:B------:R-:W-:Y:S01]  /*1930*/  IMAD.IADD R0, R7, 0x1, R0 ;  /* 0x0000000107007824 */ /* 0x000fe200078e0200 */
[----:B------:R-:W-:Y:S01]  /*1940*/  ISETP.GE.AND P3, PT, R31, c[0x0][0x1cc], PT ;  /* 0x000073001f007a0c */ /* 0x000fe20003f66270 */
[----:B------:R-:W-:Y:S01]  /*1950*/  USHF.L.U32 UR6, UR4, 0x6, URZ ;  /* 0x0000000604067899 */ /* 0x000fe2000800063f */
[----:B------:R-:W-:Y:S02]  /*1960*/  ISETP.LT.OR P6, PT, R13, 0x21, P5 ;  /* 0x000000210d00780c */ /* 0x000fe40002fc1670 */
[----:B------:R-:W-:Y:S01]  /*1970*/  LEA.HI.X R3, R6, c[0x0][0x1c4], R0, 0x1, P0 ;  /* 0x0000710006037a11 */ /* 0x000fe200000f0c00 */
[----:B------:R-:W-:Y:S01]  /*1980*/  IMAD.IADD R0, R9, 0x1, R10 ;  /* 0x0000000109007824 */ /* 0x000fe200078e020a */
[----:B------:R-:W-:Y:S01]  /*1990*/  ISETP.LT.OR P2, PT, R13, 0x1, P3 ;  /* 0x000000010d00780c */ /* 0x000fe20001f41670 */
[----:B------:R-:W-:Y:S01]  /*19a0*/  UMOV UR24, 0x6 ;  /* 0x0000000600187882 */ /* 0x000fe20000000000 */
[----:B------:R-:W-:Y:S01]  /*19b0*/  LEA R6, P0, R8, c[0x0][0x190], 0x1 ;  /* 0x0000640008067a11 */ /* 0x000fe200078008ff */
[----:B------:R-:W-:Y:S01]  /*19c0*/  USHF.L.U64.HI UR5, UR4, UR24, UR5 ;  /* 0x0000001804057299 */ /* 0x000fe20008010205 */
[----:B------:R-:W-:Y:S01]  /*19d0*/  IMAD.SHL.U32 R12, R12, 0x2, RZ ;  /* 0x000000020c0c7824 */ /* 0x000fe200078e00ff */
[----:B------:R-:W-:-:S02]  /*19e0*/  IADD3 R4, P1, R2, UR6, RZ ;  /* 0x0000000602047c10 */ /* 0x000fc4000ff3e0ff */
[----:B------:R-:W-:Y:S01]  /*19f0*/  LEA.HI.X R7, R8, c[0x0][0x194], R0, 0x1, P0 ;  /* 0x0000650008077a11 */ /* 0x000fe200000f0c00 */
[----:B------:R-:W-:Y:S01]  /*1a00*/  IMAD.U32 R8, RZ, RZ, UR6 ;  /* 0x00000006ff087e24 */ /* 0x000fe2000f8e00ff */
[----:B------:R-:W-:Y:S01]  /*1a10*/  @!PT LDS RZ, [RZ] ;  /* 0x00000000fffff984 */ /* 0x000fe20000000800 */
[----:B------:R-:W-:Y:S01]  /*1a20*/  @!PT LDS RZ, [RZ] ;  /* 0x00000000fffff984 */ /* 0x000fe20000000800 */
[----:B------:R-:W-:Y:S01]  /*1a30*/  @!PT LDS RZ, [RZ] ;  /* 0x00000000fffff984 */ /* 0x000fe20000000800 */
[----:B------:R1:W-:Y:S01]  /*1a40*/  LDGSTS.E.BYPASS.LTC128B.128 [R12+0x8080], [R2.64], !P4 ;  /* 0x08080000020c7fae */ /* 0x0003e2000e101d52 */
[----:B------:R-:W-:Y:S02]  /*1a50*/  IADD3.X R5, R3, UR5, RZ, P1, !PT ;  /* 0x0000000503057c10 */ /* 0x000fe40008ffe4ff */
[----:B------:R-:W-:Y:S01]  /*1a60*/  ISETP.LT.OR P4, PT, R13, 0x21, P3 ;  /* 0x000000210d00780c */ /* 0x000fe20001f81670 */
[----:B------:R1:W-:Y:S01]  /*1a70*/  LDGSTS.E.BYPASS.LTC128B.128 [R12+0xc080], [R2.64+0x80], !P2 ;  /* 0x0c080080020c7fae */ /* 0x0003e2000d101d52 */
[----:B------:R-:W-:-:S03]  /*1a80*/  IADD3 R8, P1, P0, R8, 0x80, R2 ;  /* 0x0000008008087810 */ /* 0x000fc6000783e002 */
[----:B------:R2:W-:Y:S01]  /*1a90*/  LDGSTS.E.BYPASS.LTC128B.128 [R12+0x9080], [R4.64], !P6 ;  /* 0x09080000040c7fae */ /* 0x0005e2000f101d52 */
[----:B------:R-:W-:Y:S02]  /*1aa0*/  IADD3.X R9, RZ, UR5, R3, P1, P0 ;  /* 0x00000005ff097c10 */ /* 0x000fe40008fe0403 */
[C---:B------:R-:W-:Y:S02]  /*1ab0*/  ISETP.LT.OR P6, PT, R13.reuse, 0x41, P5 ;  /* 0x000000410d00780c */ /* 0x040fe40002fc1670 */
[C---:B------:R-:W-:Y:S01]  /*1ac0*/  ISETP.LT.OR P0, PT, R13.reuse, 0x41, P3 ;  /* 0x000000410d00780c */ /* 0x040fe20001f01670 */
[----:B------:R-:W-:Y:S02]  /*1ad0*/  UIADD3 UR7, UP0, UR6, 0x80, URZ ;  /* 0x0000008006077890 */ /* 0x000fe4000ff1e03f */
[----:B------:R4:W-:Y:S01]  /*1ae0*/  LDGSTS.E.BYPASS.LTC128B.128 [R12+0xd080], [R8.64], !P4 ;  /* 0x0d080000080c7fae */ /* 0x0009e2000e101d52 */
[----:B------:R-:W-:Y:S01]  /*1af0*/  P2R R0, PR, RZ, 0x1 ;  /* 0x00000001ff007803 */ /* 0x000fe20000000000 */
[----:B------:R-:W-:Y:S01]  /*1b00*/  UIADD3.X UR4, URZ, UR5, URZ, UP0, !UPT ;  /* 0x000000053f047290 */ /* 0x000fe200087fe43f */
[----:B------:R-:W-:-:S02]  /*1b10*/  ISETP.LT.OR P4, PT, R13, 0x61, P5 ;  /* 0x000000610d00780c */ /* 0x000fc40002f81670 */
[----:B------:R-:W-:Y:S02]  /*1b20*/  ISETP.NE.AND P5, PT, R0, RZ, PT ;  /* 0x000000ff0000720c */ /* 0x000fe40003fa5270 */
[----:B-1----:R-:W-:-:S04]  /*1b30*/  IADD3 R2, P1, R4, UR6, RZ ;  /* 0x0000000604027c10 */ /* 0x002fc8000ff3e0ff */
[----:B------:R-:W-:-:S05]  /*1b40*/  IADD3.X R3, R5, UR5, RZ, P1, !PT ;  /* 0x0000000505037c10 */ /* 0x000fca0008ffe4ff */
[----:B------:R1:W-:Y:S01]  /*1b50*/  LDGSTS.E.BYPASS.LTC128B.128 [R12+0xa080], [R2.64], !P6 ;  /* 0x0a080000020c7fae */ /* 0x0003e2000f101d52 */
[----:B----4-:R-:W-:Y:S02]  /*1b60*/  IADD3 R8, P0, R4, UR7, RZ ;  /* 0x0000000704087c10 */ /* 0x010fe4000ff1e0ff */
[----:B--2---:R-:W-:Y:S02]  /*1b70*/  IADD3 R4, P1, R2, UR6, RZ ;  /* 0x0000000602047c10 */ /* 0x004fe4000ff3e0ff */
[----:B------:R-:W-:Y:S02]  /*1b80*/  IADD3.X R9, R5, UR4, RZ, P0, !PT ;  /* 0x0000000405097c10 */ /* 0x000fe400087fe4ff */
[----:B------:R-:W-:Y:S02]  /*1b90*/  IADD3.X R5, R3, UR5, RZ, P1, !PT ;  /* 0x0000000503057c10 */ /* 0x000fe40008ffe4ff */
[----:B------:R-:W-:Y:S01]  /*1ba0*/  ISETP.GE.AND P1, PT, R16, c[0x0][0x19c], PT ;  /* 0x0000670010007a0c */ /* 0x000fe20003f26270 */
[----:B------:R2:W-:Y:S01]  /*1bb0*/  LDGSTS.E.BYPASS.LTC128B.128 [R12+0xe080], [R8.64], !P5 ;  /* 0x0e080000080c7fae */ /* 0x0005e2000e901d52 */
[----:B------:R-:W-:-:S02]  /*1bc0*/  ISETP.LT.OR P2, PT, R13, 0x61, P3 ;  /* 0x000000610d00780c */ /* 0x000fc40001f41670 */
[C---:B------:R-:W-:Y:S01]  /*1bd0*/  ISETP.LT.OR P3, PT, R13.reuse, 0x1, P1 ;  /* 0x000000010d00780c */ /* 0x040fe20000f61670 */
[----:B------:R4:W-:Y:S01]  /*1be0*/  LDGSTS.E.BYPASS.LTC128B.128 [R12+0xb080], [R4.64], !P4 ;  /* 0x0b080000040c7fae */ /* 0x0009e2000e101d52 */
[----:B-1----:R-:W-:Y:S01]  /*1bf0*/  IADD3 R2, P0, R2, UR7, RZ ;  /* 0x0000000702027c10 */ /* 0x002fe2000ff1e0ff */
[----:B------:R-:W-:Y:S01]  /*1c00*/  IMAD R0, R14, c[0x0][0x208], RZ ;  /* 0x000082000e007a24 */ /* 0x000fe200078e02ff */
[----:B------:R-:W-:Y:S01]  /*1c10*/  ISETP.LT.OR P4, PT, R13, 0x21, P1 ;  /* 0x000000210d00780c */ /* 0x000fe20000f81670 */
[----:B------:R-:W-:Y:S01]  /*1c20*/  ULDC.64 UR6, c[0x0][0x210] ;  /* 0x0000840000067ab9 */ /* 0x000fe20000000a00 */
[----:B------:R-:W-:Y:S01]  /*1c30*/  IADD3.X R3, R3, UR4, RZ, P0, !PT ;  /* 0x0000000403037c10 */ /* 0x000fe200087fe4ff */
[----:B------:R-:W-:Y:S01]  /*1c40*/  ULDC.64 UR4, c[0x0][0x1a8] ;  /* 0x00006a0000047ab9 */ /* 0x000fe20000000a00 */
[----:B------:R-:W-:-:S03]  /*1c50*/  ISETP.GE.AND P0, PT, R31, c[0x0][0x19c], PT ;  /* 0x000067001f007a0c */ /* 0x000fc60003f06270 */
[----:B------:R1:W-:Y:S01]  /*1c60*/  LDGSTS.E.BYPASS.LTC128B.128 [R12+0xf080], [R2.64], !P2 ;  /* 0x0f080000020c7fae */ /* 0x0003e2000d101d52 */
[----:B------:R-:W-:Y:S01]  /*1c70*/  ISETP.LT.OR P5, PT, R13, 0x1, P0 ;  /* 0x000000010d00780c */ /* 0x000fe200007a1670 */
[----:B------:R-:W-:Y:S02]  /*1c80*/  USHF.L.U32 UR27, UR4, 0x6, URZ ;  /* 0x00000006041b7899 */ /* 0x000fe4000800063f */
[----:B------:R-:W-:Y:S01]  /*1c90*/  USHF.L.U64.HI UR8, UR4, UR24, UR5 ;  /* 0x0000001804087299 */ /* 0x000fe20008010205 */
[----:B------:R2:W-:Y:S01]  /*1ca0*/  LDGSTS.E.BYPASS.LTC128B.128 [R12+0x80], [R6.64], !P3 ;  /* 0x00080000060c7fae */ /* 0x0005e2000d901d52 */
[----:B------:R-:W-:Y:S02]  /*1cb0*/  UIADD3 UR25, UP0, UR27, 0x80, URZ ;  /* 0x000000801b197890 */ /* 0x000fe4000ff1e03f */
[----:B----4-:R-:W-:Y:S01]  /*1cc0*/  IADD3 R4, P2, R6, UR27, RZ ;  /* 0x0000001b06047c10 */ /* 0x010fe2000ff5e0ff */
[----:B------:R-:W-:-:S05]  /*1cd0*/  ULDC.64 UR4, c[0x0][0x180] ;  /* 0x0000600000047ab9 */ /* 0x000fca0000000a00 */
[----:B------:R4:W-:Y:S01]  /*1ce0*/  LDGSTS.E.BYPASS.LTC128B.128 [R12+0x4080], [R6.64+0x80], !P5 ;  /* 0x04080080060c7fae */ /* 0x0009e2000e901d52 */
[----:B------:R-:W-:Y:S02]  /*1cf0*/  ISETP.GE.AND P5, PT, R31, c[0x0][0x16c], PT ;  /* 0x00005b001f007a0c */ /* 0x000fe40003fa6270 */
[----:B------:R-:W-:-:S05]  /*1d00*/  IADD3.X R5, R7, UR8, RZ, P2, !PT ;  /* 0x0000000807057c10 */ /* 0x000fca00097fe4ff */
[----:B------:R2:W-:Y:S01]  /*1d10*/  LDGSTS.E.BYPASS.LTC128B.128 [R12+0x1080], [R4.64], !P4 ;  /* 0x01080000040c7fae */ /* 0x0005e2000e101d52 */
[----:B-1----:R-:W-:Y:S01]  /*1d20*/  IMAD R2, R14, c[0x0][0x178], RZ ;  /* 0x00005e000e027a24 */ /* 0x002fe200078e02ff */
[----:B------:R-:W-:-:S03]  /*1d30*/  ISETP.LT.OR P4, PT, R13, 0x21, P0 ;  /* 0x000000210d00780c */ /* 0x000fc60000781670 */
[----:B------:R-:W-:Y:S02]  /*1d40*/  IMAD R14, R11, c[0x0][0x17c], R2 ;  /* 0x00005f000b0e7a24 */ /* 0x000fe400078e0202 */
[----:B------:R-:W-:-:S05]  /*1d50*/  IMAD.U32 R2, RZ, RZ, UR27 ;  /* 0x0000001bff027e24 */ /* 0x000fca000f8e00ff */
[----:B------:R-:W-:-:S04]  /*1d60*/  IADD3 R2, P3, P2, R2, 0x80, R6 ;  /* 0x0000008002027810 */ /* 0x000fc80007a7e006 */
[----:B------:R-:W-:Y:S02]  /*1d70*/  IADD3.X R3, RZ, UR8, R7, P3, P2 ;  /* 0x00000008ff037c10 */ /* 0x000fe40009fe4407 */
[----:B------:R-:W-:-:S03]  /*1d80*/  ISETP.LT.OR P2, PT, R13, 0x41, P1 ;  /* 0x000000410d00780c */ /* 0x000fc60000f41670 */
[----:B------:R1:W-:Y:S01]  /*1d90*/  LDGSTS.E.BYPASS.LTC128B.128 [R12+0x5080], [R2.64], !P4 ;  /* 0x05080000020c7fae */ /* 0x0003e2000e101d52 */
[----:B------:R-:W-:Y:S02]  /*1da0*/  UIMAD UR4, UR22, UR4, URZ ;  /* 0x00000004160472a4 */ /* 0x000fe4000f8e023f */
[----:B------:R-:W-:Y:S02]  /*1db0*/  UIMAD UR26, UR22, UR6, URZ ;  /* 0x00000006161a72a4 */ /* 0x000fe4000f8e023f */
[----:B------:R-:W-:Y:S01]  /*1dc0*/  UIADD3.X UR6, URZ, UR8, URZ, UP0, !UPT ;  /* 0x000000083f067290 */ /* 0x000fe200087fe43f */
[----:B------:R-:W-:Y:S01]  /*1dd0*/  ISETP.GE.AND P6, PT, R16, c[0x0][0x16c], PT ;  /* 0x00005b0010007a0c */ /* 0x000fe20003fc6270 */
[----:B------:R-:W-:Y:S01]  /*1de0*/  USEL UR20, UR20, URZ, !UP2 ;  /* 0x0000003f14147287 */ /* 0x000fe2000d000000 */
[C---:B------:R-:W-:Y:S01]  /*1df0*/  IMAD R15, R11.reuse, c[0x0][0x20c], R0 ;  /* 0x000083000b0f7a24 */ /* 0x040fe200078e0200 */
[----:B------:R-:W-:Y:S01]  /*1e00*/  UIMAD UR9, UR15, UR5, UR4 ;  /* 0x000000050f0972a4 */ /* 0x000fe2000f8e0204 */
[----:B--2---:R-:W-:Y:S01]  /*1e10*/  IMAD.WIDE.U32 R8, R11, c[0x0][0x178], R16 ;  /* 0x00005e000b087a25 */ /* 0x004fe200078e0010 */
[----:B------:R-:W-:Y:S01]  /*1e20*/  SEL R0, RZ, 0x1, P6 ;  /* 0x00000001ff007807 */ /* 0x000fe20003000000 */
[----:B------:R-:W-:-:S02]  /*1e30*/  ULDC.64 UR4, c[0x0][0x188] ;  /* 0x0000620000047ab9 */ /* 0x000fc40000000a00 */
[----:B------:R-:W-:Y:S01]  /*1e40*/  UIMAD UR4, UR20, UR4, URZ ;  /* 0x00000004140472a4 */ /* 0x000fe2000f8e023f */
[----:B------:R-:W-:Y:S01]  /*1e50*/  IMAD.WIDE.U32 R10, R11, c[0x0][0x208], R16 ;  /* 0x000082000b0a7a25 */ /* 0x000fe200078e0010 */
[----:B------:R-:W-:-:S03]  /*1e60*/  USEL UR21, UR14, URZ, !UP2 ;  /* 0x0000003f0e157287 */ /* 0x000fc6000d000000 */
[----:B----4-:R-:W-:Y:S01]  /*1e70*/  IMAD.IADD R7, R9, 0x1, R14 ;  /* 0x0000000109077824 */ /* 0x010fe200078e020e */
[----:B------:R-:W-:Y:S01]  /*1e80*/  UIMAD UR28, UR21, UR5, UR4 ;  /* 0x00000005151c72a4 */ /* 0x000fe2000f8e0204 */
[----:B------:R-:W-:Y:S02]  /*1e90*/  IMAD.IADD R9, R11, 0x1, R15 ;  /* 0x000000010b097824 */ /* 0x000fe400078e020f */
[----:B------:R-:W-:Y:S01]  /*1ea0*/  ULDC.64 UR4, c[0x0][0x178] ;  /* 0x00005e0000047ab9 */ /* 0x000fe20000000a00 */
[----:B---3--:R-:W-:-:S04]  /*1eb0*/  LOP3.LUT R20, R20, 0xfffffffe, RZ, 0xc0, !PT ;  /* 0xfffffffe14147812 */ /* 0x008fc800078ec0ff */
[----:B------:R-:W-:-:S04]  /*1ec0*/  @P5 LOP3.LUT R20, R20, 0x1, RZ, 0xfc, !PT ;  /* 0x0000000114145812 */ /* 0x000fc800078efcff */
[----:B------:R-:W-:Y:S02]  /*1ed0*/  LOP3.LUT P3, RZ, R20, 0x1, RZ, 0xc0, !PT ;  /* 0x0000000114ff7812 */ /* 0x000fe4000786c0ff */
[C---:B------:R-:W-:Y:S02]  /*1ee0*/  ISETP.LT.OR P5, PT, R13.reuse, 0x61, P1 ;  /* 0x000000610d00780c */ /* 0x040fe40000fa1670 */
[----:B------:R-:W-:Y:S02]  /*1ef0*/  SEL R6, RZ, 0x2, P3 ;  /* 0x00000002ff067807 */ /* 0x000fe40001800000 */
[C---:B------:R-:W-:Y:S02]  /*1f00*/  ISETP.LT.OR P1, PT, R13.reuse, 0x41, P0 ;  /* 0x000000410d00780c */ /* 0x040fe40000721670 */
[----:B------:R-:W-:Y:S02]  /*1f10*/  ISETP.LT.OR P3, PT, R13, 0x61, P0 ;  /* 0x000000610d00780c */ /* 0x000fe40000761670 */
[----:B-1----:R-:W-:-:S04]  /*1f20*/  IADD3 R2, P0, R4, UR27, RZ ;  /* 0x0000001b04027c10 */ /* 0x002fc8000ff1e0ff */
[C---:B------:R-:W-:Y:S02]  /*1f30*/  IADD3.X R3, R5.reuse, UR8, RZ, P0, !PT ;  /* 0x0000000805037c10 */ /* 0x040fe400087fe4ff */
[----:B------:R-:W-:Y:S01]  /*1f40*/  IADD3 R4, P0, R4, UR25, RZ ;  /* 0x0000001904047c10 */ /* 0x000fe2000ff1e0ff */
[----:B------:R-:W-:Y:S02]  /*1f50*/  IMAD.IADD R0, R6, 0x1, R0 ;  /* 0x0000000106007824 */ /* 0x000fe400078e0200 */
[----:B------:R1:W-:Y:S01]  /*1f60*/  LDGSTS.E.BYPASS.LTC128B.128 [R12+0x2080], [R2.64], !P2 ;  /* 0x02080000020c7fae */ /* 0x0003e2000d101d52 */
[----:B------:R-:W-:Y:S01]  /*1f70*/  IADD3.X R5, R5, UR6, RZ, P0, !PT ;  /* 0x0000000605057c10 */ /* 0x000fe200087fe4ff */
[----:B------:R-:W-:Y:S01]  /*1f80*/  IMAD.MOV.U32 R6, RZ, RZ, R8 ;  /* 0x000000ffff067224 */ /* 0x000fe200078e0008 */
[C---:B------:R-:W-:Y:S01]  /*1f90*/  IADD3 R14, P0, R2.reuse, UR27, RZ ;  /* 0x0000001b020e7c10 */ /* 0x040fe2000ff1e0ff */
[----:B------:R-:W-:Y:S02]  /*1fa0*/  USHF.R.S32.HI UR27, URZ, 0x1f, UR23 ;  /* 0x0000001f3f1b7899 */ /* 0x000fe40008011417 */
[----:B------:R2:W-:Y:S01]  /*1fb0*/  LDGSTS.E.BYPASS.LTC128B.128 [R12+0x6080], [R4.64], !P1 ;  /* 0x06080000040c7fae */ /* 0x0005e2000c901d52 */
[----:B------:R-:W-:Y:S01]  /*1fc0*/  IMAD.MOV.U32 R8, RZ, RZ, R10 ;  /* 0x000000ffff087224 */ /* 0x000fe200078e000a */
[----:B------:R-:W-:Y:S01]  /*1fd0*/  IADD3.X R15, R3, UR8, RZ, P0, !PT ;  /* 0x00000008030f7c10 */ /* 0x000fe200087fe4ff */
[----:B------:R-:W-:Y:S01]  /*1fe0*/  UIMAD UR8, UR27, UR4, URZ ;  /* 0x000000041b0872a4 */ /* 0x000fe2000f8e023f */
[----:B------:R-:W-:Y:S01]  /*1ff0*/  IADD3 R10, P0, R2, UR25, RZ ;  /* 0x00000019020a7c10 */ /* 0x000fe2000ff1e0ff */
[----:B------:R-:W-:Y:S01]  /*2000*/  STL [R1+0x10], R34 ;  /* 0x0000102201007387 */ /* 0x000fe20000100800 */
[----:B------:R-:W-:-:S02]  /*2010*/  UIMAD.WIDE.U32 UR30, UR23, UR4, URZ ;  /* 0x00000004171e72a5 */ /* 0x000fc4000f8e003f */
[----:B------:R-:W-:Y:S01]  /*2020*/  IADD3.X R11, R3, UR6, RZ, P0, !PT ;  /* 0x00000006030b7c10 */ /* 0x000fe200087fe4ff */
[----:B------:R3:W-:Y:S01]  /*2030*/  STL [R1+0x14], R20 ;  /* 0x0000141401007387 */ /* 0x0007e20000100800 */
[----:B------:R-:W-:Y:S01]  /*2040*/  UIMAD UR8, UR23, UR5, UR8 ;  /* 0x00000005170872a4 */ /* 0x000fe2000f8e0208 */
[----:B------:R-:W-:Y:S02]  /*2050*/  ISETP.GE.AND P0, PT, R16, c[0x0][0x1fc], PT ;  /* 0x00007f0010007a0c */ /* 0x000fe40003f06270 */
[C---:B------:R-:W-:Y:S01]  /*2060*/  LOP3.LUT P2, RZ, R0.reuse, 0x1, RZ, 0xc0, !PT ;  /* 0x0000000100ff7812 */ /* 0x040fe2000784c0ff */
[----:B------:R-:W-:Y:S01]  /*2070*/  UIADD3 UR8, UR31, UR8, URZ ;  /* 0x000000081f087290 */ /* 0x000fe2000fffe03f */
[----:B------:R-:W-:Y:S01]  /*2080*/  LOP3.LUT P4, RZ, R0, 0x2, RZ, 0xc0, !PT ;  /* 0x0000000200ff7812 */ /* 0x000fe2000788c0ff */
[----:B--2---:R-:W-:Y:S01]  /*2090*/  IMAD.U32 R4, RZ, RZ, UR15 ;  /* 0x0000000fff047e24 */ /* 0x004fe2000f8e00ff */
[----:B------:R2:W-:Y:S03]  /*20a0*/  LDGSTS.E.BYPASS.LTC128B.128 [R12+0x3080], [R14.64], !P5 ;  /* 0x030800000e0c7fae */ /* 0x0005e6000e901d52 */
[----:B------:R-:W-:Y:S01]  /*20b0*/  IMAD.WIDE.U32 R4, R4, c[0x0][0x180], R6 ;  /* 0x0000600004047a25 */ /* 0x000fe200078e0006 */
[----:B------:R-:W-:Y:S01]  /*20c0*/  USHF.L.U32 UR25, UR23, 0x6, URZ ;  /* 0x0000000617197899 */ /* 0x000fe2000800063f */
[----:B------:R4:W-:Y:S02]  /*20d0*/  LDGSTS.E.BYPASS.LTC128B.128 [R12+0x7080], [R10.64], !P3 ;  /* 0x070800000a0c7fae */ /* 0x0009e4000d901d52 */
[----:B---3--:R-:W-:Y:S01]  /*20e0*/  IMAD.U32 R20, RZ, RZ, UR21 ;  /* 0x00000015ff147e24 */ /* 0x008fe2000f8e00ff */
[----:B-1----:R-:W-:Y:S01]  /*20f0*/  IADD3 R3, R5, UR9, RZ ;  /* 0x0000000905037c10 */ /* 0x002fe2000fffe0ff */
[----:B------:R-:W-:Y:S01]  /*2100*/  IMAD.MOV.U32 R2, RZ, RZ, R4 ;  /* 0x000000ffff027224 */ /* 0x000fe200078e0004 */
[----:B------:R-:W-:Y:S01]  /*2110*/  SEL R5, RZ, 0x1, P0 ;  /* 0x00000001ff057807 */ /* 0x000fe20000000000 */
[----:B------:R-:W-:Y:S01]  /*2120*/  UIMAD UR26, UR15, UR7, UR26 ;  /* 0x000000070f1a72a4 */ /* 0x000fe2000f8e021a */
[----:B------:R-:W-:Y:S01]  /*2130*/  ISETP.GE.AND P0, PT, R31, c[0x0][0x1fc], PT ;  /* 0x00007f001f007a0c */ /* 0x000fe20003f06270 */
[----:B------:R-:W-:Y:S01]  /*2140*/  IMAD.WIDE.U32 R36, R20, c[0x0][0x188], R2 ;  /* 0x0000620014247a25 */ /* 0x000fe200078e0002 */
[----:B------:R-:W0:Y:S01]  /*2150*/  LDGDEPBAR ;  /* 0x00000000000079af */ /* 0x000e220000000000 */
[----:B------:R-:W-:-:S02]  /*2160*/  ULDC.64 UR6, c[0x0][0x218] ;  /* 0x0000860000067ab9 */ /* 0x000fc40000000a00 */
[----:B------:R-:W-:Y:S01]  /*2170*/  IMAD.U32 R2, RZ, RZ, UR30 ;  /* 0x0000001eff027e24 */ /* 0x000fe2000f8e00ff */
[----:B------:R-:W-:Y:S01]  /*2180*/  SEL R4, RZ, 0xffffffff, P0 ;  /* 0xffffffffff047807 */ /* 0x000fe20000000000 */
[----:B------:R-:W-:Y:S01]  /*2190*/  IMAD.U32 R3, RZ, RZ, UR31 ;  /* 0x0000001fff037e24 */ /* 0x000fe2000f8e00ff */
[----:B------:R-:W-:Y:S01]  /*21a0*/  IADD3 R252, R37, UR28, RZ ;  /* 0x0000001c25fc7c10 */ /* 0x000fe2000fffe0ff */
[----:B------:R-:W-:Y:S01]  /*21b0*/  IMAD.U32 R3, RZ, RZ, UR8 ;  /* 0x00000008ff037e24 */ /* 0x000fe2000f8e00ff */
[----:B------:R-:W-:Y:S01]  /*21c0*/  LEA R0, P0, R2, R36, 0x6 ;  /* 0x0000002402007211 */ /* 0x000fe200078030ff */
[----:B------:R-:W-:Y:S01]  /*21d0*/  IMAD.SHL.U32 R4, R4, 0x2, RZ ;  /* 0x0000000204047824 */ /* 0x000fe200078e00ff */
[----:B------:R-:W-:Y:S02]  /*21e0*/  UIMAD UR6, UR20, UR6, URZ ;  /* 0x00000006140672a4 */ /* 0x000fe4000f8e023f */
[----:B------:R-:W-:Y:S01]  /*21f0*/  LEA.HI.X R3, R2, R252, R3, 0x6, P0 ;  /* 0x000000fc02037211 */ /* 0x000fe200000f3403 */
[----:B------:R-:W-:Y:S01]  /*2200*/  IMAD.U32 R7, RZ, RZ, UR4 ;  /* 0x00000004ff077e24 */ /* 0x000fe2000f8e00ff */
[----:B------:R-:W-:Y:S01]  /*2210*/  LEA R2, P0, R0, c[0x0][0x160], 0x1 ;  /* 0x0000580000027a11 */ /* 0x000fe200078008ff */
[----:B------:R-:W-:-:S03]  /*2220*/  ULDC.64 UR8, c[0x0][0x208] ;  /* 0x0000820000087ab9 */ /* 0x000fc60000000a00 */
[----:B------:R-:W-:Y:S01]  /*2230*/  LEA.HI.X R3, R0, c[0x0][0x164], R3, 0x1, P0 ;  /* 0x0000590000037a11 */ /* 0x000fe200000f0c03 */
[----:B------:R-:W-:-:S05]  /*2240*/  IMAD.U32 R0, RZ, RZ, UR25 ;  /* 0x00000019ff007e24 */ /* 0x000fca000f8e00ff */
[----:B------:R-:W-:-:S04]  /*2250*/  IADD3 R0, -R34, UR13, -R0 ;  /* 0x0000000d22007c10 */ /* 0x000fc8000fffe900 */
[----:B------:R-:W-:Y:S02]  /*2260*/  ISETP.LT.OR P1, PT, R0, 0x1, !P2 ;  /* 0x000000010000780c */ /* 0x000fe40005721670 */
[----:B------:R-:W-:Y:S01]  /*2270*/  LOP3.LUT R13, R4, 0x2, R5, 0xe2, !PT ;  /* 0x00000002040d7812 */ /* 0x000fe200078ee205 */
[----:B------:R-:W-:Y:S01]  /*2280*/  IMAD.U32 R4, RZ, RZ, UR15 ;  /* 0x0000000fff047e24 */ /* 0x000fe2000f8e00ff */
[----:B------:R-:W-:Y:S01]  /*2290*/  UIMAD UR28, UR21, UR7, UR6 ;  /* 0x00000007151c72a4 */ /* 0x000fe2000f8e0206 */
[----:B------:R-:W-:Y:S02]  /*22a0*/  ISETP.GT.AND P3, PT, R35, 0xf, PT ;  /* 0x0000000f2300780c */ /* 0x000fe40003f64270 */
[----:B------:R-:W-:Y:S01]  /*22b0*/  IMAD.WIDE.U32 R4, R4, c[0x0][0x210], R8 ;  /* 0x0000840004047a25 */ /* 0x000fe200078e0008 */
[----:B------:R-:W-:-:S05]  /*22c0*/  ULDC.64 UR6, c[0x0][0x278] ;  /* 0x00009e0000067ab9 */ /* 0x000fca0000000a00 */
[----:B------:R1:W-:Y:S01]  /*22d0*/  LDGSTS.E.BYPASS.LTC128B.128 [R12+0x10080], [R2.64], !P1 ;  /* 0x10080000020c7fae */ /* 0x0003e2000c901d52 */
[C---:B------:R-:W-:Y:S01]  /*22e0*/  ISETP.LT.OR P1, PT, R0.reuse, 0x1, !P4 ;  /* 0x000000010000780c */ /* 0x040fe20006721670 */
[----:B------:R-:W-:Y:S01]  /*22f0*/  UIMAD UR6, UR20, UR6, URZ ;  /* 0x00000006140672a4 */ /* 0x000fe2000f8e023f */
[----:B------:R-:W-:Y:S02]  /*2300*/  IADD3 R5, R5, UR26, RZ ;  /* 0x0000001a05057c10 */ /* 0x000fe4000fffe0ff */
[----:B------:R-:W-:Y:S01]  /*2310*/  ISETP.LT.OR P4, PT, R0, 0x21, !P4 ;  /* 0x000000210000780c */ /* 0x000fe20006781670 */
[----:B------:R3:W-:Y:S01]  /*2320*/  STL.64 [R1+0x8], R36 ;  /* 0x0000082401007387 */ /* 0x0007e20000100a00 */
[----:B------:R-:W-:Y:S01]  /*2330*/  LEA R6, P0, R7, R2, 0x6 ;  /* 0x0000000207067211 */ /* 0x000fe200078030ff */
[----:B------:R-:W-:Y:S01]  /*2340*/  UIMAD UR30, UR21, UR7, UR6 ;  /* 0x00000007151e72a4 */ /* 0x000fe2000f8e0206 */
[----:B------:R-:W-:Y:S01]  /*2350*/  IMAD.U32 R8, RZ, RZ, UR5 ;  /* 0x00000005ff087e24 */ /* 0x000fe2000f8e00ff */
[----:B------:R-:W-:Y:S01]  /*2360*/  USHF.L.U32 UR26, UR8, 0x6, URZ ;  /* 0x00000006081a7899 */ /* 0x000fe2000800063f */
[----:B------:R-:W-:Y:S01]  /*2370*/  IMAD.WIDE.U32 R18, R20, c[0x0][0x278], R18 ;  /* 0x00009e0014127a25 */ /* 0x000fe200078e0012 */
[----:B------:R-:W-:-:S02]  /*2380*/  USHF.L.U64.HI UR24, UR8, UR24, UR9 ;  /* 0x0000001808187299 */ /* 0x000fc40008010209 */
[----:B------:R1:W-:Y:S01]  /*2390*/  LDGSTS.E.BYPASS.LTC128B.128 [R12+0x12080], [R2.64+0x80], !P1 ;  /* 0x12080080020c7fae */ /* 0x0003e2000c901d52 */
[----:B------:R-:W-:Y:S01]  /*23a0*/  ISETP.LT.OR P2, PT, R0, 0x21, !P2 ;  /* 0x000000210000780c */ /* 0x000fe20005741670 */
[----:B------:R-:W-:Y:S01]  /*23b0*/  USHF.R.S32.HI UR29, URZ, 0x1f, UR25 ;  /* 0x0000001f3f1d7899 */ /* 0x000fe20008011419 */
[----:B------:R-:W-:Y:S01]  /*23c0*/  LEA.HI.X R7, R7, R3, R8, 0x6, P0 ;  /* 0x0000000307077211 */ /* 0x000fe200000f3408 */
[----:B------:R-:W-:Y:S01]  /*23d0*/  UIMAD UR9, UR24, UR23, URZ ;  /* 0x00000017180972a4 */ /* 0x000fe2000f8e023f */
[----:B------:R-:W-:Y:S01]  /*23e0*/  IADD3 R27, R19, UR30, RZ ;  /* 0x0000001e131b7c10 */ /* 0x000fe2000fffe0ff */
[----:B------:R-:W-:Y:S01]  /*23f0*/  IMAD.U32 R28, RZ, RZ, UR26 ;  /* 0x0000001aff1c7e24 */ /* 0x000fe2000f8e00ff */
[----:B------:R-:W-:Y:S01]  /*2400*/  @!P3 IADD3 R9, P0, R18, UR25, RZ ;  /* 0x000000191209bc10 */ /* 0x000fe2000ff1e0ff */
[----:B------:R-:W-:Y:S02]  /*2410*/  UIMAD UR9, UR27, UR26, UR9 ;  /* 0x0000001a1b0972a4 */ /* 0x000fe4000f8e0209 */
[----:B------:R-:W-:Y:S01]  /*2420*/  ULDC.64 UR6, c[0x0][0x288] ;  /* 0x0000a20000067ab9 */ /* 0x000fe20000000a00 */
[----:B---3--:R-:W-:Y:S01]  /*2430*/  IMAD.WIDE.U32 R36, R20, c[0x0][0x218], R4 ;  /* 0x0000860014247a25 */ /* 0x008fe200078e0004 */
[----:B-1----:R-:W-:-:S03]  /*2440*/  P2R R2, PR, RZ, 0x10 ;  /* 0x00000010ff027803 */ /* 0x002fc60000000000 */
[----:B------:R-:W-:Y:S01]  /*2450*/  IMAD.MOV.U32 R250, RZ, RZ, R36 ;  /* 0x000000fffffa7224 */ /* 0x000fe200078e0024 */
[----:B------:R-:W-:Y:S01]  /*2460*/  IADD3 R251, R37, UR28, RZ ;  /* 0x0000001c25fb7c10 */ /* 0x000fe2000fffe0ff */
[----:B------:R1:W-:Y:S01]  /*2470*/  LDGSTS.E.BYPASS.LTC128B.128 [R12+0x11080], [R6.64], !P2 ;  /* 0x11080000060c7fae */ /* 0x0003e2000d101d52 */
[----:B------:R-:W-:Y:S02]  /*2480*/  ISETP.NE.AND P1, PT, R2, RZ, PT ;  /* 0x000000ff0200720c */ /* 0x000fe40003f25270 */
[----:B----4-:R-:W-:Y:S01]  /*2490*/  @!P3 IADD3.X R10, R27, UR29, RZ, P0, !PT ;  /* 0x0000001d1b0abc10 */ /* 0x010fe200087fe4ff */
[----:B------:R-:W-:Y:S01]  /*24a0*/  IMAD.WIDE.U32 R4, R28, UR23, R250 ;  /* 0x000000171c047c25 */ /* 0x000fe2000f8e00fa */
[----:B------:R-:W-:Y:S02]  /*24b0*/  @!P3 LEA R8, P0, R9, c[0x0][0x258], 0x2 ;  /* 0x000096000908ba11 */ /* 0x000fe400078010ff */
[----:B------:R-:W-:Y:S02]  /*24c0*/  LOP3.LUT P4, RZ, R13, 0x1, RZ, 0xc0, !PT ;  /* 0x000000010dff7812 */ /* 0x000fe4000788c0ff */
[----:B------:R-:W-:Y:S01]  /*24d0*/  @!P3 LEA.HI.X R9, R9, c[0x0][0x25c], R10, 0x2, P0 ;  /* 0x000097000909ba11 */ /* 0x000fe200000f140a */
[----:B------:R-:W-:Y:S01]  /*24e0*/  UIMAD UR6, UR22, UR6, URZ ;  /* 0x00000006160672a4 */ /* 0x000fe2000f8e023f */
[----:B------:R-:W-:-:S02]  /*24f0*/  IADD3 R3, R5, UR9, RZ ;  /* 0x0000000905037c10 */ /* 0x000fc4000fffe0ff */
[----:B------:R-:W-:Y:S01]  /*2500*/  LEA R2, P0, R4, c[0x0][0x1f0], 0x1 ;  /* 0x00007c0004027a11 */ /* 0x000fe200078008ff */
[----:B------:R1:W-:Y:S01]  /*2510*/  LDGSTS.E.BYPASS.LTC128B.128 [R12+0x13080], [R6.64+0x80], !P1 ;  /* 0x13080080060c7fae */ /* 0x0003e2000c901d52 */
[----:B------:R-:W-:Y:S02]  /*2520*/  LOP3.LUT P5, RZ, R13, 0x2, RZ, 0xc0, !PT ;  /* 0x000000020dff7812 */ /* 0x000fe400078ac0ff */
[----:B------:R-:W-:Y:S01]  /*2530*/  ISETP.LT.OR P1, PT, R0, 0x1, !P4 ;  /* 0x000000010000780c */ /* 0x000fe20006721670 */
[----:B------:R-:W-:Y:S01]  /*2540*/  UIMAD UR6, UR15, UR7, UR6 ;  /* 0x000000070f0672a4 */ /* 0x000fe2000f8e0206 */
[----:B------:R-:W-:Y:S01]  /*2550*/  LEA.HI.X R3, R4, c[0x0][0x1f4], R3, 0x1, P0 ;  /* 0x00007d0004037a11 */ /* 0x000fe200000f0c03 */
[----:B------:R-:W-:Y:S01]  /*2560*/  ULDC UR9, c[0x0][0x20c] ;  /* 0x0000830000097ab9 */ /* 0x000fe20000000800 */
[----:B------:R-:W-:Y:S01]  /*2570*/  ISETP.LT.OR P0, PT, R0, 0x1, !P5 ;  /* 0x000000010000780c */ /* 0x000fe20006f01670 */
[----:B------:R-:W-:Y:S02]  /*2580*/  UMOV UR7, 0x5 ;  /* 0x0000000500077882 */ /* 0x000fe40000000000 */
[----:B------:R-:W-:-:S02]  /*2590*/  USHF.L.U64.HI UR9, UR8, UR7, UR9 ;  /* 0x0000000708097299 */ /* 0x000fc40008010209 */
[----:B------:R-:W-:Y:S01]  /*25a0*/  USHF.L.U32 UR8, UR8, 0x5, URZ ;  /* 0x0000000508087899 */ /* 0x000fe2000800063f */
[----:B------:R-:W-:Y:S01]  /*25b0*/  IADD3 R5, R23, UR6, RZ ;  /* 0x0000000617057c10 */ /* 0x000fe2000fffe0ff */
[----:B------:R-:W-:Y:S02]  /*25c0*/  ULDC.64 UR6, c[0x0][0x290] ;  /* 0x0000a40000067ab9 */ /* 0x000fe40000000a00 */
[----:B------:R-:W-:Y:S01]  /*25d0*/  USHF.L.U32 UR28, UR8, 0x1, URZ ;  /* 0x00000001081c7899 */ /* 0x000fe2000800063f */
[----:B------:R-:W-:Y:S01]  /*25e0*/  IMAD.MOV.U32 R4, RZ, RZ, R22 ;  /* 0x000000ffff047224 */ /* 0x000fe200078e0016 */
[----:B------:R-:W-:Y:S01]  /*25f0*/  UIMAD UR6, UR20, UR6, URZ ;  /* 0x00000006140672a4 */ /* 0x000fe2000f8e023f */
[----:B------:R-:W-:Y:S01]  /*2600*/  ISETP.LT.OR P2, PT, R0, 0x21, !P4 ;  /* 0x000000210000780c */ /* 0x000fe20006741670 */
[----:B-1----:R-:W-:Y:S01]  /*2610*/  @!P3 IMAD.SHL.U32 R6, R35, 0x10, RZ ;  /* 0x000000102306b824 */ /* 0x002fe200078e00ff */
[----:B------:R1:W-:Y:S04]  /*2620*/  STL.64 [R1+0x20], R18 ;  /* 0x0000201201007387 */ /* 0x0003e80000100a00 */
[----:B------:R3:W-:Y:S01]  /*2630*/  @!P3 LDGSTS.E.BYPASS.LTC128B.128 [R6+0x20080], [R8.64] ;  /* 0x200800000806bfae */ /* 0x0007e2000b901d52 */
[----:B------:R-:W-:-:S03]  /*2640*/  USHF.L.U64.HI UR27, UR8, 0x1, UR9 ;  /* 0x00000001081b7899 */ /* 0x000fc60008010209 */
[----:B------:R-:W0:Y:S01]  /*2650*/  LDGDEPBAR ;  /* 0x00000000000079af */ /* 0x000e220000000000 */
[----:B------:R-:W-:-:S03]  /*2660*/  UIMAD UR6, UR21, UR7, UR6 ;  /* 0x00000007150672a4 */ /* 0x000fc6000f8e0206 */
[----:B------:R4:W-:Y:S01]  /*2670*/  LDGSTS.E.BYPASS.LTC128B.128 [R12+0x18080], [R2.64], !P1 ;  /* 0x18080000020c7fae */ /* 0x0009e2000c901d52 */
[----:B------:R-:W-:-:S03]  /*2680*/  ISETP.LT.OR P1, PT, R0, 0x21, !P5 ;  /* 0x000000210000780c */ /* 0x000fc60006f21670 */
[----:B------:R2:W-:Y:S04]  /*2690*/  STL.64 [R1], R36 ;  /* 0x0000002401007387 */ /* 0x0005e80000100a00 */
[----:B------:R4:W-:Y:S01]  /*26a0*/  LDGSTS.E.BYPASS.LTC128B.128 [R12+0x1a080], [R2.64+0x80], !P0 ;  /* 0x1a080080020c7fae */ /* 0x0009e2000c101d52 */
[----:B------:R-:W-:-:S03]  /*26b0*/  LEA.HI R11, R32, R35, RZ, 0x2 ;  /* 0x00000023200b7211 */ /* 0x000fc600078f10ff */
[----:B------:R3:W-:Y:S01]  /*26c0*/  STL [R1+0x38], R27 ;  /* 0x0000381b01007387 */ /* 0x0007e20000100800 */
[----:B-1----:R-:W-:Y:S01]  /*26d0*/  SHF.R.S32.HI R19, RZ, 0x2, R11 ;  /* 0x00000002ff137819 */ /* 0x002fe2000001140b */
[----:B--2---:R-:W-:Y:S01]  /*26e0*/  IMAD.WIDE.U32 R36, R20, c[0x0][0x290], R4 ;  /* 0x0000a40014247a25 */ /* 0x004fe200078e0004 */
[----:B----4-:R-:W-:-:S04]  /*26f0*/  IADD3 R2, P0, R2, UR28, RZ ;  /* 0x0000001c02027c10 */ /* 0x010fc8000ff1e0ff */
[----:B------:R-:W-:Y:S01]  /*2700*/  IADD3 R33, R37, UR6, RZ ;  /* 0x0000000625217c10 */ /* 0x000fe2000fffe0ff */
[----:B------:R-:W-:Y:S01]  /*2710*/  IMAD.U32 R4, RZ, RZ, UR15 ;  /* 0x0000000fff047e24 */ /* 0x000fe2000f8e00ff */
[----:B------:R-:W-:Y:S01]  /*2720*/  IADD3.X R3, R3, UR27, RZ, P0, !PT ;  /* 0x0000001b03037c10 */ /* 0x000fe200087fe4ff */
[----:B------:R-:W-:Y:S01]  /*2730*/  ULDC.64 UR6, c[0x0][0x238] ;  /* 0x00008e0000067ab9 */ /* 0x000fe20000000a00 */
[----:B------:R-:W-:Y:S02]  /*2740*/  IADD3 R0, P0, R36, UR25, RZ ;  /* 0x0000001924007c10 */ /* 0x000fe4000ff1e0ff */
[----:B---3--:R-:W-:Y:S01]  /*2750*/  LEA.HI R27, R32, R35, RZ, 0x5 ;  /* 0x00000023201b7211 */ /* 0x008fe200078f28ff */
[----:B------:R1:W-:Y:S01]  /*2760*/  LDGSTS.E.BYPASS.LTC128B.128 [R12+0x19080], [R2.64], !P2 ;  /* 0x19080000020c7fae */ /* 0x0003e2000d101d52 */
[----:B------:R-:W-:Y:S02]  /*2770*/  IADD3.X R5, R33, UR29, RZ, P0, !PT ;  /* 0x0000001d21057c10 */ /* 0x000fe400087fe4ff */
[----:B------:R-:W-:Y:S01]  /*2780*/  LEA R22, P0, R0, c[0x0][0x280], 0x2 ;  /* 0x0000a00000167a11 */ /* 0x000fe200078010ff */
[----:B------:R1:W-:Y:S01]  /*2790*/  LDGSTS.E.BYPASS.LTC128B.128 [R12+0x1b080], [R2.64+0x80], !P1 ;  /* 0x1b080080020c7fae */ /* 0x0003e2000c901d52 */
[----:B------:R-:W-:Y:S01]  /*27a0*/  SHF.R.S32.HI R7, RZ, 0x5, R27 ;  /* 0x00000005ff077819 */ /* 0x000fe2000001141b */
[----:B------:R-:W-:Y:S01]  /*27b0*/  IMAD.WIDE.U32 R8, R4, c[0x0][0x238], R24 ;  /* 0x00008e0004087a25 */ /* 0x000fe200078e0018 */
[----:B------:R-:W-:-:S02]  /*27c0*/  LEA.HI.X R23, R0, c[0x0][0x284], R5, 0x2, P0 ;  /* 0x0000a10000177a11 */ /* 0x000fc400000f1405 */
[----:B------:R-:W-:Y:S01]  /*27d0*/  SHF.R.S32.HI R4, RZ, 0x1f, R11 ;  /* 0x0000001fff047819 */ /* 0x000fe2000001140b */
[----:B------:R-:W-:Y:S01]  /*27e0*/  UIMAD UR6, UR22, UR6, URZ ;  /* 0x00000006160672a4 */ /* 0x000fe2000f8e023f */
[----:B------:R-:W-:-:S03]  /*27f0*/  LEA.HI R6, R27, R7, RZ, 0x1 ;  /* 0x000000071b067211 */ /* 0x000fc600078f08ff */
[----:B------:R-:W-:Y:S01]  /*2800*/  UIMAD UR6, UR15, UR7, UR6 ;  /* 0x000000070f0672a4 */ /* 0x000fe2000f8e0206 */
[----:B------:R-:W-:Y:S02]  /*2810*/  LOP3.LUT R6, R6, 0xfffffffe, RZ, 0xc0, !PT ;  /* 0xfffffffe06067812 */ /* 0x000fe400078ec0ff */
[----:B-1----:R-:W-:-:S04]  /*2820*/  LEA.HI R2, R32, R35, RZ, 0x4 ;  /* 0x0000002320027211 */ /* 0x002fc800078f20ff */
[----:B------:R-:W-:Y:S02]  /*2830*/  SHF.R.S32.HI R5, RZ, 0x4, R2 ;  /* 0x00000004ff057819 */ /* 0x000fe40000011402 */
[C---:B------:R-:W-:Y:S02]  /*2840*/  LOP3.LUT R0, R2.reuse, 0xfffffff0, RZ, 0xc0, !PT ;  /* 0xfffffff002007812 */ /* 0x040fe400078ec0ff */
[----:B------:R-:W-:Y:S02]  /*2850*/  LEA.HI R3, R2, R5, RZ, 0x1 ;  /* 0x0000000502037211 */ /* 0x000fe400078f08ff */
[----:B------:R-:W-:Y:S01]  /*2860*/  LEA.HI R2, R4, R19, RZ, 0x3 ;  /* 0x0000001304027211 */ /* 0x000fe200078f18ff */
[----:B------:R-:W-:-:S03]  /*2870*/  IMAD.IADD R0, R35, 0x1, -R0 ;  /* 0x0000000123007824 */ /* 0x000fc600078e0a00 */
[----:B------:R-:W-:Y:S02]  /*2880*/  LOP3.LUT R2, R2, 0xfffffff8, RZ, 0xc0, !PT ;  /* 0xfffffff802027812 */ /* 0x000fe400078ec0ff */
[----:B------:R-:W-:Y:S01]  /*2890*/  SHF.R.S32.HI R10, RZ, 0x1f, R0 ;  /* 0x0000001fff0a7819 */ /* 0x000fe20000011400 */
[----:B------:R-:W-:Y:S01]  /*28a0*/  IMAD.IADD R15, R7, 0x1, -R6 ;  /* 0x00000001070f7824 */ /* 0x000fe200078e0a06 */
[----:B------:R-:W-:Y:S01]  /*28b0*/  LOP3.LUT R6, R3, 0xfffffffe, RZ, 0xc0, !PT ;  /* 0xfffffffe03067812 */ /* 0x000fe200078ec0ff */
[----:B------:R-:W-:Y:S01]  /*28c0*/  IMAD.SHL.U32 R4, R26, 0x40, RZ ;  /* 0x000000401a047824 */ /* 0x000fe200078e00ff */
[----:B------:R-:W-:Y:S01]  /*28d0*/  LEA.HI R10, R10, R0, RZ, 0x3 ;  /* 0x000000000a0a7211 */ /* 0x000fe200078f18ff */
[----:B------:R-:W-:Y:S01]  /*28e0*/  IMAD.IADD R19, R19, 0x1, -R2 ;  /* 0x0000000113137824 */ /* 0x000fe200078e0a02 */
[----:B------:R-:W-:Y:S01]  /*28f0*/  IADD3 R3, R9, UR6, RZ ;  /* 0x0000000609037c10 */ /* 0x000fe2000fffe0ff */
[----:B------:R-:W-:Y:S01]  /*2900*/  IMAD.MOV.U32 R2, RZ, RZ, R8 ;  /* 0x000000ffff027224 */ /* 0x000fe200078e0008 */
[----:B------:R-:W-:Y:S01]  /*2910*/  LOP3.LUT R4, R4, 0x1c0, RZ, 0xc0, !PT ;  /* 0x000001c004047812 */ /* 0x000fe200078ec0ff */
[----:B------:R-:W-:Y:S01]  /*2920*/  IMAD.SHL.U32 R18, R15, 0x10, RZ ;  /* 0x000000100f127824 */ /* 0x000fe200078e00ff */
[----:B------:R-:W-:Y:S01]  /*2930*/  LOP3.LUT R7, R10, 0xfffffff8, RZ, 0xc0, !PT ;  /* 0xfffffff80a077812 */ /* 0x000fe200078ec0ff */
[----:B------:R-:W-:Y:S01]  /*2940*/  IMAD.WIDE.U32 R38, R20, c[0x0][0x240], R2 ;  /* 0x0000900014267a25 */ /* 0x000fe200078e0002 */
[----:B------:R-:W-:Y:S01]  /*2950*/  LOP3.LUT R3, R4, 0x8, R29, 0xf8, !PT ;  /* 0x0000000804037812 */ /* 0x000fe200078ef81d */
[----:B------:R-:W-:-:S02]  /*2960*/  ULDC.64 UR6, c[0x0][0x240] ;  /* 0x0000900000067ab9 */ /* 0x000fc40000000a00 */
[----:B------:R-:W-:Y:S01]  /*2970*/  IMAD.IADD R9, R5, 0x1, -R6 ;  /* 0x0000000105097824 */ /* 0x000fe200078e0a06 */
[----:B------:R-:W-:Y:S01]  /*2980*/  LOP3.LUT R5, R4, 0x10, R18, 0xf8, !PT ;  /* 0x0000001004057812 */ /* 0x000fe200078ef812 */
[----:B------:R-:W-:Y:S01]  /*2990*/  IMAD.SHL.U32 R2, R19, 0x40, RZ ;  /* 0x0000004013027824 */ /* 0x000fe200078e00ff */
[----:B------:R-:W-:Y:S01]  /*29a0*/  SHF.R.U32.HI R8, RZ, 0x3, R4 ;  /* 0x00000003ff087819 */ /* 0x000fe20000011604 */
[----:B------:R-:W-:Y:S01]  /*29b0*/  IMAD.IADD R7, R0, 0x1, -R7 ;  /* 0x0000000100077824 */ /* 0x000fe200078e0a07 */
[----:B------:R-:W-:Y:S01]  /*29c0*/  LOP3.LUT R13, R5, 0x8, R29, 0xf8, !PT ;  /* 0x00000008050d7812 */ /* 0x000fe200078ef81d */
[----:B------:R-:W-:Y:S01]  /*29d0*/  IMAD.SHL.U32 R0, R21, 0x8, RZ ;  /* 0x0000000815007824 */ /* 0x000fe200078e00ff */
[----:B------:R-:W-:Y:S01]  /*29e0*/  LOP3.LUT R2, R2, 0x1c0, RZ, 0xc0, !PT ;  /* 0x000001c002027812 */ /* 0x000fe200078ec0ff */
[----:B------:R-:W-:Y:S01]  /*29f0*/  IMAD R6, R9, 0x800, R30 ;  /* 0x0000080009067824 */ /* 0x000fe200078e021e */
[----:B------:R-:W-:Y:S02]  /*2a00*/  LOP3.LUT R5, R3, R8, RZ, 0x3c, !PT ;  /* 0x0000000803057212 */ /* 0x000fe400078e3cff */
[----:B------:R-:W-:-:S02]  /*2a10*/  LOP3.LUT R0, R0, 0x18, RZ, 0xc0, !PT ;  /* 0x0000001800007812 */ /* 0x000fc400078ec0ff */
[----:B------:R-:W-:Y:S01]  /*2a20*/  SHF.R.U32.HI R4, RZ, 0x3, R2 ;  /* 0x00000003ff047819 */ /* 0x000fe20000011602 */
[----:B------:R-:W-:Y:S02]  /*2a30*/  IMAD.SHL.U32 R3, R9, 0x20, RZ ;  /* 0x0000002009037824 */ /* 0x000fe400078e00ff */
[----:B------:R-:W-:Y:S01]  /*2a40*/  IMAD.IADD R5, R6, 0x1, R5 ;  /* 0x0000000106057824 */ /* 0x000fe200078e0205 */
[----:B------:R-:W-:Y:S02]  /*2a50*/  LOP3.LUT R6, R11, 0x3ffffffc, RZ, 0xc0, !PT ;  /* 0x3ffffffc0b067812 */ /* 0x000fe400078ec0ff */
[----:B------:R-:W-:Y:S01]  /*2a60*/  LOP3.LUT R11, R4, R2, R0, 0x1e, !PT ;  /* 0x00000002040b7212 */ /* 0x000fe200078e1e00 */
[----:B------:R-:W-:Y:S01]  /*2a70*/  IMAD.SHL.U32 R4, R7, 0x40, RZ ;  /* 0x0000004007047824 */ /* 0x000fe200078e00ff */
[----:B------:R-:W-:Y:S01]  /*2a80*/  LOP3.LUT R14, R0, 0x20, R3, 0xf8, !PT ;  /* 0x00000020000e7812 */ /* 0x000fe200078ef803 */
[----:B------:R-:W-:Y:S02]  /*2a90*/  IMAD.IADD R3, R35, 0x1, -R6 ;  /* 0x0000000123037824 */ /* 0x000fe400078e0a06 */
[----:B------:R-:W-:Y:S01]  /*2aa0*/  IMAD.SHL.U32 R2, R15, 0x400, RZ ;  /* 0x000004000f027824 */ /* 0x000fe200078e00ff */
[----:B------:R-:W-:Y:S01]  /*2ab0*/  LOP3.LUT R4, R4, 0x1c0, RZ, 0xc0, !PT ;  /* 0x000001c004047812 */ /* 0x000fe200078ec0ff */
[----:B------:R-:W-:Y:S01]  /*2ac0*/  IMAD.SHL.U32 R6, R9, 0x8, RZ ;  /* 0x0000000809067824 */ /* 0x000fe200078e00ff */
[----:B------:R-:W-:Y:S01]  /*2ad0*/  LOP3.LUT R0, R13, R8, RZ, 0x3c, !PT ;  /* 0x000000080d007212 */ /* 0x000fe200078e3cff */
[----:B------:R-:W-:Y:S01]  /*2ae0*/  IMAD.SHL.U32 R10, R10, 0x40, RZ ;  /* 0x000000400a0a7824 */ /* 0x000fe200078e00ff */
[----:B------:R-:W-:Y:S01]  /*2af0*/  SHF.R.U32.HI R8, RZ, 0x3, R4 ;  /* 0x00000003ff087819 */ /* 0x000fe20000011604 */
[----:B------:R-:W-:Y:S01]  /*2b00*/  IMAD R3, R3, 0x2, R2 ;  /* 0x0000000203037824 */ /* 0x000fe200078e0202 */
[----:B------:R-:W-:Y:S01]  /*2b10*/  LOP3.LUT R6, R4, 0x8, R6, 0xf8, !PT ;  /* 0x0000000804067812 */ /* 0x000fe200078ef806 */
[----:B------:R-:W-:-:S02]  /*2b20*/  UIMAD UR6, UR20, UR6, URZ ;  /* 0x00000006140672a4 */ /* 0x000fc4000f8e023f */
[----:B------:R-:W-:Y:S01]  /*2b30*/  IMAD.IADD R11, R3, 0x1, R11 ;  /* 0x00000001030b7824 */ /* 0x000fe200078e020b */
[----:B------:R-:W-:Y:S02]  /*2b40*/  LOP3.LUT R3, R10, 0xfffffe00, RZ, 0xc0, !PT ;  /* 0xfffffe000a037812 */ /* 0x000fe400078ec0ff */
[----:B------:R-:W-:Y:S01]  /*2b50*/  LOP3.LUT R6, R6, R8, RZ, 0x3c, !PT ;  /* 0x0000000806067212 */ /* 0x000fe200078e3cff */
[----:B------:R-:W-:Y:S01]  /*2b60*/  UIMAD UR6, UR21, UR7, UR6 ;  /* 0x00000007150672a4 */ /* 0x000fe2000f8e0206 */
[----:B------:R-:W-:Y:S02]  /*2b70*/  LOP3.LUT R4, R8, R14, R4, 0x1e, !PT ;  /* 0x0000000e08047212 */ /* 0x000fe400078e1e04 */
[-C--:B------:R-:W-:Y:S02]  /*2b80*/  IADD3 R214, R6, R3.reuse, R2 ;  /* 0x0000000306d67210 */ /* 0x080fe40007ffe002 */
[----:B------:R-:W-:Y:S02]  /*2b90*/  LOP3.LUT R2, R27, 0xffffffe0, RZ, 0xc0, !PT ;  /* 0xffffffe01b027812 */ /* 0x000fe400078ec0ff */
[----:B------:R-:W-:-:S02]  /*2ba0*/  LOP3.LUT R217, R4, R3, RZ, 0xfc, !PT ;  /* 0x0000000304d97212 */ /* 0x000fc400078efcff */
[----:B------:R-:W-:Y:S01]  /*2bb0*/  IADD3 R4, R39, UR6, RZ ;  /* 0x0000000627047c10 */ /* 0x000fe2000fffe0ff */
[----:B------:R-:W-:Y:S01]  /*2bc0*/  IMAD.IADD R6, R35, 0x1, -R2 ;  /* 0x0000000123067824 */ /* 0x000fe200078e0a02 */
[C---:B------:R-:W-:Y:S01]  /*2bd0*/  IADD3 R3, R12.reuse, 0x10080, RZ ;  /* 0x000100800c037810 */ /* 0x040fe20007ffe0ff */
[----:B------:R1:W-:Y:S01]  /*2be0*/  STL.64 [R1+0x18], R36 ;  /* 0x0000182401007387 */ /* 0x0003e20000100a00 */
[----:B------:R-:W-:Y:S01]  /*2bf0*/  UIADD3 UR22, UR23, 0x1, URZ ;  /* 0x0000000117167890 */ /* 0x000fe2000fffe03f */
[----:B------:R-:W-:Y:S02]  /*2c00*/  IADD3 R2, R12, 0x18080, RZ ;  /* 0x000180800c027810 */ /* 0x000fe40007ffe0ff */
[----:B------:R1:W-:Y:S01]  /*2c10*/  STL [R1+0x28], R33 ;  /* 0x0000282101007387 */ /* 0x0003e20000100800 */
[----:B------:R-:W-:-:S03]  /*2c20*/  UISETP.GE.AND UP0, UPT, UR22, UR11, UPT ;  /* 0x0000000b1600728c */ /* 0x000fc6000bf06270 */
[----:B------:R1:W-:Y:S04]  /*2c30*/  STL.64 [R1+0x30], R38 ;  /* 0x0000302601007387 */ /* 0x0003e80000100a00 */
[----:B------:R1:W-:Y:S04]  /*2c40*/  STL [R1+0x3c], R4 ;  /* 0x00003c0401007387 */ /* 0x0003e80000100800 */
[----:B------:R1:W-:Y:S04]  /*2c50*/  STL [R1+0x44], R3 ;  /* 0x0000440301007387 */ /* 0x0003e80000100800 */
[----:B------:R1:W-:Y:S01]  /*2c60*/  STL [R1+0x40], R2 ;  /* 0x0000400201007387 */ /* 0x0003e20000100800 */
[----:B------:R-:W-:-:S02]  /*2c70*/  R2P PR, R26, 0x6 ;  /* 0x000000061a007804 */ /* 0x000fc40000000000 */
[----:B------:R-:W-:Y:S01]  /*2c80*/  PLOP3.LUT P0, PT, PT, PT, UP0, 0x80, 0x0 ;  /* 0x000000000000781c */ /* 0x000fe20003f0f008 */
[----:B------:R-:W-:Y:S01]  /*2c90*/  @!P3 IMAD.SHL.U32 R8, R35, 0x10, RZ ;  /* 0x000000102308b824 */ /* 0x000fe200078e00ff */
[----:B------:R-:W-:Y:S01]  /*2ca0*/  SHF.R.S32.HI R10, RZ, 0x1f, R6 ;  /* 0x0000001fff0a7819 */ /* 0x000fe20000011406 */
[----:B------:R-:W-:Y:S02]  /*2cb0*/  IMAD.MOV.U32 R211, RZ, RZ, 0x10 ;  /* 0x00000010ffd37424 */ /* 0x000fe400078e00ff */
[----:B------:R-:W-:Y:S01]  /*2cc0*/  IMAD.MOV.U32 R212, RZ, RZ, 0x20 ;  /* 0x00000020ffd47424 */ /* 0x000fe200078e00ff */
[----:B------:R1:W-:Y:S01]  /*2cd0*/  @!P3 LDGSTS.E.BYPASS.LTC128B.128 [R8+0x20280], [R22.64] ;  /* 0x202800001608bfae */ /* 0x0003e2000b901d52 */
[----:B------:R-:W-:Y:S01]  /*2ce0*/  IMAD.SHL.U32 R224, R11, 0x2, RZ ;  /* 0x000000020be07824 */ /* 0x000fe200078e00ff */
[----:B------:R-:W-:Y:S02]  /*2cf0*/  LEA.HI R10, R10, R6, RZ, 0x2 ;  /* 0x000000060a0a7211 */ /* 0x000fe400078f10ff */
[----:B------:R-:W0:Y:S01]  /*2d00*/  LDGDEPBAR ;  /* 0x00000000000079af */ /* 0x000e220000000000 */
[----:B------:R-:W-:-:S03]  /*2d10*/  IMAD R0, R9, 0x200, R0 ;  /* 0x0000020009007824 */ /* 0x000fc600078e0200 */
[----:B------:R-:W0:Y:S01]  /*2d20*/  LDGDEPBAR ;  /* 0x00000000000079af */ /* 0x000e220000000000 */
[----:B------:R-:W-:Y:S02]  /*2d30*/  SEL R211, R211, 0xfffffff0, !P1 ;  /* 0xfffffff0d3d37807 */ /* 0x000fe40004800000 */
[----:B------:R-:W-:Y:S02]  /*2d40*/  SEL R212, R212, 0xffffffe0, !P2 ;  /* 0xffffffe0d4d47807 */ /* 0x000fe40005000000 */
[----:B------:R-:W-:Y:S02]  /*2d50*/  LEA.HI.SX32 R249, R10, R18, 0x1e ;  /* 0x000000120af97211 */ /* 0x000fe400078ff2ff */
[----:B------:R-:W-:Y:S01]  /*2d60*/  IADD3 R13, R224, 0x20480, RZ ;  /* 0x00020480e00d7810 */ /* 0x000fe20007ffe0ff */
[----:B------:R-:W-:Y:S05]  /*2d70*/  @P0 BRA `(.L_x_2045) ;  /* 0x000001f000000947 */ /* 0x000fea0003800000 */
[----:B------:R-:W-:Y:S01]  /*2d80*/  USHF.R.S32.HI UR6, URZ, 0x1f, UR22 ;  /* 0x0000001f3f067899 */ /* 0x000fe20008011416 */
[----:B-1----:R-:W-:Y:S01]  /*2d90*/  IMAD.WIDE.U32 R8, R28, UR22, R250 ;  /* 0x000000161c087c25 */ /* 0x002fe2000f8e00fa */
        /* <DEDUP_REMOVED lines=28> */
.L_x_2046:
[----:B--2---:R-:W-:Y:S05]  /*2f60*/  BSYNC B0 ;  /* 0x0000000000007941 */ /* 0x004fea0003800000 */
.L_x_2045:
[----:B-1----:R-:W-:Y:S01]  /*2f70*/  SHF.R.S32.HI R2, RZ, 0x1f, R21 ;  /* 0x0000001fff027819 */ /* 0x002fe20000011415 */
        /* <DEDUP_REMOVED lines=10> */
[----:B------:R-:W-:Y:S01]  /*3020*/  IMAD.MOV.U32 R216, RZ, RZ, 0x40 ;  /* 0x00000040ffd87424 */ /* 0x000fe200078e00ff */
        /* <DEDUP_REMOVED lines=81> */
[----:B------:R-:W-:Y:S01]  /*3540*/  IADD3 R248, -R4, UR17, RZ ;  /* 0x0000001104f87c10 */ /* 0x000fe2000fffe1ff */
[----:B------:R-:W-:Y:S01]  /*3550*/  IMAD.IADD R221, R218, 0x1, R219 ;  /* 0x00000001dadd7824 */ /* 0x000fe200078e02db */
[----:B------:R-:W-:Y:S01]  /*3560*/  SEL R216, R216, 0xffffffc0, !P1 ;  /* 0xffffffc0d8d87807 */ /* 0x000fe20004800000 */
[----:B------:R-:W-:-:S02]  /*3570*/  USHF.L.U64.HI UR20, UR4, 0x5, UR5 ;  /* 0x0000000504147899 */ /* 0x000fc40008010205 */
[----:B------:R-:W-:Y:S02]  /*3580*/  USHF.L.U32 UR21, UR4, 0x5, URZ ;  /* 0x0000000504157899 */ /* 0x000fe4000800063f */
[----:B------:R-:W-:Y:S02]  /*3590*/  UMOV UR5, URZ ;  /* 0x0000003f00057c82 */ /* 0x000fe40008000000 */
[----:B------:R-:W-:Y:S02]  /*35a0*/  UMOV UR22, 0x1 ;  /* 0x0000000100167882 */ /* 0x000fe40000000000 */
[----:B-1----:R-:W-:Y:S02]  /*35b0*/  UMOV UR24, URZ ;  /* 0x0000003f00187c82 */ /* 0x002fe40008000000 */
.L_x_2049:
        /* <DEDUP_REMOVED lines=107> */
[C---:B-1----:R-:W-:Y:S07]  /*3c70*/  HMMA.16816.F32.BF16 R8, R164.reuse, R192, R8 ;  /* 0x000000c0a408723c */ /* 0x042fee0000041808 */
[----:B------:R-:W-:Y:S01]  /*3c80*/  MOV R192, UR5 ;  /* 0x0000000500c07c02 */ /* 0x000fe20008000f00 */
[-C--:B------:R-:W-:Y:S04]  /*3c90*/  HMMA.16816.F32.BF16 R12, R164, R194.reuse, R12 ;  /* 0x000000c2a40c723c */ /* 0x080fe8000004180c */
[----:B------:R-:W-:Y:S04]  /*3ca0*/  LEA R192, R192, R249, 0x6 ;  /* 0x000000f9c0c07211 */ /* 0x000fe800078e30ff */
[C---:B------:R-:W-:Y:S04]  /*3cb0*/  HMMA.16816.F32.BF16 R16, R180.reuse, R194, R16 ;  /* 0x000000c2b410723c */ /* 0x040fe80000041810 */
[----:B------:R-:W-:Y:S04]  /*3cc0*/  SHF.L.U32 R192, R192, 0x2, RZ ;  /* 0x00000002c0c07819 */ /* 0x000fe800000006ff */
        /* <DEDUP_REMOVED lines=99> */
[----:B------:R-:W5:Y:S02]  /*4300*/  LDL.64 R8, [R1+0x20] ;  /* 0x0000200001087983 */ /* 0x000f640000100a00 */
[----:B------:R-:W-:Y:S02]  /*4310*/  UIMAD UR4, UR4, UR6, URZ ;  /* 0x00000006040472a4 */ /* 0x000fe4000f8e023f */
[----:B--2---:R-:W2:Y:S01]  /*4320*/  LDL R202, [R1+0x38] ;  /* 0x0000380001ca7983 */ /* 0x004ea20000100800 */
[----:B------:R-:W-:Y:S02]  /*4330*/  USHF.L.U32 UR6, UR26, 0x6, URZ ;  /* 0x000000061a067899 */ /* 0x000fe4000800063f */
[----:B------:R-:W-:Y:S01]  /*4340*/  UIMAD UR4, UR17, UR7, UR4 ;  /* 0x00000007110472a4 */ /* 0x000fe2000f8e0204 */
[----:B------:R-:W2:Y:S03]  /*4350*/  LDL R203, [R1+0x10] ;  /* 0x0000100001cb7983 */ /* 0x000ea60000100800 */
[----:B------:R-:W-:Y:S01]  /*4360*/  UIADD3 UR4, UR27, UR4, URZ ;  /* 0x000000041b047290 */ /* 0x000fe2000fffe03f */
[----:B------:R-:W2:Y:S03]  /*4370*/  LDL R204, [R1+0x44] ;  /* 0x0000440001cc7983 */ /* 0x000ea60000100800 */
[----:B------:R-:W-:Y:S01]  /*4380*/  USHF.L.U64.HI UR4, UR26, 0x6, UR4 ;  /* 0x000000061a047899 */ /* 0x000fe20008010204 */
[----:B---3--:R-:W-:Y:S05]  /*4390*/  IADD3 R3, P2, P1, R10, UR6, R3 ;  /* 0x000000060a037c10 */ /* 0x008fea000f95e003 */
[----:B------:R-:W-:Y:S02]  /*43a0*/  IADD3.X R5, R252, UR4, R5, P2, P1 ;  /* 0x00000004fc057c10 */ /* 0x000fe400097e2405 */
[----:B----4-:R-:W-:Y:S01]  /*43b0*/  LOP3.LUT P2, RZ, R2, 0x1, RZ, 0xc0, !PT ;  /* 0x0000000102ff7812 */ /* 0x010fe2000784c0ff */
[----:B------:R-:W-:Y:S05]  /*43c0*/  IMAD.U32 R2, RZ, RZ, UR23 ;  /* 0x00000017ff027e24 */ /* 0x000fea000f8e00ff */
[----:B------:R-:W-:Y:S04]  /*43d0*/  @!P3 LEA R2, R2, 0x40, 0x6 ;  /* 0x000000400202b811 */ /* 0x000fe800078e30ff */
[C---:B-----5:R-:W-:Y:S04]  /*43e0*/  @!P3 IADD3 R0, P1, R2.reuse, R8, RZ ;  /* 0x000000080200b210 */ /* 0x060fe80007f3e0ff */
[----:B--2---:R-:W-:Y:S02]  /*43f0*/  @!P3 LEA.HI.X.SX32 R2, R2, R202, 0x1, P1 ;  /* 0x000000ca0202b211 */ /* 0x004fe400008f0eff */
[C---:B------:R-:W-:Y:S04]  /*4400*/  @!P3 LEA R8, P1, R0.reuse, c[0x0][0x258], 0x2 ;  /* 0x000096000008ba11 */ /* 0x040fe800078210ff */
[----:B------:R-:W-:Y:S02]  /*4410*/  @!P3 LEA.HI.X R9, R0, c[0x0][0x25c], R2, 0x2, P1 ;  /* 0x000097000009ba11 */ /* 0x000fe400008f1402 */
[----:B------:R-:W-:Y:S01]  /*4420*/  IADD3 R0, P1, R10, UR6, RZ ;  /* 0x000000060a007c10 */ /* 0x000fe2000ff3e0ff */
[----:B------:R-:W-:Y:S03]  /*4430*/  UIMAD UR6, UR17, -0x40, UR13 ;  /* 0xffffffc0110678a4 */ /* 0x000fe6000f8e020d */
[----:B------:R-:W-:Y:S02]  /*4440*/  IADD3.X R2, R252, UR4, RZ, P1, !PT ;  /* 0x00000004fc027c10 */ /* 0x000fe40008ffe4ff */
[C---:B------:R-:W-:Y:S04]  /*4450*/  LEA R6, P1, R0.reuse, c[0x0][0x160], 0x1 ;  /* 0x0000580000067a11 */ /* 0x040fe800078208ff */
[----:B------:R-:W-:Y:S01]  /*4460*/  LEA.HI.X R7, R0, c[0x0][0x164], R2, 0x1, P1 ;  /* 0x0000590000077a11 */ /* 0x000fe200008f0c02 */
[----:B------:R-:W-:Y:S01]  /*4470*/  IMAD.U32 R0, RZ, RZ, UR22 ;  /* 0x00000016ff007e24 */ /* 0x000fe2000f8e00ff */
[----:B------:R-:W-:Y:S02]  /*4480*/  LEA R4, P1, R3, c[0x0][0x160], 0x1 ;  /* 0x0000580003047a11 */ /* 0x000fe400078208ff */
[----:B------:R-:W-:Y:S01]  /*4490*/  IADD3 R2, -R203, UR6, RZ ;  /* 0x00000006cb027c10 */ /* 0x000fe2000fffe1ff */
[----:B------:R-:W-:Y:S01]  /*44a0*/  IMAD R0, R0, 0x4000, R204 ;  /* 0x0000400000007824 */ /* 0x000fe200078e02cc */
[----:B------:R-:W-:Y:S01]  /*44b0*/  LEA.HI.X R5, R3, c[0x0][0x164], R5, 0x1, P1 ;  /* 0x0000590003057a11 */ /* 0x000fe200008f0c05 */
[----:B------:R-:W2:Y:S01]  /*44c0*/  S2R R204, SR_TID.X ;  /* 0x0000000000cc7919 */ /* 0x000ea20000002100 */
[C---:B------:R-:W-:Y:S11]  /*44d0*/  ISETP.LT.OR P1, PT, R2.reuse, 0x1, P6 ;  /* 0x000000010200780c */ /* 0x040ff60003721670 */
[----:B------:R-:W-:Y:S02]  /*44e0*/  @!UPT UIADD3 URZ, URZ, URZ, URZ ;  /* 0x0000003f3f3ff290 */ /* 0x000fe4000fffe03f */
[----:B------:R-:W-:Y:S01]  /*44f0*/  @!PT LDS RZ, [RZ] ;  /* 0x00000000fffff984 */ /* 0x000fe20000000800 */
[----:B------:R-:W-:Y:S01]  /*4500*/  @!PT LDS RZ, [RZ] ;  /* 0x00000000fffff984 */ /* 0x000fe20000000800 */
[----:B------:R-:W-:Y:S01]  /*4510*/  @!PT LDS RZ, [RZ] ;  /* 0x00000000fffff984 */ /* 0x000fe20000000800 */
[----:B------:R3:W-:Y:S01]  /*4520*/  LDGSTS.E.BYPASS.LTC128B.128 [R0], [R6.64], !P1 ;  /* 0x0000000006007fae */ /* 0x0007e2000c901d52 */
[----:B------:R-:W-:Y:S01]  /*4530*/  ISETP.LT.OR P1, PT, R2, 0x1, P2 ;  /* 0x000000010200780c */ /* 0x000fe20001721670 */
[----:B--2---:R-:W-:Y:S11]  /*4540*/  IMAD.SHL.U32 R204, R204, 0x4, RZ ;  /* 0x00000004cccc7824 */ /* 0x004ff600078e00ff */
[----:B------:R-:W-:Y:S01]  /*4550*/  @!UPT UIADD3 URZ, URZ, URZ, URZ ;  /* 0x0000003f3f3ff290 */ /* 0x000fe2000fffe03f */
        /* <DEDUP_REMOVED lines=10> */
.L_x_2047:
[-C--:B---34-:R-:W-:Y:S01]  /*4600*/  HMMA.16816.F32.BF16 R4, R164, R16.reuse, RZ ;  /* 0x00000010a404723c */ /* 0x098fe200000418ff */
[----:B------:R-:W3:Y:S01]  /*4610*/  LDL R3, [R1+0x2c] ;  /* 0x00002c0001037983 */ /* 0x000ee20000100800 */
        /* <DEDUP_REMOVED lines=14> */
[----:B-12---:R-:W-:Y:S01]  /*4700*/  HMMA.16816.F32.BF16 R32, R164, R170, RZ ;  /* 0x000000aaa420723c */ /* 0x006fe200000418ff */
        /* <DEDUP_REMOVED lines=9> */
[-C--:B------:R-:W-:Y:S07]  /*47a0*/  HMMA.16816.F32.BF16 R28, R180, R186.reuse, R28 ;  /* 0x000000bab41c723c */ /* 0x080fee000004181c */
[----:B------:R-:W-:Y:S01]  /*47b0*/  MOV R180, UR13 ;  /* 0x0000000d00b47c02 */ /* 0x000fe20008000f00 */
        /* <DEDUP_REMOVED lines=27> */
[----:B------:R-:W-:Y:S01]  /*4970*/  ULEA UR6, UR23, 0x1, 0x6 ;  /* 0x0000000117067891 */ /* 0x000fe2000f8e303f */
[----:B------:R-:W-:Y:S03]  /*4980*/  @P0 IADD3 R0, R2, -0x10, RZ ;  /* 0xfffffff002000810 */ /* 0x000fe60007ffe0ff */
[----:B------:R-:W-:Y:S01]  /*4990*/  UIADD3 UR6, UR12, UR6, -UR10 ;  /* 0x000000060c067290 */ /* 0x000fe2000fffe80a */
[----:B------:R-:W-:Y:S01]  /*49a0*/  IADD3 R0, R214, R0, RZ ;  /* 0x00000000d6007210 */ /* 0x000fe20007ffe0ff */
[-C--:B-1----:R-:W-:Y:S05]  /*49b0*/  HMMA.16816.F32.BF16 R4, R164, R172.reuse, R4 ;  /* 0x000000aca404723c */ /* 0x082fea0000041804 */
[----:B------:R-:W-:Y:S02]  /*49c0*/  SHF.L.U32 R0, R0, 0x1, RZ ;  /* 0x0000000100007819 */ /* 0x000fe400000006ff */
[----:B------:R-:W-:Y:S01]  /*49d0*/  IADD3 R180, R249, UR6, -R180 ;  /* 0x00000006f9b47c10 */ /* 0x000fe2000fffe8b4 */
[C---:B----4-:R-:W-:Y:S04]  /*49e0*/  HMMA.16816.F32.BF16 R8, R168.reuse, R172, R8 ;  /* 0x000000aca808723c */ /* 0x050fe80000041808 */
[----:B---3--:R-:W-:Y:S02]  /*49f0*/  IADD3 R180, -R3, R180, RZ ;  /* 0x000000b403b47210 */ /* 0x008fe40007ffe1ff */
[----:B------:R-:W-:Y:S02]  /*4a00*/  LDS R3, [R192+0x20280] ;  /* 0x02028000c0037984 */ /* 0x000fe40000000800 */
        /* <DEDUP_REMOVED lines=8> */
[----:B------:R2:W3:Y:S08]  /*4a90*/  LDSM.16.M88.4 R164, [R0+0x1b080] ;  /* 0x01b0800000a4783b */ /* 0x0004f00000000200 */
[----:B------:R-:W4:Y:S03]  /*4aa0*/  LDSM.16.M88.4 R176, [R211+0xe080] ;  /* 0x00e08000d3b0783b */ /* 0x000f260000000200 */
[----:B--2---:R-:W-:Y:S04]  /*4ab0*/  IMNMX R0, R248, R180, PT ;  /* 0x000000b4f8007217 */ /* 0x004fe80003800200 */
[----:B------:R-:W-:Y:S04]  /*4ac0*/  ISETP.GT.AND P1, PT, R0, RZ, PT ;  /* 0x000000ff0000720c */ /* 0x000fe80003f24270 */
[----:B------:R-:W-:Y:S01]  /*4ad0*/  FSEL R2, R200, -INF , P1 ;  /* 0xff800000c8027808 */ /* 0x000fe20000800000 */
[-C--:B-1----:R-:W-:Y:S05]  /*4ae0*/  HMMA.16816.F32.BF16 R4, R168, R172.reuse, R4 ;  /* 0x000000aca804723c */ /* 0x082fea0000041804 */
[--C-:B------:R-:W-:Y:S01]  /*4af0*/  FFMA.FTZ R2, R2, c[0x0][0x29c], -R188.reuse ;  /* 0x0000a70002027a23 */ /* 0x100fe200000108bc */
[C---:B------:R-:W-:Y:S02]  /*4b00*/  ISETP.GT.AND P1, PT, R0.reuse, 0x1, PT ;  /* 0x000000010000780c */ /* 0x040fe40003f24270 */
[C---:B---3--:R-:W-:Y:S01]  /*4b10*/  HMMA.16816.F32.BF16 R8, R164.reuse, R172, R8 ;  /* 0x000000aca408723c */ /* 0x048fe20000041808 */
[----:B------:R1:W-:Y:S07]  /*4b20*/  MUFU.EX2 R184, R2 ;  /* 0x0000000200b87308 */ /* 0x0003ee0000000800 */
[-C--:B------:R-:W-:Y:S08]  /*4b30*/  HMMA.16816.F32.BF16 R12, R164, R174.reuse, R12 ;  /* 0x000000aea40c723c */ /* 0x080ff0000004180c */
[C---:B------:R-:W-:Y:S01]  /*4b40*/  HMMA.16816.F32.BF16 R16, R168.reuse, R174, R16 ;  /* 0x000000aea810723c */ /* 0x040fe20000041810 */
[----:B------:R-:W-:Y:S07]  /*4b50*/  LDSM.16.M88.4 R172, [R213+0xc080] ;  /* 0x00c08000d5ac783b */ /* 0x000fee0000000200 */
[-C--:B----4-:R-:W-:Y:S04]  /*4b60*/  HMMA.16816.F32.BF16 R20, R168, R176.reuse, R20 ;  /* 0x000000b0a814723c */ /* 0x090fe80000041814 */
[----:B-1----:R-:W-:Y:S02]  /*4b70*/  FSEL R2, R201, -INF , P1 ;  /* 0xff800000c9027808 */ /* 0x002fe40000800000 */
[----:B------:R-:W-:Y:S02]  /*4b80*/  ISETP.GT.AND P1, PT, R0, 0x20, PT ;  /* 0x000000200000780c */ /* 0x000fe40003f24270 */
[C---:B------:R-:W-:Y:S04]  /*4b90*/  HMMA.16816.F32.BF16 R24, R164.reuse, R176, R24 ;  /* 0x000000b0a418723c */ /* 0x040fe80000041818 */
[--C-:B------:R-:W-:Y:S04]  /*4ba0*/  FFMA.FTZ R2, R2, c[0x0][0x29c], -R188.reuse ;  /* 0x0000a70002027a23 */ /* 0x100fe800000108bc */
[-C--:B------:R-:W-:Y:S01]  /*4bb0*/  HMMA.16816.F32.BF16 R28, R164, R178.reuse, R28 ;  /* 0x000000b2a41c723c */ /* 0x080fe2000004181c */
[----:B------:R-:W1:Y:S01]  /*4bc0*/  LDSM.16.M88.4 R164, [R209+0x1a080] ;  /* 0x01a08000d1a4783b */ /* 0x000e620000000200 */
[----:B------:R2:W3:Y:S06]  /*4bd0*/  MUFU.EX2 R182, R2 ;  /* 0x0000000200b67308 */ /* 0x0004ec0000000800 */
[----:B------:R-:W-:Y:S01]  /*4be0*/  HMMA.16816.F32.BF16 R32, R168, R178, R32 ;  /* 0x000000b2a820723c */ /* 0x000fe20000041820 */
[----:B------:R-:W4:Y:S08]  /*4bf0*/  LDSM.16.M88.4 R168, [R209+0x1b080] ;  /* 0x01b08000d1a8783b */ /* 0x000f300000000200 */
[----:B------:R-:W5:Y:S03]  /*4c00*/  LDSM.16.M88.4 R176, [R213+0xe080] ;  /* 0x00e08000d5b0783b */ /* 0x000f660000000200 */
[----:B--2---:R-:W-:Y:S02]  /*4c10*/  FSEL R2, R196, -INF , P1 ;  /* 0xff800000c4027808 */ /* 0x004fe40000800000 */
[----:B------:R-:W-:Y:S03]  /*4c20*/  ISETP.GT.AND P1, PT, R0, 0x21, PT ;  /* 0x000000210000780c */ /* 0x000fe60003f24270 */
[--C-:B------:R-:W-:Y:S04]  /*4c30*/  FFMA.FTZ R2, R2, c[0x0][0x29c], -R188.reuse ;  /* 0x0000a70002027a23 */ /* 0x100fe800000108bc */
[----:B------:R2:W-:Y:S01]  /*4c40*/  MUFU.EX2 R181, R2 ;  /* 0x0000000200b57308 */ /* 0x0005e20000000800 */
[-C--:B-1----:R-:W-:Y:S08]  /*4c50*/  HMMA.16816.F32.BF16 R4, R164, R172.reuse, R4 ;  /* 0x000000aca404723c */ /* 0x082ff00000041804 */
[C---:B----4-:R-:W-:Y:S08]  /*4c60*/  HMMA.16816.F32.BF16 R8, R168.reuse, R172, R8 ;  /* 0x000000aca808723c */ /* 0x050ff00000041808 */
[-C--:B------:R-:W-:Y:S04]  /*4c70*/  HMMA.16816.F32.BF16 R12, R168, R174.reuse, R12 ;  /* 0x000000aea80c723c */ /* 0x080fe8000004180c */
[----:B--2---:R-:W-:Y:S02]  /*4c80*/  FSEL R2, R195, -INF , P1 ;  /* 0xff800000c3027808 */ /* 0x004fe40000800000 */
[----:B------:R-:W-:Y:S02]  /*4c90*/  ISETP.GT.AND P1, PT, R0, 0x40, PT ;  /* 0x000000400000780c */ /* 0x000fe40003f24270 */
[C---:B------:R-:W-:Y:S01]  /*4ca0*/  HMMA.16816.F32.BF16 R16, R164.reuse, R174, R16 ;  /* 0x000000aea410723c */ /* 0x040fe20000041810 */
[----:B------:R-:W-:Y:S03]  /*4cb0*/  LDSM.16.M88.4 R172, [R208+0x1a080] ;  /* 0x01a08000d0ac783b */ /* 0x000fe60000000200 */
[--C-:B------:R-:W-:Y:S04]  /*4cc0*/  FFMA.FTZ R2, R2, c[0x0][0x29c], -R188.reuse ;  /* 0x0000a70002027a23 */ /* 0x100fe800000108bc */
[-C--:B-----5:R-:W-:Y:S08]  /*4cd0*/  HMMA.16816.F32.BF16 R20, R164, R176.reuse, R20 ;  /* 0x000000b0a414723c */ /* 0x0a0ff00000041814 */
[C---:B------:R-:W-:Y:S08]  /*4ce0*/  HMMA.16816.F32.BF16 R24, R168.reuse, R176, R24 ;  /* 0x000000b0a818723c */ /* 0x040ff00000041818 */
[-C--:B------:R-:W-:Y:S01]  /*4cf0*/  HMMA.16816.F32.BF16 R28, R168, R178.reuse, R28 ;  /* 0x000000b2a81c723c */ /* 0x080fe2000004181c */
[----:B------:R-:W1:Y:S07]  /*4d00*/  LDSM.16.M88.4 R168, [R212+0xc080] ;  /* 0x00c08000d4a8783b */ /* 0x000e6e0000000200 */
[----:B------:R-:W-:Y:S01]  /*4d10*/  HMMA.16816.F32.BF16 R32, R164, R178, R32 ;  /* 0x000000b2a420723c */ /* 0x000fe20000041820 */
[----:B------:R2:W4:Y:S08]  /*4d20*/  LDSM.16.M88.4 R164, [R208+0x1b080] ;  /* 0x01b08000d0a4783b */ /* 0x0005300000000200 */
[----:B------:R-:W5:Y:S03]  /*4d30*/  LDSM.16.M88.4 R176, [R212+0xe080] ;  /* 0x00e08000d4b0783b */ /* 0x000f660000000200 */
[----:B--2---:R-:W-:Y:S01]  /*4d40*/  SEL R208, R222, 0xffffffe0, !P0 ;  /* 0xffffffe0ded07807 */ /* 0x004fe20004000000 */
[-C--:B-1----:R-:W-:Y:S08]  /*4d50*/  HMMA.16816.F32.BF16 R4, R172, R168.reuse, R4 ;  /* 0x000000a8ac04723c */ /* 0x082ff00000041804 */
[C---:B----4-:R-:W-:Y:S08]  /*4d60*/  HMMA.16816.F32.BF16 R8, R164.reuse, R168, R8 ;  /* 0x000000a8a408723c */ /* 0x050ff00000041808 */
[-C--:B------:R-:W-:Y:S08]  /*4d70*/  HMMA.16816.F32.BF16 R12, R164, R170.reuse, R12 ;  /* 0x000000aaa40c723c */ /* 0x080ff0000004180c */
[C---:B------:R-:W-:Y:S04]  /*4d80*/  HMMA.16816.F32.BF16 R16, R172.reuse, R170, R16 ;  /* 0x000000aaac10723c */ /* 0x040fe80000041810 */
[--C-:B------:R-:W-:Y:S04]  /*4d90*/  FADD.FTZ R5, R5, -R3.reuse ;  /* 0x8000000305057221 */ /* 0x100fe80000010000 */
[-C--:B-----5:R-:W-:Y:S04]  /*4da0*/  HMMA.16816.F32.BF16 R20, R172, R176.reuse, R20 ;  /* 0x000000b0ac14723c */ /* 0x0a0fe80000041814 */
[----:B---3--:R-:W-:Y:S04]  /*4db0*/  FMUL.FTZ R5, R182, R5 ;  /* 0x00000005b6057220 */ /* 0x008fe80000410000 */
[C---:B------:R-:W-:Y:S01]  /*4dc0*/  HMMA.16816.F32.BF16 R24, R164.reuse, R176, R24 ;  /* 0x000000b0a418723c */ /* 0x040fe20000041818 */
[----:B------:R1:W2:Y:S07]  /*4dd0*/  MUFU.EX2 R177, R2 ;  /* 0x0000000200b17308 */ /* 0x0002ae0000000800 */
[-C--:B------:R-:W-:Y:S07]  /*4de0*/  HMMA.16816.F32.BF16 R28, R164, R178.reuse, R28 ;  /* 0x000000b2a41c723c */ /* 0x080fee000004181c */
[----:B------:R-:W-:Y:S01]  /*4df0*/  FFMA.FTZ R164, -R200, R200, 1 ;  /* 0x3f800000c8a47423 */ /* 0x000fe200000101c8 */
[----:B------:R-:W-:Y:S04]  /*4e00*/  HMMA.16816.F32.BF16 R32, R172, R178, R32 ;  /* 0x000000b2ac20723c */ /* 0x000fe80000041820 */
[----:B-1----:R-:W-:Y:S02]  /*4e10*/  FSEL R2, R198, -INF , P1 ;  /* 0xff800000c6027808 */ /* 0x002fe40000800000 */
[----:B------:R-:W-:Y:S03]  /*4e20*/  ISETP.GT.AND P1, PT, R0, 0x41, PT ;  /* 0x000000410000780c */ /* 0x000fe60003f24270 */
[--C-:B------:R-:W-:Y:S03]  /*4e30*/  FFMA.FTZ R2, R2, c[0x0][0x29c], -R188.reuse ;  /* 0x0000a70002027a23 */ /* 0x100fe600000108bc */
[----:B------:R-:W-:Y:S02]  /*4e40*/  FSEL R171, R197, -INF , P1 ;  /* 0xff800000c5ab7808 */ /* 0x000fe40000800000 */
[C---:B------:R-:W-:Y:S01]  /*4e50*/  ISETP.GT.AND P1, PT, R0.reuse, 0x60, PT ;  /* 0x000000600000780c */ /* 0x040fe20003f24270 */
[----:B------:R1:W3:Y:S02]  /*4e60*/  MUFU.EX2 R176, R2 ;  /* 0x0000000200b07308 */ /* 0x0002e40000000800 */
[--C-:B------:R-:W-:Y:S01]  /*4e70*/  FFMA.FTZ R171, R171, c[0x0][0x29c], -R188.reuse ;  /* 0x0000a700abab7a23 */ /* 0x100fe200000108bc */
[----:B------:R-:W-:Y:S02]  /*4e80*/  FSEL R170, R193, -INF , P1 ;  /* 0xff800000c1aa7808 */ /* 0x000fe40000800000 */
[----:B------:R-:W-:Y:S04]  /*4e90*/  ISETP.GT.AND P1, PT, R0, 0x61, PT ;  /* 0x000000610000780c */ /* 0x000fe80003f24270 */
[----:B------:R-:W-:Y:S02]  /*4ea0*/  FADD.FTZ R33, R33, -R3 ;  /* 0x8000000321217221 */ /* 0x000fe40000010000 */
[--C-:B------:R-:W-:Y:S01]  /*4eb0*/  FFMA.FTZ R170, R170, c[0x0][0x29c], -R188.reuse ;  /* 0x0000a700aaaa7a23 */ /* 0x100fe200000108bc */
[----:B------:R-:W4:Y:S10]  /*4ec0*/  MUFU.EX2 R171, R171 ;  /* 0x000000ab00ab7308 */ /* 0x000f340000000800 */
[----:B------:R-:W5:Y:S01]  /*4ed0*/  MUFU.EX2 R170, R170 ;  /* 0x000000aa00aa7308 */ /* 0x000f620000000800 */
[----:B-1----:R-:W-:Y:S04]  /*4ee0*/  IADD3 R2, R180, 0x8, RZ ;  /* 0x00000008b4027810 */ /* 0x002fe80007ffe0ff */
[----:B------:R-:W-:Y:S02]  /*4ef0*/  IMNMX R0, R248, R2, PT ;  /* 0x00000002f8007217 */ /* 0x000fe40003800200 */
[----:B------:R-:W-:Y:S02]  /*4f00*/  FSEL R2, R194, -INF , P1 ;  /* 0xff800000c2027808 */ /* 0x000fe40000800000 */
[----:B------:R-:W-:Y:S03]  /*4f10*/  ISETP.GT.AND P1, PT, R0, RZ, PT ;  /* 0x000000ff0000720c */ /* 0x000fe60003f24270 */
[----:B------:R-:W-:Y:S01]  /*4f20*/  FFMA.FTZ R188, R2, c[0x0][0x29c], -R188 ;  /* 0x0000a70002bc7a23 */ /* 0x000fe200000108bc */
[----:B------:R-:W-:Y:S02]  /*4f30*/  FSEL R168, R230, -INF , P1 ;  /* 0xff800000e6a87808 */ /* 0x000fe40000800000 */
        /* <DEDUP_REMOVED lines=15> */
[----:B------:R-:W1:Y:S01]  /*5030*/  MUFU.EX2 R167, R167 ;  /* 0x000000a700a77308 */ /* 0x000e620000000800 */
[----:B------:R-:W-:Y:S02]  /*5040*/  FSEL R173, R231, -INF , P1 ;  /* 0xff800000e7ad7808 */ /* 0x000fe40000800000 */
[C---:B------:R-:W-:Y:S03]  /*5050*/  ISETP.GT.AND P1, PT, R0.reuse, 0x60, PT ;  /* 0x000000600000780c */ /* 0x040fe60003f24270 */
[----:B------:R-:W-:Y:S01]  /*5060*/  FFMA.FTZ R174, R173, c[0x0][0x29c], -R189 ;  /* 0x0000a700adae7a23 */ /* 0x000fe200000108bd */
[----:B------:R-:W-:Y:S01]  /*5070*/  FSEL R165, R225, -INF , P1 ;  /* 0xff800000e1a57808 */ /* 0x000fe20000800000 */
[----:B------:R-:W-:Y:S01]  /*5080*/  FFMA.FTZ R173, -R201, R201, 1 ;  /* 0x3f800000c9ad7423 */ /* 0x000fe200000101c9 */
[----:B------:R-:W-:Y:S01]  /*5090*/  ISETP.GT.AND P1, PT, R0, 0x61, PT ;  /* 0x000000610000780c */ /* 0x000fe20003f24270 */
[----:B------:R-:W-:Y:S01]  /*50a0*/  FADD.FTZ R0, R4, -R3 ;  /* 0x8000000304007221 */ /* 0x000fe20000010000 */
[----:B------:R-:W1:Y:S01]  /*50b0*/  MUFU.EX2 R169, R169 ;  /* 0x000000a900a97308 */ /* 0x000e620000000800 */
[--C-:B------:R-:W-:Y:S01]  /*50c0*/  FFMA.FTZ R4, R172, c[0x0][0x29c], -R189.reuse ;  /* 0x0000a700ac047a23 */ /* 0x100fe200000108bd */
[----:B------:R-:W-:Y:S01]  /*50d0*/  FSEL R2, R205, -INF , P1 ;  /* 0xff800000cd027808 */ /* 0x000fe20000800000 */
[--C-:B------:R-:W-:Y:S02]  /*50e0*/  FFMA.FTZ R175, R165, c[0x0][0x29c], -R189.reuse ;  /* 0x0000a700a5af7a23 */ /* 0x100fe400000108bd */
[----:B------:R-:W-:Y:S02]  /*50f0*/  FMUL.FTZ R0, R184, R0 ;  /* 0x00000000b8007220 */ /* 0x000fe40000410000 */
[----:B------:R-:W-:Y:S02]  /*5100*/  FFMA.FTZ R172, -R196, R196, 1 ;  /* 0x3f800000c4ac7423 */ /* 0x000fe400000101c4 */
[----:B------:R-:W-:Y:S01]  /*5110*/  FFMA.FTZ R189, R2, c[0x0][0x29c], -R189 ;  /* 0x0000a70002bd7a23 */ /* 0x000fe200000108bd */
[----:B------:R1:W-:Y:S01]  /*5120*/  MUFU.EX2 R165, R4 ;  /* 0x0000000400a57308 */ /* 0x0003e20000000800 */
[--C-:B------:R-:W-:Y:S02]  /*5130*/  FADD.FTZ R2, R17, -R3.reuse ;  /* 0x8000000311027221 */ /* 0x100fe40000010000 */
[----:B------:R-:W-:Y:S01]  /*5140*/  FMUL.FTZ R204, R0, R164 ;  /* 0x000000a400cc7220 */ /* 0x000fe20000410000 */
[C---:B------:R-:W-:Y:S01]  /*5150*/  IADD3 R0, R180.reuse, 0x20, RZ ;  /* 0x00000020b4007810 */ /* 0x040fe20007ffe0ff */
[----:B--2---:R-:W-:Y:S01]  /*5160*/  FMUL.FTZ R2, R177, R2 ;  /* 0x00000002b1027220 */ /* 0x004fe20000410000 */
[----:B------:R-:W-:Y:S01]  /*5170*/  IADD3 R180, R180, 0x28, RZ ;  /* 0x00000028b4b47810 */ /* 0x000fe20007ffe0ff */
[----:B------:R-:W-:Y:S01]  /*5180*/  FFMA.FTZ R164, -R195, R195, 1 ;  /* 0x3f800000c3a47423 */ /* 0x000fe200000101c3 */
[----:B------:R-:W-:Y:S01]  /*5190*/  IMNMX R0, R248, R0, PT ;  /* 0x00000000f8007217 */ /* 0x000fe20003800200 */
[----:B------:R-:W-:Y:S01]  /*51a0*/  FMUL.FTZ R203, R5, R173 ;  /* 0x000000ad05cb7220 */ /* 0x000fe20000410000 */
[----:B------:R-:W2:Y:S01]  /*51b0*/  MUFU.EX2 R166, R166 ;  /* 0x000000a600a67308 */ /* 0x000ea20000000800 */
[----:B------:R-:W-:Y:S01]  /*51c0*/  FMUL.FTZ R201, R2, R164 ;  /* 0x000000a402c97220 */ /* 0x000fe20000410000 */
[----:B------:R-:W-:Y:S01]  /*51d0*/  ISETP.GT.AND P1, PT, R0, RZ, PT ;  /* 0x000000ff0000720c */ /* 0x000fe20003f24270 */
[----:B------:R-:W2:Y:S01]  /*51e0*/  LDS R2, [R192+0x202a0] ;  /* 0x0202a000c0027984 */ /* 0x000ea20000000800 */
[--C-:B------:R-:W-:Y:S02]  /*51f0*/  FADD.FTZ R5, R20, -R3.reuse ;  /* 0x8000000314057221 */ /* 0x100fe40000010000 */
[----:B------:R-:W-:Y:S02]  /*5200*/  FFMA.FTZ R17, -R198, R198, 1 ;  /* 0x3f800000c6117423 */ /* 0x000fe400000101c6 */
[----:B---3--:R-:W-:Y:S02]  /*5210*/  FMUL.FTZ R5, R176, R5 ;  /* 0x00000005b0057220 */ /* 0x008fe40000410000 */
[----:B------:R-:W3:Y:S02]  /*5220*/  MUFU.EX2 R164, R174 ;  /* 0x000000ae00a47308 */ /* 0x000ee40000000800 */
[----:B------:R-:W-:Y:S02]  /*5230*/  FMUL.FTZ R200, R5, R17 ;  /* 0x0000001105c87220 */ /* 0x000fe40000410000 */
[--C-:B-1----:R-:W-:Y:S02]  /*5240*/  FADD.FTZ R4, R16, -R3.reuse ;  /* 0x8000000310047221 */ /* 0x102fe40000010000 */
[----:B------:R-:W-:Y:S02]  /*5250*/  FFMA.FTZ R16, -R197, R197, 1 ;  /* 0x3f800000c5107423 */ /* 0x000fe400000101c5 */
[----:B------:R-:W-:Y:S02]  /*5260*/  FMUL.FTZ R4, R181, R4 ;  /* 0x00000004b5047220 */ /* 0x000fe40000410000 */
[----:B------:R-:W-:Y:S01]  /*5270*/  FFMA.FTZ R5, -R194, R194, 1 ;  /* 0x3f800000c2057423 */ /* 0x000fe200000101c2 */
[----:B------:R-:W-:Y:S01]  /*5280*/  MUFU.EX2 R189, R189 ;  /* 0x000000bd00bd7308 */ /* 0x000fe20000000800 */
[----:B------:R-:W-:Y:S01]  /*5290*/  FMUL.FTZ R202, R4, R172 ;  /* 0x000000ac04ca7220 */ /* 0x000fe20000410000 */
[----:B------:R-:W-:Y:S01]  /*52a0*/  FSEL R172, R241, -INF , P1 ;  /* 0xff800000f1ac7808 */ /* 0x000fe20000800000 */
[--C-:B------:R-:W-:Y:S01]  /*52b0*/  FADD.FTZ R4, R21, -R3.reuse ;  /* 0x8000000315047221 */ /* 0x100fe20000010000 */
[----:B------:R-:W-:Y:S03]  /*52c0*/  ISETP.GT.AND P1, PT, R0, 0x1, PT ;  /* 0x000000010000780c */ /* 0x000fe60003f24270 */
[--C-:B------:R-:W-:Y:S01]  /*52d0*/  FFMA.FTZ R20, R172, c[0x0][0x29c], -R190.reuse ;  /* 0x0000a700ac147a23 */ /* 0x100fe200000108be */
[----:B------:R-:W-:Y:S01]  /*52e0*/  FSEL R178, R240, -INF , P1 ;  /* 0xff800000f0b27808 */ /* 0x000fe20000800000 */
[----:B----4-:R-:W-:Y:S01]  /*52f0*/  FMUL.FTZ R4, R171, R4 ;  /* 0x00000004ab047220 */ /* 0x010fe20000410000 */
[----:B------:R1:W4:Y:S01]  /*5300*/  MUFU.EX2 R21, R175 ;  /* 0x000000af00157308 */ /* 0x0003220000000800 */
[----:B------:R-:W-:Y:S02]  /*5310*/  ISETP.GT.AND P1, PT, R0, 0x20, PT ;  /* 0x000000200000780c */ /* 0x000fe40003f24270 */
[----:B------:R-:W-:Y:S02]  /*5320*/  FMUL.FTZ R199, R4, R16 ;  /* 0x0000001004c77220 */ /* 0x000fe40000410000 */
[----:B------:R-:W-:Y:S02]  /*5330*/  FADD.FTZ R4, R32, -R3 ;  /* 0x8000000320047221 */ /* 0x000fe40000010000 */
[----:B------:R-:W-:Y:S02]  /*5340*/  FFMA.FTZ R3, -R193, R193, 1 ;  /* 0x3f800000c1037423 */ /* 0x000fe400000101c1 */
[----:B-----5:R-:W-:Y:S01]  /*5350*/  FMUL.FTZ R4, R170, R4 ;  /* 0x00000004aa047220 */ /* 0x020fe20000410000 */
[----:B------:R-:W-:Y:S01]  /*5360*/  MUFU.EX2 R20, R20 ;  /* 0x0000001400147308 */ /* 0x000fe20000000800 */
[----:B------:R-:W-:Y:S02]  /*5370*/  FFMA.FTZ R16, R178, c[0x0][0x29c], -R190 ;  /* 0x0000a700b2107a23 */ /* 0x000fe400000108be */
[----:B------:R-:W-:Y:S02]  /*5380*/  FMUL.FTZ R197, R4, R3 ;  /* 0x0000000304c57220 */ /* 0x000fe40000410000 */
[C---:B------:R-:W-:Y:S01]  /*5390*/  FMUL.FTZ R3, R188.reuse, R33 ;  /* 0x00000021bc037220 */ /* 0x040fe20000410000 */
[----:B------:R-:W-:Y:S01]  /*53a0*/  F2FP.BF16.PACK_AB R188, R188, R170 ;  /* 0x000000aabcbc723e */ /* 0x000fe200000010ff */
[--C-:B--2---:R-:W-:Y:S01]  /*53b0*/  FADD.FTZ R7, R7, -R2.reuse ;  /* 0x8000000207077221 */ /* 0x104fe20000010000 */
[----:B------:R-:W-:Y:S01]  /*53c0*/  F2FP.BF16.PACK_AB R170, R203, R204 ;  /* 0x000000cccbaa723e */ /* 0x000fe200000010ff */
[----:B------:R-:W-:Y:S01]  /*53d0*/  FMUL.FTZ R195, R3, R5 ;  /* 0x0000000503c37220 */ /* 0x000fe20000410000 */
[----:B------:R-:W2:Y:S01]  /*53e0*/  MUFU.EX2 R16, R16 ;  /* 0x0000001000107308 */ /* 0x000ea20000000800 */
[----:B------:R-:W-:Y:S02]  /*53f0*/  FFMA.FTZ R5, -R230, R230, 1 ;  /* 0x3f800000e6057423 */ /* 0x000fe400000101e6 */
[----:B------:R-:W-:Y:S01]  /*5400*/  FADD.FTZ R18, R18, -R2 ;  /* 0x8000000212127221 */ /* 0x000fe20000010000 */
[----:B-1----:R-:W-:Y:S01]  /*5410*/  FSEL R175, R239, -INF , P1 ;  /* 0xff800000efaf7808 */ /* 0x002fe20000800000 */
[----:B------:R-:W-:Y:S01]  /*5420*/  FMUL.FTZ R3, R167, R7 ;  /* 0x00000007a7037220 */ /* 0x000fe20000410000 */
[----:B------:R-:W-:Y:S01]  /*5430*/  ISETP.GT.AND P1, PT, R0, 0x21, PT ;  /* 0x000000210000780c */ /* 0x000fe20003f24270 */
[----:B------:R-:W-:Y:S02]  /*5440*/  FMUL.FTZ R18, R169, R18 ;  /* 0x00000012a9127220 */ /* 0x000fe40000410000 */
[----:B------:R-:W-:Y:S01]  /*5450*/  FFMA.FTZ R32, R175, c[0x0][0x29c], -R190 ;  /* 0x0000a700af207a23 */ /* 0x000fe200000108be */
[----:B------:R-:W-:Y:S01]  /*5460*/  FSEL R174, R237, -INF , P1 ;  /* 0xff800000edae7808 */ /* 0x000fe20000800000 */
[----:B------:R-:W-:Y:S01]  /*5470*/  FADD.FTZ R179, R34, -R2 ;  /* 0x8000000222b37221 */ /* 0x000fe20000010000 */
[----:B------:R-:W-:Y:S03]  /*5480*/  ISETP.GT.AND P1, PT, R0, 0x40, PT ;  /* 0x000000400000780c */ /* 0x000fe60003f24270 */
[--C-:B------:R-:W-:Y:S01]  /*5490*/  FFMA.FTZ R174, R174, c[0x0][0x29c], -R190.reuse ;  /* 0x0000a700aeae7a23 */ /* 0x100fe200000108be */
[----:B------:R-:W-:Y:S02]  /*54a0*/  FSEL R173, R235, -INF , P1 ;  /* 0xff800000ebad7808 */ /* 0x000fe40000800000 */
[----:B------:R-:W-:Y:S01]  /*54b0*/  ISETP.GT.AND P1, PT, R0, 0x41, PT ;  /* 0x000000410000780c */ /* 0x000fe20003f24270 */
[----:B------:R1:W-:Y:S02]  /*54c0*/  MUFU.EX2 R7, R174 ;  /* 0x000000ae00077308 */ /* 0x0003e40000000800 */
[--C-:B------:R-:W-:Y:S01]  /*54d0*/  FFMA.FTZ R175, R173, c[0x0][0x29c], -R190.reuse ;  /* 0x0000a700adaf7a23 */ /* 0x100fe200000108be */
[----:B------:R-:W-:Y:S02]  /*54e0*/  FSEL R172, R234, -INF , P1 ;  /* 0xff800000eaac7808 */ /* 0x000fe40000800000 */
[----:B------:R-:W-:Y:S03]  /*54f0*/  ISETP.GT.AND P1, PT, R0, 0x60, PT ;  /* 0x000000600000780c */ /* 0x000fe60003f24270 */
[--C-:B------:R-:W-:Y:S01]  /*5500*/  FFMA.FTZ R178, R172, c[0x0][0x29c], -R190.reuse ;  /* 0x0000a700acb27a23 */ /* 0x100fe200000108be */
[----:B------:R-:W-:Y:S02]  /*5510*/  FSEL R17, R233, -INF , P1 ;  /* 0xff800000e9117808 */ /* 0x000fe40000800000 */
[----:B------:R-:W-:Y:S02]  /*5520*/  ISETP.GT.AND P1, PT, R0, 0x61, PT ;  /* 0x000000610000780c */ /* 0x000fe40003f24270 */
[----:B------:R-:W-:Y:S01]  /*5530*/  IMNMX R0, R248, R180, PT ;  /* 0x000000b4f8007217 */ /* 0x000fe20003800200 */
[--C-:B------:R-:W-:Y:S01]  /*5540*/  FFMA.FTZ R183, R17, c[0x0][0x29c], -R190.reuse ;  /* 0x0000a70011b77a23 */ /* 0x100fe200000108be */
[----:B------:R-:W-:Y:S01]  /*5550*/  FSEL R4, R232, -INF , P1 ;  /* 0xff800000e8047808 */ /* 0x000fe20000800000 */
[----:B------:R5:W2:Y:S01]  /*5560*/  MUFU.EX2 R17, R32 ;  /* 0x0000002000117308 */ /* 0x000aa20000000800 */
[----:B------:R-:W-:Y:S03]  /*5570*/  ISETP.GT.AND P1, PT, R0, RZ, PT ;  /* 0x000000ff0000720c */ /* 0x000fe60003f24270 */
[----:B------:R-:W-:Y:S02]  /*5580*/  FFMA.FTZ R190, R4, c[0x0][0x29c], -R190 ;  /* 0x0000a70004be7a23 */ /* 0x000fe400000108be */
[--C-:B------:R-:W-:Y:S02]  /*5590*/  FADD.FTZ R4, R6, -R2.reuse ;  /* 0x8000000206047221 */ /* 0x100fe40000010000 */
[----:B------:R-:W-:Y:S01]  /*55a0*/  FFMA.FTZ R6, -R229, R229, 1 ;  /* 0x3f800000e5067423 */ /* 0x000fe200000101e5 */
[----:B-1----:R-:W-:Y:S01]  /*55b0*/  F2FP.BF16.PACK_AB R174, R195, R197 ;  /* 0x000000c5c3ae723e */ /* 0x002fe200000010ff */
[----:B------:R-:W-:Y:S02]  /*55c0*/  FMUL.FTZ R4, R168, R4 ;  /* 0x00000004a8047220 */ /* 0x000fe40000410000 */
[----:B------:R-:W-:Y:S02]  /*55d0*/  FMUL.FTZ R185, R3, R6 ;  /* 0x0000000603b97220 */ /* 0x000fe40000410000 */
[----:B------:R-:W-:Y:S02]  /*55e0*/  FMUL.FTZ R193, R4, R5 ;  /* 0x0000000504c17220 */ /* 0x000fe40000410000 */
[--C-:B------:R-:W-:Y:S01]  /*55f0*/  FADD.FTZ R5, R19, -R2.reuse ;  /* 0x8000000213057221 */ /* 0x100fe20000010000 */
[----:B------:R1:W1:Y:S01]  /*5600*/  MUFU.EX2 R4, R175 ;  /* 0x000000af00047308 */ /* 0x0002620000000800 */
[----:B------:R-:W-:Y:S02]  /*5610*/  FFMA.FTZ R6, -R227, R227, 1 ;  /* 0x3f800000e3067423 */ /* 0x000fe400000101e3 */
[----:B------:R-:W-:Y:S02]  /*5620*/  FFMA.FTZ R3, -R228, R228, 1 ;  /* 0x3f800000e4037423 */ /* 0x000fe400000101e4 */
[----:B------:R-:W-:Y:S01]  /*5630*/  FMUL.FTZ R5, R166, R5 ;  /* 0x00000005a6057220 */ /* 0x000fe20000410000 */
[----:B-----5:R-:W-:Y:S01]  /*5640*/  FSEL R32, R247, -INF , P1 ;  /* 0xff800000f7207808 */ /* 0x020fe20000800000 */
[----:B------:R-:W-:Y:S01]  /*5650*/  FMUL.FTZ R194, R18, R6 ;  /* 0x0000000612c27220 */ /* 0x000fe20000410000 */
[----:B------:R-:W-:Y:S01]  /*5660*/  ISETP.GT.AND P1, PT, R0, 0x1, PT ;  /* 0x000000010000780c */ /* 0x000fe20003f24270 */
[----:B------:R-:W-:Y:S01]  /*5670*/  FMUL.FTZ R187, R5, R3 ;  /* 0x0000000305bb7220 */ /* 0x000fe20000410000 */
[----:B------:R5:W2:Y:S01]  /*5680*/  MUFU.EX2 R6, R178 ;  /* 0x000000b200067308 */ /* 0x000aa20000000800 */
[--C-:B------:R-:W-:Y:S01]  /*5690*/  FFMA.FTZ R32, R32, c[0x0][0x29c], -R191.reuse ;  /* 0x0000a70020207a23 */ /* 0x100fe200000108bf */
[----:B------:R-:W-:Y:S01]  /*56a0*/  FSEL R180, R246, -INF , P1 ;  /* 0xff800000f6b47808 */ /* 0x000fe20000800000 */
[--C-:B------:R-:W-:Y:S01]  /*56b0*/  FADD.FTZ R3, R22, -R2.reuse ;  /* 0x8000000216037221 */ /* 0x100fe20000010000 */
[----:B------:R-:W-:Y:S01]  /*56c0*/  F2FP.BF16.PACK_AB R22, R167, R168 ;  /* 0x000000a8a716723e */ /* 0x000fe200000010ff */
[----:B------:R-:W-:Y:S01]  /*56d0*/  FFMA.FTZ R5, -R226, R226, 1 ;  /* 0x3f800000e2057423 */ /* 0x000fe200000101e2 */
[----:B------:R-:W-:Y:S01]  /*56e0*/  ISETP.GT.AND P1, PT, R0, 0x20, PT ;  /* 0x000000200000780c */ /* 0x000fe20003f24270 */
[----:B------:R-:W-:Y:S02]  /*56f0*/  FMUL.FTZ R3, R165, R3 ;  /* 0x00000003a5037220 */ /* 0x000fe40000410000 */
[--C-:B------:R-:W-:Y:S01]  /*5700*/  FFMA.FTZ R34, R180, c[0x0][0x29c], -R191.reuse ;  /* 0x0000a700b4227a23 */ /* 0x100fe200000108bf */
[----:B------:R3:W-:Y:S01]  /*5710*/  MUFU.EX2 R168, R32 ;  /* 0x0000002000a87308 */ /* 0x0007e20000000800 */
[----:B------:R-:W-:Y:S01]  /*5720*/  FMUL.FTZ R186, R3, R5 ;  /* 0x0000000503ba7220 */ /* 0x000fe20000410000 */
[----:B------:R-:W-:Y:S01]  /*5730*/  FSEL R173, R245, -INF , P1 ;  /* 0xff800000f5ad7808 */ /* 0x000fe20000800000 */
[--C-:B-1----:R-:W-:Y:S01]  /*5740*/  FADD.FTZ R175, R23, -R2.reuse ;  /* 0x8000000217af7221 */ /* 0x102fe20000010000 */
[----:B------:R-:W-:Y:S02]  /*5750*/  ISETP.GT.AND P1, PT, R0, 0x21, PT ;  /* 0x000000210000780c */ /* 0x000fe40003f24270 */
[----:B------:R-:W-:Y:S01]  /*5760*/  F2FP.BF16.PACK_AB R23, R182, R184 ;  /* 0x000000b8b617723e */ /* 0x000fe200000010ff */
[--C-:B------:R-:W-:Y:S01]  /*5770*/  FFMA.FTZ R180, R173, c[0x0][0x29c], -R191.reuse ;  /* 0x0000a700adb47a23 */ /* 0x100fe200000108bf */
[----:B------:R-:W-:Y:S02]  /*5780*/  FSEL R172, R244, -INF , P1 ;  /* 0xff800000f4ac7808 */ /* 0x000fe40000800000 */
[----:B------:R1:W1:Y:S01]  /*5790*/  MUFU.EX2 R5, R183 ;  /* 0x000000b700057308 */ /* 0x0002620000000800 */
[----:B------:R-:W-:Y:S02]  /*57a0*/  ISETP.GT.AND P1, PT, R0, 0x40, PT ;  /* 0x000000400000780c */ /* 0x000fe40003f24270 */
[----:B------:R-:W-:Y:S01]  /*57b0*/  F2FP.BF16.PACK_AB R173, R199, R200 ;  /* 0x000000c8c7ad723e */ /* 0x000fe200000010ff */
[----:B-----5:R-:W-:Y:S01]  /*57c0*/  FADD.FTZ R178, R35, -R2 ;  /* 0x8000000223b27221 */ /* 0x020fe20000010000 */
[----:B------:R-:W-:Y:S01]  /*57d0*/  FSEL R33, R242, -INF , P1 ;  /* 0xff800000f2217808 */ /* 0x000fe20000800000 */
[----:B------:R-:W5:Y:S01]  /*57e0*/  LDS R2, [R192+0x20300] ;  /* 0x02030000c0027984 */ /* 0x000f620000000800 */
[C---:B------:R-:W-:Y:S01]  /*57f0*/  ISETP.GT.AND P1, PT, R0.reuse, 0x41, PT ;  /* 0x000000410000780c */ /* 0x040fe20003f24270 */
[----:B------:R-:W-:Y:S02]  /*5800*/  FFMA.FTZ R35, -R231, R231, 1 ;  /* 0x3f800000e7237423 */ /* 0x000fe400000101e7 */
[----:B------:R2:W2:Y:S01]  /*5810*/  MUFU.EX2 R3, R190 ;  /* 0x000000be00037308 */ /* 0x0004a20000000800 */
[----:B------:R-:W-:Y:S02]  /*5820*/  FSEL R19, R243, -INF , P1 ;  /* 0xff800000f3137808 */ /* 0x000fe40000800000 */
[----:B------:R-:W-:Y:S02]  /*5830*/  ISETP.GT.AND P1, PT, R0, 0x60, PT ;  /* 0x000000600000780c */ /* 0x000fe40003f24270 */
[C---:B---3--:R-:W-:Y:S01]  /*5840*/  F2FP.BF16.PACK_AB R32, R164.reuse, R165 ;  /* 0x000000a5a420723e */ /* 0x048fe200000010ff */
[----:B------:R-:W-:Y:S01]  /*5850*/  FMUL.FTZ R165, R164, R175 ;  /* 0x000000afa4a57220 */ /* 0x000fe20000410000 */
[----:B------:R-:W-:Y:S01]  /*5860*/  FSEL R18, R238, -INF , P1 ;  /* 0xff800000ee127808 */ /* 0x000fe20000800000 */
[--C-:B------:R-:W-:Y:S01]  /*5870*/  FFMA.FTZ R196, R19, c[0x0][0x29c], -R191.reuse ;  /* 0x0000a70013c47a23 */ /* 0x100fe200000108bf */
[----:B------:R-:W-:Y:S01]  /*5880*/  ISETP.GT.AND P1, PT, R0, 0x61, PT ;  /* 0x000000610000780c */ /* 0x000fe20003f24270 */
[----:B------:R3:W3:Y:S01]  /*5890*/  MUFU.EX2 R164, R34 ;  /* 0x0000002200a47308 */ /* 0x0006e20000000800 */
[----:B------:R-:W-:Y:S01]  /*58a0*/  FMUL.FTZ R167, R165, R35 ;  /* 0x00000023a5a77220 */ /* 0x000fe20000410000 */
[----:B------:R-:W-:Y:S01]  /*58b0*/  F2FP.BF16.PACK_AB R19, R177, R181 ;  /* 0x000000b5b113723e */ /* 0x000fe200000010ff */
[--C-:B------:R-:W-:Y:S01]  /*58c0*/  FFMA.FTZ R198, R18, c[0x0][0x29c], -R191.reuse ;  /* 0x0000a70012c67a23 */ /* 0x100fe200000108bf */
[----:B------:R-:W-:Y:S01]  /*58d0*/  FSEL R0, R236, -INF , P1 ;  /* 0xff800000ec007808 */ /* 0x000fe20000800000 */
[--C-:B-1----:R-:W-:Y:S01]  /*58e0*/  FFMA.FTZ R183, R172, c[0x0][0x29c], -R191.reuse ;  /* 0x0000a700acb77a23 */ /* 0x102fe200000108bf */
[----:B------:R-:W-:Y:S01]  /*58f0*/  F2FP.BF16.PACK_AB R172, R171, R176 ;  /* 0x000000b0abac723e */ /* 0x000fe200000010ff */
[----:B------:R-:W-:Y:S01]  /*5900*/  FFMA.FTZ R18, -R225, R225, 1 ;  /* 0x3f800000e1127423 */ /* 0x000fe200000101e1 */
[----:B------:R-:W-:Y:S02]  /*5910*/  F2FP.BF16.PACK_AB R171, R201, R202 ;  /* 0x000000cac9ab723e */ /* 0x000fe400000010ff */
[----:B------:R-:W-:Y:S01]  /*5920*/  MUFU.EX2 R35, R180 ;  /* 0x000000b400237308 */ /* 0x000fe20000000800 */
[----:B------:R-:W-:Y:S02]  /*5930*/  F2FP.BF16.PACK_AB R165, R187, R194 ;  /* 0x000000c2bba5723e */ /* 0x000fe400000010ff */
[----:B------:R-:W-:Y:S01]  /*5940*/  F2FP.BF16.PACK_AB R167, R167, R186 ;  /* 0x000000baa7a7723e */ /* 0x000fe200000010ff */
[--C-:B--2---:R-:W-:Y:S01]  /*5950*/  FFMA.FTZ R190, R33, c[0x0][0x29c], -R191.reuse ;  /* 0x0000a70021be7a23 */ /* 0x104fe200000108bf */
[----:B------:R-:W-:Y:S01]  /*5960*/  F2FP.BF16.PACK_AB R33, R166, R169 ;  /* 0x000000a9a621723e */ /* 0x000fe200000010ff */
[----:B------:R-:W-:Y:S01]  /*5970*/  FFMA.FTZ R191, R0, c[0x0][0x29c], -R191 ;  /* 0x0000a70000bf7a23 */ /* 0x000fe200000108bf */
[----:B------:R-:W-:Y:S01]  /*5980*/  F2FP.BF16.PACK_AB R169, R185, R193 ;  /* 0x000000c1b9a9723e */ /* 0x000fe200000010ff */
[----:B----4-:R-:W-:Y:S01]  /*5990*/  FMUL.FTZ R166, R21, R179 ;  /* 0x000000b315a67220 */ /* 0x010fe20000410000 */
[----:B------:R-:W-:Y:S01]  /*59a0*/  PLOP3.LUT P1, PT, PT, PT, UP0, 0x80, 0x0 ;  /* 0x000000000000781c */ /* 0x000fe20003f2f008 */
[----:B------:R-:W-:Y:S02]  /*59b0*/  FFMA.FTZ R0, -R205, R205, 1 ;  /* 0x3f800000cd007423 */ /* 0x000fe400000101cd */
[----:B------:R-:W-:Y:S01]  /*59c0*/  FMUL.FTZ R18, R166, R18 ;  /* 0x00000012a6127220 */ /* 0x000fe20000410000 */
[C---:B---3--:R-:W-:Y:S01]  /*59d0*/  F2FP.BF16.PACK_AB R34, R189.reuse, R21 ;  /* 0x00000015bd22723e */ /* 0x048fe200000010ff */
[----:B------:R-:W-:Y:S01]  /*59e0*/  FMUL.FTZ R189, R189, R178 ;  /* 0x000000b2bdbd7220 */ /* 0x000fe20000410000 */
[----:B------:R-:W-:Y:S01]  /*59f0*/  F2FP.BF16.PACK_AB R21, R16, R20 ;  /* 0x000000141015723e */ /* 0x000fe200000010ff */
[--C-:B-----5:R-:W-:Y:S02]  /*5a00*/  FADD.FTZ R8, R8, -R2.reuse ;  /* 0x8000000208087221 */ /* 0x120fe40000010000 */
[----:B------:R-:W-:Y:S02]  /*5a10*/  FMUL.FTZ R0, R189, R0 ;  /* 0x00000000bd007220 */ /* 0x000fe40000410000 */
[--C-:B------:R-:W-:Y:S02]  /*5a20*/  FADD.FTZ R12, R12, -R2.reuse ;  /* 0x800000020c0c7221 */ /* 0x100fe40000010000 */
[----:B------:R-:W-:Y:S01]  /*5a30*/  FMUL.FTZ R175, R20, R8 ;  /* 0x0000000814af7220 */ /* 0x000fe20000410000 */
[----:B------:R-:W-:Y:S01]  /*5a40*/  F2FP.BF16.PACK_AB R166, R0, R18 ;  /* 0x0000001200a6723e */ /* 0x000fe200000010ff */
[----:B------:R-:W-:Y:S01]  /*5a50*/  FFMA.FTZ R0, -R239, R239, 1 ;  /* 0x3f800000ef007423 */ /* 0x000fe200000101ef */
[----:B------:R-:W1:Y:S01]  /*5a60*/  MUFU.EX2 R18, R183 ;  /* 0x000000b700127308 */ /* 0x000e620000000800 */
[----:B------:R-:W-:Y:S02]  /*5a70*/  FFMA.FTZ R8, -R241, R241, 1 ;  /* 0x3f800000f1087423 */ /* 0x000fe400000101f1 */
[----:B------:R-:W-:Y:S01]  /*5a80*/  FMUL.FTZ R12, R17, R12 ;  /* 0x0000000c110c7220 */ /* 0x000fe20000410000 */
[----:B------:R-:W-:Y:S01]  /*5a90*/  F2FP.BF16.PACK_AB R17, R7, R17 ;  /* 0x000000110711723e */ /* 0x000fe200000010ff */
[--C-:B------:R-:W-:Y:S02]  /*5aa0*/  FADD.FTZ R9, R9, -R2.reuse ;  /* 0x8000000209097221 */ /* 0x100fe40000010000 */
[--C-:B------:R-:W-:Y:S02]  /*5ab0*/  FADD.FTZ R13, R13, -R2.reuse ;  /* 0x800000020d0d7221 */ /* 0x100fe40000010000 */
[----:B------:R-:W-:Y:S01]  /*5ac0*/  FMUL.FTZ R177, R175, R8 ;  /* 0x00000008afb17220 */ /* 0x000fe20000410000 */
[----:B------:R-:W-:Y:S01]  /*5ad0*/  MUFU.EX2 R20, R190 ;  /* 0x000000be00147308 */ /* 0x000fe20000000800 */
[----:B------:R-:W-:Y:S02]  /*5ae0*/  FMUL.FTZ R175, R12, R0 ;  /* 0x000000000caf7220 */ /* 0x000fe40000410000 */
[--C-:B------:R-:W-:Y:S01]  /*5af0*/  FADD.FTZ R24, R24, -R2.reuse ;  /* 0x8000000218187221 */ /* 0x100fe20000010000 */
[----:B------:R-:W2:Y:S01]  /*5b00*/  LDS R0, [R192+0x20320] ;  /* 0x02032000c0007984 */ /* 0x000ea20000000800 */
[--C-:B------:R-:W-:Y:S02]  /*5b10*/  FADD.FTZ R25, R25, -R2.reuse ;  /* 0x8000000219197221 */ /* 0x100fe40000010000 */
[--C-:B------:R-:W-:Y:S01]  /*5b20*/  FADD.FTZ R29, R29, -R2.reuse ;  /* 0x800000021d1d7221 */ /* 0x100fe20000010000 */
[----:B------:R-:W-:Y:S01]  /*5b30*/  STS [R224+0x20480], R23 ;  /* 0x02048017e0007388 */ /* 0x000fe20000000800 */
[----:B------:R-:W-:Y:S01]  /*5b40*/  FMUL.FTZ R9, R16, R9 ;  /* 0x0000000910097220 */ /* 0x000fe20000410000 */
[----:B------:R-:W3:Y:S01]  /*5b50*/  MUFU.EX2 R12, R196 ;  /* 0x000000c4000c7308 */ /* 0x000ee20000000800 */
        /* <DEDUP_REMOVED lines=26> */
[----:B------:R-:W-:Y:S01]  /*5d00*/  F2FP.BF16.PACK_AB R3, R164, R168 ;  /* 0x000000a8a403723e */ /* 0x000fe200000010ff */
        /* <DEDUP_REMOVED lines=22> */
[----:B---3--:R-:W-:Y:S01]  /*5e70*/  FMUL.FTZ R27, R12, R27 ;  /* 0x0000001b0c1b7220 */ /* 0x008fe20000410000 */
[----:B------:R-:W-:Y:S01]  /*5e80*/  STS [R223+0x2400], R34 ;  /* 0x00240022df007388 */ /* 0x000fe20000000800 */
[----:B--2---:R-:W-:Y:S02]  /*5e90*/  FFMA.FTZ R3, -R246, R246, 1 ;  /* 0x3f800000f6037423 */ /* 0x004fe400000101f6 */
[----:B------:R-:W-:Y:S01]  /*5ea0*/  FADD.FTZ R31, R31, -R0 ;  /* 0x800000001f1f7221 */ /* 0x000fe20000010000 */
[----:B------:R2:W-:Y:S01]  /*5eb0*/  STS [R224+0x23480], R4 ;  /* 0x02348004e0007388 */ /* 0x0005e20000000800 */
[----:B------:R-:W-:Y:S02]  /*5ec0*/  FMUL.FTZ R10, R10, R3 ;  /* 0x000000030a0a7220 */ /* 0x000fe40000410000 */
[----:B------:R-:W-:Y:S01]  /*5ed0*/  FFMA.FTZ R3, -R245, R245, 1 ;  /* 0x3f800000f5037423 */ /* 0x000fe200000101f5 */
[----:B----4-:R-:W-:Y:S01]  /*5ee0*/  F2FP.BF16.PACK_AB R2, R12, R20 ;  /* 0x000000140c02723e */ /* 0x010fe200000010ff */
[----:B------:R-:W-:Y:S02]  /*5ef0*/  FMUL.FTZ R20, R20, R26 ;  /* 0x0000001a14147220 */ /* 0x000fe40000410000 */
[----:B------:R-:W-:Y:S02]  /*5f00*/  FMUL.FTZ R3, R14, R3 ;  /* 0x000000030e037220 */ /* 0x000fe40000410000 */
[----:B------:R3:W-:Y:S01]  /*5f10*/  STS [R224+0x23880], R2 ;  /* 0x02388002e0007388 */ /* 0x0007e20000000800 */
[----:B------:R-:W-:Y:S02]  /*5f20*/  FFMA.FTZ R0, -R242, R242, 1 ;  /* 0x3f800000f2007423 */ /* 0x000fe400000101f2 */
[----:B-1----:R-:W-:Y:S01]  /*5f30*/  FMUL.FTZ R31, R6, R31 ;  /* 0x0000001f061f7220 */ /* 0x002fe20000410000 */
[----:B------:R1:W-:Y:S01]  /*5f40*/  STS [R223+0x3000], R5 ;  /* 0x00300005df007388 */ /* 0x0003e20000000800 */
[----:B--2---:R-:W-:Y:S04]  /*5f50*/  FFMA.FTZ R4, -R244, R244, 1 ;  /* 0x3f800000f4047423 */ /* 0x004fe800000101f4 */
[----:B------:R-:W-:Y:S05]  /*5f60*/  FMUL.FTZ R4, R15, R4 ;  /* 0x000000040f047220 */ /* 0x000fea0000410000 */
[----:B------:R-:W-:Y:S01]  /*5f70*/  F2FP.BF16.PACK_AB R4, R4, R3 ;  /* 0x000000030404723e */ /* 0x000fe200000010ff */
[----:B---3--:R-:W-:Y:S02]  /*5f80*/  FFMA.FTZ R2, -R247, R247, 1 ;  /* 0x3f800000f7027423 */ /* 0x008fe400000101f7 */
[----:B------:R-:W-:Y:S02]  /*5f90*/  FFMA.FTZ R3, -R243, R243, 1 ;  /* 0x3f800000f3037423 */ /* 0x000fe400000101f3 */
[----:B------:R-:W-:Y:S01]  /*5fa0*/  FMUL.FTZ R11, R168, R2 ;  /* 0x00000002a80b7220 */ /* 0x000fe20000410000 */
[----:B------:R-:W-:Y:S01]  /*5fb0*/  F2FP.BF16.PACK_AB R2, R6, R7 ;  /* 0x000000070602723e */ /* 0x000fe200000010ff */
[----:B-1----:R-:W-:Y:S02]  /*5fc0*/  FMUL.FTZ R5, R7, R30 ;  /* 0x0000001e07057220 */ /* 0x002fe40000410000 */
[----:B------:R-:W-:Y:S02]  /*5fd0*/  FMUL.FTZ R7, R20, R0 ;  /* 0x0000000014077220 */ /* 0x000fe40000410000 */
[----:B------:R1:W-:Y:S01]  /*5fe0*/  STS [R223+0x3400], R2 ;  /* 0x00340002df007388 */ /* 0x0003e20000000800 */
[----:B------:R-:W-:Y:S02]  /*5ff0*/  FFMA.FTZ R6, -R236, R236, 1 ;  /* 0x3f800000ec067423 */ /* 0x000fe400000101ec */
[----:B------:R-:W-:Y:S01]  /*6000*/  FMUL.FTZ R3, R27, R3 ;  /* 0x000000031b037220 */ /* 0x000fe20000410000 */
[----:B------:R-:W-:Y:S01]  /*6010*/  BAR.SYNC.DEFER_BLOCKING 0x0 ;  /* 0x0000000000007b1d */ /* 0x000fe20000010000 */
[----:B------:R-:W-:Y:S03]  /*6020*/  FFMA.FTZ R0, -R238, R238, 1 ;  /* 0x3f800000ee007423 */ /* 0x000fe600000101ee */
[----:B------:R-:W-:Y:S01]  /*6030*/  F2FP.BF16.PACK_AB R3, R3, R7 ;  /* 0x000000070303723e */ /* 0x000fe200000010ff */
[----:B------:R-:W-:Y:S02]  /*6040*/  FMUL.FTZ R5, R5, R0 ;  /* 0x0000000005057220 */ /* 0x000fe40000410000 */
[----:B------:R-:W-:Y:S05]  /*6050*/  FMUL.FTZ R0, R31, R6 ;  /* 0x000000061f007220 */ /* 0x000fea0000410000 */
[----:B------:R-:W-:Y:S02]  /*6060*/  F2FP.BF16.PACK_AB R0, R0, R5 ;  /* 0x000000050000723e */ /* 0x000fe400000010ff */
[----:B-1----:R-:W-:Y:S01]  /*6070*/  F2FP.BF16.PACK_AB R2, R10, R11 ;  /* 0x0000000b0a02723e */ /* 0x002fe200000010ff */
        /* <DEDUP_REMOVED lines=119> */
[----:B-12-4-:R-:W2:Y:S01]  /*67f0*/  LDL R209, [R1+0x10] ;  /* 0x0000100001d17983 */ /* 0x016ea20000100800 */
[----:B------:R-:W-:Y:S02]  /*6800*/  ULDC.64 UR6, c[0x0][0x208] ;  /* 0x0000820000067ab9 */ /* 0x000fe40000000a00 */
[----:B------:R-:W-:Y:S01]  /*6810*/  USHF.R.S32.HI UR4, URZ, 0x1f, UR25 ;  /* 0x0000001f3f047899 */ /* 0x000fe20008011419 */
[----:B------:R-:W3:Y:S01]  /*6820*/  LDL.64 R228, [R1] ;  /* 0x0000000001e47983 */ /* 0x000ee20000100a00 */
        /* <DEDUP_REMOVED lines=8> */
[----:B------:R-:W-:Y:S03]  /*68b0*/  IMAD.U32 R7, RZ, RZ, UR6 ;  /* 0x00000006ff077e24 */ /* 0x000fe6000f8e00ff */
[----:B------:R-:W-:Y:S01]  /*68c0*/  USHF.L.U64.HI UR4, UR26, 0x6, UR4 ;  /* 0x000000061a047899 */ /* 0x000fe20008010204 */
[----:B------:R-:W-:Y:S05]  /*68d0*/  IMAD.U32 R13, RZ, RZ, UR25 ;  /* 0x00000019ff0d7e24 */ /* 0x000fea000f8e00ff */
[----:B------:R-:W-:Y:S01]  /*68e0*/  IMAD.U32 R4, RZ, RZ, UR4 ;  /* 0x00000004ff047e24 */ /* 0x000fe2000f8e00ff */
[----:B---3--:R-:W-:Y:S01]  /*68f0*/  IADD3 R7, P2, P1, R228, UR8, R7 ;  /* 0x00000008e4077c10 */ /* 0x008fe2000f95e007 */
[----:B--2---:R-:W-:Y:S02]  /*6900*/  IMAD.MOV.U32 R230, RZ, RZ, R209 ;  /* 0x000000ffffe67224 */ /* 0x004fe400078e00d1 */
[----:B------:R-:W2:Y:S01]  /*6910*/  LDL R209, [R1+0x40] ;  /* 0x0000400001d17983 */ /* 0x000ea20000100800 */
[----:B------:R-:W-:Y:S02]  /*6920*/  IADD3.X R12, R251, UR9, R4, P2, P1 ;  /* 0x00000009fb0c7c10 */ /* 0x000fe400097e2404 */
[----:B----4-:R-:W-:Y:S04]  /*6930*/  IADD3 R4, P1, R240, UR25, RZ ;  /* 0x00000019f0047c10 */ /* 0x010fe8000ff3e0ff */
        /* <DEDUP_REMOVED lines=9> */
[----:B------:R-:W-:Y:S02]  /*69d0*/  IADD3 R5, -R230, UR13, -R13 ;  /* 0x0000000de6057c10 */ /* 0x000fe4000fffe90d */
[----:B------:R-:W-:Y:S02]  /*69e0*/  LEA.HI.X R7, R7, c[0x0][0x1f4], R12, 0x1, P1 ;  /* 0x00007d0007077a11 */ /* 0x000fe400008f0c0c */
[C---:B------:R-:W-:Y:S01]  /*69f0*/  ISETP.LT.OR P1, PT, R5.reuse, 0x1, !P4 ;  /* 0x000000010500780c */ /* 0x040fe20006721670 */
[----:B--2---:R-:W-:Y:S02]  /*6a00*/  IMAD R4, R4, 0x4000, R209 ;  /* 0x0000400004047824 */ /* 0x004fe400078e02d1 */
[----:B------:R-:W1:Y:S10]  /*6a10*/  S2R R209, SR_TID.X ;  /* 0x0000000000d17919 */ /* 0x000e740000002100 */
[----:B------:R-:W-:Y:S01]  /*6a20*/  @!PT LDS RZ, [RZ] ;  /* 0x00000000fffff984 */ /* 0x000fe20000000800 */
[----:B------:R-:W-:Y:S01]  /*6a30*/  @!PT LDS RZ, [RZ] ;  /* 0x00000000fffff984 */ /* 0x000fe20000000800 */
[----:B------:R-:W-:Y:S01]  /*6a40*/  @!PT LDS RZ, [RZ] ;  /* 0x00000000fffff984 */ /* 0x000fe20000000800 */
[----:B------:R2:W-:Y:S01]  /*6a50*/  LDGSTS.E.BYPASS.LTC128B.128 [R4], [R8.64], !P1 ;  /* 0x0000000008047fae */ /* 0x0005e2000c901d52 */
[C---:B------:R-:W-:Y:S11]  /*6a60*/  ISETP.LT.OR P1, PT, R5.reuse, 0x1, !P5 ;  /* 0x000000010500780c */ /* 0x040ff60006f21670 */
[----:B------:R-:W-:Y:S02]  /*6a70*/  @!UPT UIADD3 URZ, URZ, URZ, URZ ;  /* 0x0000003f3f3ff290 */ /* 0x000fe4000fffe03f */
[----:B------:R2:W-:Y:S01]  /*6a80*/  LDGSTS.E.BYPASS.LTC128B.128 [R4+0x2000], [R8.64+0x80], !P1 ;  /* 0x0200008008047fae */ /* 0x0005e2000c901d52 */
[----:B------:R-:W-:Y:S01]  /*6a90*/  ISETP.LT.OR P1, PT, R5, 0x21, !P4 ;  /* 0x000000210500780c */ /* 0x000fe20006721670 */
[----:B-1----:R-:W-:Y:S11]  /*6aa0*/  IMAD.SHL.U32 R209, R209, 0x4, RZ ;  /* 0x00000004d1d17824 */ /* 0x002ff600078e00ff */
[----:B------:R-:W-:Y:S01]  /*6ab0*/  @!UPT UIADD3 URZ, URZ, URZ, URZ ;  /* 0x0000003f3f3ff290 */ /* 0x000fe2000fffe03f */
[----:B------:R2:W-:Y:S01]  /*6ac0*/  LDGSTS.E.BYPASS.LTC128B.128 [R4+0x1000], [R6.64], !P1 ;  /* 0x0100000006047fae */ /* 0x0005e2000c901d52 */
[----:B------:R-:W-:Y:S01]  /*6ad0*/  ISETP.LT.OR P1, PT, R5, 0x21, !P5 ;  /* 0x000000210500780c */ /* 0x000fe20006f21670 */
[----:B------:R-:W-:Y:S04]  /*6ae0*/  IMAD.U32 R5, RZ, RZ, UR24 ;  /* 0x00000018ff057e24 */ /* 0x000fe8000f8e00ff */
[----:B------:R-:W-:Y:S04]  /*6af0*/  @!P3 IMAD R5, R5, 0x40, R209 ;  /* 0x000000400505b824 */ /* 0x000fe800078e02d1 */
[----:B------:R-:W-:Y:S04]  /*6b00*/  @!P3 IMAD.SHL.U32 R5, R5, 0x4, RZ ;  /* 0x000000040505b824 */ /* 0x000fe800078e00ff */
[----:B------:R2:W-:Y:S04]  /*6b10*/  LDGSTS.E.BYPASS.LTC128B.128 [R4+0x3000], [R6.64+0x80], !P1 ;  /* 0x0300008006047fae */ /* 0x0005e8000c901d52 */
[----:B------:R2:W-:Y:S02]  /*6b20*/  @!P3 LDGSTS.E.BYPASS.LTC128B.128 [R5+0x20280], [R10.64] ;  /* 0x202800000a05bfae */ /* 0x0005e4000b901d52 */
.L_x_2048:
[-C--:B-12-4-:R-:W-:Y:S01]  /*6b30*/  HMMA.16816.F32.BF16 R4, R164, R16.reuse, RZ ;  /* 0x00000010a404723c */ /* 0x096fe200000418ff */
[----:B------:R-:W-:Y:S01]  /*6b40*/  LDSM.16.MT88.4 R184, [R0+0x1080] ;  /* 0x0010800000b8783b */ /* 0x000fe20000004200 */
[----:B------:R-:W-:Y:S02]  /*6b50*/  USHF.L.U32 UR23, UR23, 0xd, URZ ;  /* 0x0000000d17177899 */ /* 0x000fe4000800063f */
[----:B------:R-:W-:Y:S01]  /*6b60*/  IMAD.IADD R204, R3, 0x1, R216 ;  /* 0x0000000103cc7824 */ /* 0x000fe200078e02d8 */
[----:B------:R-:W-:Y:S01]  /*6b70*/  UISETP.GE.AND UP0, UPT, UR17, UR11, UPT ;  /* 0x0000000b1100728c */ /* 0x000fe2000bf06270 */
[----:B------:R-:W-:Y:S01]  /*6b80*/  LDSM.16.MT88.4 R192, [R0+0x5080] ;  /* 0x0050800000c0783b */ /* 0x000fe20000004200 */
[----:B------:R-:W-:Y:S01]  /*6b90*/  UIADD3 UR7, UR5, 0x1, URZ ;  /* 0x0000000105077890 */ /* 0x000fe2000fffe03f */
[C---:B------:R-:W-:Y:S01]  /*6ba0*/  HMMA.16816.F32.BF16 R8, R28.reuse, R16, RZ ;  /* 0x000000101c08723c */ /* 0x040fe200000418ff */
[----:B------:R-:W-:Y:S02]  /*6bb0*/  UISETP.GE.AND UP3, UPT, UR5, 0x1, UPT ;  /* 0x000000010500788c */ /* 0x000fe4000bf66270 */
[----:B------:R-:W1:Y:S01]  /*6bc0*/  LDSM.16.M88.4 R180, [R204+0x24480] ;  /* 0x02448000ccb4783b */ /* 0x000e620000000200 */
[----:B------:R-:W-:Y:S02]  /*6bd0*/  UIADD3 UR6, UR22, 0x1, URZ ;  /* 0x0000000116067890 */ /* 0x000fe4000fffe03f */
[----:B------:R-:W-:Y:S02]  /*6be0*/  UISETP.GE.AND UP2, UPT, UR22, 0x1, UPT ;  /* 0x000000011600788c */ /* 0x000fe4000bf46270 */
[-C--:B------:R-:W-:Y:S01]  /*6bf0*/  HMMA.16816.F32.BF16 R12, R28, R18.reuse, RZ ;  /* 0x000000121c0c723c */ /* 0x080fe200000418ff */
[----:B------:R-:W2:Y:S01]  /*6c00*/  LDSM.16.M88.4 R188, [R204+0x25480] ;  /* 0x02548000ccbc783b */ /* 0x000ea20000000200 */
[----:B------:R-:W-:Y:S02]  /*6c10*/  UIADD3 UR4, UR24, 0x1, URZ ;  /* 0x0000000118047890 */ /* 0x000fe4000fffe03f */
[----:B------:R-:W-:Y:S02]  /*6c20*/  UISETP.GE.AND UP1, UPT, UR24, 0x1, UPT ;  /* 0x000000011800788c */ /* 0x000fe4000bf26270 */
[----:B------:R-:W3:Y:S01]  /*6c30*/  LDL.64 R226, [R1+0x30] ;  /* 0x0000300001e27983 */ /* 0x000ee20000100a00 */
[----:B------:R-:W-:Y:S01]  /*6c40*/  USEL UR5, UR7, URZ, !UP3 ;  /* 0x0000003f07057287 */ /* 0x000fe2000d800000 */
[C---:B------:R-:W-:Y:S01]  /*6c50*/  HMMA.16816.F32.BF16 R16, R164.reuse, R18, RZ ;  /* 0x00000012a410723c */ /* 0x040fe200000418ff */
[----:B------:R-:W-:Y:S02]  /*6c60*/  USEL UR22, UR6, URZ, !UP2 ;  /* 0x0000003f06167287 */ /* 0x000fe4000d000000 */
[----:B------:R-:W4:Y:S01]  /*6c70*/  LDL R209, [R1+0x3c] ;  /* 0x00003c0001d17983 */ /* 0x000f220000100800 */
[----:B------:R-:W-:Y:S04]  /*6c80*/  USEL UR24, UR4, URZ, !UP1 ;  /* 0x0000003f04187287 */ /* 0x000fe8000c800000 */
        /* <DEDUP_REMOVED lines=72> */
[----:B------:R-:W-:Y:S03]  /*7110*/  UMOV UR23, UR17 ;  /* 0x0000001100177c82 */ /* 0x000fe60008000000 */
[C---:B------:R-:W-:Y:S04]  /*7120*/  HMMA.16816.F32.BF16 R16, R184.reuse, R198, R16 ;  /* 0x000000c6b810723c */ /* 0x040fe80000041810 */
        /* <DEDUP_REMOVED lines=202> */
.L_x_2044:
[----:B------:R-:W-:Y:S05]  /*7dd0*/  @P0 BRA `(.L_x_2050) ;  /* 0x00001fe000000947 */ /* 0x000fea0003800000 */
[----:B------:R-:W-:Y:S01]  /*7de0*/  F2FP.BF16.PACK_AB R36, R37, R36 ;  /* 0x000000242524723e */ /* 0x000fe200000010ff */
[----:B------:R-:W-:Y:S01]  /*7df0*/  BAR.SYNC.DEFER_BLOCKING 0x1, 0x100 ;  /* 0x0044000000007b1d */ /* 0x000fe20000010000 */
[----:B------:R-:W-:Y:S02]  /*7e00*/  F2FP.BF16.PACK_AB R38, R39, R38 ;  /* 0x000000262726723e */ /* 0x000fe400000010ff */
[----:B------:R-:W-:Y:S02]  /*7e10*/  F2FP.BF16.PACK_AB R64, R65, R64 ;  /* 0x000000404140723e */ /* 0x000fe400000010ff */
[----:B------:R-:W-:Y:S01]  /*7e20*/  F2FP.BF16.PACK_AB R66, R67, R66 ;  /* 0x000000424342723e */ /* 0x000fe200000010ff */
[----:B------:R-:W1:Y:S01]  /*7e30*/  S2R R37, SR_TID.X ;  /* 0x0000000000257919 */ /* 0x000e620000002100 */
[----:B------:R-:W-:Y:S01]  /*7e40*/  F2FP.BF16.PACK_AB R40, R41, R40 ;  /* 0x000000282928723e */ /* 0x000fe200000010ff */
[----:B------:R-:W-:Y:S01]  /*7e50*/  ULDC.64 UR4, c[0x0][0x358] ;  /* 0x0000d60000047ab9 */ /* 0x000fe20000000a00 */
[----:B------:R-:W-:Y:S01]  /*7e60*/  F2FP.BF16.PACK_AB R42, R43, R42 ;  /* 0x0000002a2b2a723e */ /* 0x000fe200000010ff */
[----:B------:R-:W-:Y:S01]  /*7e70*/  UISETP.NE.U32.AND UP1, UPT, URZ, UR4, UPT ;  /* 0x000000043f00728c */ /* 0x000fe2000bf25070 */
[----:B------:R-:W-:Y:S01]  /*7e80*/  F2FP.BF16.PACK_AB R60, R61, R60 ;  /* 0x0000003c3d3c723e */ /* 0x000fe200000010ff */
[----:B------:R-:W-:Y:S01]  /*7e90*/  UMOV UR6, 0x4 ;  /* 0x0000000400067882 */ /* 0x000fe20000000000 */
[----:B------:R-:W-:Y:S01]  /*7ea0*/  F2FP.BF16.PACK_AB R62, R63, R62 ;  /* 0x0000003e3f3e723e */ /* 0x000fe200000010ff */
[----:B------:R-:W-:Y:S01]  /*7eb0*/  UISETP.NE.AND.EX UP1, UPT, URZ, UR5, UPT, UP1 ;  /* 0x000000053f00728c */ /* 0x000fe2000bf25310 */
[----:B------:R-:W-:-:S02]  /*7ec0*/  F2FP.BF16.PACK_AB R44, R45, R44 ;  /* 0x0000002c2d2c723e */ /* 0x000fc400000010ff */
[----:B------:R-:W-:Y:S01]  /*7ed0*/  F2FP.BF16.PACK_AB R46, R47, R46 ;  /* 0x0000002e2f2e723e */ /* 0x000fe200000010ff */
[----:B------:R-:W-:Y:S01]  /*7ee0*/  ULDC.64 UR4, c[0x0][0x358] ;  /* 0x0000d60000047ab9 */ /* 0x000fe20000000a00 */
[----:B------:R-:W-:Y:S01]  /*7ef0*/  F2FP.BF16.PACK_AB R56, R57, R56 ;  /* 0x000000383938723e */ /* 0x000fe200000010ff */
[----:B------:R-:W-:Y:S01]  /*7f00*/  UIMAD.WIDE UR4, UR14, UR6, UR4 ;  /* 0x000000060e0472a5 */ /* 0x000fe2000f8e0204 */
[----:B------:R-:W-:Y:S02]  /*7f10*/  F2FP.BF16.PACK_AB R58, R59, R58 ;  /* 0x0000003a3b3a723e */ /* 0x000fe400000010ff */
[----:B------:R-:W-:Y:S02]  /*7f20*/  F2FP.BF16.PACK_AB R48, R49, R48 ;  /* 0x000000303130723e */ /* 0x000fe400000010ff */
[----:B------:R-:W-:Y:S02]  /*7f30*/  F2FP.BF16.PACK_AB R50, R51, R50 ;  /* 0x000000323332723e */ /* 0x000fe400000010ff */
[----:B------:R-:W-:-:S02]  /*7f40*/  F2FP.BF16.PACK_AB R52, R53, R52 ;  /* 0x000000343534723e */ /* 0x000fc400000010ff */
[----:B------:R-:W-:Y:S02]  /*7f50*/  F2FP.BF16.PACK_AB R54, R55, R54 ;  /* 0x000000363736723e */ /* 0x000fe400000010ff */
[----:B-1----:R-:W-:Y:S02]  /*7f60*/  SHF.R.S32.HI R35, RZ, 0x1f, R37 ;  /* 0x0000001fff237819 */ /* 0x002fe40000011425 */
[----:B------:R-:W-:Y:S02]  /*7f70*/  F2FP.BF16.PACK_AB R68, R69, R68 ;  /* 0x000000444544723e */ /* 0x000fe400000010ff */
[CC--:B-----5:R-:W-:Y:S02]  /*7f80*/  LEA.HI R5, R35.reuse, R37.reuse, RZ, 0x2 ;  /* 0x0000002523057211 */ /* 0x0e0fe400078f10ff */
[----:B----4-:R-:W-:Y:S02]  /*7f90*/  LEA.HI R2, R35, R37, RZ, 0x5 ;  /* 0x0000002523027211 */ /* 0x010fe400078f28ff */
[----:B------:R-:W-:-:S02]  /*7fa0*/  SHF.R.S32.HI R7, RZ, 0x2, R5 ;  /* 0x00000002ff077819 */ /* 0x000fc40000011405 */
[----:B--2---:R-:W-:Y:S02]  /*7fb0*/  SHF.R.S32.HI R0, RZ, 0x1f, R5 ;  /* 0x0000001fff007819 */ /* 0x004fe40000011405 */
[----:B------:R-:W-:Y:S02]  /*7fc0*/  SHF.R.S32.HI R3, RZ, 0x5, R2 ;  /* 0x00000005ff037819 */ /* 0x000fe40000011402 */
[----:B------:R-:W-:Y:S02]  /*7fd0*/  LEA.HI R0, R0, R7, RZ, 0x3 ;  /* 0x0000000700007211 */ /* 0x000fe400078f18ff */
[----:B------:R-:W-:Y:S02]  /*7fe0*/  LEA.HI R6, R35, R37, RZ, 0x6 ;  /* 0x0000002523067211 */ /* 0x000fe400078f30ff */
[----:B------:R-:W-:Y:S02]  /*7ff0*/  LOP3.LUT R0, R0, 0xfffffff8, RZ, 0xc0, !PT ;  /* 0xfffffff800007812 */ /* 0x000fe400078ec0ff */
[----:B------:R-:W-:-:S02]  /*8000*/  SHF.R.U32.HI R6, RZ, 0x3, R6 ;  /* 0x00000003ff067819 */ /* 0x000fc40000011606 */
[----:B------:R-:W-:Y:S01]  /*8010*/  LOP3.LUT R5, R5, 0x3ffffffc, RZ, 0xc0, !PT ;  /* 0x3ffffffc05057812 */ /* 0x000fe200078ec0ff */
[----:B------:R-:W-:Y:S01]  /*8020*/  IMAD.IADD R7, R7, 0x1, -R0 ;  /* 0x0000000107077824 */ /* 0x000fe200078e0a00 */
[----:B------:R-:W-:Y:S02]  /*8030*/  LEA.HI R0, R2, R3, RZ, 0x1 ;  /* 0x0000000302007211 */ /* 0x000fe400078f08ff */
[----:B------:R-:W-:Y:S01]  /*8040*/  F2FP.BF16.PACK_AB R70, R71, R70 ;  /* 0x000000464746723e */ /* 0x000fe200000010ff */
[C---:B------:R-:W-:Y:S01]  /*8050*/  IMAD.SHL.U32 R2, R7.reuse, 0x40, RZ ;  /* 0x0000004007027824 */ /* 0x040fe200078e00ff */
[----:B------:R-:W-:Y:S02]  /*8060*/  LOP3.LUT R4, R0, 0x1ffffe, RZ, 0xc0, !PT ;  /* 0x001ffffe00047812 */ /* 0x000fe400078ec0ff */
[----:B------:R-:W-:Y:S02]  /*8070*/  LOP3.LUT P0, RZ, R7, 0x4, RZ, 0xc0, !PT ;  /* 0x0000000407ff7812 */ /* 0x000fe4000780c0ff */
[----:B------:R-:W-:Y:S01]  /*8080*/  LOP3.LUT R0, R2, 0x1c0, RZ, 0xc0, !PT ;  /* 0x000001c002007812 */ /* 0x000fe200078ec0ff */
[----:B------:R-:W-:Y:S01]  /*8090*/  IMAD.IADD R3, R3, 0x1, -R4 ;  /* 0x0000000103037824 */ /* 0x000fe200078e0a04 */
[----:B------:R-:W-:Y:S01]  /*80a0*/  F2FP.BF16.PACK_AB R96, R97, R96 ;  /* 0x000000606160723e */ /* 0x000fe200000010ff */
[----:B------:R-:W-:Y:S01]  /*80b0*/  IMAD.IADD R2, R37, 0x1, -R5 ;  /* 0x0000000125027824 */ /* 0x000fe200078e0a05 */
[----:B------:R-:W-:-:S02]  /*80c0*/  LOP3.LUT R4, R0, 0x18, R6, 0xf8, !PT ;  /* 0x0000001800047812 */ /* 0x000fc400078ef806 */
[----:B------:R-:W-:Y:S01]  /*80d0*/  SHF.R.U32.HI R0, RZ, 0x3, R0 ;  /* 0x00000003ff007819 */ /* 0x000fe20000011600 */
[----:B------:R-:W-:Y:S01]  /*80e0*/  IMAD R2, R3, 0x200, R2 ;  /* 0x0000020003027824 */ /* 0x000fe200078e0202 */
[----:B------:R-:W-:Y:S02]  /*80f0*/  F2FP.BF16.PACK_AB R98, R99, R98 ;  /* 0x000000626362723e */ /* 0x000fe400000010ff */
[----:B------:R-:W-:Y:S02]  /*8100*/  LOP3.LUT R0, R4, R0, RZ, 0x3c, !PT ;  /* 0x0000000004007212 */ /* 0x000fe400078e3cff */
[----:B------:R-:W-:Y:S02]  /*8110*/  F2FP.BF16.PACK_AB R72, R73, R72 ;  /* 0x000000484948723e */ /* 0x000fe400000010ff */
[----:B------:R-:W-:Y:S01]  /*8120*/  F2FP.BF16.PACK_AB R74, R75, R74 ;  /* 0x0000004a4b4a723e */ /* 0x000fe200000010ff */
[----:B------:R-:W-:Y:S01]  /*8130*/  IMAD.U32 R0, R2, 0x2, R0 ;  /* 0x0000000202007824 */ /* 0x000fe200078e0000 */
[----:B------:R-:W-:-:S02]  /*8140*/  F2FP.BF16.PACK_AB R92, R93, R92 ;  /* 0x0000005c5d5c723e */ /* 0x000fc400000010ff */
[----:B------:R-:W-:Y:S01]  /*8150*/  F2FP.BF16.PACK_AB R94, R95, R94 ;  /* 0x0000005e5f5e723e */ /* 0x000fe200000010ff */
[----:B------:R-:W-:Y:S01]  /*8160*/  IMAD.SHL.U32 R0, R0, 0x2, RZ ;  /* 0x0000000200007824 */ /* 0x000fe200078e00ff */
[----:B------:R-:W-:Y:S02]  /*8170*/  F2FP.BF16.PACK_AB R76, R77, R76 ;  /* 0x0000004c4d4c723e */ /* 0x000fe400000010ff */
[----:B------:R-:W-:Y:S02]  /*8180*/  F2FP.BF16.PACK_AB R78, R79, R78 ;  /* 0x0000004e4f4e723e */ /* 0x000fe400000010ff */
[C---:B------:R-:W-:Y:S01]  /*8190*/  IADD3 R2, R0.reuse, 0x40, RZ ;  /* 0x0000004000027810 */ /* 0x040fe20007ffe0ff */
[----:B------:R-:W-:Y:S01]  /*81a0*/  STS [R0+0x8080], R36 ;  /* 0x0080802400007388 */ /* 0x000fe20000000800 */
[----:B------:R-:W-:Y:S02]  /*81b0*/  @P0 IADD3 R2, R0, -0x40, RZ ;  /* 0xffffffc000020810 */ /* 0x000fe40007ffe0ff */
        /* <DEDUP_REMOVED lines=98> */
[----:B------:R-:W-:Y:S04]  /*87e0*/  STS [R0+0x7080], R12 ;  /* 0x0070800c00007388 */ /* 0x000fe80000000800 */
[----:B------:R3:W-:Y:S01]  /*87f0*/  STS [R0+0x7480], R11 ;  /* 0x0074800b00007388 */ /* 0x0007e20000000800 */
[----:B-1----:R-:W-:-:S03]  /*8800*/  IMAD.U32 R7, RZ, RZ, UR5 ;  /* 0x00000005ff077e24 */ /* 0x002fc6000f8e00ff */
[----:B------:R-:W-:Y:S04]  /*8810*/  STS [R2+0x7080], R4 ;  /* 0x0070800402007388 */ /* 0x000fe80000000800 */
[----:B------:R1:W-:Y:S01]  /*8820*/  STS [R2+0x7480], R3 ;  /* 0x0074800302007388 */ /* 0x0003e20000000800 */
[----:B--2---:R-:W-:-:S03]  /*8830*/  IMAD.U32 R6, RZ, RZ, UR4 ;  /* 0x00000004ff067e24 */ /* 0x004fc6000f8e00ff */
[----:B------:R-:W-:Y:S06]  /*8840*/  BAR.SYNC.DEFER_BLOCKING 0x1, 0x100 ;  /* 0x0044000000007b1d */ /* 0x000fec0000010000 */
[----:B------:R-:W-:Y:S02]  /*8850*/  ULDC.64 UR4, c[0x0][0x360] ;  /* 0x0000d80000047ab9 */ /* 0x000fe40000000a00 */
[----:B------:R-:W-:Y:S01]  /*8860*/  UISETP.NE.U32.AND UP0, UPT, URZ, UR4, UPT ;  /* 0x000000043f00728c */ /* 0x000fe2000bf05070 */
[----:B---3--:R-:W2:Y:S03]  /*8870*/  @P0 LDG.E R0, [R6.64] ;  /* 0x0000001206000981 */ /* 0x008ea6000c1e1900 */
[----:B------:R-:W-:Y:S01]  /*8880*/  UISETP.NE.AND.EX UP0, UPT, URZ, UR5, UPT, UP0 ;  /* 0x000000053f00728c */ /* 0x000fe2000bf05300 */
[----:B------:R-:W-:-:S02]  /*8890*/  IMAD.MOV.U32 R8, RZ, RZ, c[0x0][0x2f0] ;  /* 0x0000bc00ff087624 */ /* 0x000fc400078e00ff */
[----:B------:R-:W-:-:S03]  /*88a0*/  ULDC.64 UR4, c[0x0][0x360] ;  /* 0x0000d80000047ab9 */ /* 0x000fc60000000a00 */
[----:B------:R-:W-:-:S05]  /*88b0*/  PLOP3.LUT P1, PT, PT, PT, UP0, 0x80, 0x0 ;  /* 0x000000000000781c */ /* 0x000fca0003f2f008 */
[----:B------:R-:W-:-:S06]  /*88c0*/  @UP0 UIMAD.WIDE UR4, UR14, UR6, UR4 ;  /* 0x000000060e0402a5 */ /* 0x000fcc000f8e0204 */
[----:B-1----:R-:W-:Y:S02]  /*88d0*/  IMAD.U32 R2, RZ, RZ, UR4 ;  /* 0x00000004ff027e24 */ /* 0x002fe4000f8e00ff */
        /* <DEDUP_REMOVED lines=10> */
[----:B------:R-:W2:Y:S04]  /*8980*/  LDG.E R0, [R6.64] ;  /* 0x0000001206007981 */ /* 0x000ea8000c1e1900 */
[----:B------:R-:W2:Y:S02]  /*8990*/  LDG.E R2, [R6.64+0x4] ;  /* 0x0000041206027981 */ /* 0x000ea4000c1e1900 */
[----:B--2--5:R-:W-:Y:S02]  /*89a0*/  IADD3 R8, -R0, R2, RZ ;  /* 0x0000000200087210 */ /* 0x024fe40007ffe1ff */
.L_x_2051:
[CC--:B-1----:R-:W-:Y:S01]  /*89b0*/  LEA.HI R2, R35.reuse, R37.reuse, RZ, 0x4 ;  /* 0x0000002523027211 */ /* 0x0c2fe200078f20ff */
[----:B------:R-:W-:Y:S01]  /*89c0*/  USHF.R.S32.HI UR6, URZ, 0x1f, UR15 ;  /* 0x0000001f3f067899 */ /* 0x000fe2000801140f */
[----:B------:R-:W-:Y:S01]  /*89d0*/  LEA.HI R4, R35, R37, RZ, 0x7 ;  /* 0x0000002523047211 */ /* 0x000fe200078f38ff */
[----:B------:R-:W-:Y:S01]  /*89e0*/  ULDC.64 UR4, c[0x0][0x338] ;  /* 0x0000ce0000047ab9 */ /* 0x000fe20000000a00 */
[----:B------:R-:W-:Y:S01]  /*89f0*/  LOP3.LUT R0, R2, 0xfffffff0, RZ, 0xc0, !PT ;  /* 0xfffffff002007812 */ /* 0x000fe200078ec0ff */
[----:B------:R-:W-:Y:S01]  /*8a00*/  UIMAD UR4, UR6, UR4, URZ ;  /* 0x00000004060472a4 */ /* 0x000fe2000f8e023f */
[----:B------:R-:W-:Y:S01]  /*8a10*/  SHF.R.S32.HI R14, RZ, 0x4, R2 ;  /* 0x00000004ff0e7819 */ /* 0x000fe20000011402 */
[----:B------:R-:W-:Y:S01]  /*8a20*/  IMAD.SHL.U32 R4, R4, 0x4, RZ ;  /* 0x0000000404047824 */ /* 0x000fe200078e00ff */
[----:B------:R-:W-:Y:S01]  /*8a30*/  USHF.R.S32.HI UR7, URZ, 0x1f, UR14 ;  /* 0x0000001f3f077899 */ /* 0x000fe2000801140e */
[----:B------:R-:W-:Y:S01]  /*8a40*/  IMAD.IADD R0, R37, 0x1, -R0 ;  /* 0x0000000125007824 */ /* 0x000fe200078e0a00 */
[----:B------:R-:W-:Y:S01]  /*8a50*/  UIMAD UR5, UR15, UR5, UR4 ;  /* 0x000000050f0572a4 */ /* 0x000fe2000f8e0204 */
[----:B------:R-:W-:Y:S01]  /*8a60*/  IMAD.SHL.U32 R2, R14, 0x40, RZ ;  /* 0x000000400e027824 */ /* 0x000fe200078e00ff */
[----:B------:R-:W-:Y:S01]  /*8a70*/  USEL UR14, UR14, URZ, !UP1 ;  /* 0x0000003f0e0e7287 */ /* 0x000fe2000c800000 */
[----:B------:R-:W-:Y:S01]  /*8a80*/  IMAD.SHL.U32 R12, R0, 0x8, RZ ;  /* 0x00000008000c7824 */ /* 0x000fe200078e00ff */
[----:B------:R-:W-:Y:S01]  /*8a90*/  SHF.R.S32.HI R3, RZ, 0x1f, R0 ;  /* 0x0000001fff037819 */ /* 0x000fe20000011400 */
[----:B------:R-:W-:Y:S01]  /*8aa0*/  USEL UR7, UR7, URZ, !UP1 ;  /* 0x0000003f07077287 */ /* 0x000fe2000c800000 */
[----:B------:R-:W-:Y:S01]  /*8ab0*/  LOP3.LUT R2, R2, 0x1c0, RZ, 0xc0, !PT ;  /* 0x000001c002027812 */ /* 0x000fe200078ec0ff */
[----:B------:R-:W-:Y:S01]  /*8ac0*/  IMAD.U32 R6, RZ, RZ, UR16 ;  /* 0x00000010ff067e24 */ /* 0x000fe2000f8e00ff */
[----:B------:R-:W-:Y:S01]  /*8ad0*/  LEA.HI R3, R3, R0, RZ, 0x3 ;  /* 0x0000000003037211 */ /* 0x000fe200078f18ff */
[----:B------:R-:W-:Y:S01]  /*8ae0*/  IMAD.U32 R44, RZ, RZ, UR14 ;  /* 0x0000000eff2c7e24 */ /* 0x000fe2000f8e00ff */
[----:B------:R-:W-:Y:S01]  /*8af0*/  LOP3.LUT R5, R2, 0x38, R12, 0xf8, !PT ;  /* 0x0000003802057812 */ /* 0x000fe200078ef80c */
[----:B------:R-:W-:Y:S01]  /*8b00*/  BSSY B0, `(.L_x_2052) ;  /* 0x0000032000007945 */ /* 0x000fe20003800000 */
[----:B------:R-:W-:Y:S01]  /*8b10*/  SHF.R.U32.HI R0, RZ, 0x3, R2 ;  /* 0x00000003ff007819 */ /* 0x000fe20000011602 */
[----:B------:R-:W-:Y:S01]  /*8b20*/  IMAD.SHL.U32 R2, R3, 0x400, RZ ;  /* 0x0000040003027824 */ /* 0x000fe200078e00ff */
[----:B------:R-:W-:-:S02]  /*8b30*/  LOP3.LUT R3, R4, 0x7ffffe00, RZ, 0xc0, !PT ;  /* 0x7ffffe0004037812 */ /* 0x000fc400078ec0ff */
[----:B------:R-:W-:Y:S02]  /*8b40*/  LOP3.LUT R0, R5, R0, RZ, 0x3c, !PT ;  /* 0x0000000005007212 */ /* 0x000fe400078e3cff */
[----:B------:R-:W-:Y:S02]  /*8b50*/  LOP3.LUT R2, R2, 0x7fffe000, RZ, 0xc0, !PT ;  /* 0x7fffe00002027812 */ /* 0x000fe400078ec0ff */
[----:B-----5:R-:W-:Y:S02]  /*8b60*/  IADD3 R4, R8, -UR10, RZ ;  /* 0x8000000a08047c10 */ /* 0x020fe4000fffe0ff */
[----:B------:R-:W-:Y:S01]  /*8b70*/  IADD3 R0, R0, R2, R3 ;  /* 0x0000000200007210 */ /* 0x000fe20007ffe003 */
[----:B------:R-:W-:Y:S01]  /*8b80*/  IMAD.U32 R2, RZ, RZ, UR15 ;  /* 0x0000000fff027e24 */ /* 0x000fe2000f8e00ff */
[--C-:B------:R-:W-:Y:S02]  /*8b90*/  SHF.R.S32.HI R13, RZ, 0x1f, R12.reuse ;  /* 0x0000001fff0d7819 */ /* 0x100fe4000001140c */
[----:B------:R-:W-:Y:S01]  /*8ba0*/  IMNMX R15, R4, 0x80, PT ;  /* 0x00000080040f7817 */ /* 0x000fe20003800200 */
[----:B------:R-:W-:Y:S01]  /*8bb0*/  IMAD.SHL.U32 R0, R0, 0x2, RZ ;  /* 0x0000000200007824 */ /* 0x000fe200078e00ff */
[----:B------:R-:W-:Y:S01]  /*8bc0*/  IADD3 R4, P0, R14, UR8, RZ ;  /* 0x000000080e047c10 */ /* 0x000fe2000ff1e0ff */
[----:B------:R-:W-:Y:S01]  /*8bd0*/  IMAD.WIDE.U32 R2, R2, c[0x0][0x338], R12 ;  /* 0x0000ce0002027a25 */ /* 0x000fe200078e000c */
[----:B------:R-:W-:-:S02]  /*8be0*/  ISETP.GE.AND P1, PT, R14, R15, PT ;  /* 0x0000000f0e00720c */ /* 0x000fc40003f26270 */
[----:B------:R1:W2:Y:S01]  /*8bf0*/  LDS.128 R20, [R0+0x8880] ;  /* 0x0088800000147984 */ /* 0x0002a20000000c00 */
[----:B------:R-:W-:Y:S02]  /*8c00*/  LEA.HI.X.SX32 R5, R14, UR9, 0x1, P0 ;  /* 0x000000090e057c11 */ /* 0x000fe400080f0eff */
[----:B------:R-:W-:Y:S01]  /*8c10*/  IADD3 R3, R3, UR5, RZ ;  /* 0x0000000503037c10 */ /* 0x000fe2000fffe0ff */
[----:B------:R1:W3:Y:S01]  /*8c20*/  LDS.128 R24, [R0+0x9080] ;  /* 0x0090800000187984 */ /* 0x0002e20000000c00 */
[----:B------:R-:W-:Y:S01]  /*8c30*/  ULDC.64 UR4, c[0x0][0x340] ;  /* 0x0000d00000047ab9 */ /* 0x000fe20000000a00 */
[----:B------:R-:W-:Y:S01]  /*8c40*/  ISETP.GE.OR P0, PT, R12, c[0x0][0x324], P1 ;  /* 0x0000c9000c007a0c */ /* 0x000fe20000f06670 */
[----:B------:R-:W-:Y:S01]  /*8c50*/  UIMAD UR4, UR7, UR4, URZ ;  /* 0x00000004070472a4 */ /* 0x000fe2000f8e023f */
[----:B------:R1:W4:Y:S01]  /*8c60*/  LDS.128 R28, [R0+0x9880] ;  /* 0x00988000001c7984 */ /* 0x0003220000000c00 */
[----:B------:R-:W-:Y:S01]  /*8c70*/  IMAD.WIDE.U32 R10, R44, c[0x0][0x340], R2 ;  /* 0x0000d0002c0a7a25 */ /* 0x000fe200078e0002 */
[----:B------:R-:W-:Y:S01]  /*8c80*/  P2R R45, PR, RZ, 0x2 ;  /* 0x00000002ff2d7803 */ /* 0x000fe20000000000 */
[----:B------:R-:W-:Y:S01]  /*8c90*/  UIMAD UR4, UR14, UR5, UR4 ;  /* 0x000000050e0472a4 */ /* 0x000fe2000f8e0204 */
[----:B------:R1:W1:Y:S01]  /*8ca0*/  LDS.128 R32, [R0+0xa080] ;  /* 0x00a0800000207984 */ /* 0x0002620000000c00 */
[----:B------:R-:W-:-:S03]  /*8cb0*/  IMAD.WIDE R6, R6, 0x80, R4 ;  /* 0x0000008006067825 */ /* 0x000fc600078e0204 */
[----:B------:R1:W1:Y:S01]  /*8cc0*/  LDS.128 R36, [R0+0xa880] ;  /* 0x00a8800000247984 */ /* 0x0002620000000c00 */
[----:B------:R-:W-:-:S03]  /*8cd0*/  IADD3 R9, R11, UR4, RZ ;  /* 0x000000040b097c10 */ /* 0x000fc6000fffe0ff */
        /* <DEDUP_REMOVED lines=20> */
.L_x_2053:
[----:B--234-:R-:W-:Y:S05]  /*8e20*/  BSYNC B0 ;  /* 0x0000000000007941 */ /* 0x01cfea0003800000 */
.L_x_2052:
        /* <DEDUP_REMOVED lines=17> */
.L_x_2055:
[----:B------:R-:W-:Y:S05]  /*8f40*/  BSYNC B0 ;  /* 0x0000000000007941 */ /* 0x000fea0003800000 */
.L_x_2054:
        /* <DEDUP_REMOVED lines=16> */
.L_x_2057:
[----:B------:R-:W-:Y:S05]  /*9050*/  BSYNC B0 ;  /* 0x0000000000007941 */ /* 0x000fea0003800000 */
.L_x_2056:
        /* <DEDUP_REMOVED lines=16> */
.L_x_2059:
[----:B------:R-:W-:Y:S05]  /*9160*/  BSYNC B0 ;  /* 0x0000000000007941 */ /* 0x000fea0003800000 */
.L_x_2058:
        /* <DEDUP_REMOVED lines=16> */
.L_x_2061:
[----:B------:R-:W-:Y:S05]  /*9270*/  BSYNC B0 ;  /* 0x0000000000007941 */ /* 0x000fea0003800000 */
.L_x_2060:
        /* <DEDUP_REMOVED lines=16> */
.L_x_2063:
[----:B------:R-:W-:Y:S05]  /*9380*/  BSYNC B0 ;  /* 0x0000000000007941 */ /* 0x000fea0003800000 */
.L_x_2062:
        /* <DEDUP_REMOVED lines=16> */
.L_x_2065:
[----:B------:R-:W-:Y:S05]  /*9490*/  BSYNC B0 ;  /* 0x0000000000007941 */ /* 0x000fea0003800000 */
.L_x_2064:
        /* <DEDUP_REMOVED lines=16> */
.L_x_2067:
[----:B------:R-:W-:Y:S05]  /*95a0*/  BSYNC B0 ;  /* 0x0000000000007941 */ /* 0x000fea0003800000 */
.L_x_2066:
[----:B------:R-:W-:Y:S01]  /*95b0*/  ULDC.64 UR4, c[0x0][0x308] ;  /* 0x0000c20000047ab9 */ /* 0x000fe20000000a00 */
[----:B-1----:R-:W-:Y:S01]  /*95c0*/  IMAD.U32 R2, RZ, RZ, UR15 ;  /* 0x0000000fff027e24 */ /* 0x002fe2000f8e00ff */
[----:B------:R-:W-:Y:S01]  /*95d0*/  UIMAD UR4, UR6, UR4, URZ ;  /* 0x00000004060472a4 */ /* 0x000fe2000f8e023f */
[----:B------:R-:W-:Y:S01]  /*95e0*/  ISETP.NE.AND P0, PT, R45, RZ, PT ;  /* 0x000000ff2d00720c */ /* 0x000fe20003f05270 */
[----:B------:R-:W-:Y:S01]  /*95f0*/  BSSY B0, `(.L_x_2068) ;  /* 0x0000013000007945 */ /* 0x000fe20003800000 */
[----:B------:R-:W-:Y:S01]  /*9600*/  IMAD.WIDE.U32 R2, R2, c[0x0][0x308], R12 ;  /* 0x0000c20002027a25 */ /* 0x000fe200078e000c */
[----:B------:R-:W-:Y:S01]  /*9610*/  UIMAD UR15, UR15, UR5, UR4 ;  /* 0x000000050f0f72a4 */ /* 0x000fe2000f8e0204 */
[----:B------:R-:W-:Y:S02]  /*9620*/  ISETP.GE.OR P0, PT, R12, c[0x0][0x2f4], P0 ;  /* 0x0000bd000c007a0c */ /* 0x000fe40000706670 */
        /* <DEDUP_REMOVED lines=15> */
.L_x_2069:
[----:B------:R-:W-:Y:S05]  /*9720*/  BSYNC B0 ;  /* 0x0000000000007941 */ /* 0x000fea0003800000 */
.L_x_2068:
        /* <DEDUP_REMOVED lines=15> */
.L_x_2071:
[----:B------:R-:W-:Y:S05]  /*9820*/  BSYNC B0 ;  /* 0x0000000000007941 */ /* 0x000fea0003800000 */
.L_x_2070:
        /* <DEDUP_REMOVED lines=14> */
.L_x_2073:
[----:B------:R-:W-:Y:S05]  /*9910*/  BSYNC B0 ;  /* 0x0000000000007941 */ /* 0x000fea0003800000 */
.L_x_2072:
        /* <DEDUP_REMOVED lines=14> */
.L_x_2075:
[----:B------:R-:W-:Y:S05]  /*9a00*/  BSYNC B0 ;  /* 0x0000000000007941 */ /* 0x000fea0003800000 */
.L_x_2074:
        /* <DEDUP_REMOVED lines=14> */
.L_x_2077:
[----:B------:R-:W-:Y:S05]  /*9af0*/  BSYNC B0 ;  /* 0x0000000000007941 */ /* 0x000fea0003800000 */
.L_x_2076:
        /* <DEDUP_REMOVED lines=14> */
.L_x_2079:
[----:B------:R-:W-:Y:S05]  /*9be0*/  BSYNC B0 ;  /* 0x0000000000007941 */ /* 0x000fea0003800000 */
.L_x_2078:
        /* <DEDUP_REMOVED lines=14> */
.L_x_2081:
[----:B------:R-:W-:Y:S05]  /*9cd0*/  BSYNC B0 ;  /* 0x0000000000007941 */ /* 0x000fea0003800000 */
.L_x_2080:
        /* <DEDUP_REMOVED lines=14> */
.L_x_2050:
[----:B------:R-:W-:Y:S02]  /*9dc0*/  ULDC.64 UR4, c[0x0][0x358] ;  /* 0x0000d60000047ab9 */ /* 0x000fe40000000a00 */
[----:B------:R-:W-:Y:S02]  /*9dd0*/  UISETP.NE.U32.AND UP1, UPT, URZ, UR4, UPT ;  /* 0x000000043f00728c */ /* 0x000fe4000bf25070 */
[----:B------:R-:W-:Y:S02]  /*9de0*/  UMOV UR6, 0x4 ;  /* 0x0000000400067882 */ /* 0x000fe40000000000 */
[----:B------:R-:W-:-:S03]  /*9df0*/  UISETP.NE.AND.EX UP1, UPT, URZ, UR5, UPT, UP1 ;  /* 0x000000053f00728c */ /* 0x000fc6000bf25310 */
[----:B------:R-:W-:Y:S02]  /*9e00*/  ULDC.64 UR4, c[0x0][0x358] ;  /* 0x0000d60000047ab9 */ /* 0x000fe40000000a00 */
[----:B------:R-:W-:Y:S01]  /*9e10*/  UIMAD.WIDE UR4, UR14, UR6, UR4 ;  /* 0x000000060e0472a5 */ /* 0x000fe2000f8e0204 */
[----:B------:R-:W-:-:S05]  /*9e20*/  PLOP3.LUT P0, PT, PT, PT, UP1, 0x80, 0x0 ;  /* 0x000000000000781c */ /* 0x000fca0003f0f018 */
[----:B------:R-:W-:Y:S01]  /*9e30*/  IMAD.U32 R4, RZ, RZ, UR4 ;  /* 0x00000004ff047e24 */ /* 0x000fe2000f8e00ff */
[----:B-----5:R-:W-:Y:S01]  /*9e40*/  MOV R5, UR5 ;  /* 0x0000000500057c02 */ /* 0x020fe20008000f00 */
[----:B------:R-:W-:-:S06]  /*9e50*/  ULDC.64 UR4, c[0x0][0x360] ;  /* 0x0000d80000047ab9 */ /* 0x000fcc0000000a00 */
[----:B--2-4-:R-:W2:Y:S01]  /*9e60*/  @P0 LDG.E R0, [R4.64] ;  /* 0x0000001204000981 */ /* 0x014ea2000c1e1900 */
[----:B------:R-:W-:Y:S01]  /*9e70*/  UISETP.NE.U32.AND UP0, UPT, URZ, UR4, UPT ;  /* 0x000000043f00728c */ /* 0x000fe2000bf05070 */
[----:B------:R-:W-:-:S03]  /*9e80*/  IMAD.MOV.U32 R6, RZ, RZ, c[0x0][0x2f0] ;  /* 0x0000bc00ff067624 */ /* 0x000fc600078e00ff */
[----:B------:R-:W-:-:S03]  /*9e90*/  UISETP.NE.AND.EX UP0, UPT, URZ, UR5, UPT, UP0 ;  /* 0x000000053f00728c */ /* 0x000fc6000bf05300 */
[----:B------:R-:W-:-:S03]  /*9ea0*/  ULDC.64 UR4, c[0x0][0x360] ;  /* 0x0000d80000047ab9 */ /* 0x000fc60000000a00 */
[----:B------:R-:W-:-:S05]  /*9eb0*/  PLOP3.LUT P1, PT, PT, PT, UP0, 0x80, 0x0 ;  /* 0x000000000000781c */ /* 0x000fca0003f2f008 */
[----:B------:R-:W-:-:S06]  /*9ec0*/  @UP0 UIMAD.WIDE UR4, UR14, UR6, UR4 ;  /* 0x000000060e0402a5 */ /* 0x000fcc000f8e0204 */
[----:B------:R-:W-:Y:S01]  /*9ed0*/  MOV R2, UR4 ;  /* 0x0000000400027c02 */ /* 0x000fe20008000f00 */
        /* <DEDUP_REMOVED lines=13> */
.L_x_2082:
[----:B-1----:R-:W1:Y:S01]  /*9fb0*/  S2R R2, SR_TID.X ;  /* 0x0000000000027919 */ /* 0x002e620000002100 */
[----:B------:R-:W-:Y:S01]  /*9fc0*/  USHF.R.S32.HI UR6, URZ, 0x1f, UR15 ;  /* 0x0000001f3f067899 */ /* 0x000fe2000801140f */
[----:B-----5:R-:W-:Y:S01]  /*9fd0*/  IADD3 R15, R6, -UR10, RZ ;  /* 0x8000000a060f7c10 */ /* 0x020fe2000fffe0ff */
[----:B------:R-:W-:Y:S01]  /*9fe0*/  ULDC.64 UR4, c[0x0][0x308] ;  /* 0x0000c20000047ab9 */ /* 0x000fe20000000a00 */
[----:B------:R-:W-:Y:S01]  /*9ff0*/  IMAD.U32 R6, RZ, RZ, UR16 ;  /* 0x00000010ff067e24 */ /* 0x000fe2000f8e00ff */
[----:B------:R-:W-:Y:S01]  /*a000*/  UIMAD UR4, UR6, UR4, URZ ;  /* 0x00000004060472a4 */ /* 0x000fe2000f8e023f */
[----:B------:R-:W-:Y:S01]  /*a010*/  BSSY B0, `(.L_x_2083) ;  /* 0x0000024000007945 */ /* 0x000fe20003800000 */
[----:B------:R-:W-:-:S02]  /*a020*/  USHF.R.S32.HI UR7, URZ, 0x1f, UR14 ;  /* 0x0000001f3f077899 */ /* 0x000fc4000801140e */
[----:B------:R-:W-:Y:S02]  /*a030*/  UIMAD UR5, UR15, UR5, UR4 ;  /* 0x000000050f0572a4 */ /* 0x000fe4000f8e0204 */
[----:B------:R-:W-:Y:S02]  /*a040*/  USEL UR14, UR14, URZ, !UP1 ;  /* 0x0000003f0e0e7287 */ /* 0x000fe4000c800000 */
[----:B------:R-:W-:-:S04]  /*a050*/  USEL UR7, UR7, URZ, !UP1 ;  /* 0x0000003f07077287 */ /* 0x000fc8000c800000 */
[----:B------:R-:W-:Y:S01]  /*a060*/  IMAD.U32 R16, RZ, RZ, UR14 ;  /* 0x0000000eff107e24 */ /* 0x000fe2000f8e00ff */
[----:B-1----:R-:W-:-:S04]  /*a070*/  SHF.R.S32.HI R14, RZ, 0x1f, R2 ;  /* 0x0000001fff0e7819 */ /* 0x002fc80000011402 */
[----:B------:R-:W-:-:S04]  /*a080*/  LEA.HI R14, R14, R2, RZ, 0x4 ;  /* 0x000000020e0e7211 */ /* 0x000fc800078f20ff */
[----:B------:R-:W-:Y:S02]  /*a090*/  LOP3.LUT R0, R14, 0x1ffffff0, RZ, 0xc0, !PT ;  /* 0x1ffffff00e007812 */ /* 0x000fe400078ec0ff */
[----:B------:R-:W-:-:S03]  /*a0a0*/  SHF.R.S32.HI R14, RZ, 0x4, R14 ;  /* 0x00000004ff0e7819 */ /* 0x000fc6000001140e */
[----:B------:R-:W-:Y:S01]  /*a0b0*/  IMAD.IADD R0, R2, 0x1, -R0 ;  /* 0x0000000102007824 */ /* 0x000fe200078e0a00 */
[C---:B------:R-:W-:Y:S02]  /*a0c0*/  IADD3 R4, P0, R14.reuse, UR8, RZ ;  /* 0x000000080e047c10 */ /* 0x040fe4000ff1e0ff */
[----:B------:R-:W-:Y:S01]  /*a0d0*/  ISETP.GE.AND P1, PT, R14, R15, PT ;  /* 0x0000000f0e00720c */ /* 0x000fe20003f26270 */
[----:B------:R-:W-:Y:S01]  /*a0e0*/  IMAD.SHL.U32 R12, R0, 0x8, RZ ;  /* 0x00000008000c7824 */ /* 0x000fe200078e00ff */
[----:B------:R-:W-:Y:S01]  /*a0f0*/  LEA.HI.X.SX32 R5, R14, UR9, 0x1, P0 ;  /* 0x000000090e057c11 */ /* 0x000fe200080f0eff */
[----:B------:R-:W-:Y:S01]  /*a100*/  IMAD.U32 R0, RZ, RZ, UR15 ;  /* 0x0000000fff007e24 */ /* 0x000fe2000f8e00ff */
[----:B------:R-:W-:Y:S02]  /*a110*/  P2R R17, PR, RZ, 0x2 ;  /* 0x00000002ff117803 */ /* 0x000fe40000000000 */
[----:B------:R-:W-:Y:S01]  /*a120*/  SHF.R.S32.HI R13, RZ, 0x1f, R12 ;  /* 0x0000001fff0d7819 */ /* 0x000fe2000001140c */
[----:B------:R-:W-:Y:S01]  /*a130*/  IMAD.WIDE R6, R6, 0x80, R4 ;  /* 0x0000008006067825 */ /* 0x000fe200078e0204 */
        /* <DEDUP_REMOVED lines=17> */
.L_x_2084:
[----:B------:R-:W-:Y:S05]  /*a250*/  BSYNC B0 ;  /* 0x0000000000007941 */ /* 0x000fea0003800000 */
.L_x_2083:
        /* <DEDUP_REMOVED lines=17> */
.L_x_2086:
[----:B------:R-:W-:Y:S05]  /*a370*/  BSYNC B0 ;  /* 0x0000000000007941 */ /* 0x000fea0003800000 */
.L_x_2085:
        /* <DEDUP_REMOVED lines=16> */
.L_x_2088:
[----:B------:R-:W-:Y:S05]  /*a480*/  BSYNC B0 ;  /* 0x0000000000007941 */ /* 0x000fea0003800000 */
.L_x_2087:
        /* <DEDUP_REMOVED lines=16> */
.L_x_2090:
[----:B------:R-:W-:Y:S05]  /*a590*/  BSYNC B0 ;  /* 0x0000000000007941 */ /* 0x000fea0003800000 */
.L_x_2089:
        /* <DEDUP_REMOVED lines=16> */
.L_x_2092:
[----:B------:R-:W-:Y:S05]  /*a6a0*/  BSYNC B0 ;  /* 0x0000000000007941 */ /* 0x000fea0003800000 */
.L_x_2091:
        /* <DEDUP_REMOVED lines=16> */
.L_x_2094:
[----:B------:R-:W-:Y:S05]  /*a7b0*/  BSYNC B0 ;  /* 0x0000000000007941 */ /* 0x000fea0003800000 */
.L_x_2093:
        /* <DEDUP_REMOVED lines=16> */
.L_x_2096:
[----:B------:R-:W-:Y:S05]  /*a8c0*/  BSYNC B0 ;  /* 0x0000000000007941 */ /* 0x000fea0003800000 */
.L_x_2095:
        /* <DEDUP_REMOVED lines=16> */
.L_x_2098:
[----:B------:R-:W-:Y:S05]  /*a9d0*/  BSYNC B0 ;  /* 0x0000000000007941 */ /* 0x000fea0003800000 */
.L_x_2097:
        /* <DEDUP_REMOVED lines=23> */
.L_x_2100:
[----:B------:R-:W-:Y:S05]  /*ab50*/  BSYNC B0 ;  /* 0x0000000000007941 */ /* 0x000fea0003800000 */
.L_x_2099:
        /* <DEDUP_REMOVED lines=15> */
.L_x_2102:
[----:B------:R-:W-:Y:S05]  /*ac50*/  BSYNC B0 ;  /* 0x0000000000007941 */ /* 0x000fea0003800000 */
.L_x_2101:
        /* <DEDUP_REMOVED lines=14> */
.L_x_2104:
[----:B------:R-:W-:Y:S05]  /*ad40*/  BSYNC B0 ;  /* 0x0000000000007941 */ /* 0x000fea0003800000 */
.L_x_2103:
        /* <DEDUP_REMOVED lines=14> */
.L_x_2106:
[----:B------:R-:W-:Y:S05]  /*ae30*/  BSYNC B0 ;  /* 0x0000000000007941 */ /* 0x000fea0003800000 */
.L_x_2105:
        /* <DEDUP_REMOVED lines=14> */
.L_x_2108:
[----:B------:R-:W-:Y:S05]  /*af20*/  BSYNC B0 ;  /* 0x0000000000007941 */ /* 0x000fea0003800000 */
.L_x_2107:
        /* <DEDUP_REMOVED lines=14> */
.L_x_2110:
[----:B------:R-:W-:Y:S05]  /*b010*/  BSYNC B0 ;  /* 0x0000000000007941 */ /* 0x000fea0003800000 */
.L_x_2109:
        /* <DEDUP_REMOVED lines=14> */
.L_x_2112:
[----:B------:R-:W-:Y:S05]  /*b100*/  BSYNC B0 ;  /* 0x0000000000007941 */ /* 0x000fea0003800000 */
.L_x_2111:
        /* <DEDUP_REMOVED lines=14> */
.L_x_2113:
        /* <DEDUP_REMOVED lines=9> */
.L_x_2342:


//--------------------- .text._ZN7cutlass13device_kernelIN5flash19enable_sm80_to_sm89INS1_16FlashAttnBwdSm80INS1_25CollectiveMainloopBwdSm80ILi2ELi2EN4cute5tupleIJNS5_1CILi64EEENS7_ILi128EEES9_EEENS_10bfloat16_tEfNS_4arch4Sm80ELb1ELb0ELb1ELb1ELb1ELb0ELb0ELb0ELi2ELi2ELi2ELi2ELb0EEENS1_21CollectiveEpilogueBwdISA_SB_SD_Li256ELb1ELb0ELi4EEENS1_25SingleTileBwdLPTSchedulerILb1ELi128ELb1EEEEEEEEEvNT_6ParamsE --------------------------
	.section	.text._ZN7cutlass13device_kernelIN5flash19enable_sm80_to_sm89INS1_16FlashAttnBwdSm80INS1_25CollectiveMainloopBwdSm80ILi2ELi2EN4cute5tupleIJNS5_1CILi64EEENS7_ILi128EEES9_EEENS_10bfloat16_tEfNS_4arch4Sm80ELb1ELb0ELb1ELb1ELb1ELb0ELb0ELb0ELi2ELi2ELi2ELi2ELb0EEENS1_21CollectiveEpilogueBwdISA_SB_SD_Li256ELb1ELb0ELi4EEENS1_25SingleTileBwdLPTSchedulerILb1ELi128ELb1EEEEEEEEEvNT_6ParamsE,"ax",@progbits
	.sectioninfo	@"SHI_REGISTERS=255"
	.align	128
.text._ZN7cutlass13device_kernelIN5flash19enable_sm80_to_sm89INS1_16FlashAttnBwdSm80INS1_25CollectiveMainloopBwdSm80ILi2ELi2EN4cute5tupleIJNS5_1CILi64EEENS7_ILi128EEES9_EEENS_10bfloat16_tEfNS_4arch4Sm80ELb1ELb0ELb1ELb1ELb1ELb0ELb0ELb0ELi2ELi2ELi2ELi2ELb0EEENS1_21CollectiveEpilogueBwdISA_SB_SD_Li256ELb1ELb0ELi4EEENS1_25SingleTileBwdLPTSchedulerILb1ELi128ELb1EEEEEEEEEvNT_6ParamsE:
        .type           _ZN7cutlass13device_kernelIN5flash19enable_sm80_to_sm89INS1_16FlashAttnBwdSm80INS1_25CollectiveMainloopBwdSm80ILi2ELi2EN4cute5tupleIJNS5_1CILi64EEENS7_ILi128EEES9_EEENS_10bfloat16_tEfNS_4arch4Sm80ELb1ELb0ELb1ELb1ELb1ELb0ELb0ELb0ELi2ELi2ELi2ELi2ELb0EEENS1_21CollectiveEpilogueBwdISA_SB_SD_Li256ELb1ELb0ELi4EEENS1_25SingleTileBwdLPTSchedulerILb1ELi128ELb1EEEEEEEEEvNT_6ParamsE,@function
        .size           _ZN7cutlass13device_kernelIN5flash19enable_sm80_to_sm89INS1_16FlashAttnBwdSm80INS1_25CollectiveMainloopBwdSm80ILi2ELi2EN4cute5tupleIJNS5_1CILi64EEENS7_ILi128EEES9_EEENS_10bfloat16_tEfNS_4arch4Sm80ELb1ELb0ELb1ELb1ELb1ELb0ELb0ELb0ELi2ELi2ELi2ELi2ELb0EEENS1_21CollectiveEpilogueBwdISA_SB_SD_Li256ELb1ELb0ELi4EEENS1_25SingleTileBwdLPTSchedulerILb1ELi128ELb1EEEEEEEEEvNT_6ParamsE,(.L_x_2343 - _ZN7cutlass13device_kernelIN5flash19enable_sm80_to_sm89INS1_16FlashAttnBwdSm80INS1_25CollectiveMainloopBwdSm80ILi2ELi2EN4cute5tupleIJNS5_1CILi64EEENS7_ILi128EEES9_EEENS_10bfloat16_tEfNS_4arch4Sm80ELb1ELb0ELb1ELb1ELb1ELb0ELb0ELb0ELi2ELi2ELi2ELi2ELb0EEENS1_21CollectiveEpilogueBwdISA_SB_SD_Li256ELb1ELb0ELi4EEENS1_25SingleTileBwdLPTSchedulerILb1ELi128ELb1EEEEEEEEEvNT_6ParamsE)
        .other          _ZN7cutlass13device_kernelIN5flash19enable_sm80_to_sm89INS1_16FlashAttnBwdSm80INS1_25CollectiveMainloopBwdSm80ILi2ELi2EN4cute5tupleIJNS5_1CILi64EEENS7_ILi128EEES9_EEENS_10bfloat16_tEfNS_4arch4Sm80ELb1ELb0ELb1ELb1ELb1ELb0ELb0ELb0ELi2ELi2ELi2ELi2ELb0EEENS1_21CollectiveEpilogueBwdISA_SB_SD_Li256ELb1ELb0ELi4EEENS1_25SingleTileBwdLPTSchedulerILb1ELi128ELb1EEEEEEEEEvNT_6ParamsE,@"STO_CUDA_ENTRY STV_DEFAULT"
_ZN7cutlass13device_kernelIN5flash19enable_sm80_to_sm89INS1_16FlashAttnBwdSm80INS1_25CollectiveMainloopBwdSm80ILi2ELi2EN4cute5tupleIJNS5_1CILi64EEENS7_ILi128EEES9_EEENS_10bfloat16_tEfNS_4arch4Sm80ELb1ELb0ELb1ELb1ELb1ELb0ELb0ELb0ELi2ELi2ELi2ELi2ELb0EEENS1_21CollectiveEpilogueBwdISA_SB_SD_Li256ELb1ELb0ELi4EEENS1_25SingleTileBwdLPTSchedulerILb1ELi128ELb1EEEEEEEEEvNT_6ParamsE:
        /* <DEDUP_REMOVED lines=30> */
.L_x_2115:
[----:B------:R-:W-:Y:S02]  /*01e0*/  ULDC UR7, c[0x0][0x3ac] ;  /* 0x0000eb0000077ab9 */ /* 0x000fe40000000800 */
[----:B------:R-:W-:Y:S02]  /*01f0*/  UISETP.NE.AND UP0, UPT, UR7, 0x1, UPT ;  /* 0x000000010700788c */ /* 0x000fe4000bf05270 */
[----:B------:R-:W-:Y:S02]  /*0200*/  ULDC.64 UR4, c[0x0][0x3b0] ;  /* 0x0000ec0000047ab9 */ /* 0x000fe40000000a00 */
[----:B------:R-:W-:Y:S02]  /*0210*/  UIMAD.WIDE.U32 UR10, UR6, UR4, URZ ;  /* 0x00000004060a72a5 */ /* 0x000fe4000f8e003f */
[----:B------:R-:W-:-:S05]  /*0220*/  UMOV UR9, UR6 ;  /* 0x0000000600097c82 */ /* 0x000fca0008000000 */
[----:B------:R-:W-:-:S04]  /*0230*/  @UP0 USHF.R.U32.HI UR9, URZ, UR5, UR11 ;  /* 0x000000053f090299 */ /* 0x000fc8000801160b */
[----:B------:R-:W-:-:S04]  /*0240*/  UIMAD UR7, UR9, UR7, URZ ;  /* 0x00000007090772a4 */ /* 0x000fc8000f8e023f */
.L_x_2116:
        /* <DEDUP_REMOVED lines=13> */
[----:B------:R-:W-:-:S05]  /*0320*/  IMAD.U32 R0, RZ, RZ, UR4 ;  /* 0x00000004ff007e24 */ /* 0x000fca000f8e00ff */
[----:B------:R1:W-:Y:S01]  /*0330*/  STL [R1+0x14], R0 ;  /* 0x0000140001007387 */ /* 0x0003e20000100800 */
[----:B------:R-:W-:Y:S05]  /*0340*/  @!P0 BRA `(.L_x_2117) ;  /* 0x0000008000008947 */ /* 0x000fea0003800000 */
[----:B------:R-:W-:Y:S02]  /*0350*/  UMOV UR4, 0x4 ;  /* 0x0000000400047882 */ /* 0x000fe40000000000 */
[----:B------:R-:W-:Y:S02]  /*0360*/  ULDC.64 UR6, c[0x0][0x3e0] ;  /* 0x0000f80000067ab9 */ /* 0x000fe40000000a00 */
[----:B------:R-:W-:-:S06]  /*0370*/  UIMAD.WIDE UR4, UR13, UR4, UR6 ;  /* 0x000000040d0472a5 */ /* 0x000fcc000f8e0206 */
[----:B------:R-:W-:Y:S02]  /*0380*/  MOV R2, UR4 ;  /* 0x0000000400027c02 */ /* 0x000fe40008000f00 */
[----:B------:R-:W-:-:S05]  /*0390*/  MOV R3, UR5 ;  /* 0x0000000500037c02 */ /* 0x000fca0008000f00 */
[----:B-1----:R-:W2:Y:S02]  /*03a0*/  LDG.E R0, [R2.64] ;  /* 0x0000001002007981 */ /* 0x002ea4000c1e1900 */
[----:B--2---:R1:W2:Y:S02]  /*03b0*/  R2UR UR5, R0 ;  /* 0x00000000000573c2 */ /* 0x0042a400000e0000 */
[----:B-12---:R-:W-:Y:S05]  /*03c0*/  BRA `(.L_x_2118) ;  /* 0x000000f000007947 */ /* 0x006fea0003800000 */
.L_x_2117:
        /* <DEDUP_REMOVED lines=9> */
[----:B-1----:R-:W3:Y:S01]  /*0460*/  LDG.E R0, [R2.64+0x4] ;  /* 0x0000041002007981 */ /* 0x002ee2000c1e1900 */
[----:B--2---:R-:W1:Y:S08]  /*0470*/  R2UR UR5, R4 ;  /* 0x00000000040573c2 */ /* 0x004e7000000e0000 */
[----:B---3--:R-:W1:Y:S02]  /*0480*/  R2UR UR4, R0 ;  /* 0x00000000000473c2 */ /* 0x008e6400000e0000 */
[----:B-1----:R-:W-:Y:S01]  /*0490*/  UIADD3 UR5, -UR5, UR4, URZ ;  /* 0x0000000405057290 */ /* 0x002fe2000fffe13f */
[----:B------:R-:W-:Y:S05]  /*04a0*/  BRA `(.L_x_2118) ;  /* 0x0000001000007947 */ /* 0x000fea0003800000 */
.L_x_2119:
[----:B------:R-:W-:Y:S02]  /*04b0*/  ULDC UR5, c[0x0][0x3d4] ;  /* 0x0000f50000057ab9 */ /* 0x000fe40000000800 */
.L_x_2118:
[----:B------:R-:W-:Y:S02]  /*04c0*/  UIADD3 UR5, UR5, 0x7f, URZ ;  /* 0x0000007f05057890 */ /* 0x000fe4000fffe03f */
[----:B------:R-:W-:-:S02]  /*04d0*/  ULOP3.LUT UR14, URZ, UR9, URZ, 0x33, !UPT ;  /* 0x000000093f0e7292 */ /* 0x000fc4000f8e333f */
[----:B------:R-:W-:-:S04]  /*04e0*/  USHF.R.S32.HI UR4, URZ, 0x1f, UR5 ;  /* 0x0000001f3f047899 */ /* 0x000fc80008011405 */
[----:B------:R-:W-:-:S04]  /*04f0*/  ULEA.HI UR4, UR4, UR5, URZ, 0x7 ;  /* 0x0000000504047291 */ /* 0x000fc8000f8f383f */
[----:B------:R-:W-:-:S04]  /*0500*/  USHF.R.S32.HI UR4, URZ, 0x7, UR4 ;  /* 0x000000073f047899 */ /* 0x000fc80008011404 */
[----:B------:R-:W-:Y:S02]  /*0510*/  UISETP.GT.AND UP0, UPT, UR4, UR9, UPT ;  /* 0x000000090400728c */ /* 0x000fe4000bf04270 */
[----:B------:R-:W-:Y:S02]  /*0520*/  UIADD3 UR14, UR4, UR14, URZ ;  /* 0x0000000e040e7290 */ /* 0x000fe4000fffe03f */
[----:B------:R-:W-:Y:S01]  /*0530*/  USEL UR13, UR13, 0xffffffff, UP0 ;  /* 0xffffffff0d0d7887 */ /* 0x000fe20008000000 */
[----:B------:R-:W-:Y:S05]  /*0540*/  BRA `(.L_x_2120) ;  /* 0x000004b000007947 */ /* 0x000fea0003800000 */
.L_x_2114:
        /* <DEDUP_REMOVED lines=21> */
.L_x_2121:
[----:B------:R-:W-:Y:S02]  /*06a0*/  ULDC UR7, c[0x0][0x3ac] ;  /* 0x0000eb0000077ab9 */ /* 0x000fe40000000800 */
[----:B------:R-:W-:Y:S02]  /*06b0*/  UISETP.NE.AND UP0, UPT, UR7, 0x1, UPT ;  /* 0x000000010700788c */ /* 0x000fe4000bf05270 */
[----:B------:R-:W-:Y:S02]  /*06c0*/  ULDC.64 UR4, c[0x0][0x3b0] ;  /* 0x0000ec0000047ab9 */ /* 0x000fe40000000a00 */
[----:B------:R-:W-:Y:S02]  /*06d0*/  UIMAD.WIDE.U32 UR10, UR6, UR4, URZ ;  /* 0x00000004060a72a5 */ /* 0x000fe4000f8e003f */
[----:B------:R-:W-:-:S05]  /*06e0*/  UMOV UR9, UR6 ;  /* 0x0000000600097c82 */ /* 0x000fca0008000000 */
[----:B------:R-:W-:-:S04]  /*06f0*/  @UP0 USHF.R.U32.HI UR9, URZ, UR5, UR11 ;  /* 0x000000053f090299 */ /* 0x000fc8000801160b */
[----:B------:R-:W-:-:S04]  /*0700*/  UIMAD UR7, UR9, UR7, URZ ;  /* 0x00000007090772a4 */ /* 0x000fc8000f8e023f */
.L_x_2122:
        /* <DEDUP_REMOVED lines=24> */
.L_x_2123:
        /* <DEDUP_REMOVED lines=14> */
.L_x_2125:
[----:B------:R-:W-:Y:S02]  /*0970*/  ULDC UR5, c[0x0][0x3d4] ;  /* 0x0000f50000057ab9 */ /* 0x000fe40000000800 */
.L_x_2124:
[----:B------:R-:W-:Y:S02]  /*0980*/  UIADD3 UR5, UR5, 0x7f, URZ ;  /* 0x0000007f05057890 */ /* 0x000fe4000fffe03f */
[----:B------:R-:W-:-:S02]  /*0990*/  ULOP3.LUT UR14, URZ, UR9, URZ, 0x33, !UPT ;  /* 0x000000093f0e7292 */ /* 0x000fc4000f8e333f */
[----:B------:R-:W-:-:S04]  /*09a0*/  USHF.R.S32.HI UR4, URZ, 0x1f, UR5 ;  /* 0x0000001f3f047899 */ /* 0x000fc80008011405 */
[----:B------:R-:W-:-:S04]  /*09b0*/  ULEA.HI UR4, UR4, UR5, URZ, 0x7 ;  /* 0x0000000504047291 */ /* 0x000fc8000f8f383f */
[----:B------:R-:W-:-:S04]  /*09c0*/  USHF.R.S32.HI UR4, URZ, 0x7, UR4 ;  /* 0x000000073f047899 */ /* 0x000fc80008011404 */
[----:B------:R-:W-:Y:S02]  /*09d0*/  UISETP.GT.AND UP0, UPT, UR4, UR9, UPT ;  /* 0x000000090400728c */ /* 0x000fe4000bf04270 */
[----:B------:R-:W-:Y:S02]  /*09e0*/  UIADD3 UR14, UR4, UR14, URZ ;  /* 0x0000000e040e7290 */ /* 0x000fe4000fffe03f */
[----:B------:R-:W-:-:S06]  /*09f0*/  USEL UR13, UR13, 0xffffffff, UP0 ;  /* 0xffffffff0d0d7887 */ /* 0x000fcc0008000000 */
.L_x_2120:
        /* <DEDUP_REMOVED lines=22> */
[----:B------:R-:W-:Y:S01]  /*0b60*/  CS2R R8, SRZ ;  /* 0x0000000000087805 */ /* 0x000fe2000001ff00 */
[----:B-1----:R1:W3:Y:S02]  /*0b70*/  @P1 LDG.E R0, [R2.64] ;  /* 0x0000001002001981 */ /* 0x0022e4000c1e1900 */
        /* <DEDUP_REMOVED lines=24> */
.L_x_2126:
        /* <DEDUP_REMOVED lines=10> */
.L_x_2127:
[----:B------:R-:W-:Y:S05]  /*0da0*/  @!P2 BRA `(.L_x_2128) ;  /* 0x000000500000a947 */ /* 0x000fea0003800000 */
[----:B----4-:R2:W3:Y:S04]  /*0db0*/  LDG.E R0, [R2.64] ;  /* 0x0000001002007981 */ /* 0x0104e8000c1e1900 */
[----:B--2---:R-:W2:Y:S01]  /*0dc0*/  LDG.E R2, [R2.64+0x4] ;  /* 0x0000041002027981 */ /* 0x004ea2000c1e1900 */
[----:B---3--:R-:W3:Y:S08]  /*0dd0*/  R2UR UR11, R0 ;  /* 0x00000000000b73c2 */ /* 0x008ef000000e0000 */
[----:B--2---:R-:W3:Y:S02]  /*0de0*/  R2UR UR4, R2 ;  /* 0x00000000020473c2 */ /* 0x004ee400000e0000 */
[----:B---3--:R-:W-:-:S06]  /*0df0*/  UIADD3 UR11, -UR11, UR4, URZ ;  /* 0x000000040b0b7290 */ /* 0x008fcc000fffe13f */
.L_x_2128:
        /* <DEDUP_REMOVED lines=15> */
[----:B------:R-:W-:Y:S01]  /*0ef0*/  IMAD.MOV.U32 R160, RZ, RZ, RZ ;  /* 0x000000ffffa07224 */ /* 0x000fe200078e00ff */
[----:B------:R-:W-:Y:S01]  /*0f00*/  ULEA.HI UR10, UR10, UR4, URZ, 0x6 ;  /* 0x000000040a0a7291 */ /* 0x000fe2000f8f303f */
[----:B------:R-:W-:Y:S01]  /*0f10*/  IMAD.MOV.U32 R146, RZ, RZ, RZ ;  /* 0x000000ffff927224 */ /* 0x000fe200078e00ff */
[----:B------:R-:W-:Y:S01]  /*0f20*/  USHF.R.S32.HI UR4, URZ, 0x1f, UR5 ;  /* 0x0000001f3f047899 */ /* 0x000fe20008011405 */
[----:B------:R-:W-:Y:S01]  /*0f30*/  CS2R R12, SRZ ;  /* 0x00000000000c7805 */ /* 0x000fe2000001ff00 */
[----:B------:R-:W-:Y:S01]  /*0f40*/  USHF.R.S32.HI UR10, URZ, 0x6, UR10 ;  /* 0x000000063f0a7899 */ /* 0x000fe2000801140a */
[----:B------:R-:W-:Y:S01]  /*0f50*/  MOV R144, RZ ;  /* 0x000000ff00907202 */ /* 0x000fe20000000f00 */
[----:B------:R-:W-:Y:S01]  /*0f60*/  ULEA.HI UR4, UR4, UR5, URZ, 0x6 ;  /* 0x0000000504047291 */ /* 0x000fe2000f8f303f */
[----:B------:R-:W-:Y:S01]  /*0f70*/  IMAD.MOV.U32 R142, RZ, RZ, RZ ;  /* 0x000000ffff8e7224 */ /* 0x000fe200078e00ff */
[----:B------:R-:W-:Y:S01]  /*0f80*/  UISETP.LT.AND UP0, UPT, URZ, UR10, UPT ;  /* 0x0000000a3f00728c */ /* 0x000fe2000bf01270 */
[----:B------:R-:W-:Y:S01]  /*0f90*/  CS2R R14, SRZ ;  /* 0x00000000000e7805 */ /* 0x000fe2000001ff00 */
[----:B------:R-:W-:Y:S01]  /*0fa0*/  USHF.R.S32.HI UR9, URZ, 0x6, UR4 ;  /* 0x000000063f097899 */ /* 0x000fe20008011404 */
        /* <DEDUP_REMOVED lines=67> */
[----:B------:R-:W3:Y:S01]  /*13e0*/  LDL R101, [R1+0x14] ;  /* 0x0000140001657983 */ /* 0x000ee20000100800 */
[----:B--2-4-:R-:W-:Y:S01]  /*13f0*/  IMAD.MOV.U32 R0, RZ, RZ, c[0x0][0x248] ;  /* 0x00009200ff007624 */ /* 0x014fe200078e00ff */
[--C-:B------:R-:W-:Y:S01]  /*1400*/  SHF.R.S32.HI R36, RZ, 0x1f, R35.reuse ;  /* 0x0000001fff247819 */ /* 0x100fe20000011423 */
[----:B------:R-:W-:Y:S01]  /*1410*/  IMAD.U32 R4, RZ, RZ, UR14 ;  /* 0x0000000eff047e24 */ /* 0x000fe2000f8e00ff */
[----:B------:R-:W-:Y:S01]  /*1420*/  USHF.R.S32.HI UR18, URZ, 0x1f, UR13 ;  /* 0x0000001f3f127899 */ /* 0x000fe2000801140d */
[----:B------:R-:W-:Y:S01]  /*1430*/  SHF.R.S32.HI R18, RZ, 0x1f, R35 ;  /* 0x0000001fff127819 */ /* 0x000fe20000011423 */
[----:B------:R-:W-:Y:S01]  /*1440*/  USEL UR15, UR13, URZ, !UP1 ;  /* 0x0000003f0d0f7287 */ /* 0x000fe2000c800000 */
[----:B------:R-:W-:Y:S01]  /*1450*/  ISETP.NE.AND P0, PT, R0, 0x1, PT ;  /* 0x000000010000780c */ /* 0x000fe20003f05270 */
[----:B------:R-:W-:Y:S01]  /*1460*/  USEL UR19, UR18, URZ, !UP1 ;  /* 0x0000003f12137287 */ /* 0x000fe2000c800000 */
[----:B------:R-:W-:Y:S01]  /*1470*/  LEA.HI R32, R36, R35, RZ, 0x3 ;  /* 0x0000002324207211 */ /* 0x000fe200078f18ff */
[----:B------:R-:W-:Y:S01]  /*1480*/  ULDC.64 UR4, c[0x0][0x1b8] ;  /* 0x00006e0000047ab9 */ /* 0x000fe20000000a00 */
[----:B------:R-:W-:Y:S01]  /*1490*/  IMAD.SHL.U32 R38, R35, 0x4, RZ ;  /* 0x0000000423267824 */ /* 0x000fe200078e00ff */
[----:B------:R-:W-:Y:S01]  /*14a0*/  ULDC.64 UR6, c[0x0][0x1e8] ;  /* 0x00007a0000067ab9 */ /* 0x000fe20000000a00 */
[----:B------:R-:W-:Y:S01]  /*14b0*/  SHF.R.S32.HI R37, RZ, 0x3, R32 ;  /* 0x00000003ff257819 */ /* 0x000fe20000011420 */
[----:B------:R-:W-:Y:S01]  /*14c0*/  UIMAD UR4, UR19, UR4, URZ ;  /* 0x00000004130472a4 */ /* 0x000fe2000f8e023f */
[----:B------:R-:W-:Y:S01]  /*14d0*/  IMAD.MOV.U32 R211, RZ, RZ, 0x10 ;  /* 0x00000010ffd37424 */ /* 0x000fe200078e00ff */
[----:B------:R-:W-:Y:S01]  /*14e0*/  UIMAD UR6, UR19, UR6, URZ ;  /* 0x00000006130672a4 */ /* 0x000fe2000f8e023f */
[----:B------:R-:W-:Y:S01]  /*14f0*/  SHF.R.S32.HI R5, RZ, 0x1f, R37 ;  /* 0x0000001fff057819 */ /* 0x000fe20000011425 */
[----:B------:R-:W-:Y:S01]  /*1500*/  USEL UR18, UR18, URZ, !UP2 ;  /* 0x0000003f12127287 */ /* 0x000fe2000d000000 */
[----:B-----5:R-:W-:Y:S01]  /*1510*/  IADD3 R2, P1, R37, R8, RZ ;  /* 0x0000000825027210 */ /* 0x020fe20007f3e0ff */
[----:B------:R-:W-:Y:S01]  /*1520*/  UIMAD UR7, UR15, UR7, UR6 ;  /* 0x000000070f0772a4 */ /* 0x000fe2000f8e0206 */
[----:B------:R-:W-:Y:S01]  /*1530*/  STL [R1+0x10], R37 ;  /* 0x0000102501007387 */ /* 0x000fe20000100800 */
[----:B------:R-:W-:Y:S01]  /*1540*/  UIMAD UR6, UR15, UR5, UR4 ;  /* 0x000000050f0672a4 */ /* 0x000fe2000f8e0204 */
[----:B------:R-:W-:Y:S01]  /*1550*/  IMAD.MOV.U32 R212, RZ, RZ, 0x20 ;  /* 0x00000020ffd47424 */ /* 0x000fe200078e00ff */
[----:B------:R-:W-:-:S02]  /*1560*/  USEL UR19, UR13, URZ, !UP2 ;  /* 0x0000003f0d137287 */ /* 0x000fc4000d000000 */
[----:B------:R-:W-:Y:S02]  /*1570*/  ULDC.64 UR4, c[0x0][0x188] ;  /* 0x0000620000047ab9 */ /* 0x000fe40000000a00 */
[----:B------:R-:W-:Y:S02]  /*1580*/  UIMAD UR4, UR18, UR4, URZ ;  /* 0x00000004120472a4 */ /* 0x000fe4000f8e023f */
[----:B------:R-:W-:Y:S01]  /*1590*/  USHF.R.S32.HI UR20, URZ, 0x1f, UR10 ;  /* 0x0000001f3f147899 */ /* 0x000fe2000801140a */
[----:B------:R-:W-:Y:S01]  /*15a0*/  IMAD.U32 R25, RZ, RZ, UR19 ;  /* 0x00000013ff197e24 */ /* 0x000fe2000f8e00ff */
[----:B------:R-:W-:Y:S02]  /*15b0*/  UIMAD UR24, UR19, UR5, UR4 ;  /* 0x00000005131872a4 */ /* 0x000fe4000f8e0204 */
[----:B------:R-:W-:Y:S02]  /*15c0*/  UMOV UR21, 0x6 ;  /* 0x0000000600157882 */ /* 0x000fe40000000000 */
[----:B------:R-:W-:-:S02]  /*15d0*/  ULDC.64 UR4, c[0x0][0x178] ;  /* 0x00005e0000047ab9 */ /* 0x000fc40000000a00 */
[----:B------:R-:W-:Y:S02]  /*15e0*/  UIMAD UR23, UR20, UR4, URZ ;  /* 0x00000004141772a4 */ /* 0x000fe4000f8e023f */
[----:B------:R-:W-:Y:S02]  /*15f0*/  UIMAD.WIDE.U32 UR26, UR10, UR4, URZ ;  /* 0x000000040a1a72a5 */ /* 0x000fe4000f8e003f */
[----:B------:R-:W-:-:S04]  /*1600*/  UIMAD UR23, UR10, UR5, UR23 ;  /* 0x000000050a1772a4 */ /* 0x000fc8000f8e0217 */
[----:B------:R-:W-:Y:S01]  /*1610*/  UIADD3 UR23, UR27, UR23, URZ ;  /* 0x000000171b177290 */ /* 0x000fe2000fffe03f */
[----:B---3--:R-:W-:Y:S01]  /*1620*/  @P0 IMAD.HI.U32 R3, R101, c[0x0][0x24c], RZ ;  /* 0x0000930065030a27 */ /* 0x008fe200078e00ff */
[----:B------:R-:W-:-:S03]  /*1630*/  SHF.R.S32.HI R31, RZ, 0x1f, R101 ;  /* 0x0000001fff1f7819 */ /* 0x000fc60000011465 */
[----:B------:R-:W-:Y:S01]  /*1640*/  IMAD.MOV.U32 R0, RZ, RZ, R101 ;  /* 0x000000ffff007224 */ /* 0x000fe200078e0065 */
[----:B------:R-:W-:Y:S01]  /*1650*/  @P0 SHF.R.U32.HI R0, RZ, c[0x0][0x250], R3 ;  /* 0x00009400ff000a19 */ /* 0x000fe20000011603 */
[----:B------:R-:W-:Y:S01]  /*1660*/  IMAD R13, R31, c[0x0][0x180], RZ ;  /* 0x000060001f0d7a24 */ /* 0x000fe200078e02ff */
[----:B------:R-:W-:Y:S02]  /*1670*/  IADD3 R24, P0, R37, R9, RZ ;  /* 0x0000000925187210 */ /* 0x000fe40007f1e0ff */
[-C--:B------:R-:W-:Y:S01]  /*1680*/  LEA.HI.X.SX32 R3, R8, R5.reuse, 0x1, P1 ;  /* 0x0000000508037211 */ /* 0x080fe200008f0eff */
[----:B------:R-:W-:Y:S01]  /*1690*/  IMAD.U32 R8, RZ, RZ, UR15 ;  /* 0x0000000fff087e24 */ /* 0x000fe2000f8e00ff */
[----:B------:R-:W-:Y:S01]  /*16a0*/  LEA.HI.X.SX32 R28, R9, R5, 0x1, P0 ;  /* 0x00000005091c7211 */ /* 0x000fe200000f0eff */
[----:B------:R-:W-:Y:S01]  /*16b0*/  IMAD R13, R101, c[0x0][0x184], R13 ;  /* 0x00006100650d7a24 */ /* 0x000fe200078e020d */
[----:B------:R-:W-:Y:S01]  /*16c0*/  LOP3.LUT R5, R32, 0xfffffff8, RZ, 0xc0, !PT ;  /* 0xfffffff820057812 */ /* 0x000fe200078ec0ff */
[----:B------:R-:W-:Y:S01]  /*16d0*/  IMAD.WIDE R10, R4, 0x80, R2 ;  /* 0x00000080040a7825 */ /* 0x000fe200078e0202 */
[----:B------:R-:W-:Y:S01]  /*16e0*/  LEA.HI R3, R36, R35, RZ, 0x6 ;  /* 0x0000002324037211 */ /* 0x000fe200078f30ff */
[----:B------:R-:W-:Y:S01]  /*16f0*/  UIADD3 UR15, -UR8, UR11, URZ ;  /* 0x0000000b080f7290 */ /* 0x000fe2000fffe13f */
[----:B------:R-:W-:Y:S01]  /*1700*/  SHF.R.S32.HI R2, RZ, 0x1f, R0 ;  /* 0x0000001fff027819 */ /* 0x000fe20000011400 */
[----:B------:R-:W-:Y:S01]  /*1710*/  IMAD.IADD R30, R35, 0x1, -R5 ;  /* 0x00000001231e7824 */ /* 0x000fe200078e0a05 */
[----:B------:R-:W-:Y:S01]  /*1720*/  SHF.R.S32.HI R29, RZ, 0x6, R3 ;  /* 0x00000006ff1d7819 */ /* 0x000fe20000011403 */
[----:B------:R-:W-:-:S02]  /*1730*/  IMAD.SHL.U32 R3, R37, 0x40, RZ ;  /* 0x0000004025037824 */ /* 0x000fc400078e00ff */
[----:B------:R-:W-:Y:S01]  /*1740*/  IMAD.SHL.U32 R20, R30, 0x8, RZ ;  /* 0x000000081e147824 */ /* 0x000fe200078e00ff */
[----:B------:R-:W-:Y:S01]  /*1750*/  IADD3 R15, -R37, UR15, RZ ;  /* 0x0000000f250f7c10 */ /* 0x000fe2000fffe1ff */
[----:B------:R-:W-:Y:S01]  /*1760*/  IMAD R4, R2, c[0x0][0x1e0], RZ ;  /* 0x0000780002047a24 */ /* 0x000fe200078e02ff */
[----:B------:R-:W-:Y:S01]  /*1770*/  LOP3.LUT R3, R3, 0x1c0, RZ, 0xc0, !PT ;  /* 0x000001c003037812 */ /* 0x000fe200078ec0ff */
[----:B------:R-:W-:Y:S01]  /*1780*/  IMAD.SHL.U32 R34, R29, 0x200, RZ ;  /* 0x000002001d227824 */ /* 0x000fe200078e00ff */
[----:B------:R-:W-:Y:S01]  /*1790*/  SHF.R.S32.HI R21, RZ, 0x1f, R20 ;  /* 0x0000001fff157819 */ /* 0x000fe20000011414 */
[----:B------:R-:W-:Y:S01]  /*17a0*/  IMAD R6, R0, c[0x0][0x1e4], R4 ;  /* 0x0000790000067a24 */ /* 0x000fe200078e0204 */
[--C-:B------:R-:W-:Y:S01]  /*17b0*/  LOP3.LUT R7, R3, 0x38, R20.reuse, 0xf8, !PT ;  /* 0x0000003803077812 */ /* 0x100fe200078ef814 */
[----:B------:R-:W-:Y:S01]  /*17c0*/  IMAD R2, R2, c[0x0][0x1b0], RZ ;  /* 0x00006c0002027a24 */ /* 0x000fe200078e02ff */
[----:B------:R-:W-:Y:S01]  /*17d0*/  SHF.R.U32.HI R3, RZ, 0x3, R3 ;  /* 0x00000003ff037819 */ /* 0x000fe20000011603 */
[----:B------:R-:W-:Y:S01]  /*17e0*/  IMAD.WIDE.U32 R4, R0, c[0x0][0x1e0], R20 ;  /* 0x0000780000047a25 */ /* 0x000fe200078e0014 */
[----:B------:R-:W-:-:S02]  /*17f0*/  IADD3 R33, R20, 0x40, RZ ;  /* 0x0000004014217810 */ /* 0x000fc40007ffe0ff */
[----:B------:R-:W-:Y:S01]  /*1800*/  LOP3.LUT R14, R34, R7, R3, 0xf6, !PT ;  /* 0x00000007220e7212 */ /* 0x000fe200078ef603 */
[----:B------:R-:W-:Y:S01]  /*1810*/  IMAD.IADD R5, R5, 0x1, R6 ;  /* 0x0000000105057824 */ /* 0x000fe200078e0206 */
[----:B------:R-:W-:Y:S01]  /*1820*/  ISETP.GE.AND P5, PT, R20, c[0x0][0x1cc], PT ;  /* 0x0000730014007a0c */ /* 0x000fe20003fa6270 */
[C---:B------:R-:W-:Y:S01]  /*1830*/  IMAD R6, R0.reuse, c[0x0][0x1b4], R2 ;  /* 0x00006d0000067a24 */ /* 0x040fe200078e0202 */
[----:B------:R-:W-:Y:S01]  /*1840*/  ISETP.GE.AND P4, PT, R33, c[0x0][0x1cc], PT ;  /* 0x0000730021007a0c */ /* 0x000fe20003f86270 */
[----:B------:R-:W-:Y:S01]  /*1850*/  IMAD.WIDE.U32 R2, R0, c[0x0][0x1b0], R20 ;  /* 0x00006c0000027a25 */ /* 0x000fe200078e0014 */
[C---:B------:R-:W-:Y:S02]  /*1860*/  ISETP.LT.OR P2, PT, R15.reuse, 0x1, P5 ;  /* 0x000000010f00780c */ /* 0x040fe40002f41670 */
[----:B------:R-:W-:Y:S01]  /*1870*/  ISETP.LT.OR P6, PT, R15, 0x21, P5 ;  /* 0x000000210f00780c */ /* 0x000fe20002fc1670 */
[----:B------:R-:W-:Y:S02]  /*1880*/  IMAD R0, R28, c[0x0][0x178], RZ ;  /* 0x00005e001c007a24 */ /* 0x000fe400078e02ff */
[----:B------:R-:W-:-:S02]  /*1890*/  IMAD.IADD R3, R3, 0x1, R6 ;  /* 0x0000000103037824 */ /* 0x000fc400078e0206 */
[C---:B------:R-:W-:Y:S02]  /*18a0*/  IMAD R0, R24.reuse, c[0x0][0x17c], R0 ;  /* 0x00005f0018007a24 */ /* 0x040fe400078e0200 */
[----:B------:R-:W-:-:S04]  /*18b0*/  IMAD.WIDE.U32 R6, R24, c[0x0][0x178], R20 ;  /* 0x00005e0018067a25 */ /* 0x000fc800078e0014 */
[----:B------:R-:W-:-:S04]  /*18c0*/  IMAD.WIDE.U32 R4, R8, c[0x0][0x1e8], R4 ;  /* 0x00007a0008047a25 */ /* 0x000fc800078e0004 */
[----:B------:R-:W-:Y:S01]  /*18d0*/  IMAD.IADD R7, R7, 0x1, R0 ;  /* 0x0000000107077824 */ /* 0x000fe200078e0200 */
[----:B------:R-:W-:Y:S01]  /*18e0*/  IADD3 R5, R5, UR7, RZ ;  /* 0x0000000705057c10 */ /* 0x000fe2000fffe0ff */
[----:B------:R-:W-:-:S04]  /*18f0*/  IMAD.WIDE.U32 R2, R8, c[0x0][0x1b8], R2 ;  /* 0x00006e0008027a25 */ /* 0x000fc800078e0002 */
[----:B------:R-:W-:Y:S01]  /*1900*/  IMAD R12, R11, c[0x0][0x1d8], RZ ;  /* 0x000076000b0c7a24 */ /* 0x000fe200078e02ff */
[----:B------:R-:W-:Y:S01]  /*1910*/  IADD3 R3, R3, UR6, RZ ;  /* 0x0000000603037c10 */ /* 0x000fe2000fffe0ff */
[----:B------:R-:W-:Y:S01]  /*1920*/  IMAD.WIDE.U32 R8, R101, c[0x0][0x180], R6 ;  /* 0x0000600065087a25 */ /* 0x000fe200078e0006 */
[----:B------:R-:W-:Y:S02]  /*1930*/  ULDC.64 UR6, c[0x0][0x1d8] ;  /* 0x0000760000067ab9 */ /* 0x000fe40000000a00 */
[----:B------:R-:W-:Y:S01]  /*1940*/  USHF.L.U32 UR25, UR6, 0x6, URZ ;  /* 0x0000000606197899 */ /* 0x000fe2000800063f */
[----:B------:R-:W-:Y:S01]  /*1950*/  IMAD R0, R11, c[0x0][0x1a8], RZ ;  /* 0x00006a000b007a24 */ /* 0x000fe200078e02ff */
[----:B------:R-:W-:Y:S01]  /*1960*/  USHF.L.U64.HI UR7, UR6, UR21, UR7 ;  /* 0x0000001506077299 */ /* 0x000fe20008010207 */
[C---:B------:R-:W-:Y:S01]  /*1970*/  IMAD R12, R10.reuse, c[0x0][0x1dc], R12 ;  /* 0x000077000a0c7a24 */ /* 0x040fe200078e020c */
[----:B------:R-:W-:Y:S01]  /*1980*/  USHF.L.U32 UR6, UR22, 0x7, URZ ;  /* 0x0000000716067899 */ /* 0x000fe2000800063f */
[----:B------:R-:W-:-:S04]  /*1990*/  IMAD.WIDE.U32 R6, R10, c[0x0][0x1d8], R4 ;  /* 0x000076000a067a25 */ /* 0x000fc800078e0004 */
[----:B------:R-:W-:Y:S02]  /*19a0*/  IMAD.IADD R11, R9, 0x1, R13 ;  /* 0x00000001090b7824 */ /* 0x000fe400078e020d */
[C---:B------:R-:W-:Y:S02]  /*19b0*/  IMAD R9, R10.reuse, c[0x0][0x1ac], R0 ;  /* 0x00006b000a097a24 */ /* 0x040fe400078e0200 */
[----:B------:R-:W-:Y:S01]  /*19c0*/  IMAD.WIDE.U32 R4, R10, c[0x0][0x1a8], R2 ;  /* 0x00006a000a047a25 */ /* 0x000fe200078e0002 */
[----:B------:R-:W-:-:S03]  /*19d0*/  LEA R2, P1, R6, c[0x0][0x1c0], 0x1 ;  /* 0x0000700006027a11 */ /* 0x000fc600078208ff */
[----:B------:R-:W-:Y:S02]  /*19e0*/  IMAD.IADD R0, R7, 0x1, R12 ;  /* 0x0000000107007824 */ /* 0x000fe400078e020c */
[----:B------:R-:W-:Y:S01]  /*19f0*/  IMAD.MOV.U32 R10, RZ, RZ, R8 ;  /* 0x000000ffff0a7224 */ /* 0x000fe200078e0008 */
[----:B------:R-:W-:Y:S01]  /*1a00*/  LEA R8, P0, R4, c[0x0][0x190], 0x1 ;  /* 0x0000640004087a11 */ /* 0x000fe200078008ff */
[----:B------:R-:W-:Y:S01]  /*1a10*/  IMAD.IADD R5, R5, 0x1, R9 ;  /* 0x0000000105057824 */ /* 0x000fe200078e0209 */
[----:B------:R-:W-:Y:S01]  /*1a20*/  LEA.HI.X R3, R6, c[0x0][0x1c4], R0, 0x1, P1 ;  /* 0x0000710006037a11 */ /* 0x000fe200008f0c00 */
[----:B------:R-:W-:-:S03]  /*1a30*/  IMAD.WIDE.U32 R16, R25, c[0x0][0x188], R10 ;  /* 0x0000620019107a25 */ /* 0x000fc600078e000a */
[----:B------:R-:W-:Y:S01]  /*1a40*/  LEA.HI.X R9, R4, c[0x0][0x194], R5, 0x1, P0 ;  /* 0x0000650004097a11 */ /* 0x000fe200000f0c05 */
[----:B------:R-:W-:Y:S01]  /*1a50*/  IMAD.U32 R6, RZ, RZ, UR26 ;  /* 0x0000001aff067e24 */ /* 0x000fe2000f8e00ff */
[----:B------:R-:W-:Y:S01]  /*1a60*/  IADD3 R252, R17, UR24, RZ ;  /* 0x0000001811fc7c10 */ /* 0x000fe2000fffe0ff */
[----:B------:R-:W-:Y:S01]  /*1a70*/  IMAD.U32 R5, RZ, RZ, UR23 ;  /* 0x00000017ff057e24 */ /* 0x000fe2000f8e00ff */
[----:B------:R-:W-:Y:S01]  /*1a80*/  IADD3 R4, P1, R2, UR25, RZ ;  /* 0x0000001902047c10 */ /* 0x000fe2000ff3e0ff */
[----:B------:R-:W-:Y:S01]  /*1a90*/  IMAD.SHL.U32 R14, R14, 0x2, RZ ;  /* 0x000000020e0e7824 */ /* 0x000fe200078e00ff */
[C---:B------:R-:W-:Y:S01]  /*1aa0*/  LEA R0, P0, R6.reuse, R16, 0x6 ;  /* 0x0000001006007211 */ /* 0x040fe200078030ff */
[----:B------:R-:W-:Y:S01]  /*1ab0*/  IMAD.U32 R10, RZ, RZ, UR25 ;  /* 0x00000019ff0a7e24 */ /* 0x000fe2000f8e00ff */
[----:B------:R1:W-:Y:S01]  /*1ac0*/  STL.64 [R1+0x8], R16 ;  /* 0x0000081001007387 */ /* 0x0003e20000100a00 */
[----:B------:R-:W-:Y:S01]  /*1ad0*/  UIADD3 UR24, UP0, UR25, 0x80, URZ ;  /* 0x0000008019187890 */ /* 0x000fe2000ff1e03f */
[----:B------:R-:W-:Y:S01]  /*1ae0*/  LEA.HI.X R6, R6, R252, R5, 0x6, P0 ;  /* 0x000000fc06067211 */ /* 0x000fe200000f3405 */
[----:B------:R-:W-:Y:S01]  /*1af0*/  IMAD.U32 R12, RZ, RZ, UR4 ;  /* 0x00000004ff0c7e24 */ /* 0x000fe2000f8e00ff */
[----:B------:R-:W-:Y:S01]  /*1b00*/  IADD3.X R5, R3, UR7, RZ, P1, !PT ;  /* 0x0000000703057c10 */ /* 0x000fe20008ffe4ff */
[----:B------:R-:W-:Y:S01]  /*1b10*/  @!PT LDS RZ, [RZ] ;  /* 0x00000000fffff984 */ /* 0x000fe20000000800 */
[----:B------:R-:W-:Y:S01]  /*1b20*/  @!PT LDS RZ, [RZ] ;  /* 0x00000000fffff984 */ /* 0x000fe20000000800 */
[----:B------:R-:W-:Y:S01]  /*1b30*/  @!PT LDS RZ, [RZ] ;  /* 0x00000000fffff984 */ /* 0x000fe20000000800 */
[----:B------:R2:W-:Y:S01]  /*1b40*/  LDGSTS.E.BYPASS.LTC128B.128 [R14+0x8080], [R2.64], !P2 ;  /* 0x08080000020e7fae */ /* 0x0005e2000d101d50 */
[----:B------:R-:W-:Y:S01]  /*1b50*/  ISETP.LT.OR P1, PT, R15, 0x1, P4 ;  /* 0x000000010f00780c */ /* 0x000fe20002721670 */
[----:B------:R-:W-:Y:S01]  /*1b60*/  UIADD3.X UR23, URZ, UR7, URZ, UP0, !UPT ;  /* 0x000000073f177290 */ /* 0x000fe200087fe43f */
[----:B------:R-:W-:Y:S01]  /*1b70*/  IADD3 R10, P3, P2, R10, 0x80, R2 ;  /* 0x000000800a0a7810 */ /* 0x000fe20007a7e002 */
[----:B------:R-:W-:Y:S01]  /*1b80*/  IMAD.U32 R7, RZ, RZ, UR27 ;  /* 0x0000001bff077e24 */ /* 0x000fe2000f8e00ff */
[----:B------:R-:W-:Y:S01]  /*1b90*/  USHF.R.S32.HI UR26, URZ, 0x1f, UR22 ;  /* 0x0000001f3f1a7899 */ /* 0x000fe20008011416 */
[----:B------:R-:W-:Y:S01]  /*1ba0*/  IMAD.U32 R13, RZ, RZ, UR5 ;  /* 0x00000005ff0d7e24 */ /* 0x000fe2000f8e00ff */
[----:B------:R-:W-:-:S02]  /*1bb0*/  IADD3.X R11, RZ, UR7, R3, P3, P2 ;  /* 0x00000007ff0b7c10 */ /* 0x000fc40009fe4403 */
[C---:B------:R-:W-:Y:S02]  /*1bc0*/  ISETP.LT.OR P2, PT, R15.reuse, 0x61, P5 ;  /* 0x000000610f00780c */ /* 0x040fe40002f41670 */
[----:B------:R-:W-:-:S03]  /*1bd0*/  ISETP.LT.OR P3, PT, R15, 0x41, P4 ;  /* 0x000000410f00780c */ /* 0x000fc60002761670 */
[----:B------:R2:W-:Y:S04]  /*1be0*/  LDGSTS.E.BYPASS.LTC128B.128 [R14+0xc080], [R2.64+0x80], !P1 ;  /* 0x0c080080020e7fae */ /* 0x0005e8000c901d50 */
[----:B------:R3:W-:Y:S01]  /*1bf0*/  LDGSTS.E.BYPASS.LTC128B.128 [R14+0x9080], [R4.64], !P6 ;  /* 0x09080000040e7fae */ /* 0x0007e2000f101d50 */
[C---:B------:R-:W-:Y:S02]  /*1c00*/  ISETP.LT.OR P6, PT, R15.reuse, 0x41, P5 ;  /* 0x000000410f00780c */ /* 0x040fe40002fc1670 */
[----:B------:R-:W-:Y:S02]  /*1c10*/  ISETP.LT.OR P5, PT, R15, 0x21, P4 ;  /* 0x000000210f00780c */ /* 0x000fe400027a1670 */
[----:B-1----:R-:W-:-:S04]  /*1c20*/  LEA R16, P0, R0, c[0x0][0x160], 0x1 ;  /* 0x0000580000107a11 */ /* 0x002fc800078008ff */
[----:B------:R-:W-:Y:S01]  /*1c30*/  LEA.HI.X R17, R0, c[0x0][0x164], R6, 0x1, P0 ;  /* 0x0000590000117a11 */ /* 0x000fe200000f0c06 */
[----:B------:R-:W-:Y:S01]  /*1c40*/  IMAD.U32 R0, RZ, RZ, UR6 ;  /* 0x00000006ff007e24 */ /* 0x000fe2000f8e00ff */
[----:B------:R-:W-:-:S04]  /*1c50*/  IADD3 R6, P0, R4, UR24, RZ ;  /* 0x0000001804067c10 */ /* 0x000fc8000ff1e0ff */
[----:B------:R-:W-:Y:S01]  /*1c60*/  IADD3.X R7, R5, UR23, RZ, P0, !PT ;  /* 0x0000001705077c10 */ /* 0x000fe200087fe4ff */
[----:B------:R1:W-:Y:S01]  /*1c70*/  LDGSTS.E.BYPASS.LTC128B.128 [R14+0xd080], [R10.64], !P5 ;  /* 0x0d0800000a0e7fae */ /* 0x0003e2000e901d50 */
[----:B------:R-:W-:-:S04]  /*1c80*/  LEA R22, P0, R12, R16, 0x6 ;  /* 0x000000100c167211 */ /* 0x000fc800078030ff */
[----:B------:R-:W-:Y:S01]  /*1c90*/  LEA.HI.X R23, R12, R17, R13, 0x6, P0 ;  /* 0x000000110c177211 */ /* 0x000fe200000f340d */
[----:B------:R-:W-:Y:S01]  /*1ca0*/  IMAD R12, R31, c[0x0][0x270], RZ ;  /* 0x00009c001f0c7a24 */ /* 0x000fe200078e02ff */
[----:B--2---:R-:W-:-:S03]  /*1cb0*/  IADD3 R2, P1, R4, UR25, RZ ;  /* 0x0000001904027c10 */ /* 0x004fc6000ff3e0ff */
[----:B------:R-:W-:Y:S01]  /*1cc0*/  IMAD R12, R101, c[0x0][0x274], R12 ;  /* 0x00009d00650c7a24 */ /* 0x000fe200078e020c */
[----:B------:R-:W-:Y:S02]  /*1cd0*/  IADD3.X R3, R5, UR7, RZ, P1, !PT ;  /* 0x0000000705037c10 */ /* 0x000fe40008ffe4ff */
[----:B---3--:R-:W-:Y:S02]  /*1ce0*/  IADD3 R4, P0, R2, UR25, RZ ;  /* 0x0000001902047c10 */ /* 0x008fe4000ff1e0ff */
[----:B------:R-:W-:Y:S01]  /*1cf0*/  IADD3 R26, P1, R35, UR6, RZ ;  /* 0x00000006231a7c10 */ /* 0x000fe2000ff3e0ff */
[----:B------:R2:W-:Y:S01]  /*1d00*/  LDGSTS.E.BYPASS.LTC128B.128 [R14+0xa080], [R2.64], !P6 ;  /* 0x0a080000020e7fae */ /* 0x0005e2000f101d50 */
[----:B------:R-:W-:Y:S01]  /*1d10*/  IADD3.X R5, R3, UR7, RZ, P0, !PT ;  /* 0x0000000703057c10 */ /* 0x000fe200087fe4ff */
[----:B------:R-:W-:Y:S01]  /*1d20*/  ULDC.64 UR6, c[0x0][0x1a8] ;  /* 0x00006a0000067ab9 */ /* 0x000fe20000000a00 */
[----:B------:R-:W-:Y:S01]  /*1d30*/  ISETP.GE.AND P6, PT, R20, c[0x0][0x19c], PT ;  /* 0x0000670014007a0c */ /* 0x000fe20003fc6270 */
[----:B------:R3:W-:Y:S01]  /*1d40*/  LDGSTS.E.BYPASS.LTC128B.128 [R14+0xe080], [R6.64], !P3 ;  /* 0x0e080000060e7fae */ /* 0x0007e2000d901d50 */
[----:B------:R-:W-:Y:S01]  /*1d50*/  ISETP.LT.OR P3, PT, R15, 0x61, P4 ;  /* 0x000000610f00780c */ /* 0x000fe20002761670 */
[----:B------:R-:W-:Y:S01]  /*1d60*/  USHF.L.U32 UR25, UR6, 0x6, URZ ;  /* 0x0000000606197899 */ /* 0x000fe2000800063f */
[----:B------:R-:W-:Y:S01]  /*1d70*/  ISETP.GE.AND P4, PT, R33, c[0x0][0x19c], PT ;  /* 0x0000670021007a0c */ /* 0x000fe20003f86270 */
[----:B------:R4:W-:Y:S01]  /*1d80*/  LDGSTS.E.BYPASS.LTC128B.128 [R14+0xb080], [R4.64], !P2 ;  /* 0x0b080000040e7fae */ /* 0x0009e2000d101d50 */
[----:B------:R-:W-:-:S02]  /*1d90*/  LEA.HI.X.SX32 R27, R0, R18, 0x1, P1 ;  /* 0x00000012001b7211 */ /* 0x000fc400008f0eff */
[----:B------:R-:W-:Y:S02]  /*1da0*/  ISETP.LT.OR P2, PT, R15, 0x1, P4 ;  /* 0x000000010f00780c */ /* 0x000fe40002741670 */
[----:B------:R-:W-:-:S04]  /*1db0*/  IADD3 R18, P1, R38, UR22, RZ ;  /* 0x0000001626127c10 */ /* 0x000fc8000ff3e0ff */
[----:B------:R-:W-:-:S05]  /*1dc0*/  LEA.HI.X.SX32 R19, R38, UR26, 0x1, P1 ;  /* 0x0000001a26137c11 */ /* 0x000fca00088f0eff */
[----:B-1----:R-:W-:-:S04]  /*1dd0*/  IMAD.WIDE.U32 R10, R101, c[0x0][0x270], R18 ;  /* 0x00009c00650a7a25 */ /* 0x002fc800078e0012 */
[----:B------:R-:W-:Y:S01]  /*1de0*/  IMAD.IADD R13, R11, 0x1, R12 ;  /* 0x000000010b0d7824 */ /* 0x000fe200078e020c */
[----:B--2---:R-:W-:Y:S01]  /*1df0*/  IADD3 R2, P0, R2, UR24, RZ ;  /* 0x0000001802027c10 */ /* 0x004fe2000ff1e0ff */
[----:B------:R-:W-:Y:S01]  /*1e00*/  UIADD3 UR24, UP0, UR25, 0x80, URZ ;  /* 0x0000008019187890 */ /* 0x000fe2000ff1e03f */
[----:B------:R-:W-:Y:S02]  /*1e10*/  IMAD.MOV.U32 R12, RZ, RZ, R10 ;  /* 0x000000ffff0c7224 */ /* 0x000fe400078e000a */
[----:B------:R-:W-:Y:S01]  /*1e20*/  IADD3.X R3, R3, UR23, RZ, P0, !PT ;  /* 0x0000001703037c10 */ /* 0x000fe200087fe4ff */
[----:B---3--:R-:W-:Y:S01]  /*1e30*/  IMAD.U32 R6, RZ, RZ, UR25 ;  /* 0x00000019ff067e24 */ /* 0x008fe2000f8e00ff */
[C---:B------:R-:W-:Y:S01]  /*1e40*/  ISETP.LT.OR P0, PT, R15.reuse, 0x1, P6 ;  /* 0x000000010f00780c */ /* 0x040fe20003701670 */
[----:B------:R-:W-:Y:S01]  /*1e50*/  USHF.L.U64.HI UR23, UR6, UR21, UR7 ;  /* 0x0000001506177299 */ /* 0x000fe20008010207 */
[----:B------:R-:W-:Y:S01]  /*1e60*/  IMAD.WIDE.U32 R10, R24, c[0x0][0x208], R20 ;  /* 0x00008200180a7a25 */ /* 0x000fe200078e0014 */
[----:B------:R1:W-:Y:S01]  /*1e70*/  LDGSTS.E.BYPASS.LTC128B.128 [R14+0xf080], [R2.64], !P3 ;  /* 0x0f080000020e7fae */ /* 0x0003e2000d901d50 */
[----:B------:R-:W-:Y:S01]  /*1e80*/  ISETP.LT.OR P3, PT, R15, 0x21, P6 ;  /* 0x000000210f00780c */ /* 0x000fe20003761670 */
[----:B------:R-:W-:Y:S01]  /*1e90*/  UIADD3.X UR22, URZ, UR23, URZ, UP0, !UPT ;  /* 0x000000173f167290 */ /* 0x000fe200087fe43f */
[----:B------:R-:W-:Y:S01]  /*1ea0*/  IADD3 R6, P1, P5, R6, 0x80, R8 ;  /* 0x0000008006067810 */ /* 0x000fe20007d3e008 */
[----:B------:R-:W-:Y:S01]  /*1eb0*/  ULDC.64 UR6, c[0x0][0x278] ;  /* 0x00009e0000067ab9 */ /* 0x000fe20000000a00 */
[----:B------:R-:W-:Y:S01]  /*1ec0*/  IMAD.WIDE.U32 R12, R25, c[0x0][0x278], R12 ;  /* 0x00009e00190c7a25 */ /* 0x000fe200078e000c */
[----:B------:R-:W-:Y:S01]  /*1ed0*/  UIMAD UR6, UR18, UR6, URZ ;  /* 0x00000006120672a4 */ /* 0x000fe2000f8e023f */
[----:B------:R-:W-:-:S02]  /*1ee0*/  P2R R0, PR, RZ, 0x2 ;  /* 0x00000002ff007803 */ /* 0x000fc40000000000 */
[C---:B------:R-:W-:Y:S01]  /*1ef0*/  ISETP.LT.OR P1, PT, R15.reuse, 0x41, P6 ;  /* 0x000000410f00780c */ /* 0x040fe20003721670 */
[----:B------:R2:W-:Y:S01]  /*1f00*/  LDGSTS.E.BYPASS.LTC128B.128 [R14+0x80], [R8.64], !P0 ;  /* 0x00080000080e7fae */ /* 0x0005e2000c101d50 */
[----:B----4-:R-:W-:Y:S02]  /*1f10*/  IADD3 R4, P0, R8, UR25, RZ ;  /* 0x0000001908047c10 */ /* 0x010fe4000ff1e0ff */
[----:B------:R-:W-:Y:S01]  /*1f20*/  ISETP.LT.OR P6, PT, R15, 0x61, P6 ;  /* 0x000000610f00780c */ /* 0x000fe200037c1670 */
[----:B------:R2:W-:Y:S01]  /*1f30*/  LDGSTS.E.BYPASS.LTC128B.128 [R14+0x4080], [R8.64+0x80], !P2 ;  /* 0x04080080080e7fae */ /* 0x0005e2000d101d50 */
[----:B------:R-:W-:Y:S02]  /*1f40*/  IADD3.X R5, R9, UR23, RZ, P0, !PT ;  /* 0x0000001709057c10 */ /* 0x000fe400087fe4ff */
[----:B------:R-:W-:Y:S02]  /*1f50*/  ISETP.LT.OR P2, PT, R15, 0x21, P4 ;  /* 0x000000210f00780c */ /* 0x000fe40002741670 */
[----:B------:R-:W-:Y:S01]  /*1f60*/  ISETP.NE.AND P0, PT, R0, RZ, PT ;  /* 0x000000ff0000720c */ /* 0x000fe20003f05270 */
[----:B------:R3:W-:Y:S01]  /*1f70*/  LDGSTS.E.BYPASS.LTC128B.128 [R14+0x1080], [R4.64], !P3 ;  /* 0x01080000040e7fae */ /* 0x0007e2000d901d50 */
[----:B------:R-:W-:Y:S01]  /*1f80*/  ISETP.GE.AND P3, PT, R33, c[0x0][0x16c], PT ;  /* 0x00005b0021007a0c */ /* 0x000fe20003f66270 */
[----:B------:R-:W-:Y:S01]  /*1f90*/  IMAD R0, R28, c[0x0][0x208], RZ ;  /* 0x000082001c007a24 */ /* 0x000fe200078e02ff */
[----:B------:R-:W-:-:S02]  /*1fa0*/  IADD3.X R7, RZ, UR23, R9, P0, P5 ;  /* 0x00000017ff077c10 */ /* 0x000fc400087ea409 */
[----:B------:R-:W-:Y:S01]  /*1fb0*/  ISETP.GE.AND P5, PT, R20, c[0x0][0x16c], PT ;  /* 0x00005b0014007a0c */ /* 0x000fe20003fa6270 */
[----:B------:R-:W-:Y:S01]  /*1fc0*/  IMAD R0, R24, c[0x0][0x20c], R0 ;  /* 0x0000830018007a24 */ /* 0x000fe200078e0200 */
[----:B-1----:R-:W-:-:S03]  /*1fd0*/  IADD3 R2, P0, R4, UR25, RZ ;  /* 0x0000001904027c10 */ /* 0x002fc6000ff1e0ff */
[----:B------:R1:W-:Y:S01]  /*1fe0*/  LDGSTS.E.BYPASS.LTC128B.128 [R14+0x5080], [R6.64], !P2 ;  /* 0x05080000060e7fae */ /* 0x0003e2000d101d50 */
[----:B------:R-:W-:-:S05]  /*1ff0*/  IADD3.X R3, R5, UR23, RZ, P0, !PT ;  /* 0x0000001705037c10 */ /* 0x000fca00087fe4ff */
[----:B------:R4:W-:Y:S01]  /*2000*/  LDGSTS.E.BYPASS.LTC128B.128 [R14+0x2080], [R2.64], !P1 ;  /* 0x02080000020e7fae */ /* 0x0009e2000c901d50 */
[C---:B------:R-:W-:Y:S02]  /*2010*/  ISETP.LT.OR P1, PT, R15.reuse, 0x41, P4 ;  /* 0x000000410f00780c */ /* 0x040fe40002721670 */
[----:B------:R-:W-:Y:S02]  /*2020*/  ISETP.LT.OR P4, PT, R15, 0x61, P4 ;  /* 0x000000610f00780c */ /* 0x000fe40002781670 */
[----:B--2---:R-:W-:Y:S02]  /*2030*/  P2R R8, PR, RZ, 0x8 ;  /* 0x00000008ff087803 */ /* 0x004fe40000000000 */
[----:B------:R-:W-:Y:S02]  /*2040*/  SEL R9, RZ, 0x2, P3 ;  /* 0x00000002ff097807 */ /* 0x000fe40001800000 */
[----:B------:R-:W-:Y:S01]  /*2050*/  ISETP.GT.AND P3, PT, R35, 0xf, PT ;  /* 0x0000000f2300780c */ /* 0x000fe20003f64270 */
[----:B------:R2:W-:Y:S01]  /*2060*/  STL [R1+0x48], R8 ;  /* 0x0000480801007387 */ /* 0x0005e20000100800 */
[----:B---3--:R-:W-:-:S03]  /*2070*/  IADD3 R4, P0, R4, UR24, RZ ;  /* 0x0000001804047c10 */ /* 0x008fc6000ff1e0ff */
[----:B------:R-:W-:Y:S01]  /*2080*/  STL.64 [R1+0x28], R12 ;  /* 0x0000280c01007387 */ /* 0x000fe20000100a00 */
[----:B------:R-:W-:-:S05]  /*2090*/  IADD3.X R5, R5, UR22, RZ, P0, !PT ;  /* 0x0000001605057c10 */ /* 0x000fca00087fe4ff */
[----:B------:R3:W-:Y:S01]  /*20a0*/  LDGSTS.E.BYPASS.LTC128B.128 [R14+0x6080], [R4.64], !P1 ;  /* 0x06080000040e7fae */ /* 0x0007e2000c901d50 */
[----:B-1----:R-:W-:Y:S01]  /*20b0*/  SEL R6, RZ, 0x1, P5 ;  /* 0x00000001ff067807 */ /* 0x002fe20002800000 */
[----:B------:R-:W-:-:S04]  /*20c0*/  IMAD.IADD R7, R11, 0x1, R0 ;  /* 0x000000010b077824 */ /* 0x000fc800078e0200 */
[----:B------:R-:W-:Y:S02]  /*20d0*/  IMAD.IADD R0, R9, 0x1, R6 ;  /* 0x0000000109007824 */ /* 0x000fe400078e0206 */
[----:B------:R-:W-:-:S03]  /*20e0*/  IMAD.MOV.U32 R6, RZ, RZ, R10 ;  /* 0x000000ffff067224 */ /* 0x000fc600078e000a */
[C---:B------:R-:W-:Y:S02]  /*20f0*/  LOP3.LUT P2, RZ, R0.reuse, 0x1, RZ, 0xc0, !PT ;  /* 0x0000000100ff7812 */ /* 0x040fe4000784c0ff */
[----:B------:R-:W-:Y:S02]  /*2100*/  LOP3.LUT P1, RZ, R0, 0x2, RZ, 0xc0, !PT ;  /* 0x0000000200ff7812 */ /* 0x000fe4000782c0ff */
[----:B--2---:R-:W-:-:S04]  /*2110*/  IADD3 R8, P0, R2, UR25, RZ ;  /* 0x0000001902087c10 */ /* 0x004fc8000ff1e0ff */
[C---:B------:R-:W-:Y:S02]  /*2120*/  IADD3.X R9, R3.reuse, UR23, RZ, P0, !PT ;  /* 0x0000001703097c10 */ /* 0x040fe400087fe4ff */
[----:B----4-:R-:W-:Y:S01]  /*2130*/  IADD3 R2, P0, R2, UR24, RZ ;  /* 0x0000001802027c10 */ /* 0x010fe2000ff1e0ff */
[----:B------:R-:W-:Y:S02]  /*2140*/  UIMAD UR24, UR19, UR7, UR6 ;  /* 0x00000007131872a4 */ /* 0x000fe4000f8e0206 */
[----:B------:R1:W-:Y:S01]  /*2150*/  LDGSTS.E.BYPASS.LTC128B.128 [R14+0x3080], [R8.64], !P6 ;  /* 0x03080000080e7fae */ /* 0x0003e2000f101d50 */
[----:B------:R-:W-:Y:S01]  /*2160*/  IADD3.X R3, R3, UR22, RZ, P0, !PT ;  /* 0x0000001603037c10 */ /* 0x000fe200087fe4ff */
[----:B------:R-:W-:Y:S01]  /*2170*/  USHF.L.U32 UR22, UR10, 0x6, URZ ;  /* 0x000000060a167899 */ /* 0x000fe2000800063f */
[----:B---3--:R-:W-:Y:S01]  /*2180*/  IMAD R4, R31, c[0x0][0x210], RZ ;  /* 0x000084001f047a24 */ /* 0x008fe200078e02ff */
[----:B------:R-:W-:Y:S01]  /*2190*/  IADD3 R24, R13, UR24, RZ ;  /* 0x000000180d187c10 */ /* 0x000fe2000fffe0ff */
[----:B------:R-:W-:Y:S01]  /*21a0*/  ULDC.64 UR6, c[0x0][0x218] ;  /* 0x0000860000067ab9 */ /* 0x000fe20000000a00 */
[----:B------:R2:W-:Y:S01]  /*21b0*/  LDGSTS.E.BYPASS.LTC128B.128 [R14+0x7080], [R2.64], !P4 ;  /* 0x07080000020e7fae */ /* 0x0005e2000e101d50 */
[----:B------:R-:W-:Y:S01]  /*21c0*/  USHF.R.S32.HI UR23, URZ, 0x1f, UR22 ;  /* 0x0000001f3f177899 */ /* 0x000fe20008011416 */
[----:B------:R-:W-:Y:S01]  /*21d0*/  IMAD.U32 R0, RZ, RZ, UR22 ;  /* 0x00000016ff007e24 */ /* 0x000fe2000f8e00ff */
[----:B------:R-:W-:Y:S01]  /*21e0*/  @!P3 IADD3 R5, P0, R12, UR22, RZ ;  /* 0x000000160c05bc10 */ /* 0x000fe2000ff1e0ff */
[----:B------:R-:W-:Y:S01]  /*21f0*/  UIMAD UR6, UR18, UR6, URZ ;  /* 0x00000006120672a4 */ /* 0x000fe2000f8e023f */
[----:B------:R-:W-:Y:S01]  /*2200*/  IMAD R4, R101, c[0x0][0x214], R4 ;  /* 0x0000850065047a24 */ /* 0x000fe200078e0204 */
[----:B------:R-:W0:Y:S01]  /*2210*/  LDGDEPBAR ;  /* 0x00000000000079af */ /* 0x000e220000000000 */
[----:B------:R-:W-:Y:S01]  /*2220*/  IADD3 R0, -R37, UR12, -R0 ;  /* 0x0000000c25007c10 */ /* 0x000fe2000fffe900 */
[----:B------:R-:W-:-:S02]  /*2230*/  UIMAD UR26, UR19, UR7, UR6 ;  /* 0x00000007131a72a4 */ /* 0x000fc4000f8e0206 */
[----:B------:R3:W-:Y:S01]  /*2240*/  STL [R1+0x38], R24 ;  /* 0x0000381801007387 */ /* 0x0007e20000100800 */
[C---:B------:R-:W-:Y:S01]  /*2250*/  ISETP.LT.OR P4, PT, R0.reuse, 0x1, !P2 ;  /* 0x000000010000780c */ /* 0x040fe20005781670 */
[----:B------:R-:W-:Y:S01]  /*2260*/  ULDC.64 UR6, c[0x0][0x208] ;  /* 0x0000820000067ab9 */ /* 0x000fe20000000a00 */
[----:B------:R-:W-:Y:S01]  /*2270*/  ISETP.LT.OR P2, PT, R0, 0x21, !P2 ;  /* 0x000000210000780c */ /* 0x000fe20005741670 */
[----:B------:R-:W-:Y:S02]  /*2280*/  USHF.L.U32 UR25, UR6, 0x6, URZ ;  /* 0x0000000606197899 */ /* 0x000fe4000800063f */
[----:B------:R-:W-:-:S04]  /*2290*/  USHF.L.U64.HI UR24, UR6, UR21, UR7 ;  /* 0x0000001506187299 */ /* 0x000fc80008010207 */
[----:B------:R-:W-:-:S04]  /*22a0*/  UIMAD UR21, UR24, UR10, URZ ;  /* 0x0000000a181572a4 */ /* 0x000fc8000f8e023f */
[----:B------:R4:W-:Y:S01]  /*22b0*/  LDGSTS.E.BYPASS.LTC128B.128 [R14+0x10080], [R16.64], !P4 ;  /* 0x10080000100e7fae */ /* 0x0009e2000e101d50 */
[----:B------:R-:W-:Y:S01]  /*22c0*/  ISETP.LT.OR P4, PT, R0, 0x1, !P1 ;  /* 0x000000010000780c */ /* 0x000fe20004f81670 */
[----:B------:R-:W-:Y:S01]  /*22d0*/  UIMAD UR21, UR20, UR25, UR21 ;  /* 0x00000019141572a4 */ /* 0x000fe2000f8e0215 */
[----:B--2---:R-:W-:Y:S01]  /*22e0*/  IMAD.WIDE.U32 R2, R101, c[0x0][0x210], R6 ;  /* 0x0000840065027a25 */ /* 0x004fe200078e0006 */
[----:B------:R-:W-:Y:S01]  /*22f0*/  @!P3 IADD3.X R7, R24, UR23, RZ, P0, !PT ;  /* 0x000000171807bc10 */ /* 0x000fe200087fe4ff */
[----:B------:R-:W-:Y:S01]  /*2300*/  UMOV UR20, 0x5 ;  /* 0x0000000500147882 */ /* 0x000fe20000000000 */
[----:B------:R-:W-:Y:S01]  /*2310*/  ISETP.GE.AND P0, PT, R20, c[0x0][0x1fc], PT ;  /* 0x00007f0014007a0c */ /* 0x000fe20003f06270 */
[----:B------:R-:W-:Y:S01]  /*2320*/  IMAD.IADD R3, R3, 0x1, R4 ;  /* 0x0000000103037824 */ /* 0x000fe200078e0204 */
[----:B------:R-:W-:Y:S01]  /*2330*/  ISETP.LT.OR P1, PT, R0, 0x21, !P1 ;  /* 0x000000210000780c */ /* 0x000fe20004f21670 */
[----:B------:R-:W-:Y:S01]  /*2340*/  USHF.L.U64.HI UR20, UR6, UR20, UR7 ;  /* 0x0000001406147299 */ /* 0x000fe20008010207 */
[----:B------:R-:W-:Y:S01]  /*2350*/  SEL R6, RZ, 0x1, P0 ;  /* 0x00000001ff067807 */ /* 0x000fe20000000000 */
[----:B------:R-:W-:Y:S01]  /*2360*/  IMAD.WIDE.U32 R10, R25, c[0x0][0x218], R2 ;  /* 0x00008600190a7a25 */ /* 0x000fe200078e0002 */
[----:B------:R-:W-:-:S02]  /*2370*/  ISETP.GE.AND P0, PT, R33, c[0x0][0x1fc], PT ;  /* 0x00007f0021007a0c */ /* 0x000fc40003f06270 */
[----:B------:R4:W-:Y:S01]  /*2380*/  LDGSTS.E.BYPASS.LTC128B.128 [R14+0x12080], [R16.64+0x80], !P4 ;  /* 0x12080080100e7fae */ /* 0x0009e2000e101d50 */
[----:B---3--:R-:W-:Y:S01]  /*2390*/  IMAD.U32 R24, RZ, RZ, UR25 ;  /* 0x00000019ff187e24 */ /* 0x008fe2000f8e00ff */
[----:B------:R-:W-:Y:S01]  /*23a0*/  SEL R4, RZ, 0xffffffff, P0 ;  /* 0xffffffffff047807 */ /* 0x000fe20000000000 */
[----:B------:R-:W-:Y:S01]  /*23b0*/  IMAD.MOV.U32 R250, RZ, RZ, R10 ;  /* 0x000000fffffa7224 */ /* 0x000fe200078e000a */
[----:B-1----:R-:W-:Y:S01]  /*23c0*/  @!P3 LEA R8, P0, R5, c[0x0][0x258], 0x2 ;  /* 0x000096000508ba11 */ /* 0x002fe200078010ff */
[----:B------:R1:W-:Y:S01]  /*23d0*/  STL.64 [R1], R10 ;  /* 0x0000000a01007387 */ /* 0x0003e20000100a00 */
[----:B------:R-:W-:Y:S01]  /*23e0*/  IADD3 R251, R11, UR26, RZ ;  /* 0x0000001a0bfb7c10 */ /* 0x000fe2000fffe0ff */
[----:B------:R-:W-:Y:S01]  /*23f0*/  IMAD.SHL.U32 R3, R4, 0x2, RZ ;  /* 0x0000000204037824 */ /* 0x000fe200078e00ff */
[----:B------:R-:W-:Y:S01]  /*2400*/  @!P3 LEA.HI.X R9, R5, c[0x0][0x25c], R7, 0x2, P0 ;  /* 0x000097000509ba11 */ /* 0x000fe200000f1407 */
[----:B------:R2:W-:Y:S02]  /*2410*/  LDGSTS.E.BYPASS.LTC128B.128 [R14+0x11080], [R22.64], !P2 ;  /* 0x11080000160e7fae */ /* 0x0005e4000d101d50 */
[----:B------:R-:W-:Y:S01]  /*2420*/  IMAD.WIDE.U32 R4, R24, UR10, R250 ;  /* 0x0000000a18047c25 */ /* 0x000fe2000f8e00fa */
[----:B------:R-:W-:Y:S01]  /*2430*/  LOP3.LUT R3, R3, 0x2, R6, 0xe2, !PT ;  /* 0x0000000203037812 */ /* 0x000fe200078ee206 */
[----:B------:R2:W-:Y:S02]  /*2440*/  LDGSTS.E.BYPASS.LTC128B.128 [R14+0x13080], [R22.64+0x80], !P1 ;  /* 0x13080080160e7fae */ /* 0x0005e4000c901d50 */
[----:B------:R-:W-:Y:S01]  /*2450*/  IMAD R6, R31, c[0x0][0x288], RZ ;  /* 0x0000a2001f067a24 */ /* 0x000fe200078e02ff */
[----:B------:R-:W-:-:S02]  /*2460*/  LOP3.LUT P4, RZ, R3, 0x1, RZ, 0xc0, !PT ;  /* 0x0000000103ff7812 */ /* 0x000fc4000788c0ff */
[----:B------:R-:W-:Y:S02]  /*2470*/  LEA R2, P0, R4, c[0x0][0x1f0], 0x1 ;  /* 0x00007c0004027a11 */ /* 0x000fe400078008ff */
[----:B------:R-:W-:Y:S02]  /*2480*/  LOP3.LUT P6, RZ, R3, 0x2, RZ, 0xc0, !PT ;  /* 0x0000000203ff7812 */ /* 0x000fe400078cc0ff */
[C---:B------:R-:W-:Y:S02]  /*2490*/  ISETP.LT.OR P1, PT, R0.reuse, 0x1, !P4 ;  /* 0x000000010000780c */ /* 0x040fe40006721670 */
[----:B------:R-:W-:Y:S02]  /*24a0*/  ISETP.LT.OR P2, PT, R0, 0x21, !P4 ;  /* 0x000000210000780c */ /* 0x000fe40006741670 */
[----:B-1----:R-:W-:Y:S01]  /*24b0*/  IADD3 R10, R5, UR21, RZ ;  /* 0x00000015050a7c10 */ /* 0x002fe2000fffe0ff */
[C---:B------:R-:W-:Y:S01]  /*24c0*/  IMAD R5, R101.reuse, c[0x0][0x28c], R6 ;  /* 0x0000a30065057a24 */ /* 0x040fe200078e0206 */
[----:B------:R-:W-:Y:S01]  /*24d0*/  USHF.L.U32 UR21, UR6, 0x5, URZ ;  /* 0x0000000506157899 */ /* 0x000fe2000800063f */
[----:B------:R-:W-:Y:S01]  /*24e0*/  IMAD.WIDE.U32 R6, R101, c[0x0][0x288], R18 ;  /* 0x0000a20065067a25 */ /* 0x000fe200078e0012 */
[----:B------:R-:W-:Y:S01]  /*24f0*/  LEA.HI.X R3, R4, c[0x0][0x1f4], R10, 0x1, P0 ;  /* 0x00007d0004037a11 */ /* 0x000fe200000f0c0a */
[----:B------:R-:W-:Y:S01]  /*2500*/  ULDC.64 UR6, c[0x0][0x290] ;  /* 0x0000a40000067ab9 */ /* 0x000fe20000000a00 */
[----:B------:R-:W-:Y:S01]  /*2510*/  ISETP.LT.OR P0, PT, R0, 0x1, !P6 ;  /* 0x000000010000780c */ /* 0x000fe20007701670 */
[----:B------:R-:W-:Y:S01]  /*2520*/  IMAD.IADD R5, R7, 0x1, R5 ;  /* 0x0000000107057824 */ /* 0x000fe200078e0205 */
[----:B------:R-:W-:Y:S01]  /*2530*/  USHF.L.U32 UR27, UR21, 0x1, URZ ;  /* 0x00000001151b7899 */ /* 0x000fe2000800063f */
[----:B------:R-:W-:Y:S01]  /*2540*/  @!P3 IMAD.SHL.U32 R7, R35, 0x10, RZ ;  /* 0x000000102307b824 */ /* 0x000fe200078e00ff */
[----:B------:R-:W-:Y:S01]  /*2550*/  UIMAD UR6, UR18, UR6, URZ ;  /* 0x00000006120672a4 */ /* 0x000fe2000f8e023f */
[----:B------:R-:W-:Y:S01]  /*2560*/  IMAD.MOV.U32 R4, RZ, RZ, R6 ;  /* 0x000000ffff047224 */ /* 0x000fe200078e0006 */
[CC--:B--2---:R-:W-:Y:S01]  /*2570*/  LEA.HI R22, R36.reuse, R35.reuse, RZ, 0x5 ;  /* 0x0000002324167211 */ /* 0x0c4fe200078f28ff */
[----:B------:R-:W-:Y:S01]  /*2580*/  USHF.L.U64.HI UR26, UR21, 0x1, UR20 ;  /* 0x00000001151a7899 */ /* 0x000fe20008010214 */
[----:B------:R1:W-:Y:S01]  /*2590*/  @!P3 LDGSTS.E.BYPASS.LTC128B.128 [R7+0x20080], [R8.64] ;  /* 0x200800000807bfae */ /* 0x0003e2000b901d50 */
[----:B------:R-:W-:Y:S01]  /*25a0*/  UIMAD UR6, UR19, UR7, UR6 ;  /* 0x00000007130672a4 */ /* 0x000fe2000f8e0206 */
[----:B------:R-:W-:Y:S01]  /*25b0*/  IMAD.WIDE.U32 R38, R25, c[0x0][0x290], R4 ;  /* 0x0000a40019267a25 */ /* 0x000fe200078e0004 */
[----:B------:R-:W-:Y:S01]  /*25c0*/  SHF.R.S32.HI R6, RZ, 0x5, R22 ;  /* 0x00000005ff067819 */ /* 0x000fe20000011416 */
[----:B------:R-:W0:Y:S01]  /*25d0*/  LDGDEPBAR ;  /* 0x00000000000079af */ /* 0x000e220000000000 */
[----:B------:R-:W-:-:S02]  /*25e0*/  LEA.HI R11, R36, R35, RZ, 0x2 ;  /* 0x00000023240b7211 */ /* 0x000fc400078f10ff */
[----:B------:R-:W-:Y:S01]  /*25f0*/  IADD3 R28, R39, UR6, RZ ;  /* 0x00000006271c7c10 */ /* 0x000fe2000fffe0ff */
[----:B------:R2:W-:Y:S01]  /*2600*/  LDGSTS.E.BYPASS.LTC128B.128 [R14+0x18080], [R2.64], !P1 ;  /* 0x18080000020e7fae */ /* 0x0005e2000c901d50 */
[----:B------:R-:W-:Y:S01]  /*2610*/  ISETP.LT.OR P1, PT, R0, 0x21, !P6 ;  /* 0x000000210000780c */ /* 0x000fe20007721670 */
[----:B------:R-:W-:Y:S01]  /*2620*/  ULDC.64 UR6, c[0x0][0x240] ;  /* 0x0000900000067ab9 */ /* 0x000fe20000000a00 */
[----:B------:R-:W-:Y:S01]  /*2630*/  LEA.HI R5, R22, R6, RZ, 0x1 ;  /* 0x0000000616057211 */ /* 0x000fe200078f08ff */
[----:B------:R2:W-:Y:S01]  /*2640*/  LDGSTS.E.BYPASS.LTC128B.128 [R14+0x1a080], [R2.64+0x80], !P0 ;  /* 0x1a080080020e7fae */ /* 0x0005e2000c101d50 */
[----:B----4-:R-:W-:Y:S01]  /*2650*/  SHF.R.S32.HI R17, RZ, 0x2, R11 ;  /* 0x00000002ff117819 */ /* 0x010fe2000001140b */
[----:B------:R-:W-:Y:S01]  /*2660*/  UIMAD UR6, UR18, UR6, URZ ;  /* 0x00000006120672a4 */ /* 0x000fe2000f8e023f */
[----:B------:R-:W-:Y:S01]  /*2670*/  LOP3.LUT R5, R5, 0xfffffffe, RZ, 0xc0, !PT ;  /* 0xfffffffe05057812 */ /* 0x000fe200078ec0ff */
[----:B------:R3:W-:Y:S02]  /*2680*/  STL.64 [R1+0x18], R38 ;  /* 0x0000182601007387 */ /* 0x0007e40000100a00 */
[----:B------:R-:W-:-:S02]  /*2690*/  UIMAD UR6, UR19, UR7, UR6 ;  /* 0x00000007130672a4 */ /* 0x000fc4000f8e0206 */
[----:B------:R-:W-:Y:S01]  /*26a0*/  IMAD.IADD R15, R6, 0x1, -R5 ;  /* 0x00000001060f7824 */ /* 0x000fe200078e0a05 */
[----:B------:R-:W-:Y:S01]  /*26b0*/  LEA.HI R5, R36, R35, RZ, 0x4 ;  /* 0x0000002324057211 */ /* 0x000fe200078f20ff */
[----:B------:R3:W-:Y:S02]  /*26c0*/  STL [R1+0x20], R28 ;  /* 0x0000201c01007387 */ /* 0x0007e40000100800 */
[----:B------:R-:W-:Y:S01]  /*26d0*/  IMAD.SHL.U32 R16, R15, 0x10, RZ ;  /* 0x000000100f107824 */ /* 0x000fe200078e00ff */
[----:B------:R-:W-:Y:S01]  /*26e0*/  SHF.R.S32.HI R6, RZ, 0x4, R5 ;  /* 0x00000004ff067819 */ /* 0x000fe20000011405 */
[----:B-1----:R-:W-:Y:S01]  /*26f0*/  IMAD.SHL.U32 R8, R30, 0x40, RZ ;  /* 0x000000401e087824 */ /* 0x002fe200078e00ff */
[----:B--2---:R-:W-:-:S04]  /*2700*/  IADD3 R2, P0, R2, UR27, RZ ;  /* 0x0000001b02027c10 */ /* 0x004fc8000ff1e0ff */
[----:B------:R-:W-:Y:S02]  /*2710*/  IADD3.X R3, R3, UR26, RZ, P0, !PT ;  /* 0x0000001a03037c10 */ /* 0x000fe400087fe4ff */
[----:B------:R-:W-:Y:S01]  /*2720*/  IADD3 R0, P0, R38, UR22, RZ ;  /* 0x0000001626007c10 */ /* 0x000fe2000ff1e0ff */
[----:B------:R-:W-:Y:S02]  /*2730*/  UIADD3 UR22, UR10, 0x1, URZ ;  /* 0x000000010a167890 */ /* 0x000fe4000fffe03f */
[----:B------:R1:W-:Y:S01]  /*2740*/  LDGSTS.E.BYPASS.LTC128B.128 [R14+0x19080], [R2.64], !P2 ;  /* 0x19080000020e7fae */ /* 0x0003e2000d101d50 */
[----:B------:R-:W-:Y:S01]  /*2750*/  IADD3.X R4, R28, UR23, RZ, P0, !PT ;  /* 0x000000171c047c10 */ /* 0x000fe200087fe4ff */
[----:B------:R-:W-:Y:S01]  /*2760*/  UISETP.GE.AND UP0, UPT, UR22, UR9, UPT ;  /* 0x000000091600728c */ /* 0x000fe2000bf06270 */
[C---:B------:R-:W-:Y:S01]  /*2770*/  LEA R18, P0, R0.reuse, c[0x0][0x280], 0x2 ;  /* 0x0000a00000127a11 */ /* 0x040fe200078010ff */
[----:B------:R1:W-:Y:S03]  /*2780*/  LDGSTS.E.BYPASS.LTC128B.128 [R14+0x1b080], [R2.64+0x80], !P1 ;  /* 0x1b080080020e7fae */ /* 0x0003e6000c901d50 */
[----:B------:R-:W-:Y:S01]  /*2790*/  LEA.HI.X R19, R0, c[0x0][0x284], R4, 0x2, P0 ;  /* 0x0000a10000137a11 */ /* 0x000fe200000f1404 */
[----:B------:R-:W-:Y:S01]  /*27a0*/  IMAD R0, R31, c[0x0][0x238], RZ ;  /* 0x00008e001f007a24 */ /* 0x000fe200078e02ff */
[----:B------:R-:W-:-:S02]  /*27b0*/  SHF.R.S32.HI R4, RZ, 0x1f, R11 ;  /* 0x0000001fff047819 */ /* 0x000fc4000001140b */
[----:B------:R-:W-:Y:S01]  /*27c0*/  R2P PR, R30, 0x6 ;  /* 0x000000061e007804 */ /* 0x000fe20000000000 */
[----:B------:R-:W-:Y:S01]  /*27d0*/  IMAD R7, R101, c[0x0][0x23c], R0 ;  /* 0x00008f0065077a24 */ /* 0x000fe200078e0200 */
[C---:B------:R-:W-:Y:S02]  /*27e0*/  LOP3.LUT R0, R5.reuse, 0xfffffff0, RZ, 0xc0, !PT ;  /* 0xfffffff005007812 */ /* 0x040fe400078ec0ff */
[----:B------:R-:W-:Y:S02]  /*27f0*/  LEA.HI R5, R5, R6, RZ, 0x1 ;  /* 0x0000000605057211 */ /* 0x000fe400078f08ff */
[----:B------:R-:W-:Y:S01]  /*2800*/  LEA.HI R4, R4, R17, RZ, 0x3 ;  /* 0x0000001104047211 */ /* 0x000fe200078f18ff */
[----:B------:R-:W-:Y:S01]  /*2810*/  IMAD.IADD R0, R35, 0x1, -R0 ;  /* 0x0000000123007824 */ /* 0x000fe200078e0a00 */
[----:B------:R-:W-:Y:S02]  /*2820*/  LOP3.LUT R9, R5, 0xfffffffe, RZ, 0xc0, !PT ;  /* 0xfffffffe05097812 */ /* 0x000fe400078ec0ff */
[----:B------:R-:W-:-:S02]  /*2830*/  LOP3.LUT R5, R4, 0xfffffff8, RZ, 0xc0, !PT ;  /* 0xfffffff804057812 */ /* 0x000fc400078ec0ff */
[----:B------:R-:W-:Y:S01]  /*2840*/  SHF.R.S32.HI R10, RZ, 0x1f, R0 ;  /* 0x0000001fff0a7819 */ /* 0x000fe20000011400 */
[----:B------:R-:W-:Y:S01]  /*2850*/  IMAD.IADD R9, R6, 0x1, -R9 ;  /* 0x0000000106097824 */ /* 0x000fe200078e0a09 */
[----:B------:R-:W-:Y:S01]  /*2860*/  LOP3.LUT R4, R8, 0x1c0, RZ, 0xc0, !PT ;  /* 0x000001c008047812 */ /* 0x000fe200078ec0ff */
[----:B------:R-:W-:Y:S01]  /*2870*/  IMAD.IADD R17, R17, 0x1, -R5 ;  /* 0x0000000111117824 */ /* 0x000fe200078e0a05 */
[----:B------:R-:W-:Y:S01]  /*2880*/  LEA.HI R10, R10, R0, RZ, 0x3 ;  /* 0x000000000a0a7211 */ /* 0x000fe200078f18ff */
[----:B------:R-:W-:Y:S01]  /*2890*/  IMAD R6, R9, 0x800, R34 ;  /* 0x0000080009067824 */ /* 0x000fe200078e0222 */
[----:B------:R-:W-:Y:S01]  /*28a0*/  LOP3.LUT R5, R4, 0x10, R16, 0xf8, !PT ;  /* 0x0000001004057812 */ /* 0x000fe200078ef810 */
[----:B-1----:R-:W-:Y:S01]  /*28b0*/  IMAD.WIDE.U32 R2, R101, c[0x0][0x238], R26 ;  /* 0x00008e0065027a25 */ /* 0x002fe200078e001a */
[----:B------:R-:W-:Y:S02]  /*28c0*/  SHF.R.U32.HI R8, RZ, 0x3, R4 ;  /* 0x00000003ff087819 */ /* 0x000fe40000011604 */
[--C-:B------:R-:W-:Y:S01]  /*28d0*/  LOP3.LUT R12, R5, 0x8, R32.reuse, 0xf8, !PT ;  /* 0x00000008050c7812 */ /* 0x100fe200078ef820 */
[----:B------:R-:W-:Y:S01]  /*28e0*/  IMAD.IADD R3, R3, 0x1, R7 ;  /* 0x0000000103037824 */ /* 0x000fe200078e0207 */
[C---:B------:R-:W-:Y:S01]  /*28f0*/  LOP3.LUT R7, R10.reuse, 0xfffffff8, RZ, 0xc0, !PT ;  /* 0xfffffff80a077812 */ /* 0x040fe200078ec0ff */
[----:B------:R-:W-:Y:S01]  /*2900*/  IMAD.SHL.U32 R10, R10, 0x40, RZ ;  /* 0x000000400a0a7824 */ /* 0x000fe200078e00ff */
[----:B------:R-:W-:Y:S01]  /*2910*/  LOP3.LUT R5, R4, 0x8, R32, 0xf8, !PT ;  /* 0x0000000804057812 */ /* 0x000fe200078ef820 */
[----:B------:R-:W-:Y:S01]  /*2920*/  IMAD.WIDE.U32 R40, R25, c[0x0][0x240], R2 ;  /* 0x0000900019287a25 */ /* 0x000fe200078e0002 */
[----:B------:R-:W-:-:S02]  /*2930*/  PLOP3.LUT P0, PT, PT, PT, UP0, 0x80, 0x0 ;  /* 0x000000000000781c */ /* 0x000fc40003f0f008 */
[----:B------:R-:W-:Y:S01]  /*2940*/  LOP3.LUT R5, R5, R8, RZ, 0x3c, !PT ;  /* 0x0000000805057212 */ /* 0x000fe200078e3cff */
[----:B------:R-:W-:Y:S01]  /*2950*/  IMAD.IADD R7, R0, 0x1, -R7 ;  /* 0x0000000100077824 */ /* 0x000fe200078e0a07 */
[----:B------:R3:W-:Y:S01]  /*2960*/  STL.64 [R1+0x30], R40 ;  /* 0x0000302801007387 */ /* 0x0007e20000100a00 */
[----:B------:R-:W-:Y:S01]  /*2970*/  IMAD.SHL.U32 R0, R17, 0x40, RZ ;  /* 0x0000004011007824 */ /* 0x000fe200078e00ff */
[----:B------:R-:W-:Y:S01]  /*2980*/  SEL R211, R211, 0xfffffff0, !P1 ;  /* 0xfffffff0d3d37807 */ /* 0x000fe20004800000 */
[----:B------:R-:W-:Y:S01]  /*2990*/  IMAD.SHL.U32 R3, R29, 0x8, RZ ;  /* 0x000000081d037824 */ /* 0x000fe200078e00ff */
[----:B------:R-:W-:Y:S01]  /*29a0*/  SEL R212, R212, 0xffffffe0, !P2 ;  /* 0xffffffe0d4d47807 */ /* 0x000fe20005000000 */
[----:B------:R-:W-:Y:S01]  /*29b0*/  IMAD.IADD R5, R6, 0x1, R5 ;  /* 0x0000000106057824 */ /* 0x000fe200078e0205 */
[----:B------:R-:W-:Y:S02]  /*29c0*/  LOP3.LUT R2, R0, 0x1c0, RZ, 0xc0, !PT ;  /* 0x000001c000027812 */ /* 0x000fe400078ec0ff */
[----:B------:R-:W-:Y:S01]  /*29d0*/  LOP3.LUT R0, R3, 0x18, RZ, 0xc0, !PT ;  /* 0x0000001803007812 */ /* 0x000fe200078ec0ff */
[----:B------:R-:W-:Y:S01]  /*29e0*/  IMAD.SHL.U32 R3, R9, 0x20, RZ ;  /* 0x0000002009037824 */ /* 0x000fe200078e00ff */
[----:B------:R-:W-:-:S02]  /*29f0*/  SHF.R.U32.HI R4, RZ, 0x3, R2 ;  /* 0x00000003ff047819 */ /* 0x000fc40000011602 */
[----:B------:R-:W-:Y:S02]  /*2a00*/  LOP3.LUT R6, R11, 0x3ffffffc, RZ, 0xc0, !PT ;  /* 0x3ffffffc0b067812 */ /* 0x000fe400078ec0ff */
[----:B------:R-:W-:Y:S01]  /*2a10*/  LOP3.LUT R11, R4, R2, R0, 0x1e, !PT ;  /* 0x00000002040b7212 */ /* 0x000fe200078e1e00 */
[----:B------:R-:W-:Y:S01]  /*2a20*/  IMAD.SHL.U32 R4, R7, 0x40, RZ ;  /* 0x0000004007047824 */ /* 0x000fe200078e00ff */
[----:B------:R-:W-:Y:S01]  /*2a30*/  LOP3.LUT R13, R0, 0x20, R3, 0xf8, !PT ;  /* 0x00000020000d7812 */ /* 0x000fe200078ef803 */
[----:B------:R-:W-:Y:S01]  /*2a40*/  IMAD.IADD R3, R35, 0x1, -R6 ;  /* 0x0000000123037824 */ /* 0x000fe200078e0a06 */
[----:B------:R-:W-:Y:S01]  /*2a50*/  LOP3.LUT R0, R12, R8, RZ, 0x3c, !PT ;  /* 0x000000080c007212 */ /* 0x000fe200078e3cff */
[----:B------:R-:W-:Y:S01]  /*2a60*/  IMAD.SHL.U32 R2, R15, 0x400, RZ ;  /* 0x000004000f027824 */ /* 0x000fe200078e00ff */
[----:B------:R-:W-:Y:S01]  /*2a70*/  LOP3.LUT R4, R4, 0x1c0, RZ, 0xc0, !PT ;  /* 0x000001c004047812 */ /* 0x000fe200078ec0ff */
[----:B------:R-:W-:Y:S02]  /*2a80*/  IMAD.SHL.U32 R6, R9, 0x8, RZ ;  /* 0x0000000809067824 */ /* 0x000fe400078e00ff */
[----:B------:R-:W-:Y:S01]  /*2a90*/  IMAD R3, R3, 0x2, R2 ;  /* 0x0000000203037824 */ /* 0x000fe200078e0202 */
[----:B------:R-:W-:Y:S01]  /*2aa0*/  SHF.R.U32.HI R8, RZ, 0x3, R4 ;  /* 0x00000003ff087819 */ /* 0x000fe20000011604 */
[----:B------:R-:W-:Y:S01]  /*2ab0*/  IMAD R0, R9, 0x200, R0 ;  /* 0x0000020009007824 */ /* 0x000fe200078e0200 */
[----:B------:R-:W-:Y:S01]  /*2ac0*/  LOP3.LUT R6, R4, 0x8, R6, 0xf8, !PT ;  /* 0x0000000804067812 */ /* 0x000fe200078ef806 */
[----:B------:R-:W-:Y:S01]  /*2ad0*/  IMAD.IADD R11, R3, 0x1, R11 ;  /* 0x00000001030b7824 */ /* 0x000fe200078e020b */
[----:B------:R-:W-:-:S02]  /*2ae0*/  LOP3.LUT R3, R10, 0xfffffe00, RZ, 0xc0, !PT ;  /* 0xfffffe000a037812 */ /* 0x000fc400078ec0ff */
[----:B------:R-:W-:Y:S01]  /*2af0*/  LOP3.LUT R6, R6, R8, RZ, 0x3c, !PT ;  /* 0x0000000806067212 */ /* 0x000fe200078e3cff */
[----:B------:R-:W-:Y:S01]  /*2b00*/  IMAD.SHL.U32 R224, R11, 0x2, RZ ;  /* 0x000000020be07824 */ /* 0x000fe200078e00ff */
[----:B------:R-:W-:Y:S01]  /*2b10*/  LOP3.LUT R4, R8, R13, R4, 0x1e, !PT ;  /* 0x0000000d08047212 */ /* 0x000fe200078e1e04 */
[----:B------:R-:W-:Y:S01]  /*2b20*/  @!P3 IMAD.SHL.U32 R8, R35, 0x10, RZ ;  /* 0x000000102308b824 */ /* 0x000fe200078e00ff */
[-C--:B------:R-:W-:Y:S02]  /*2b30*/  IADD3 R214, R6, R3.reuse, R2 ;  /* 0x0000000306d67210 */ /* 0x080fe40007ffe002 */
[----:B------:R-:W-:Y:S02]  /*2b40*/  LOP3.LUT R2, R22, 0xffffffe0, RZ, 0xc0, !PT ;  /* 0xffffffe016027812 */ /* 0x000fe400078ec0ff */
[----:B------:R-:W-:Y:S01]  /*2b50*/  LOP3.LUT R217, R4, R3, RZ, 0xfc, !PT ;  /* 0x0000000304d97212 */ /* 0x000fe200078efcff */
[----:B------:R3:W-:Y:S01]  /*2b60*/  @!P3 LDGSTS.E.BYPASS.LTC128B.128 [R8+0x20280], [R18.64] ;  /* 0x202800001208bfae */ /* 0x0007e2000b901d50 */
[----:B------:R-:W-:Y:S01]  /*2b70*/  IADD3 R4, R41, UR6, RZ ;  /* 0x0000000629047c10 */ /* 0x000fe2000fffe0ff */
[----:B------:R-:W-:Y:S01]  /*2b80*/  IMAD.IADD R6, R35, 0x1, -R2 ;  /* 0x0000000123067824 */ /* 0x000fe200078e0a02 */
[C---:B------:R-:W-:Y:S01]  /*2b90*/  IADD3 R3, R14.reuse, 0x10080, RZ ;  /* 0x000100800e037810 */ /* 0x040fe20007ffe0ff */
[----:B------:R-:W0:Y:S01]  /*2ba0*/  LDGDEPBAR ;  /* 0x00000000000079af */ /* 0x000e220000000000 */
[----:B------:R-:W-:-:S02]  /*2bb0*/  IADD3 R2, R14, 0x18080, RZ ;  /* 0x000180800e027810 */ /* 0x000fc40007ffe0ff */
[----:B------:R-:W-:Y:S01]  /*2bc0*/  SHF.R.S32.HI R10, RZ, 0x1f, R6 ;  /* 0x0000001fff0a7819 */ /* 0x000fe20000011406 */
[----:B------:R3:W-:Y:S01]  /*2bd0*/  STL [R1+0x3c], R4 ;  /* 0x00003c0401007387 */ /* 0x0007e20000100800 */
[----:B------:R-:W-:Y:S02]  /*2be0*/  IADD3 R12, R224, 0x20480, RZ ;  /* 0x00020480e00c7810 */ /* 0x000fe40007ffe0ff */
[----:B------:R-:W-:Y:S01]  /*2bf0*/  LEA.HI R10, R10, R6, RZ, 0x2 ;  /* 0x000000060a0a7211 */ /* 0x000fe200078f10ff */
[----:B------:R3:W-:Y:S03]  /*2c00*/  STL [R1+0x44], R3 ;  /* 0x0000440301007387 */ /* 0x0007e60000100800 */
[----:B------:R-:W-:Y:S01]  /*2c10*/  LEA.HI.SX32 R249, R10, R16, 0x1e ;  /* 0x000000100af97211 */ /* 0x000fe200078ff2ff */
[----:B------:R3:W-:Y:S04]  /*2c20*/  STL [R1+0x40], R2 ;  /* 0x0000400201007387 */ /* 0x0007e80000100800 */
[----:B------:R-:W0:Y:S01]  /*2c30*/  LDGDEPBAR ;  /* 0x00000000000079af */ /* 0x000e220000000000 */
[----:B------:R-:W-:Y:S05]  /*2c40*/  @P0 BRA `(.L_x_2130) ;  /* 0x000001f000000947 */ /* 0x000fea0003800000 */
[----:B------:R-:W-:Y:S01]  /*2c50*/  USHF.R.S32.HI UR6, URZ, 0x1f, UR22 ;  /* 0x0000001f3f067899 */ /* 0x000fe20008011416 */
[----:B---3--:R-:W-:Y:S01]  /*2c60*/  IMAD.WIDE.U32 R8, R24, UR22, R250 ;  /* 0x0000001618087c25 */ /* 0x008fe2000f8e00fa */
        /* <DEDUP_REMOVED lines=28> */
.L_x_2131:
[----:B--2---:R-:W-:Y:S05]  /*2e30*/  BSYNC B0 ;  /* 0x0000000000007941 */ /* 0x004fea0003800000 */
.L_x_2130:
[----:B-1-3--:R-:W-:Y:S01]  /*2e40*/  SHF.R.S32.HI R2, RZ, 0x1f, R29 ;  /* 0x0000001fff027819 */ /* 0x00afe2000001141d */
        /* <DEDUP_REMOVED lines=100> */
.L_x_2134:
        /* <DEDUP_REMOVED lines=260> */
.L_x_2132:
        /* <DEDUP_REMOVED lines=595> */
.L_x_2133:
        /* <DEDUP_REMOVED lines=298> */
.L_x_2129:
        /* <DEDUP_REMOVED lines=27> */
[CC--:B------:R-:W-:Y:S02]  /*7e50*/  LEA.HI R5, R35.reuse, R37.reuse, RZ, 0x2 ;  /* 0x0000002523057211 */ /* 0x0c0fe400078f10ff */
        /* <DEDUP_REMOVED lines=73> */
[----:B-----5:R-:W-:-:S02]  /*82f0*/  F2FP.BF16.PACK_AB R9, R163, R162 ;  /* 0x000000a2a309723e */ /* 0x020fc400000010ff */
        /* <DEDUP_REMOVED lines=88> */
.L_x_2136:
[----:B-1----:R-:W2:Y:S01]  /*8880*/  LDL R47, [R1+0x14] ;  /* 0x00001400012f7983 */ /* 0x002ea20000100800 */
[CC--:B------:R-:W-:Y:S01]  /*8890*/  LEA.HI R2, R35.reuse, R37.reuse, RZ, 0x4 ;  /* 0x0000002523027211 */ /* 0x0c0fe200078f20ff */
[----:B------:R-:W-:Y:S01]  /*88a0*/  USHF.R.S32.HI UR6, URZ, 0x1f, UR13 ;  /* 0x0000001f3f067899 */ /* 0x000fe2000801140d */
[----:B------:R-:W-:Y:S01]  /*88b0*/  LEA.HI R4, R35, R37, RZ, 0x7 ;  /* 0x0000002523047211 */ /* 0x000fe200078f38ff */
[----:B------:R-:W-:Y:S01]  /*88c0*/  USEL UR13, UR13, URZ, !UP1 ;  /* 0x0000003f0d0d7287 */ /* 0x000fe2000c800000 */
[----:B------:R-:W-:Y:S01]  /*88d0*/  LOP3.LUT R0, R2, 0xfffffff0, RZ, 0xc0, !PT ;  /* 0xfffffff002007812 */ /* 0x000fe200078ec0ff */
[----:B------:R-:W-:Y:S01]  /*88e0*/  USEL UR6, UR6, URZ, !UP1 ;  /* 0x0000003f06067287 */ /* 0x000fe2000c800000 */
[----:B------:R-:W-:Y:S01]  /*88f0*/  SHF.R.S32.HI R14, RZ, 0x4, R2 ;  /* 0x00000004ff0e7819 */ /* 0x000fe20000011402 */
[----:B------:R-:W-:Y:S01]  /*8900*/  IMAD.SHL.U32 R4, R4, 0x4, RZ ;  /* 0x0000000404047824 */ /* 0x000fe200078e00ff */
[----:B------:R-:W-:Y:S01]  /*8910*/  ULDC.64 UR4, c[0x0][0x340] ;  /* 0x0000d00000047ab9 */ /* 0x000fe20000000a00 */
[----:B------:R-:W-:Y:S01]  /*8920*/  IMAD.IADD R0, R37, 0x1, -R0 ;  /* 0x0000000125007824 */ /* 0x000fe200078e0a00 */
[----:B------:R-:W-:Y:S01]  /*8930*/  UIMAD UR4, UR6, UR4, URZ ;  /* 0x00000004060472a4 */ /* 0x000fe2000f8e023f */
[----:B------:R-:W-:Y:S01]  /*8940*/  IMAD.SHL.U32 R2, R14, 0x40, RZ ;  /* 0x000000400e027824 */ /* 0x000fe200078e00ff */
[----:B------:R-:W-:Y:S01]  /*8950*/  BSSY B0, `(.L_x_2137) ;  /* 0x0000039000007945 */ /* 0x000fe20003800000 */
[----:B------:R-:W-:Y:S01]  /*8960*/  IMAD.SHL.U32 R12, R0, 0x8, RZ ;  /* 0x00000008000c7824 */ /* 0x000fe200078e00ff */
[----:B------:R-:W-:Y:S01]  /*8970*/  SHF.R.S32.HI R3, RZ, 0x1f, R0 ;  /* 0x0000001fff037819 */ /* 0x000fe20000011400 */
[----:B------:R-:W-:Y:S01]  /*8980*/  IMAD.U32 R45, RZ, RZ, UR13 ;  /* 0x0000000dff2d7e24 */ /* 0x000fe2000f8e00ff */
[----:B------:R-:W-:Y:S01]  /*8990*/  LOP3.LUT R2, R2, 0x1c0, RZ, 0xc0, !PT ;  /* 0x000001c002027812 */ /* 0x000fe200078ec0ff */
[----:B------:R-:W-:Y:S01]  /*89a0*/  UIMAD UR4, UR13, UR5, UR4 ;  /* 0x000000050d0472a4 */ /* 0x000fe2000f8e0204 */
[----:B------:R-:W-:Y:S01]  /*89b0*/  LEA.HI R3, R3, R0, RZ, 0x3 ;  /* 0x0000000003037211 */ /* 0x000fe200078f18ff */
[----:B------:R-:W-:Y:S01]  /*89c0*/  IMAD.U32 R6, RZ, RZ, UR14 ;  /* 0x0000000eff067e24 */ /* 0x000fe2000f8e00ff */
[----:B------:R-:W-:-:S02]  /*89d0*/  LOP3.LUT R5, R2, 0x38, R12, 0xf8, !PT ;  /* 0x0000003802057812 */ /* 0x000fc400078ef80c */
[----:B------:R-:W-:Y:S01]  /*89e0*/  SHF.R.U32.HI R0, RZ, 0x3, R2 ;  /* 0x00000003ff007819 */ /* 0x000fe20000011602 */
[----:B------:R-:W-:Y:S01]  /*89f0*/  IMAD.SHL.U32 R2, R3, 0x400, RZ ;  /* 0x0000040003027824 */ /* 0x000fe200078e00ff */
[----:B------:R-:W-:Y:S02]  /*8a00*/  LOP3.LUT R3, R4, 0x7ffffe00, RZ, 0xc0, !PT ;  /* 0x7ffffe0004037812 */ /* 0x000fe400078ec0ff */
[----:B------:R-:W-:Y:S02]  /*8a10*/  LOP3.LUT R0, R5, R0, RZ, 0x3c, !PT ;  /* 0x0000000005007212 */ /* 0x000fe400078e3cff */
[----:B------:R-:W-:Y:S02]  /*8a20*/  LOP3.LUT R2, R2, 0x7fffe000, RZ, 0xc0, !PT ;  /* 0x7fffe00002027812 */ /* 0x000fe400078ec0ff */
[----:B------:R-:W-:Y:S02]  /*8a30*/  SHF.R.S32.HI R13, RZ, 0x1f, R12 ;  /* 0x0000001fff0d7819 */ /* 0x000fe4000001140c */
[----:B------:R-:W-:-:S05]  /*8a40*/  IADD3 R0, R0, R2, R3 ;  /* 0x0000000200007210 */ /* 0x000fca0007ffe003 */
[----:B------:R-:W-:-:S05]  /*8a50*/  IMAD.SHL.U32 R0, R0, 0x2, RZ ;  /* 0x0000000200007824 */ /* 0x000fca00078e00ff */
[----:B------:R1:W3:Y:S04]  /*8a60*/  LDS.128 R20, [R0+0x8880] ;  /* 0x0088800000147984 */ /* 0x0002e80000000c00 */
        /* <DEDUP_REMOVED lines=14> */
[----:B--2---:R-:W-:-:S05]  /*8b50*/  SHF.R.S32.HI R44, RZ, 0x1f, R47 ;  /* 0x0000001fff2c7819 */ /* 0x004fca000001142f */
[----:B------:R-:W-:-:S04]  /*8b60*/  IMAD R2, R44, c[0x0][0x338], RZ ;  /* 0x0000ce002c027a24 */ /* 0x000fc800078e02ff */
[C---:B------:R-:W-:Y:S02]  /*8b70*/  IMAD R4, R47.reuse, c[0x0][0x33c], R2 ;  /* 0x0000cf002f047a24 */ /* 0x040fe400078e0202 */
[----:B------:R-:W-:-:S04]  /*8b80*/  IMAD.WIDE.U32 R2, R47, c[0x0][0x338], R12 ;  /* 0x0000ce002f027a25 */ /* 0x000fc800078e000c */
[----:B------:R-:W-:Y:S01]  /*8b90*/  IMAD.IADD R3, R3, 0x1, R4 ;  /* 0x0000000103037824 */ /* 0x000fe200078e0204 */
[----:B-----5:R-:W-:-:S03]  /*8ba0*/  IADD3 R4, R8, -UR8, RZ ;  /* 0x8000000808047c10 */ /* 0x020fc6000fffe0ff */
[----:B------:R-:W-:Y:S01]  /*8bb0*/  IMAD.WIDE.U32 R10, R45, c[0x0][0x340], R2 ;  /* 0x0000d0002d0a7a25 */ /* 0x000fe200078e0002 */
[----:B------:R-:W-:Y:S02]  /*8bc0*/  IMNMX R15, R4, 0x80, PT ;  /* 0x00000080040f7817 */ /* 0x000fe40003800200 */
[C---:B------:R-:W-:Y:S02]  /*8bd0*/  IADD3 R4, P0, R14.reuse, UR10, RZ ;  /* 0x0000000a0e047c10 */ /* 0x040fe4000ff1e0ff */
[C---:B------:R-:W-:Y:S02]  /*8be0*/  ISETP.GE.AND P1, PT, R14.reuse, R15, PT ;  /* 0x0000000f0e00720c */ /* 0x040fe40003f26270 */
[----:B------:R-:W-:Y:S02]  /*8bf0*/  LEA.HI.X.SX32 R5, R14, UR11, 0x1, P0 ;  /* 0x0000000b0e057c11 */ /* 0x000fe400080f0eff */
[----:B------:R-:W-:Y:S02]  /*8c00*/  ISETP.GE.OR P0, PT, R12, c[0x0][0x324], P1 ;  /* 0x0000c9000c007a0c */ /* 0x000fe40000f06670 */
[----:B------:R-:W-:Y:S01]  /*8c10*/  IADD3 R9, R11, UR4, RZ ;  /* 0x000000040b097c10 */ /* 0x000fe2000fffe0ff */
[----:B------:R-:W-:Y:S01]  /*8c20*/  IMAD.WIDE R6, R6, 0x80, R4 ;  /* 0x0000008006067825 */ /* 0x000fe200078e0204 */
[----:B------:R-:W-:-:S09]  /*8c30*/  P2R R46, PR, RZ, 0x2 ;  /* 0x00000002ff2e7803 */ /* 0x000fd20000000000 */
[----:B------:R-:W-:Y:S05]  /*8c40*/  @P0 BRA `(.L_x_2138) ;  /* 0x0000009000000947 */ /* 0x000fea0003800000 */
[----:B-1-34-:R1:W2:Y:S01]  /*8c50*/  LDS.128 R16, [R0+0x8080] ;  /* 0x0080800000107984 */ /* 0x01a2a20000000c00 */
[----:B------:R-:W-:-:S05]  /*8c60*/  MOV R8, R10 ;  /* 0x0000000a00087202 */ /* 0x000fca0000000f00 */
[----:B------:R-:W-:-:S05]  /*8c70*/  IMAD.WIDE.U32 R2, R6, c[0x0][0x330], R8 ;  /* 0x0000cc0006027a25 */ /* 0x000fca00078e0008 */
[----:B------:R-:W-:Y:S01]  /*8c80*/  LEA R4, P0, R2, c[0x0][0x318], 0x1 ;  /* 0x0000c60002047a11 */ /* 0x000fe200078008ff */
[----:B-1----:R-:W-:-:S04]  /*8c90*/  IMAD R0, R7, c[0x0][0x330], RZ ;  /* 0x0000cc0007007a24 */ /* 0x002fc800078e02ff */
[----:B------:R-:W-:-:S05]  /*8ca0*/  IMAD R0, R6, c[0x0][0x334], R0 ;  /* 0x0000cd0006007a24 */ /* 0x000fca00078e0200 */
[----:B------:R-:W-:-:S04]  /*8cb0*/  IADD3 R0, R3, R0, RZ ;  /* 0x0000000003007210 */ /* 0x000fc80007ffe0ff */
[----:B------:R-:W-:-:S05]  /*8cc0*/  LEA.HI.X R5, R2, c[0x0][0x31c], R0, 0x1, P0 ;  /* 0x0000c70002057a11 */ /* 0x000fca00000f0c00 */
[----:B--2---:R1:W-:Y:S02]  /*8cd0*/  STG.E.128 [R4.64], R16 ;  /* 0x0000001004007986 */ /* 0x0043e4000c101d10 */
.L_x_2138:
[----:B-1-34-:R-:W-:Y:S05]  /*8ce0*/  BSYNC B0 ;  /* 0x0000000000007941 */ /* 0x01afea0003800000 */
.L_x_2137:
        /* <DEDUP_REMOVED lines=17> */
.L_x_2140:
[----:B------:R-:W-:Y:S05]  /*8e00*/  BSYNC B0 ;  /* 0x0000000000007941 */ /* 0x000fea0003800000 */
.L_x_2139:
        /* <DEDUP_REMOVED lines=16> */
.L_x_2142:
[----:B------:R-:W-:Y:S05]  /*8f10*/  BSYNC B0 ;  /* 0x0000000000007941 */ /* 0x000fea0003800000 */
.L_x_2141:
        /* <DEDUP_REMOVED lines=16> */
.L_x_2144:
[----:B------:R-:W-:Y:S05]  /*9020*/  BSYNC B0 ;  /* 0x0000000000007941 */ /* 0x000fea0003800000 */
.L_x_2143:
        /* <DEDUP_REMOVED lines=16> */
.L_x_2146:
[----:B------:R-:W-:Y:S05]  /*9130*/  BSYNC B0 ;  /* 0x0000000000007941 */ /* 0x000fea0003800000 */
.L_x_2145:
        /* <DEDUP_REMOVED lines=16> */
.L_x_2148:
[----:B------:R-:W-:Y:S05]  /*9240*/  BSYNC B0 ;  /* 0x0000000000007941 */ /* 0x000fea0003800000 */
.L_x_2147:
        /* <DEDUP_REMOVED lines=16> */
.L_x_2150:
[----:B------:R-:W-:Y:S05]  /*9350*/  BSYNC B0 ;  /* 0x0000000000007941 */ /* 0x000fea0003800000 */
.L_x_2149:
        /* <DEDUP_REMOVED lines=16> */
.L_x_2152:
[----:B------:R-:W-:Y:S05]  /*9460*/  BSYNC B0 ;  /* 0x0000000000007941 */ /* 0x000fea0003800000 */
.L_x_2151:
[----:B------:R-:W-:Y:S01]  /*9470*/  IMAD R0, R44, c[0x0][0x308], RZ ;  /* 0x0000c2002c007a24 */ /* 0x000fe200078e02ff */
[----:B------:R-:W-:Y:S01]  /*9480*/  ISETP.NE.AND P0, PT, R46, RZ, PT ;  /* 0x000000ff2e00720c */ /* 0x000fe20003f05270 */
[C---:B-1----:R-:W-:Y:S01]  /*9490*/  IMAD.WIDE.U32 R2, R47.reuse, c[0x0][0x308], R12 ;  /* 0x0000c2002f027a25 */ /* 0x042fe200078e000c */
[----:B------:R-:W-:Y:S01]  /*94a0*/  ULDC.64 UR4, c[0x0][0x310] ;  /* 0x0000c40000047ab9 */ /* 0x000fe20000000a00 */
[----:B------:R-:W-:Y:S01]  /*94b0*/  BSSY B0, `(.L_x_2153) ;  /* 0x0000011000007945 */ /* 0x000fe20003800000 */
[----:B------:R-:W-:Y:S01]  /*94c0*/  ISETP.GE.OR P0, PT, R12, c[0x0][0x2f4], P0 ;  /* 0x0000bd000c007a0c */ /* 0x000fe20000706670 */
[----:B------:R-:W-:Y:S01]  /*94d0*/  IMAD R0, R47, c[0x0][0x30c], R0 ;  /* 0x0000c3002f007a24 */ /* 0x000fe200078e0200 */
[----:B------:R-:W-:-:S04]  /*94e0*/  UIMAD UR4, UR6, UR4, URZ ;  /* 0x00000004060472a4 */ /* 0x000fc8000f8e023f */
[----:B------:R-:W-:Y:S01]  /*94f0*/  IADD3 R3, R3, R0, RZ ;  /* 0x0000000003037210 */ /* 0x000fe20007ffe0ff */
[----:B------:R-:W-:-:S04]  /*9500*/  UIMAD UR4, UR13, UR5, UR4 ;  /* 0x000000050d0472a4 */ /* 0x000fc8000f8e0204 */
        /* <DEDUP_REMOVED lines=11> */
.L_x_2154:
[----:B------:R-:W-:Y:S05]  /*95c0*/  BSYNC B0 ;  /* 0x0000000000007941 */ /* 0x000fea0003800000 */
.L_x_2153:
        /* <DEDUP_REMOVED lines=15> */
.L_x_2156:
[----:B------:R-:W-:Y:S05]  /*96c0*/  BSYNC B0 ;  /* 0x0000000000007941 */ /* 0x000fea0003800000 */
.L_x_2155:
        /* <DEDUP_REMOVED lines=14> */
.L_x_2158:
[----:B------:R-:W-:Y:S05]  /*97b0*/  BSYNC B0 ;  /* 0x0000000000007941 */ /* 0x000fea0003800000 */
.L_x_2157:
        /* <DEDUP_REMOVED lines=14> */
.L_x_2160:
[----:B------:R-:W-:Y:S05]  /*98a0*/  BSYNC B0 ;  /* 0x0000000000007941 */ /* 0x000fea0003800000 */
.L_x_2159:
        /* <DEDUP_REMOVED lines=14> */
.L_x_2162:
[----:B------:R-:W-:Y:S05]  /*9990*/  BSYNC B0 ;  /* 0x0000000000007941 */ /* 0x000fea0003800000 */
.L_x_2161:
        /* <DEDUP_REMOVED lines=14> */
.L_x_2164:
[----:B------:R-:W-:Y:S05]  /*9a80*/  BSYNC B0 ;  /* 0x0000000000007941 */ /* 0x000fea0003800000 */
.L_x_2163:
        /* <DEDUP_REMOVED lines=14> */
.L_x_2166:
[----:B------:R-:W-:Y:S05]  /*9b70*/  BSYNC B0 ;  /* 0x0000000000007941 */ /* 0x000fea0003800000 */
.L_x_2165:
        /* <DEDUP_REMOVED lines=14> */
.L_x_2135:
        /* <DEDUP_REMOVED lines=8> */
[----:B------:R-:W-:Y:S01]  /*9ce0*/  MOV R5, UR5 ;  /* 0x0000000500057c02 */ /* 0x000fe20008000f00 */
        /* <DEDUP_REMOVED lines=21> */
[----:B--2--5:R-:W-:-:S03]  /*9e40*/  IADD3 R6, -R0, R2, RZ ;  /* 0x0000000200067210 */ /* 0x024fc60007ffe1ff */
.L_x_2167:
[----:B-1----:R-:W2:Y:S01]  /*9e50*/  LDL R20, [R1+0x14] ;  /* 0x0000140001147983 */ /* 0x002ea20000100800 */
[----:B-----5:R-:W-:Y:S01]  /*9e60*/  IADD3 R15, R6, -UR8, RZ ;  /* 0x80000008060f7c10 */ /* 0x020fe2000fffe0ff */
[----:B------:R-:W-:Y:S01]  /*9e70*/  USHF.R.S32.HI UR6, URZ, 0x1f, UR13 ;  /* 0x0000001f3f067899 */ /* 0x000fe2000801140d */
[----:B------:R-:W-:Y:S01]  /*9e80*/  IMAD.U32 R6, RZ, RZ, UR14 ;  /* 0x0000000eff067e24 */ /* 0x000fe2000f8e00ff */
[----:B------:R-:W1:Y:S01]  /*9e90*/  S2R R2, SR_TID.X ;  /* 0x0000000000027919 */ /* 0x000e620000002100 */
[----:B------:R-:W-:Y:S01]  /*9ea0*/  USEL UR13, UR13, URZ, !UP1 ;  /* 0x0000003f0d0d7287 */ /* 0x000fe2000c800000 */
[----:B------:R-:W-:Y:S01]  /*9eb0*/  BSSY B0, `(.L_x_2168) ;  /* 0x0000023000007945 */ /* 0x000fe20003800000 */
[----:B------:R-:W-:-:S02]  /*9ec0*/  USEL UR6, UR6, URZ, !UP1 ;  /* 0x0000003f06067287 */ /* 0x000fc4000c800000 */
[----:B------:R-:W-:Y:S02]  /*9ed0*/  ULDC.64 UR4, c[0x0][0x310] ;  /* 0x0000c40000047ab9 */ /* 0x000fe40000000a00 */
[----:B------:R-:W-:Y:S01]  /*9ee0*/  UIMAD UR4, UR6, UR4, URZ ;  /* 0x00000004060472a4 */ /* 0x000fe2000f8e023f */
[----:B------:R-:W-:-:S03]  /*9ef0*/  IMAD.U32 R17, RZ, RZ, UR13 ;  /* 0x0000000dff117e24 */ /* 0x000fc6000f8e00ff */
[----:B------:R-:W-:Y:S01]  /*9f00*/  UIMAD UR4, UR13, UR5, UR4 ;  /* 0x000000050d0472a4 */ /* 0x000fe2000f8e0204 */
        /* <DEDUP_REMOVED lines=8> */
[----:B------:R-:W-:Y:S02]  /*9f90*/  LEA.HI.X.SX32 R5, R14, UR11, 0x1, P0 ;  /* 0x0000000b0e057c11 */ /* 0x000fe400080f0eff */
[----:B------:R-:W-:Y:S02]  /*9fa0*/  P2R R18, PR, RZ, 0x2 ;  /* 0x00000002ff127803 */ /* 0x000fe40000000000 */
[----:B------:R-:W-:Y:S01]  /*9fb0*/  SHF.R.S32.HI R13, RZ, 0x1f, R12 ;  /* 0x0000001fff0d7819 */ /* 0x000fe2000001140c */
[----:B------:R-:W-:Y:S01]  /*9fc0*/  IMAD.WIDE R6, R6, 0x80, R4 ;  /* 0x0000008006067825 */ /* 0x000fe200078e0204 */
[----:B------:R-:W-:-:S02]  /*9fd0*/  ISETP.GE.OR P0, PT, R12, c[0x0][0x2f4], P1 ;  /* 0x0000bd000c007a0c */ /* 0x000fc40000f06670 */
[----:B--2---:R-:W-:Y:S01]  /*9fe0*/  SHF.R.S32.HI R16, RZ, 0x1f, R20 ;  /* 0x0000001fff107819 */ /* 0x004fe20000011414 */
[----:B------:R-:W-:-:S04]  /*9ff0*/  IMAD.WIDE.U32 R2, R20, c[0x0][0x308], R12 ;  /* 0x0000c20014027a25 */ /* 0x000fc800078e000c */
[----:B------:R-:W-:-:S04]  /*a000*/  IMAD R0, R16, c[0x0][0x308], RZ ;  /* 0x0000c20010007a24 */ /* 0x000fc800078e02ff */
[----:B------:R-:W-:-:S04]  /*a010*/  IMAD R0, R20, c[0x0][0x30c], R0 ;  /* 0x0000c30014007a24 */ /* 0x000fc800078e0200 */
[----:B------:R-:W-:-:S04]  /*a020*/  IMAD.IADD R3, R3, 0x1, R0 ;  /* 0x0000000103037824 */ /* 0x000fc800078e0200 */
        /* <DEDUP_REMOVED lines=11> */
.L_x_2169:
[----:B------:R-:W-:Y:S05]  /*a0e0*/  BSYNC B0 ;  /* 0x0000000000007941 */ /* 0x000fea0003800000 */
.L_x_2168:
        /* <DEDUP_REMOVED lines=17> */
.L_x_2171:
[----:B------:R-:W-:Y:S05]  /*a200*/  BSYNC B0 ;  /* 0x0000000000007941 */ /* 0x000fea0003800000 */
.L_x_2170:
        /* <DEDUP_REMOVED lines=16> */
.L_x_2173:
[----:B------:R-:W-:Y:S05]  /*a310*/  BSYNC B0 ;  /* 0x0000000000007941 */ /* 0x000fea0003800000 */
.L_x_2172:
        /* <DEDUP_REMOVED lines=16> */
.L_x_2175:
[----:B------:R-:W-:Y:S05]  /*a420*/  BSYNC B0 ;  /* 0x0000000000007941 */ /* 0x000fea0003800000 */
.L_x_2174:
        /* <DEDUP_REMOVED lines=16> */
.L_x_2177:
[----:B------:R-:W-:Y:S05]  /*a530*/  BSYNC B0 ;  /* 0x0000000000007941 */ /* 0x000fea0003800000 */
.L_x_2176:
        /* <DEDUP_REMOVED lines=16> */
.L_x_2179:
[----:B------:R-:W-:Y:S05]  /*a640*/  BSYNC B0 ;  /* 0x0000000000007941 */ /* 0x000fea0003800000 */
.L_x_2178:
        /* <DEDUP_REMOVED lines=16> */
.L_x_2181:
[----:B------:R-:W-:Y:S05]  /*a750*/  BSYNC B0 ;  /* 0x0000000000007941 */ /* 0x000fea0003800000 */
.L_x_2180:
        /* <DEDUP_REMOVED lines=16> */
.L_x_2183:
[----:B------:R-:W-:Y:S05]  /*a860*/  BSYNC B0 ;  /* 0x0000000000007941 */ /* 0x000fea0003800000 */
.L_x_2182:
[----:B------:R-:W-:Y:S01]  /*a870*/  IMAD R0, R16, c[0x0][0x338], RZ ;  /* 0x0000ce0010007a24 */ /* 0x000fe200078e02ff */
[----:B------:R-:W-:Y:S01]  /*a880*/  ISETP.NE.AND P0, PT, R18, RZ, PT ;  /* 0x000000ff1200720c */ /* 0x000fe20003f05270 */
[----:B-1----:R-:W-:Y:S01]  /*a890*/  IMAD.WIDE.U32 R2, R20, c[0x0][0x338], R12 ;  /* 0x0000ce0014027a25 */ /* 0x002fe200078e000c */
        /* <DEDUP_REMOVED lines=18> */
.L_x_2185:
[----:B------:R-:W-:Y:S05]  /*a9c0*/  BSYNC B0 ;  /* 0x0000000000007941 */ /* 0x000fea0003800000 */
.L_x_2184:
        /* <DEDUP_REMOVED lines=15> */
.L_x_2187:
[----:B------:R-:W-:Y:S05]  /*aac0*/  BSYNC B0 ;  /* 0x0000000000007941 */ /* 0x000fea0003800000 */
.L_x_2186:
        /* <DEDUP_REMOVED lines=14> */
.L_x_2189:
[----:B------:R-:W-:Y:S05]  /*abb0*/  BSYNC B0 ;  /* 0x0000000000007941 */ /* 0x000fea0003800000 */
.L_x_2188:
        /* <DEDUP_REMOVED lines=14> */
.L_x_2191:
[----:B------:R-:W-:Y:S05]  /*aca0*/  BSYNC B0 ;  /* 0x0000000000007941 */ /* 0x000fea0003800000 */
.L_x_2190:
        /* <DEDUP_REMOVED lines=14> */
.L_x_2193:
[----:B------:R-:W-:Y:S05]  /*ad90*/  BSYNC B0 ;  /* 0x0000000000007941 */ /* 0x000fea0003800000 */
.L_x_2192:
        /* <DEDUP_REMOVED lines=14> */
.L_x_2195:
[----:B------:R-:W-:Y:S05]  /*ae80*/  BSYNC B0 ;  /* 0x0000000000007941 */ /* 0x000fea0003800000 */
.L_x_2194:
        /* <DEDUP_REMOVED lines=14> */
.L_x_2197:
[----:B------:R-:W-:Y:S05]  /*af70*/  BSYNC B0 ;  /* 0x0000000000007941 */ /* 0x000fea0003800000 */
.L_x_2196:
        /* <DEDUP_REMOVED lines=14> */
.L_x_2198:
        /* <DEDUP_REMOVED lines=10> */
.L_x_2343:


//--------------------- .text._ZN7cutlass13device_kernelIN5flash19enable_sm80_to_sm89INS1_16FlashAttnBwdSm80INS1_25CollectiveMainloopBwdSm80ILi2ELi2EN4cute5tupleIJNS5_1CILi64EEENS7_ILi128EEES9_EEENS_10bfloat16_tEfNS_4arch4Sm80ELb1ELb0ELb1ELb1ELb0ELb0ELb0ELb0ELi2ELi2ELi2ELi2ELb0EEENS1_24CollectiveEpilogueBwdGQAISA_fSD_Li256ELb1ELb0EEENS1_25SingleTileBwdLPTSchedulerILb1ELi128ELb0EEEEEEEEEvNT_6ParamsE --------------------------
	.section	.text._ZN7cutlass13device_kernelIN5flash19enable_sm80_to_sm89INS1_16FlashAttnBwdSm80INS1_25CollectiveMainloopBwdSm80ILi2ELi2EN4cute5tupleIJNS5_1CILi64EEENS7_ILi128EEES9_EEENS_10bfloat16_tEfNS_4arch4Sm80ELb1ELb0ELb1ELb1ELb0ELb0ELb0ELb0ELi2ELi2ELi2ELi2ELb0EEENS1_24CollectiveEpilogueBwdGQAISA_fSD_Li256ELb1ELb0EEENS1_25SingleTileBwdLPTSchedulerILb1ELi128ELb0EEEEEEEEEvNT_6ParamsE,"ax",@progbits
	.sectioninfo	@"SHI_REGISTERS=255"
	.align	128
.text._ZN7cutlass13device_kernelIN5flash19enable_sm80_to_sm89INS1_16FlashAttnBwdSm80INS1_25CollectiveMainloopBwdSm80ILi2ELi2EN4cute5tupleIJNS5_1CILi64EEENS7_ILi128EEES9_EEENS_10bfloat16_tEfNS_4arch4Sm80ELb1ELb0ELb1ELb1ELb0ELb0ELb0ELb0ELi2ELi2ELi2ELi2ELb0EEENS1_24CollectiveEpilogueBwdGQAISA_fSD_Li256ELb1ELb0EEENS1_25SingleTileBwdLPTSchedulerILb1ELi128ELb0EEEEEEEEEvNT_6ParamsE:
        .type           _ZN7cutlass13device_kernelIN5flash19enable_sm80_to_sm89INS1_16FlashAttnBwdSm80INS1_25CollectiveMainloopBwdSm80ILi2ELi2EN4cute5tupleIJNS5_1CILi64EEENS7_ILi128EEES9_EEENS_10bfloat16_tEfNS_4arch4Sm80ELb1ELb0ELb1ELb1ELb0ELb0ELb0ELb0ELi2ELi2ELi2ELi2ELb0EEENS1_24CollectiveEpilogueBwdGQAISA_fSD_Li256ELb1ELb0EEENS1_25SingleTileBwdLPTSchedulerILb1ELi128ELb0EEEEEEEEEvNT_6ParamsE,@function
        .size           _ZN7cutlass13device_kernelIN5flash19enable_sm80_to_sm89INS1_16FlashAttnBwdSm80INS1_25CollectiveMainloopBwdSm80ILi2ELi2EN4cute5tupleIJNS5_1CILi64EEENS7_ILi128EEES9_EEENS_10bfloat16_tEfNS_4arch4Sm80ELb1ELb0ELb1ELb1ELb0ELb0ELb0ELb0ELi2ELi2ELi2ELi2ELb0EEENS1_24CollectiveEpilogueBwdGQAISA_fSD_Li256ELb1ELb0EEENS1_25SingleTileBwdLPTSchedulerILb1ELi128ELb0EEEEEEEEEvNT_6ParamsE,(.L_x_2344 - _ZN7cutlass13device_kernelIN5flash19enable_sm80_to_sm89INS1_16FlashAttnBwdSm80INS1_25CollectiveMainloopBwdSm80ILi2ELi2EN4cute5tupleIJNS5_1CILi64EEENS7_ILi128EEES9_EEENS_10bfloat16_tEfNS_4arch4Sm80ELb1ELb0ELb1ELb1ELb0ELb0ELb0ELb0ELi2ELi2ELi2ELi2ELb0EEENS1_24CollectiveEpilogueBwdGQAISA_fSD_Li256ELb1ELb0EEENS1_25SingleTileBwdLPTSchedulerILb1ELi128ELb0EEEEEEEEEvNT_6ParamsE)
        .other          _ZN7cutlass13device_kernelIN5flash19enable_sm80_to_sm89INS1_16FlashAttnBwdSm80INS1_25CollectiveMainloopBwdSm80ILi2ELi2EN4cute5tupleIJNS5_1CILi64EEENS7_ILi128EEES9_EEENS_10bfloat16_tEfNS_4arch4Sm80ELb1ELb0ELb1ELb1ELb0ELb0ELb0ELb0ELi2ELi2ELi2ELi2ELb0EEENS1_24CollectiveEpilogueBwdGQAISA_fSD_Li256ELb1ELb0EEENS1_25SingleTileBwdLPTSchedulerILb1ELi128ELb0EEEEEEEEEvNT_6ParamsE,@"STO_CUDA_ENTRY STV_DEFAULT"
_ZN7cutlass13device_kernelIN5flash19enable_sm80_to_sm89INS1_16FlashAttnBwdSm80INS1_25CollectiveMainloopBwdSm80ILi2ELi2EN4cute5tupleIJNS5_1CILi64EEENS7_ILi128EEES9_EEENS_10bfloat16_tEfNS_4arch4Sm80ELb1ELb0ELb1ELb1ELb0ELb0ELb0ELb0ELi2ELi2ELi2ELi2ELb0EEENS1_24CollectiveEpilogueBwdGQAISA_fSD_Li256ELb1ELb0EEENS1_25SingleTileBwdLPTSchedulerILb1ELi128ELb0EEEEEEEEEvNT_6ParamsE:
        /* <DEDUP_REMOVED lines=31> */
.L_x_2200:
        /* <DEDUP_REMOVED lines=8> */
.L_x_2201:
        /* <DEDUP_REMOVED lines=21> */
.L_x_2202:
        /* <DEDUP_REMOVED lines=14> */
.L_x_2204:
[----:B------:R-:W-:Y:S02]  /*04a0*/  ULDC UR5, c[0x0][0x3dc] ;  /* 0x0000f70000057ab9 */ /* 0x000fe40000000800 */
.L_x_2203:
[----:B------:R-:W-:-:S04]  /*04b0*/  UIADD3 UR5, UR5, 0x7f, URZ ;  /* 0x0000007f05057890 */ /* 0x000fc8000fffe03f */
[----:B------:R-:W-:-:S04]  /*04c0*/  USHF.R.S32.HI UR4, URZ, 0x1f, UR5 ;  /* 0x0000001f3f047899 */ /* 0x000fc80008011405 */
[----:B------:R-:W-:-:S04]  /*04d0*/  ULEA.HI UR4, UR4, UR5, URZ, 0x7 ;  /* 0x0000000504047291 */ /* 0x000fc8000f8f383f */
[----:B------:R-:W-:-:S04]  /*04e0*/  USHF.R.S32.HI UR4, URZ, 0x7, UR4 ;  /* 0x000000073f047899 */ /* 0x000fc80008011404 */
[----:B------:R-:W-:-:S04]  /*04f0*/  UISETP.GE.AND UP0, UPT, UR15, UR4, UPT ;  /* 0x000000040f00728c */ /* 0x000fc8000bf06270 */
[----:B------:R-:W-:-:S06]  /*0500*/  USEL UR7, UR7, 0xffffffff, !UP0 ;  /* 0xffffffff07077887 */ /* 0x000fcc000c000000 */
[----:B------:R-:W-:-:S05]  /*0510*/  MOV R0, UR7 ;  /* 0x0000000700007c02 */ /* 0x000fca0008000f00 */
[----:B------:R1:W-:Y:S01]  /*0520*/  STL [R1+0x48], R0 ;  /* 0x0000480001007387 */ /* 0x0003e20000100800 */
[----:B------:R-:W-:Y:S05]  /*0530*/  BRA `(.L_x_2205) ;  /* 0x000004a000007947 */ /* 0x000fea0003800000 */
.L_x_2199:
        /* <DEDUP_REMOVED lines=22> */
.L_x_2206:
        /* <DEDUP_REMOVED lines=8> */
.L_x_2207:
        /* <DEDUP_REMOVED lines=21> */
.L_x_2208:
        /* <DEDUP_REMOVED lines=14> */
.L_x_2210:
[----:B------:R-:W-:Y:S02]  /*0950*/  ULDC UR5, c[0x0][0x3dc] ;  /* 0x0000f70000057ab9 */ /* 0x000fe40000000800 */
.L_x_2209:
[----:B------:R-:W-:-:S04]  /*0960*/  UIADD3 UR5, UR5, 0x7f, URZ ;  /* 0x0000007f05057890 */ /* 0x000fc8000fffe03f */
[----:B------:R-:W-:-:S04]  /*0970*/  USHF.R.S32.HI UR4, URZ, 0x1f, UR5 ;  /* 0x0000001f3f047899 */ /* 0x000fc80008011405 */
[----:B------:R-:W-:-:S04]  /*0980*/  ULEA.HI UR4, UR4, UR5, URZ, 0x7 ;  /* 0x0000000504047291 */ /* 0x000fc8000f8f383f */
[----:B------:R-:W-:-:S04]  /*0990*/  USHF.R.S32.HI UR4, URZ, 0x7, UR4 ;  /* 0x000000073f047899 */ /* 0x000fc80008011404 */
[----:B------:R-:W-:-:S04]  /*09a0*/  UISETP.GE.AND UP0, UPT, UR15, UR4, UPT ;  /* 0x000000040f00728c */ /* 0x000fc8000bf06270 */
[----:B------:R-:W-:-:S06]  /*09b0*/  USEL UR7, UR7, 0xffffffff, !UP0 ;  /* 0xffffffff07077887 */ /* 0x000fcc000c000000 */
[----:B------:R-:W-:-:S05]  /*09c0*/  MOV R0, UR7 ;  /* 0x0000000700007c02 */ /* 0x000fca0008000f00 */
[----:B------:R1:W-:Y:S02]  /*09d0*/  STL [R1+0x48], R0 ;  /* 0x0000480001007387 */ /* 0x0003e40000100800 */
.L_x_2205:
[----:B------:R-:W2:Y:S02]  /*09e0*/  LDL R24, [R1+0x48] ;  /* 0x0000480001187983 */ /* 0x000ea40000100800 */
[----:B--2---:R-:W-:-:S13]  /*09f0*/  ISETP.GE.AND P0, PT, R24, RZ, PT ;  /* 0x000000ff1800720c */ /* 0x004fda0003f06270 */
        /* <DEDUP_REMOVED lines=17> */
[----:B------:R-:W-:Y:S01]  /*0b10*/  ULDC UR12, c[0x0][0x198] ;  /* 0x00006600000c7ab9 */ /* 0x000fe20000000800 */
[----:B------:R-:W-:Y:S02]  /*0b20*/  IMAD.MOV.U32 R12, RZ, RZ, RZ ;  /* 0x000000ffff0c7224 */ /* 0x000fe400078e00ff */
        /* <DEDUP_REMOVED lines=17> */
.L_x_2211:
[----:B--2---:R-:W-:-:S04]  /*0c40*/  ISETP.NE.U32.AND P0, PT, RZ, c[0x0][0x2e0], PT ;  /* 0x0000b800ff007a0c */ /* 0x004fc80003f05070 */
[----:B------:R-:W-:-:S13]  /*0c50*/  ISETP.NE.AND.EX P0, PT, RZ, c[0x0][0x2e4], PT, P0 ;  /* 0x0000b900ff007a0c */ /* 0x000fda0003f05300 */
[----:B------:R-:W-:Y:S05]  /*0c60*/  @!P0 BRA `(.L_x_2212) ;  /* 0x0000004000008947 */ /* 0x000fea0003800000 */
[----:B------:R-:W-:-:S05]  /*0c70*/  IMAD.WIDE R2, R24, R13, c[0x0][0x2e0] ;  /* 0x0000b80018027625 */ /* 0x000fca00078e020d */
[----:B------:R-:W2:Y:S02]  /*0c80*/  LDG.E R0, [R2.64] ;  /* 0x0000001202007981 */ /* 0x000ea4000c1e1900 */
[----:B--2---:R1:W2:Y:S01]  /*0c90*/  R2UR UR12, R0 ;  /* 0x00000000000c73c2 */ /* 0x0042a200000e0000 */
[----:B------:R-:W-:Y:S05]  /*0ca0*/  BRA `(.L_x_2213) ;  /* 0x0000006000007947 */ /* 0x000fea0003800000 */
.L_x_2212:
[----:B------:R-:W-:Y:S05]  /*0cb0*/  @!P3 BRA `(.L_x_2213) ;  /* 0x000000500000b947 */ /* 0x000fea0003800000 */
[----:B------:R1:W2:Y:S04]  /*0cc0*/  LDG.E R0, [R2.64] ;  /* 0x0000001202007981 */ /* 0x0002a8000c1e1900 */
[----:B-1----:R-:W3:Y:S01]  /*0cd0*/  LDG.E R2, [R2.64+0x4] ;  /* 0x0000041202027981 */ /* 0x002ee2000c1e1900 */
[----:B--2---:R-:W1:Y:S08]  /*0ce0*/  R2UR UR12, R0 ;  /* 0x00000000000c73c2 */ /* 0x004e7000000e0000 */
[----:B---3--:R-:W1:Y:S02]  /*0cf0*/  R2UR UR4, R2 ;  /* 0x00000000020473c2 */ /* 0x008e6400000e0000 */
[----:B-1----:R-:W-:-:S06]  /*0d00*/  UIADD3 UR12, -UR12, UR4, URZ ;  /* 0x000000040c0c7290 */ /* 0x002fcc000fffe13f */
.L_x_2213:
[----:B------:R-:W-:Y:S01]  /*0d10*/  USHF.L.U32 UR10, UR15, 0x7, URZ ;  /* 0x000000070f0a7899 */ /* 0x000fe2000800063f */
[----:B------:R-:W-:Y:S01]  /*0d20*/  PLOP3.LUT P1, PT, PT, PT, PT, 0x80, 0x0 ;  /* 0x000000000000781c */ /* 0x000fe20003f2f070 */
[----:B------:R-:W-:Y:S01]  /*0d30*/  ULDC UR4, c[0x0][0x2a4] ;  /* 0x0000a90000047ab9 */ /* 0x000fe20000000800 */
[----:B------:R-:W-:Y:S01]  /*0d40*/  CS2R R150, SRZ ;  /* 0x0000000000967805 */ /* 0x000fe2000001ff00 */
[----:B--2---:R-:W-:Y:S01]  /*0d50*/  UIADD3 UR6, UR10, UR13, -UR12 ;  /* 0x0000000d0a067290 */ /* 0x004fe2000fffe80c */
        /* <DEDUP_REMOVED lines=76> */
[----:B-1----:R-:W-:Y:S01]  /*1220*/  IMAD.SHL.U32 R0, R12, 0x80, RZ ;  /* 0x000000800c007824 */ /* 0x002fe200078e00ff */
[--C-:B------:R-:W-:Y:S01]  /*1230*/  SHF.R.S32.HI R35, RZ, 0x1f, R164.reuse ;  /* 0x0000001fff237819 */ /* 0x100fe200000114a4 */
[----:B------:R-:W-:Y:S01]  /*1240*/  ULDC.64 UR4, c[0x0][0x248] ;  /* 0x0000920000047ab9 */ /* 0x000fe20000000a00 */
[----:B------:R-:W-:Y:S01]  /*1250*/  SHF.R.S32.HI R2, RZ, 0x1f, R164 ;  /* 0x0000001fff027819 */ /* 0x000fe200000114a4 */
[----:B------:R-:W-:Y:S01]  /*1260*/  UISETP.NE.AND UP0, UPT, UR4, 0x1, UPT ;  /* 0x000000010400788c */ /* 0x000fe2000bf05270 */
[CC--:B------:R-:W-:Y:S01]  /*1270*/  IADD3 R28, P0, R0.reuse, R164.reuse, RZ ;  /* 0x000000a4001c7210 */ /* 0x0c0fe20007f1e0ff */
[----:B------:R-:W-:Y:S01]  /*1280*/  USHF.R.S32.HI UR17, URZ, 0x1f, UR14 ;  /* 0x0000001f3f117899 */ /* 0x000fe2000801140e */
[----:B------:R-:W-:Y:S01]  /*1290*/  LEA.HI R32, R35, R164, RZ, 0x3 ;  /* 0x000000a423207211 */ /* 0x000fe200078f18ff */
[----:B------:R-:W-:Y:S01]  /*12a0*/  UIMAD.WIDE.U32 UR8, UR14, UR5, URZ ;  /* 0x000000050e0872a5 */ /* 0x000fe2000f8e003f */
[----:B------:R-:W-:Y:S01]  /*12b0*/  LEA.HI.X.SX32 R29, R0, R2, 0x1, P0 ;  /* 0x00000002001d7211 */ /* 0x000fe200000f0eff */
[----:B------:R-:W-:Y:S01]  /*12c0*/  ULDC UR7, c[0x0][0x250] ;  /* 0x0000940000077ab9 */ /* 0x000fe20000000800 */
[----:B------:R-:W-:Y:S01]  /*12d0*/  LOP3.LUT R0, R32, 0xfffffff8, RZ, 0xc0, !PT ;  /* 0xfffffff820007812 */ /* 0x000fe200078ec0ff */
[----:B------:R-:W-:Y:S01]  /*12e0*/  ULDC.64 UR4, c[0x0][0x270] ;  /* 0x00009c0000047ab9 */ /* 0x000fe20000000a00 */
[C---:B------:R-:W-:Y:S01]  /*12f0*/  IMAD.SHL.U32 R4, R164.reuse, 0x4, RZ ;  /* 0x00000004a4047824 */ /* 0x040fe200078e00ff */
[----:B------:R-:W-:Y:S01]  /*1300*/  UMOV UR6, UR14 ;  /* 0x0000000e00067c82 */ /* 0x000fe20008000000 */
[----:B------:R-:W-:Y:S01]  /*1310*/  SHF.R.S32.HI R37, RZ, 0x3, R32 ;  /* 0x00000003ff257819 */ /* 0x000fe20000011420 */
[----:B------:R-:W-:Y:S01]  /*1320*/  UIMAD UR4, UR17, UR4, URZ ;  /* 0x00000004110472a4 */ /* 0x000fe2000f8e023f */
[----:B------:R-:W-:Y:S01]  /*1330*/  IMAD.IADD R30, R164, 0x1, -R0 ;  /* 0x00000001a41e7824 */ /* 0x000fe200078e0a00 */
[----:B------:R-:W-:Y:S01]  /*1340*/  @UP0 USHF.R.U32.HI UR6, URZ, UR7, UR9 ;  /* 0x000000073f060299 */ /* 0x000fe20008011609 */
[----:B------:R-:W-:Y:S01]  /*1350*/  SHF.R.S32.HI R3, RZ, 0x1f, R12 ;  /* 0x0000001fff037819 */ /* 0x000fe2000001140c */
[----:B------:R-:W-:Y:S01]  /*1360*/  UIMAD UR8, UR14, UR5, UR4 ;  /* 0x000000050e0872a4 */ /* 0x000fe2000f8e0204 */
[----:B------:R-:W-:Y:S01]  /*1370*/  IMAD.SHL.U32 R18, R30, 0x8, RZ ;  /* 0x000000081e127824 */ /* 0x000fe200078e00ff */
[----:B------:R-:W-:Y:S01]  /*1380*/  USHF.R.S32.HI UR7, URZ, 0x1f, UR6 ;  /* 0x0000001f3f077899 */ /* 0x000fe20008011406 */
[C---:B------:R-:W-:Y:S01]  /*1390*/  IADD3 R2, P0, R4.reuse, R12, RZ ;  /* 0x0000000c04027210 */ /* 0x040fe20007f1e0ff */
[----:B------:R-:W-:Y:S01]  /*13a0*/  ULDC.64 UR4, c[0x0][0x1e0] ;  /* 0x0000780000047ab9 */ /* 0x000fe20000000a00 */
[----:B------:R-:W-:Y:S01]  /*13b0*/  IMAD.U32 R12, RZ, RZ, UR6 ;  /* 0x00000006ff0c7e24 */ /* 0x000fe2000f8e00ff */
[----:B------:R-:W-:Y:S01]  /*13c0*/  UIMAD UR4, UR7, UR4, URZ ;  /* 0x00000004070472a4 */ /* 0x000fe2000f8e023f */
[----:B------:R-:W-:Y:S01]  /*13d0*/  SHF.R.S32.HI R19, RZ, 0x1f, R18 ;  /* 0x0000001fff137819 */ /* 0x000fe20000011412 */
[----:B------:R-:W-:Y:S01]  /*13e0*/  IMAD.U32 R6, RZ, RZ, UR14 ;  /* 0x0000000eff067e24 */ /* 0x000fe2000f8e00ff */
[----:B------:R-:W-:Y:S01]  /*13f0*/  SHF.R.S32.HI R20, RZ, 0x1f, R24 ;  /* 0x0000001fff147819 */ /* 0x000fe20000011418 */
[----:B------:R-:W-:Y:S01]  /*1400*/  UIMAD UR4, UR6, UR5, UR4 ;  /* 0x00000005060472a4 */ /* 0x000fe2000f8e0204 */
[----:B------:R-:W-:Y:S01]  /*1410*/  SHF.R.S32.HI R13, RZ, 0x1f, R37 ;  /* 0x0000001fff0d7819 */ /* 0x000fe20000011425 */
[----:B------:R-:W-:Y:S01]  /*1420*/  IMAD.U32 R0, RZ, RZ, UR14 ;  /* 0x0000000eff007e24 */ /* 0x000fe2000f8e00ff */
[C---:B------:R-:W-:Y:S01]  /*1430*/  IADD3 R16, P1, R37.reuse, R8, RZ ;  /* 0x0000000825107210 */ /* 0x040fe20007f3e0ff */
[----:B------:R-:W-:Y:S01]  /*1440*/  UIADD3 UR16, -UR10, UR12, URZ ;  /* 0x0000000c0a107290 */ /* 0x000fe2000fffe13f */
[----:B------:R-:W-:Y:S01]  /*1450*/  LEA.HI.X.SX32 R3, R4, R3, 0x1, P0 ;  /* 0x0000000304037211 */ /* 0x000fe200000f0eff */
[----:B------:R-:W-:Y:S01]  /*1460*/  IMAD.WIDE.U32 R4, R12, c[0x0][0x1e0], R18 ;  /* 0x000078000c047a25 */ /* 0x000fe200078e0012 */
[----:B------:R-:W-:Y:S01]  /*1470*/  IADD3 R8, P0, R37, R10, RZ ;  /* 0x0000000a25087210 */ /* 0x000fe20007f1e0ff */
[----:B------:R-:W-:Y:S01]  /*1480*/  UMOV UR20, 0x6 ;  /* 0x0000000600147882 */ /* 0x000fe20000000000 */
[----:B------:R-:W-:Y:S01]  /*1490*/  SEL R14, R20, RZ, !P3 ;  /* 0x000000ff140e7207 */ /* 0x000fe20005800000 */
[----:B------:R-:W-:Y:S01]  /*14a0*/  IMAD.X R17, R13, 0x1, R9, P1 ;  /* 0x000000010d117824 */ /* 0x000fe200008e0609 */
[----:B------:R-:W-:Y:S01]  /*14b0*/  IADD3 R15, -R37, UR16, RZ ;  /* 0x00000010250f7c10 */ /* 0x000fe2000fffe1ff */
[----:B------:R-:W-:Y:S01]  /*14c0*/  IMAD.WIDE.U32 R6, R6, c[0x0][0x270], R2 ;  /* 0x00009c0006067a25 */ /* 0x000fe200078e0002 */
[C---:B------:R-:W-:Y:S01]  /*14d0*/  IADD3 R34, R18.reuse, 0x40, RZ ;  /* 0x0000004012227810 */ /* 0x040fe20007ffe0ff */
[----:B------:R-:W-:Y:S01]  /*14e0*/  USHF.R.S32.HI UR23, URZ, 0x1f, UR21 ;  /* 0x0000001f3f177899 */ /* 0x000fe20008011415 */
[----:B------:R-:W-:Y:S01]  /*14f0*/  ISETP.GE.AND P6, PT, R18, c[0x0][0x1cc], PT ;  /* 0x0000730012007a0c */ /* 0x000fe20003fc6270 */
[----:B------:R-:W-:Y:S01]  /*1500*/  IMAD.X R9, R13, 0x1, R11, P0 ;  /* 0x000000010d097824 */ /* 0x000fe200000e060b */
[----:B------:R-:W-:Y:S01]  /*1510*/  SEL R13, R24, RZ, !P3 ;  /* 0x000000ff180d7207 */ /* 0x000fe20005800000 */
[----:B------:R-:W-:Y:S01]  /*1520*/  IMAD.WIDE.U32 R26, R0, c[0x0][0x288], R2 ;  /* 0x0000a200001a7a25 */ /* 0x000fe200078e0002 */
[----:B------:R-:W-:Y:S01]  /*1530*/  IADD3 R3, R5, UR4, RZ ;  /* 0x0000000405037c10 */ /* 0x000fe2000fffe0ff */
[----:B------:R-:W-:Y:S01]  /*1540*/  ULDC.64 UR4, c[0x0][0x1b0] ;  /* 0x00006c0000047ab9 */ /* 0x000fe20000000a00 */
[----:B------:R-:W-:Y:S01]  /*1550*/  IADD3 R23, R7, UR8, RZ ;  /* 0x0000000807177c10 */ /* 0x000fe2000fffe0ff */
[----:B------:R-:W-:Y:S01]  /*1560*/  IMAD R0, R14, c[0x0][0x1e8], RZ ;  /* 0x00007a000e007a24 */ /* 0x000fe200078e02ff */
[----:B------:R-:W-:Y:S01]  /*1570*/  UIMAD UR4, UR7, UR4, URZ ;  /* 0x00000004070472a4 */ /* 0x000fe2000f8e023f */
[----:B------:R-:W-:Y:S01]  /*1580*/  IMAD.MOV.U32 R2, RZ, RZ, R4 ;  /* 0x000000ffff027224 */ /* 0x000fe200078e0004 */
[----:B------:R-:W-:Y:S01]  /*1590*/  LEA.HI R4, R35, R164, RZ, 0x6 ;  /* 0x000000a423047211 */ /* 0x000fe200078f30ff */
[C---:B------:R-:W-:Y:S01]  /*15a0*/  IMAD R0, R13.reuse, c[0x0][0x1ec], R0 ;  /* 0x00007b000d007a24 */ /* 0x040fe200078e0200 */
[----:B------:R-:W-:Y:S01]  /*15b0*/  UIMAD UR4, UR6, UR5, UR4 ;  /* 0x00000005060472a4 */ /* 0x000fe2000f8e0204 */
[----:B------:R-:W-:Y:S01]  /*15c0*/  IMAD.WIDE.U32 R2, R13, c[0x0][0x1e8], R2 ;  /* 0x00007a000d027a25 */ /* 0x000fe200078e0002 */
[----:B------:R-:W-:Y:S01]  /*15d0*/  SHF.R.S32.HI R25, RZ, 0x6, R4 ;  /* 0x00000006ff197819 */ /* 0x000fe20000011404 */
[----:B------:R-:W-:Y:S01]  /*15e0*/  STL [R1+0x10], R37 ;  /* 0x0000102501007387 */ /* 0x000fe20000100800 */
[----:B------:R-:W-:Y:S01]  /*15f0*/  ISETP.GE.AND P1, PT, R34, c[0x0][0x1cc], PT ;  /* 0x0000730022007a0c */ /* 0x000fe20003f26270 */
[----:B------:R-:W-:Y:S01]  /*1600*/  IMAD.IADD R3, R3, 0x1, R0 ;  /* 0x0000000103037824 */ /* 0x000fe200078e0200 */
[----:B------:R-:W-:Y:S01]  /*1610*/  ISETP.LT.OR P4, PT, R15, 0x1, P6 ;  /* 0x000000010f00780c */ /* 0x000fe20003781670 */
[----:B------:R-:W-:Y:S01]  /*1620*/  IMAD.SHL.U32 R0, R37, 0x40, RZ ;  /* 0x0000004025007824 */ /* 0x000fe200078e00ff */
[C---:B------:R-:W-:Y:S01]  /*1630*/  ISETP.LT.OR P3, PT, R15.reuse, 0x1, P1 ;  /* 0x000000010f00780c */ /* 0x040fe20000f61670 */
[----:B------:R-:W-:Y:S01]  /*1640*/  IMAD.U32 R5, RZ, RZ, UR15 ;  /* 0x0000000fff057e24 */ /* 0x000fe2000f8e00ff */
[----:B------:R-:W-:Y:S01]  /*1650*/  ISETP.LT.OR P5, PT, R15, 0x21, P6 ;  /* 0x000000210f00780c */ /* 0x000fe200037a1670 */
[----:B------:R-:W-:Y:S01]  /*1660*/  IMAD.MOV.U32 R22, RZ, RZ, R6 ;  /* 0x000000ffff167224 */ /* 0x000fe200078e0006 */
[----:B------:R-:W-:Y:S01]  /*1670*/  LOP3.LUT R0, R0, 0x1c0, RZ, 0xc0, !PT ;  /* 0x000001c000007812 */ /* 0x000fe200078ec0ff */
[----:B------:R-:W-:Y:S01]  /*1680*/  IMAD.WIDE R8, R5, 0x80, R8 ;  /* 0x0000008005087825 */ /* 0x000fe200078e0208 */
[----:B------:R-:W-:-:S02]  /*1690*/  SEL R24, R24, RZ, !P2 ;  /* 0x000000ff18187207 */ /* 0x000fc40005000000 */
[----:B------:R-:W-:Y:S01]  /*16a0*/  LOP3.LUT R11, R0, 0x38, R18, 0xf8, !PT ;  /* 0x00000038000b7812 */ /* 0x000fe200078ef812 */
[----:B------:R-:W-:Y:S01]  /*16b0*/  IMAD.SHL.U32 R33, R25, 0x200, RZ ;  /* 0x0000020019217824 */ /* 0x000fe200078e00ff */
[----:B------:R-:W-:Y:S01]  /*16c0*/  SHF.R.U32.HI R10, RZ, 0x3, R0 ;  /* 0x00000003ff0a7819 */ /* 0x000fe20000011600 */
[----:B------:R-:W-:Y:S01]  /*16d0*/  IMAD R0, R9, c[0x0][0x1d8], RZ ;  /* 0x0000760009007a24 */ /* 0x000fe200078e02ff */
[----:B------:R-:W-:Y:S01]  /*16e0*/  SEL R20, R20, RZ, !P2 ;  /* 0x000000ff14147207 */ /* 0x000fe20005000000 */
[----:B------:R-:W-:Y:S01]  /*16f0*/  IMAD.WIDE.U32 R4, R12, c[0x0][0x1b0], R18 ;  /* 0x00006c000c047a25 */ /* 0x000fe200078e0012 */
[----:B------:R-:W-:-:S03]  /*1700*/  LOP3.LUT R10, R33, R11, R10, 0xf6, !PT ;  /* 0x0000000b210a7212 */ /* 0x000fc600078ef60a */
[C---:B------:R-:W-:Y:S01]  /*1710*/  IMAD R0, R8.reuse, c[0x0][0x1dc], R0 ;  /* 0x0000770008007a24 */ /* 0x040fe200078e0200 */
[----:B------:R-:W-:Y:S01]  /*1720*/  IADD3 R5, R5, UR4, RZ ;  /* 0x0000000405057c10 */ /* 0x000fe2000fffe0ff */
[----:B------:R-:W-:Y:S01]  /*1730*/  IMAD.WIDE.U32 R6, R8, c[0x0][0x1d8], R2 ;  /* 0x0000760008067a25 */ /* 0x000fe200078e0002 */
[----:B------:R-:W-:Y:S02]  /*1740*/  ULDC.64 UR4, c[0x0][0x1d8] ;  /* 0x0000760000047ab9 */ /* 0x000fe40000000a00 */
[----:B------:R-:W-:Y:S01]  /*1750*/  USHF.L.U32 UR6, UR4, 0x6, URZ ;  /* 0x0000000604067899 */ /* 0x000fe2000800063f */
[----:B------:R-:W-:Y:S01]  /*1760*/  IMAD.IADD R3, R7, 0x1, R0 ;  /* 0x0000000107037824 */ /* 0x000fe200078e0200 */
[----:B------:R-:W-:Y:S01]  /*1770*/  LEA R2, P0, R6, c[0x0][0x1c0], 0x1 ;  /* 0x0000700006027a11 */ /* 0x000fe200078008ff */
[----:B------:R-:W-:Y:S01]  /*1780*/  IMAD R0, R14, c[0x0][0x1b8], RZ ;  /* 0x00006e000e007a24 */ /* 0x000fe200078e02ff */
[----:B------:R-:W-:Y:S01]  /*1790*/  USHF.L.U64.HI UR5, UR4, UR20, UR5 ;  /* 0x0000001404057299 */ /* 0x000fe20008010205 */
[----:B------:R-:W-:Y:S01]  /*17a0*/  IMAD.SHL.U32 R14, R10, 0x2, RZ ;  /* 0x000000020a0e7824 */ /* 0x000fe200078e00ff */
[----:B------:R-:W-:Y:S01]  /*17b0*/  LEA.HI.X R3, R6, c[0x0][0x1c4], R3, 0x1, P0 ;  /* 0x0000710006037a11 */ /* 0x000fe200000f0c03 */
[C---:B------:R-:W-:Y:S01]  /*17c0*/  IMAD R0, R13.reuse, c[0x0][0x1bc], R0 ;  /* 0x00006f000d007a24 */ /* 0x040fe200078e0200 */
[----:B------:R-:W-:Y:S01]  /*17d0*/  IADD3 R6, P0, R2, UR6, RZ ;  /* 0x0000000602067c10 */ /* 0x000fe2000ff1e0ff */
[----:B------:R-:W-:Y:S01]  /*17e0*/  IMAD.WIDE.U32 R4, R13, c[0x0][0x1b8], R4 ;  /* 0x00006e000d047a25 */ /* 0x000fe200078e0004 */
[----:B------:R-:W-:Y:S01]  /*17f0*/  UIADD3 UR4, UP0, UR6, 0x80, URZ ;  /* 0x0000008006047890 */ /* 0x000fe2000ff1e03f */
        /* <DEDUP_REMOVED lines=8> */
[----:B------:R-:W-:Y:S01]  /*1880*/  IMAD.IADD R5, R5, 0x1, R0 ;  /* 0x0000000105057824 */ /* 0x000fe200078e0200 */
[----:B------:R-:W-:Y:S01]  /*1890*/  UIADD3.X UR7, URZ, UR5, URZ, UP0, !UPT ;  /* 0x000000053f077290 */ /* 0x000fe200087fe43f */
[----:B------:R-:W-:Y:S01]  /*18a0*/  IMAD R0, R9, c[0x0][0x1a8], RZ ;  /* 0x00006a0009007a24 */ /* 0x000fe200078e02ff */
[----:B------:R2:W-:Y:S01]  /*18b0*/  LDGSTS.E.BYPASS.LTC128B.128 [R14+0x9080], [R6.64], !P5 ;  /* 0x09080000060e7fae */ /* 0x0005e2000e901d52 */
[----:B------:R-:W-:-:S04]  /*18c0*/  IMAD.WIDE.U32 R22, R24, c[0x0][0x278], R22 ;  /* 0x00009e0018167a25 */ /* 0x000fc800078e0016 */
[C---:B------:R-:W-:Y:S02]  /*18d0*/  IMAD R12, R8.reuse, c[0x0][0x1ac], R0 ;  /* 0x00006b00080c7a24 */ /* 0x040fe400078e0200 */
[----:B------:R-:W-:-:S04]  /*18e0*/  IMAD.WIDE.U32 R8, R8, c[0x0][0x1a8], R4 ;  /* 0x00006a0008087a25 */ /* 0x000fc800078e0004 */
[C---:B------:R-:W-:Y:S02]  /*18f0*/  IMAD R4, R17.reuse, c[0x0][0x178], RZ ;  /* 0x00005e0011047a24 */ /* 0x040fe400078e02ff */
[----:B------:R-:W-:Y:S02]  /*1900*/  IMAD R0, R17, c[0x0][0x208], RZ ;  /* 0x0000820011007a24 */ /* 0x000fe400078e02ff */
[----:B------:R-:W-:Y:S02]  /*1910*/  IMAD.MOV.U32 R211, RZ, RZ, 0x10 ;  /* 0x00000010ffd37424 */ /* 0x000fe400078e00ff */
[----:B------:R-:W-:Y:S02]  /*1920*/  IMAD R21, R16, c[0x0][0x20c], R0 ;  /* 0x0000830010157a24 */ /* 0x000fe400078e0200 */
[----:B------:R-:W-:Y:S02]  /*1930*/  IMAD.IADD R0, R9, 0x1, R12 ;  /* 0x0000000109007824 */ /* 0x000fe400078e020c */
[----:B------:R-:W-:Y:S01]  /*1940*/  IMAD.MOV.U32 R212, RZ, RZ, 0x20 ;  /* 0x00000020ffd47424 */ /* 0x000fe200078e00ff */
[----:B-1----:R-:W-:Y:S01]  /*1950*/  IADD3 R2, P3, P0, R10, 0x80, R2 ;  /* 0x000000800a027810 */ /* 0x002fe2000787e002 */
[----:B------:R-:W-:-:S03]  /*1960*/  IMAD.WIDE.U32 R10, R16, c[0x0][0x178], R18 ;  /* 0x00005e00100a7a25 */ /* 0x000fc600078e0012 */
[----:B------:R-:W-:Y:S02]  /*1970*/  IADD3.X R3, RZ, UR5, R3, P3, P0 ;  /* 0x00000005ff037c10 */ /* 0x000fe40009fe0403 */
[C---:B------:R-:W-:Y:S02]  /*1980*/  ISETP.LT.OR P3, PT, R15.reuse, 0x41, P6 ;  /* 0x000000410f00780c */ /* 0x040fe40003761670 */
[----:B------:R-:W-:Y:S01]  /*1990*/  ISETP.LT.OR P0, PT, R15, 0x41, P1 ;  /* 0x000000410f00780c */ /* 0x000fe20000f01670 */
[----:B------:R1:W-:Y:S02]  /*19a0*/  LDGSTS.E.BYPASS.LTC128B.128 [R14+0xd080], [R2.64], !P4 ;  /* 0x0d080000020e7fae */ /* 0x0003e4000e101d52 */
[----:B-1----:R-:W-:Y:S01]  /*19b0*/  IMAD R2, R16, c[0x0][0x17c], R4 ;  /* 0x00005f0010027a24 */ /* 0x002fe200078e0204 */
[----:B------:R-:W-:Y:S01]  /*19c0*/  IADD3 R4, P5, R6, UR6, RZ ;  /* 0x0000000606047c10 */ /* 0x000fe2000ffbe0ff */
[----:B------:R-:W-:-:S03]  /*19d0*/  IMAD.WIDE.U32 R16, R16, c[0x0][0x208], R18 ;  /* 0x0000820010107a25 */ /* 0x000fc600078e0012 */
[----:B------:R-:W-:Y:S01]  /*19e0*/  IADD3.X R5, R7, UR5, RZ, P5, !PT ;  /* 0x0000000507057c10 */ /* 0x000fe2000affe4ff */
[----:B------:R-:W-:Y:S01]  /*19f0*/  IMAD.IADD R11, R11, 0x1, R2 ;  /* 0x000000010b0b7824 */ /* 0x000fe200078e0202 */
[----:B------:R-:W-:Y:S02]  /*1a00*/  IADD3 R12, P5, R6, UR4, RZ ;  /* 0x00000004060c7c10 */ /* 0x000fe4000ffbe0ff */
[----:B------:R-:W-:Y:S01]  /*1a10*/  LEA R2, P4, R8, c[0x0][0x190], 0x1 ;  /* 0x0000640008027a11 */ /* 0x000fe200078808ff */
[----:B------:R1:W-:Y:S01]  /*1a20*/  LDGSTS.E.BYPASS.LTC128B.128 [R14+0xa080], [R4.64], !P3 ;  /* 0x0a080000040e7fae */ /* 0x0003e2000d901d52 */
[----:B------:R-:W-:Y:S02]  /*1a30*/  IADD3.X R13, R7, UR7, RZ, P5, !PT ;  /* 0x00000007070d7c10 */ /* 0x000fe4000affe4ff */
[----:B------:R-:W-:Y:S02]  /*1a40*/  ISETP.LT.OR P5, PT, R15, 0x61, P6 ;  /* 0x000000610f00780c */ /* 0x000fe400037a1670 */
[----:B--2---:R-:W-:Y:S01]  /*1a50*/  IADD3 R6, P3, R4, UR6, RZ ;  /* 0x0000000604067c10 */ /* 0x004fe2000ff7e0ff */
[----:B------:R2:W-:Y:S01]  /*1a60*/  LDGSTS.E.BYPASS.LTC128B.128 [R14+0xe080], [R12.64], !P0 ;  /* 0x0e0800000c0e7fae */ /* 0x0005e2000c101d52 */
[----:B------:R-:W-:-:S02]  /*1a70*/  LEA.HI.X R3, R8, c[0x0][0x194], R0, 0x1, P4 ;  /* 0x0000650008037a11 */ /* 0x000fc400020f0c00 */
[----:B------:R-:W-:Y:S02]  /*1a80*/  ISETP.LT.OR P0, PT, R15, 0x61, P1 ;  /* 0x000000610f00780c */ /* 0x000fe40000f01670 */
[----:B------:R-:W-:Y:S02]  /*1a90*/  IADD3.X R7, R5, UR5, RZ, P3, !PT ;  /* 0x0000000505077c10 */ /* 0x000fe40009ffe4ff */
[----:B------:R-:W-:Y:S02]  /*1aa0*/  ISETP.GE.AND P4, PT, R18, c[0x0][0x19c], PT ;  /* 0x0000670012007a0c */ /* 0x000fe40003f86270 */
[----:B------:R-:W-:Y:S01]  /*1ab0*/  ISETP.GE.AND P3, PT, R34, c[0x0][0x19c], PT ;  /* 0x0000670022007a0c */ /* 0x000fe20003f66270 */
[----:B------:R3:W-:Y:S01]  /*1ac0*/  LDGSTS.E.BYPASS.LTC128B.128 [R14+0xb080], [R6.64], !P5 ;  /* 0x0b080000060e7fae */ /* 0x0007e2000e901d52 */
[C---:B------:R-:W-:Y:S02]  /*1ad0*/  ISETP.LT.OR P6, PT, R15.reuse, 0x1, P4 ;  /* 0x000000010f00780c */ /* 0x040fe400027c1670 */
[----:B------:R-:W-:-:S02]  /*1ae0*/  ISETP.LT.OR P5, PT, R15, 0x21, P4 ;  /* 0x000000210f00780c */ /* 0x000fc400027a1670 */
[C---:B------:R-:W-:Y:S02]  /*1af0*/  ISETP.LT.OR P2, PT, R15.reuse, 0x41, P4 ;  /* 0x000000410f00780c */ /* 0x040fe40002741670 */
[----:B------:R-:W-:Y:S02]  /*1b00*/  ISETP.LT.OR P4, PT, R15, 0x61, P4 ;  /* 0x000000610f00780c */ /* 0x000fe40002781670 */
[----:B-1----:R-:W-:Y:S01]  /*1b10*/  IADD3 R4, P1, R4, UR4, RZ ;  /* 0x0000000404047c10 */ /* 0x002fe2000ff3e0ff */
[----:B------:R-:W-:Y:S02]  /*1b20*/  ULDC.64 UR4, c[0x0][0x1a8] ;  /* 0x00006a0000047ab9 */ /* 0x000fe40000000a00 */
[----:B------:R-:W-:Y:S01]  /*1b30*/  USHF.L.U32 UR8, UR4, 0x6, URZ ;  /* 0x0000000604087899 */ /* 0x000fe2000800063f */
[----:B------:R-:W-:Y:S01]  /*1b40*/  IADD3.X R5, R5, UR7, RZ, P1, !PT ;  /* 0x0000000705057c10 */ /* 0x000fe20008ffe4ff */
[----:B------:R-:W-:Y:S01]  /*1b50*/  USHF.L.U64.HI UR9, UR4, UR20, UR5 ;  /* 0x0000001404097299 */ /* 0x000fe20008010205 */
[----:B------:R-:W-:Y:S01]  /*1b60*/  ISETP.LT.OR P1, PT, R15, 0x1, P3 ;  /* 0x000000010f00780c */ /* 0x000fe20001f21670 */
[----:B------:R-:W-:-:S02]  /*1b70*/  UIADD3 UR24, UP0, UR8, 0x80, URZ ;  /* 0x0000008008187890 */ /* 0x000fc4000ff1e03f */
[----:B------:R1:W-:Y:S01]  /*1b80*/  LDGSTS.E.BYPASS.LTC128B.128 [R14+0xf080], [R4.64], !P0 ;  /* 0x0f080000040e7fae */ /* 0x0003e2000c101d52 */
[----:B------:R-:W-:Y:S01]  /*1b90*/  IMAD.U32 R0, RZ, RZ, UR8 ;  /* 0x00000008ff007e24 */ /* 0x000fe2000f8e00ff */
[----:B------:R-:W-:Y:S02]  /*1ba0*/  ULDC.64 UR4, c[0x0][0x180] ;  /* 0x0000600000047ab9 */ /* 0x000fe40000000a00 */
[----:B------:R4:W-:Y:S01]  /*1bb0*/  LDGSTS.E.BYPASS.LTC128B.128 [R14+0x80], [R2.64], !P6 ;  /* 0x00080000020e7fae */ /* 0x0009e2000f101d52 */
[----:B------:R-:W-:Y:S01]  /*1bc0*/  UIMAD UR4, UR17, UR4, URZ ;  /* 0x00000004110472a4 */ /* 0x000fe2000f8e023f */
[----:B------:R-:W-:Y:S01]  /*1bd0*/  ISETP.GE.AND P6, PT, R34, c[0x0][0x16c], PT ;  /* 0x00005b0022007a0c */ /* 0x000fe20003fc6270 */
[----:B---3--:R-:W-:Y:S01]  /*1be0*/  IMAD.U32 R6, RZ, RZ, UR14 ;  /* 0x0000000eff067e24 */ /* 0x008fe2000f8e00ff */
[----:B------:R-:W-:Y:S02]  /*1bf0*/  ULDC.64 UR6, c[0x0][0x210] ;  /* 0x0000840000067ab9 */ /* 0x000fe40000000a00 */
[----:B------:R4:W-:Y:S01]  /*1c00*/  LDGSTS.E.BYPASS.LTC128B.128 [R14+0x4080], [R2.64+0x80], !P1 ;  /* 0x04080080020e7fae */ /* 0x0009e2000c901d52 */
[----:B------:R-:W-:Y:S01]  /*1c10*/  UIMAD UR5, UR14, UR5, UR4 ;  /* 0x000000050e0572a4 */ /* 0x000fe2000f8e0204 */
[----:B------:R-:W-:Y:S01]  /*1c20*/  IMAD.WIDE.U32 R6, R6, c[0x0][0x180], R10 ;  /* 0x0000600006067a25 */ /* 0x000fe200078e000a */
[----:B------:R-:W-:Y:S01]  /*1c30*/  SEL R8, RZ, 0x2, P6 ;  /* 0x00000002ff087807 */ /* 0x000fe20003000000 */
[----:B------:R-:W-:-:S02]  /*1c40*/  UIMAD UR6, UR17, UR6, URZ ;  /* 0x00000006110672a4 */ /* 0x000fc4000f8e023f */
[----:B------:R-:W-:Y:S01]  /*1c50*/  IMAD.U32 R11, RZ, RZ, UR14 ;  /* 0x0000000eff0b7e24 */ /* 0x000fe2000f8e00ff */
[----:B------:R-:W-:Y:S01]  /*1c60*/  IADD3 R7, R7, UR5, RZ ;  /* 0x0000000507077c10 */ /* 0x000fe2000fffe0ff */
[----:B------:R-:W-:Y:S02]  /*1c70*/  ULDC.64 UR4, c[0x0][0x178] ;  /* 0x00005e0000047ab9 */ /* 0x000fe40000000a00 */
[----:B------:R-:W-:Y:S02]  /*1c80*/  UIMAD UR22, UR23, UR4, URZ ;  /* 0x00000004171672a4 */ /* 0x000fe4000f8e023f */
[----:B------:R-:W-:Y:S01]  /*1c90*/  UIMAD.WIDE.U32 UR26, UR21, UR4, URZ ;  /* 0x00000004151a72a5 */ /* 0x000fe2000f8e003f */
[----:B------:R-:W-:Y:S01]  /*1ca0*/  IMAD.WIDE.U32 R38, R24, c[0x0][0x188], R6 ;  /* 0x0000620018267a25 */ /* 0x000fe200078e0006 */
[----:B------:R-:W-:Y:S02]  /*1cb0*/  UIMAD UR22, UR21, UR5, UR22 ;  /* 0x00000005151672a4 */ /* 0x000fe4000f8e0216 */
[----:B------:R-:W-:Y:S01]  /*1cc0*/  UIMAD UR6, UR14, UR7, UR6 ;  /* 0x000000070e0672a4 */ /* 0x000fe2000f8e0206 */
[----:B-1----:R-:W-:Y:S01]  /*1cd0*/  IADD3 R4, P0, R2, UR8, RZ ;  /* 0x0000000802047c10 */ /* 0x002fe2000ff1e0ff */
[----:B------:R-:W-:-:S02]  /*1ce0*/  IMAD.U32 R9, RZ, RZ, UR27 ;  /* 0x0000001bff097e24 */ /* 0x000fc4000f8e00ff */
[----:B------:R-:W-:Y:S01]  /*1cf0*/  IMAD.IADD R7, R17, 0x1, R21 ;  /* 0x0000000111077824 */ /* 0x000fe200078e0215 */
[----:B------:R-:W-:Y:S01]  /*1d00*/  IADD3.X R5, R3, UR9, RZ, P0, !PT ;  /* 0x0000000903057c10 */ /* 0x000fe200087fe4ff */
[----:B------:R-:W-:-:S04]  /*1d10*/  IMAD.MOV.U32 R6, RZ, RZ, R16 ;  /* 0x000000ffff067224 */ /* 0x000fc800078e0010 */
[----:B------:R1:W-:Y:S01]  /*1d20*/  LDGSTS.E.BYPASS.LTC128B.128 [R14+0x1080], [R4.64], !P5 ;  /* 0x01080000040e7fae */ /* 0x0003e2000e901d52 */
[----:B----4-:R-:W-:Y:S01]  /*1d30*/  IADD3 R2, P1, P0, R0, 0x80, R2 ;  /* 0x0000008000027810 */ /* 0x010fe2000783e002 */
[----:B------:R-:W-:Y:S01]  /*1d40*/  IMAD.WIDE.U32 R6, R11, c[0x0][0x210], R6 ;  /* 0x000084000b067a25 */ /* 0x000fe200078e0006 */
[----:B------:R-:W-:Y:S02]  /*1d50*/  ISETP.GE.AND P5, PT, R18, c[0x0][0x16c], PT ;  /* 0x00005b0012007a0c */ /* 0x000fe40003fa6270 */
[----:B------:R-:W-:Y:S02]  /*1d60*/  IADD3.X R3, RZ, UR9, R3, P1, P0 ;  /* 0x00000009ff037c10 */ /* 0x000fe40008fe0403 */
[C---:B------:R-:W-:Y:S02]  /*1d70*/  ISETP.LT.OR P1, PT, R15.reuse, 0x21, P3 ;  /* 0x000000210f00780c */ /* 0x040fe40001f21670 */
[----:B------:R-:W-:Y:S02]  /*1d80*/  P2R R0, PR, RZ, 0x20 ;  /* 0x00000020ff007803 */ /* 0x000fe40000000000 */
[----:B------:R-:W-:-:S02]  /*1d90*/  ISETP.LT.OR P0, PT, R15, 0x41, P3 ;  /* 0x000000410f00780c */ /* 0x000fc40001f01670 */
[----:B------:R-:W-:Y:S01]  /*1da0*/  ISETP.LT.OR P3, PT, R15, 0x61, P3 ;  /* 0x000000610f00780c */ /* 0x000fe20001f61670 */
[----:B------:R3:W-:Y:S01]  /*1db0*/  STL [R1+0x44], R0 ;  /* 0x0000440001007387 */ /* 0x0007e20000100800 */
[----:B------:R-:W-:Y:S01]  /*1dc0*/  IADD3 R7, R7, UR6, RZ ;  /* 0x0000000607077c10 */ /* 0x000fe2000fffe0ff */
[----:B------:R-:W-:Y:S02]  /*1dd0*/  ULDC.64 UR6, c[0x0][0x288] ;  /* 0x0000a20000067ab9 */ /* 0x000fe40000000a00 */
[----:B------:R-:W-:Y:S01]  /*1de0*/  UIMAD UR25, UR17, UR6, URZ ;  /* 0x00000006111972a4 */ /* 0x000fe2000f8e023f */
[----:B------:R-:W-:Y:S01]  /*1df0*/  STL.64 [R1+0x8], R38 ;  /* 0x0000082601007387 */ /* 0x000fe20000100a00 */
[----:B------:R-:W-:Y:S02]  /*1e00*/  IMAD.WIDE.U32 R16, R24, c[0x0][0x218], R6 ;  /* 0x0000860018107a25 */ /* 0x000fe400078e0006 */
[----:B------:R-:W-:Y:S01]  /*1e10*/  UIMAD UR7, UR14, UR7, UR25 ;  /* 0x000000070e0772a4 */ /* 0x000fe2000f8e0219 */
[----:B------:R4:W-:Y:S01]  /*1e20*/  LDGSTS.E.BYPASS.LTC128B.128 [R14+0x5080], [R2.64], !P1 ;  /* 0x05080000020e7fae */ /* 0x0009e2000c901d52 */
[----:B------:R-:W-:-:S03]  /*1e30*/  IMAD.MOV.U32 R250, RZ, RZ, R16 ;  /* 0x000000fffffa7224 */ /* 0x000fc600078e0010 */
[----:B------:R5:W-:Y:S01]  /*1e40*/  STL.64 [R1+0x20], R22 ;  /* 0x0000201601007387 */ /* 0x000be20000100a00 */
[----:B---3--:R-:W-:-:S05]  /*1e50*/  SEL R0, RZ, 0x1, P5 ;  /* 0x00000001ff007807 */ /* 0x008fca0002800000 */
[----:B--2---:R-:W-:Y:S02]  /*1e60*/  IMAD.IADD R12, R8, 0x1, R0 ;  /* 0x00000001080c7824 */ /* 0x004fe400078e0200 */
[----:B------:R-:W-:Y:S01]  /*1e70*/  IMAD.U32 R8, RZ, RZ, UR26 ;  /* 0x0000001aff087e24 */ /* 0x000fe2000f8e00ff */
[----:B------:R-:W-:Y:S01]  /*1e80*/  UIADD3 UR26, UR27, UR22, URZ ;  /* 0x000000161b1a7290 */ /* 0x000fe2000fffe03f */
[----:B------:R-:W-:Y:S01]  /*1e90*/  IMAD R0, R20, c[0x0][0x188], RZ ;  /* 0x0000620014007a24 */ /* 0x000fe200078e02ff */
[----:B------:R-:W-:Y:S01]  /*1ea0*/  UIADD3.X UR22, URZ, UR9, URZ, UP0, !UPT ;  /* 0x000000093f167290 */ /* 0x000fe200087fe43f */
[----:B----4-:R-:W-:Y:S02]  /*1eb0*/  IADD3 R2, P1, R4, UR8, RZ ;  /* 0x0000000804027c10 */ /* 0x010fe4000ff3e0ff */
[----:B------:R-:W-:Y:S02]  /*1ec0*/  IMAD R0, R24, c[0x0][0x18c], R0 ;  /* 0x0000630018007a24 */ /* 0x000fe400078e0200 */
[----:B------:R-:W-:Y:S01]  /*1ed0*/  IADD3.X R3, R5, UR9, RZ, P1, !PT ;  /* 0x0000000905037c10 */ /* 0x000fe20008ffe4ff */
[----:B------:R-:W-:Y:S01]  /*1ee0*/  IMAD.U32 R10, RZ, RZ, UR26 ;  /* 0x0000001aff0a7e24 */ /* 0x000fe2000f8e00ff */
[----:B-1----:R-:W-:Y:S01]  /*1ef0*/  IADD3 R4, P1, R4, UR24, RZ ;  /* 0x0000001804047c10 */ /* 0x002fe2000ff3e0ff */
[----:B------:R-:W-:-:S02]  /*1f00*/  IMAD.IADD R252, R39, 0x1, R0 ;  /* 0x0000000127fc7824 */ /* 0x000fc400078e0200 */
[----:B------:R1:W-:Y:S01]  /*1f10*/  LDGSTS.E.BYPASS.LTC128B.128 [R14+0x2080], [R2.64], !P2 ;  /* 0x02080000020e7fae */ /* 0x0003e2000d101d52 */
[----:B------:R-:W-:Y:S02]  /*1f20*/  IADD3.X R5, R5, UR22, RZ, P1, !PT ;  /* 0x0000001605057c10 */ /* 0x000fe40008ffe4ff */
[----:B------:R-:W-:Y:S02]  /*1f30*/  LEA R0, P1, R8, R38, 0x6 ;  /* 0x0000002608007211 */ /* 0x000fe400078230ff */
[----:B------:R-:W-:Y:S01]  /*1f40*/  LOP3.LUT P2, RZ, R12, 0x1, RZ, 0xc0, !PT ;  /* 0x000000010cff7812 */ /* 0x000fe2000784c0ff */
[----:B------:R2:W-:Y:S01]  /*1f50*/  LDGSTS.E.BYPASS.LTC128B.128 [R14+0x6080], [R4.64], !P0 ;  /* 0x06080000040e7fae */ /* 0x0005e2000c101d52 */
[----:B------:R-:W-:Y:S02]  /*1f60*/  LEA.HI.X R10, R8, R252, R10, 0x6, P1 ;  /* 0x000000fc080a7211 */ /* 0x000fe400008f340a */
[----:B------:R-:W-:-:S04]  /*1f70*/  IADD3 R8, P1, R2, UR8, RZ ;  /* 0x0000000802087c10 */ /* 0x000fc8000ff3e0ff */
[----:B------:R-:W-:Y:S01]  /*1f80*/  IADD3.X R9, R3, UR9, RZ, P1, !PT ;  /* 0x0000000903097c10 */ /* 0x000fe20008ffe4ff */
[----:B------:R-:W-:Y:S01]  /*1f90*/  ULDC.64 UR8, c[0x0][0x208] ;  /* 0x0000820000087ab9 */ /* 0x000fe20000000a00 */
[----:B------:R-:W-:Y:S01]  /*1fa0*/  LOP3.LUT P1, RZ, R12, 0x2, RZ, 0xc0, !PT ;  /* 0x000000020cff7812 */ /* 0x000fe2000782c0ff */
[----:B------:R-:W-:Y:S02]  /*1fb0*/  USHF.L.U64.HI UR20, UR8, UR20, UR9 ;  /* 0x0000001408147299 */ /* 0x000fe40008010209 */
[----:B------:R3:W-:Y:S02]  /*1fc0*/  LDGSTS.E.BYPASS.LTC128B.128 [R14+0x3080], [R8.64], !P4 ;  /* 0x03080000080e7fae */ /* 0x0007e4000e101d52 */
[----:B------:R-:W-:Y:S01]  /*1fd0*/  UIMAD UR26, UR20, UR21, URZ ;  /* 0x00000015141a72a4 */ /* 0x000fe2000f8e023f */
[----:B--2---:R-:W-:Y:S01]  /*1fe0*/  IADD3 R4, P0, R2, UR24, RZ ;  /* 0x0000001802047c10 */ /* 0x004fe2000ff1e0ff */
[----:B------:R-:W-:-:S03]  /*1ff0*/  USHF.L.U32 UR24, UR8, 0x6, URZ ;  /* 0x0000000608187899 */ /* 0x000fc6000800063f */
[----:B------:R-:W-:Y:S01]  /*2000*/  IADD3.X R5, R3, UR22, RZ, P0, !PT ;  /* 0x0000001603057c10 */ /* 0x000fe200087fe4ff */
[----:B------:R-:W-:Y:S01]  /*2010*/  USHF.L.U32 UR22, UR21, 0x6, URZ ;  /* 0x0000000615167899 */ /* 0x000fe2000800063f */
[C---:B-1----:R-:W-:Y:S01]  /*2020*/  LEA R2, P0, R0.reuse, c[0x0][0x160], 0x1 ;  /* 0x0000580000027a11 */ /* 0x042fe200078008ff */
[----:B------:R-:W-:Y:S01]  /*2030*/  IMAD.U32 R31, RZ, RZ, UR24 ;  /* 0x00000018ff1f7e24 */ /* 0x000fe2000f8e00ff */
[----:B------:R-:W-:Y:S01]  /*2040*/  UIMAD UR26, UR23, UR24, UR26 ;  /* 0x00000018171a72a4 */ /* 0x000fe2000f8e021a */
[----:B------:R1:W-:Y:S01]  /*2050*/  LDGSTS.E.BYPASS.LTC128B.128 [R14+0x7080], [R4.64], !P3 ;  /* 0x07080000040e7fae */ /* 0x0003e2000d901d52 */
[----:B------:R-:W-:Y:S01]  /*2060*/  LEA.HI.X R3, R0, c[0x0][0x164], R10, 0x1, P0 ;  /* 0x0000590000037a11 */ /* 0x000fe200000f0c0a */
[----:B------:R-:W-:Y:S01]  /*2070*/  IMAD.U32 R0, RZ, RZ, UR22 ;  /* 0x00000016ff007e24 */ /* 0x000fe2000f8e00ff */
[----:B------:R-:W-:Y:S01]  /*2080*/  ISETP.GT.AND P3, PT, R164, 0xf, PT ;  /* 0x0000000fa400780c */ /* 0x000fe20003f64270 */
[----:B---3--:R-:W-:Y:S01]  /*2090*/  IMAD.U32 R9, RZ, RZ, UR5 ;  /* 0x00000005ff097e24 */ /* 0x008fe2000f8e00ff */
[----:B------:R-:W-:Y:S01]  /*20a0*/  USHF.R.S32.HI UR6, URZ, 0x1f, UR22 ;  /* 0x0000001f3f067899 */ /* 0x000fe20008011416 */
[----:B------:R-:W0:Y:S01]  /*20b0*/  LDGDEPBAR ;  /* 0x00000000000079af */ /* 0x000e220000000000 */
[----:B------:R-:W-:-:S04]  /*20c0*/  IADD3 R0, -R37, UR13, -R0 ;  /* 0x0000000d25007c10 */ /* 0x000fc8000fffe900 */
[C---:B------:R-:W-:Y:S02]  /*20d0*/  ISETP.LT.OR P4, PT, R0.reuse, 0x1, !P2 ;  /* 0x000000010000780c */ /* 0x040fe40005781670 */
[----:B------:R-:W-:-:S11]  /*20e0*/  ISETP.LT.OR P2, PT, R0, 0x21, !P2 ;  /* 0x000000210000780c */ /* 0x000fd60005741670 */
[----:B------:R2:W-:Y:S01]  /*20f0*/  LDGSTS.E.BYPASS.LTC128B.128 [R14+0x10080], [R2.64], !P4 ;  /* 0x10080000020e7fae */ /* 0x0005e2000e101d52 */
[----:B------:R-:W-:Y:S01]  /*2100*/  ISETP.GE.AND P4, PT, R18, c[0x0][0x1fc], PT ;  /* 0x00007f0012007a0c */ /* 0x000fe20003f86270 */
[----:B-1----:R-:W-:Y:S02]  /*2110*/  IMAD.U32 R5, RZ, RZ, UR4 ;  /* 0x00000004ff057e24 */ /* 0x002fe4000f8e00ff */
[----:B------:R-:W-:Y:S01]  /*2120*/  IMAD R4, R20, c[0x0][0x278], RZ ;  /* 0x00009e0014047a24 */ /* 0x000fe200078e02ff */
[----:B------:R-:W-:Y:S02]  /*2130*/  SEL R10, RZ, 0x1, P4 ;  /* 0x00000001ff0a7807 */ /* 0x000fe40002000000 */
[C---:B------:R-:W-:Y:S01]  /*2140*/  LEA R8, P0, R5.reuse, R2, 0x6 ;  /* 0x0000000205087211 */ /* 0x040fe200078030ff */
[----:B------:R-:W-:Y:S01]  /*2150*/  IMAD R4, R24, c[0x0][0x27c], R4 ;  /* 0x00009f0018047a24 */ /* 0x000fe200078e0204 */
[----:B------:R-:W-:Y:S02]  /*2160*/  ISETP.LT.OR P4, PT, R0, 0x1, !P1 ;  /* 0x000000010000780c */ /* 0x000fe40004f81670 */
[----:B------:R-:W-:Y:S01]  /*2170*/  LEA.HI.X R9, R5, R3, R9, 0x6, P0 ;  /* 0x0000000305097211 */ /* 0x000fe200000f3409 */
[----:B------:R-:W-:Y:S01]  /*2180*/  IMAD.IADD R13, R23, 0x1, R4 ;  /* 0x00000001170d7824 */ /* 0x000fe200078e0204 */
[----:B------:R-:W-:Y:S01]  /*2190*/  @!P3 IADD3 R11, P0, R22, UR22, RZ ;  /* 0x00000016160bbc10 */ /* 0x000fe2000ff1e0ff */
[----:B------:R-:W-:Y:S01]  /*21a0*/  IMAD R5, R20, c[0x0][0x218], RZ ;  /* 0x0000860014057a24 */ /* 0x000fe200078e02ff */
[----:B------:R-:W-:-:S02]  /*21b0*/  ISETP.LT.OR P1, PT, R0, 0x21, !P1 ;  /* 0x000000210000780c */ /* 0x000fc40004f21670 */
[----:B------:R-:W-:Y:S01]  /*21c0*/  @!P3 IADD3.X R12, R13, UR6, RZ, P0, !PT ;  /* 0x000000060d0cbc10 */ /* 0x000fe200087fe4ff */
[----:B------:R-:W-:Y:S01]  /*21d0*/  IMAD R4, R24, c[0x0][0x21c], R5 ;  /* 0x0000870018047a24 */ /* 0x000fe200078e0205 */
[----:B------:R-:W-:Y:S01]  /*21e0*/  ISETP.GE.AND P0, PT, R34, c[0x0][0x1fc], PT ;  /* 0x00007f0022007a0c */ /* 0x000fe20003f06270 */
[----:B------:R1:W-:Y:S01]  /*21f0*/  STL [R1+0x2c], R13 ;  /* 0x00002c0d01007387 */ /* 0x0003e20000100800 */
[----:B-----5:R-:W-:Y:S01]  /*2200*/  LEA.HI R23, R35, R164, RZ, 0x5 ;  /* 0x000000a423177211 */ /* 0x020fe200078f28ff */
[----:B------:R-:W-:Y:S01]  /*2210*/  IMAD.IADD R251, R17, 0x1, R4 ;  /* 0x0000000111fb7824 */ /* 0x000fe200078e0204 */
[----:B------:R-:W-:Y:S01]  /*2220*/  SEL R5, RZ, 0xffffffff, P0 ;  /* 0xffffffffff057807 */ /* 0x000fe20000000000 */
[----:B------:R2:W-:Y:S01]  /*2230*/  LDGSTS.E.BYPASS.LTC128B.128 [R14+0x12080], [R2.64+0x80], !P4 ;  /* 0x12080080020e7fae */ /* 0x0005e2000e101d52 */
[----:B------:R-:W-:-:S03]  /*2240*/  @!P3 LEA R6, P0, R11, c[0x0][0x258], 0x2 ;  /* 0x000096000b06ba11 */ /* 0x000fc600078010ff */
[----:B------:R-:W-:Y:S01]  /*2250*/  IMAD.SHL.U32 R7, R5, 0x2, RZ ;  /* 0x0000000205077824 */ /* 0x000fe200078e00ff */
[----:B------:R3:W-:Y:S01]  /*2260*/  LDGSTS.E.BYPASS.LTC128B.128 [R14+0x11080], [R8.64], !P2 ;  /* 0x11080000080e7fae */ /* 0x0007e2000d101d52 */
[----:B------:R-:W-:-:S03]  /*2270*/  IMAD.WIDE.U32 R4, R31, UR21, R250 ;  /* 0x000000151f047c25 */ /* 0x000fc6000f8e00fa */
[----:B------:R-:W-:Y:S01]  /*2280*/  LOP3.LUT R10, R7, 0x2, R10, 0xe2, !PT ;  /* 0x00000002070a7812 */ /* 0x000fe200078ee20a */
[----:B------:R3:W-:Y:S01]  /*2290*/  LDGSTS.E.BYPASS.LTC128B.128 [R14+0x13080], [R8.64+0x80], !P1 ;  /* 0x13080080080e7fae */ /* 0x0007e2000c901d52 */
[----:B------:R-:W-:Y:S02]  /*22a0*/  @!P3 LEA.HI.X R7, R11, c[0x0][0x25c], R12, 0x2, P0 ;  /* 0x000097000b07ba11 */ /* 0x000fe400000f140c */
[C---:B------:R-:W-:Y:S01]  /*22b0*/  LOP3.LUT P5, RZ, R10.reuse, 0x1, RZ, 0xc0, !PT ;  /* 0x000000010aff7812 */ /* 0x040fe200078ac0ff */
[----:B------:R4:W-:Y:S01]  /*22c0*/  STL.64 [R1], R16 ;  /* 0x0000001001007387 */ /* 0x0009e20000100a00 */
[----:B------:R-:W-:Y:S01]  /*22d0*/  LOP3.LUT P4, RZ, R10, 0x2, RZ, 0xc0, !PT ;  /* 0x000000020aff7812 */ /* 0x000fe2000788c0ff */
[----:B------:R-:W-:Y:S01]  /*22e0*/  @!P3 IMAD.SHL.U32 R10, R164, 0x10, RZ ;  /* 0x00000010a40ab824 */ /* 0x000fe200078e00ff */
[----:B------:R-:W-:Y:S02]  /*22f0*/  ISETP.LT.OR P1, PT, R0, 0x1, !P5 ;  /* 0x000000010000780c */ /* 0x000fe40006f21670 */
[----:B------:R-:W-:-:S02]  /*2300*/  SHF.R.S32.HI R11, RZ, 0x5, R23 ;  /* 0x00000005ff0b7819 */ /* 0x000fc40000011417 */
[----:B------:R5:W-:Y:S02]  /*2310*/  @!P3 LDGSTS.E.BYPASS.LTC128B.128 [R10+0x20080], [R6.64] ;  /* 0x20080000060abfae */ /* 0x000be4000b901d52 */
[----:B------:R-:W-:Y:S02]  /*2320*/  LEA.HI R12, R23, R11, RZ, 0x1 ;  /* 0x0000000b170c7211 */ /* 0x000fe400078f08ff */
[----:B------:R-:W0:Y:S01]  /*2330*/  LDGDEPBAR ;  /* 0x00000000000079af */ /* 0x000e220000000000 */
[----:B--2---:R-:W-:Y:S02]  /*2340*/  IADD3 R3, R5, UR26, RZ ;  /* 0x0000001a05037c10 */ /* 0x004fe4000fffe0ff */
[C---:B------:R-:W-:Y:S02]  /*2350*/  LEA R2, P0, R4.reuse, c[0x0][0x1f0], 0x1 ;  /* 0x00007c0004027a11 */ /* 0x040fe400078008ff */
[----:B------:R-:W-:Y:S01]  /*2360*/  IADD3 R5, R27, UR7, RZ ;  /* 0x000000071b057c10 */ /* 0x000fe2000fffe0ff */
[----:B------:R-:W-:Y:S01]  /*2370*/  UMOV UR7, 0x5 ;  /* 0x0000000500077882 */ /* 0x000fe20000000000 */
[----:B------:R-:W-:Y:S01]  /*2380*/  LEA.HI.X R3, R4, c[0x0][0x1f4], R3, 0x1, P0 ;  /* 0x00007d0004037a11 */ /* 0x000fe200000f0c03 */
[----:B------:R-:W-:Y:S01]  /*2390*/  USHF.L.U64.HI UR9, UR8, UR7, UR9 ;  /* 0x0000000708097299 */ /* 0x000fe20008010209 */
[----:B------:R-:W-:Y:S01]  /*23a0*/  ISETP.LT.OR P0, PT, R0, 0x1, !P4 ;  /* 0x000000010000780c */ /* 0x000fe20006701670 */
[----:B------:R-:W-:Y:S01]  /*23b0*/  USHF.L.U32 UR8, UR8, 0x5, URZ ;  /* 0x0000000508087899 */ /* 0x000fe2000800063f */
[----:B------:R-:W-:Y:S01]  /*23c0*/  IMAD.U32 R4, RZ, RZ, UR14 ;  /* 0x0000000eff047e24 */ /* 0x000fe2000f8e00ff */
[----:B------:R2:W-:Y:S02]  /*23d0*/  LDGSTS.E.BYPASS.LTC128B.128 [R14+0x18080], [R2.64], !P1 ;  /* 0x18080000020e7fae */ /* 0x0005e4000c901d52 */
[----:B------:R-:W-:Y:S01]  /*23e0*/  USHF.L.U32 UR25, UR8, 0x1, URZ ;  /* 0x0000000108197899 */ /* 0x000fe2000800063f */
[----:B---3--:R-:W-:Y:S01]  /*23f0*/  IMAD.WIDE.U32 R8, R4, c[0x0][0x238], R28 ;  /* 0x00008e0004087a25 */ /* 0x008fe200078e001c */
[----:B------:R-:W-:-:S03]  /*2400*/  USHF.L.U64.HI UR23, UR8, 0x1, UR9 ;  /* 0x0000000108177899 */ /* 0x000fc60008010209 */
[----:B------:R-:W-:-:S03]  /*2410*/  IMAD.MOV.U32 R4, RZ, RZ, R26 ;  /* 0x000000ffff047224 */ /* 0x000fc600078e001a */
[----:B------:R2:W-:Y:S01]  /*2420*/  LDGSTS.E.BYPASS.LTC128B.128 [R14+0x1a080], [R2.64+0x80], !P0 ;  /* 0x1a080080020e7fae */ /* 0x0005e2000c101d52 */
[----:B-----5:R-:W-:Y:S01]  /*2430*/  LEA.HI R7, R35, R164, RZ, 0x4 ;  /* 0x000000a423077211 */ /* 0x020fe200078f20ff */
[----:B------:R-:W-:Y:S01]  /*2440*/  IMAD R6, R20, c[0x0][0x290], RZ ;  /* 0x0000a40014067a24 */ /* 0x000fe200078e02ff */
[----:B------:R-:W-:Y:S01]  /*2450*/  ISETP.LT.OR P0, PT, R0, 0x21, !P5 ;  /* 0x000000210000780c */ /* 0x000fe20006f01670 */
[----:B------:R-:W-:Y:S01]  /*2460*/  IMAD.WIDE.U32 R38, R24, c[0x0][0x290], R4 ;  /* 0x0000a40018267a25 */ /* 0x000fe200078e0004 */
[----:B------:R-:W-:Y:S02]  /*2470*/  SHF.R.S32.HI R10, RZ, 0x4, R7 ;  /* 0x00000004ff0a7819 */ /* 0x000fe40000011407 */
[----:B------:R-:W-:Y:S01]  /*2480*/  LOP3.LUT R5, R12, 0xfffffffe, RZ, 0xc0, !PT ;  /* 0xfffffffe0c057812 */ /* 0x000fe200078ec0ff */
[----:B------:R-:W-:Y:S01]  /*2490*/  IMAD R6, R24, c[0x0][0x294], R6 ;  /* 0x0000a50018067a24 */ /* 0x000fe200078e0206 */
[C---:B-1----:R-:W-:Y:S01]  /*24a0*/  LEA.HI R13, R7.reuse, R10, RZ, 0x1 ;  /* 0x0000000a070d7211 */ /* 0x042fe200078f08ff */
[----:B------:R1:W-:Y:S01]  /*24b0*/  STL.64 [R1+0x18], R38 ;  /* 0x0000182601007387 */ /* 0x0003e20000100a00 */
[----:B------:R-:W-:Y:S01]  /*24c0*/  LOP3.LUT R7, R7, 0xfffffff0, RZ, 0xc0, !PT ;  /* 0xfffffff007077812 */ /* 0x000fe200078ec0ff */
[----:B------:R-:W-:Y:S01]  /*24d0*/  IMAD.IADD R36, R39, 0x1, R6 ;  /* 0x0000000127247824 */ /* 0x000fe200078e0206 */
[----:B------:R-:W-:Y:S01]  /*24e0*/  LOP3.LUT R4, R13, 0xfffffffe, RZ, 0xc0, !PT ;  /* 0xfffffffe0d047812 */ /* 0x000fe200078ec0ff */
[----:B------:R-:W-:Y:S01]  /*24f0*/  IMAD.IADD R15, R11, 0x1, -R5 ;  /* 0x000000010b0f7824 */ /* 0x000fe200078e0a05 */
[----:B------:R-:W-:Y:S01]  /*2500*/  LEA.HI R11, R35, R164, RZ, 0x2 ;  /* 0x000000a4230b7211 */ /* 0x000fe200078f10ff */
[----:B------:R-:W-:Y:S01]  /*2510*/  IMAD.IADD R7, R164, 0x1, -R7 ;  /* 0x00000001a4077824 */ /* 0x000fe200078e0a07 */
[----:B------:R1:W-:Y:S01]  /*2520*/  STL [R1+0x14], R36 ;  /* 0x0000142401007387 */ /* 0x0003e20000100800 */
[----:B------:R-:W-:Y:S01]  /*2530*/  IMAD.IADD R10, R10, 0x1, -R4 ;  /* 0x000000010a0a7824 */ /* 0x000fe200078e0a04 */
[--C-:B------:R-:W-:Y:S01]  /*2540*/  SHF.R.S32.HI R6, RZ, 0x2, R11.reuse ;  /* 0x00000002ff067819 */ /* 0x100fe2000001140b */
[----:B------:R-:W-:Y:S01]  /*2550*/  IMAD.SHL.U32 R21, R15, 0x10, RZ ;  /* 0x000000100f157824 */ /* 0x000fe200078e00ff */
[----:B------:R-:W-:-:S02]  /*2560*/  SHF.R.S32.HI R5, RZ, 0x1f, R11 ;  /* 0x0000001fff057819 */ /* 0x000fc4000001140b */
[----:B--2---:R-:W-:-:S04]  /*2570*/  IADD3 R2, P1, R2, UR25, RZ ;  /* 0x0000001902027c10 */ /* 0x004fc8000ff3e0ff */
[----:B------:R-:W-:Y:S02]  /*2580*/  IADD3.X R3, R3, UR23, RZ, P1, !PT ;  /* 0x0000001703037c10 */ /* 0x000fe40008ffe4ff */
[----:B------:R-:W-:-:S03]  /*2590*/  ISETP.LT.OR P1, PT, R0, 0x21, !P4 ;  /* 0x000000210000780c */ /* 0x000fc60006721670 */
[----:B------:R2:W-:Y:S01]  /*25a0*/  LDGSTS.E.BYPASS.LTC128B.128 [R14+0x19080], [R2.64], !P0 ;  /* 0x19080000020e7fae */ /* 0x0005e2000c101d52 */
[----:B------:R-:W-:-:S04]  /*25b0*/  IADD3 R0, P0, R38, UR22, RZ ;  /* 0x0000001626007c10 */ /* 0x000fc8000ff1e0ff */
[----:B------:R-:W-:Y:S01]  /*25c0*/  IADD3.X R4, R36, UR6, RZ, P0, !PT ;  /* 0x0000000624047c10 */ /* 0x000fe200087fe4ff */
[----:B------:R-:W-:Y:S01]  /*25d0*/  ULDC.64 UR6, c[0x0][0x238] ;  /* 0x00008e0000067ab9 */ /* 0x000fe20000000a00 */
[C---:B----4-:R-:W-:Y:S01]  /*25e0*/  LEA R16, P0, R0.reuse, c[0x0][0x280], 0x2 ;  /* 0x0000a00000107a11 */ /* 0x050fe200078010ff */
[----:B------:R-:W-:Y:S02]  /*25f0*/  UIMAD UR6, UR17, UR6, URZ ;  /* 0x00000006110672a4 */ /* 0x000fe4000f8e023f */
[----:B------:R2:W-:Y:S01]  /*2600*/  LDGSTS.E.BYPASS.LTC128B.128 [R14+0x1b080], [R2.64+0x80], !P1 ;  /* 0x1b080080020e7fae */ /* 0x0005e2000c901d52 */
[----:B------:R-:W-:Y:S01]  /*2610*/  LEA.HI.X R17, R0, c[0x0][0x284], R4, 0x2, P0 ;  /* 0x0000a10000117a11 */ /* 0x000fe200000f1404 */
[----:B------:R-:W-:Y:S01]  /*2620*/  UIMAD UR6, UR14, UR7, UR6 ;  /* 0x000000070e0672a4 */ /* 0x000fe2000f8e0206 */
[----:B------:R-:W-:Y:S02]  /*2630*/  LEA.HI R0, R5, R6, RZ, 0x3 ;  /* 0x0000000605007211 */ /* 0x000fe400078f18ff */
[----:B------:R-:W-:-:S02]  /*2640*/  SHF.R.S32.HI R4, RZ, 0x1f, R7 ;  /* 0x0000001fff047819 */ /* 0x000fc40000011407 */
[----:B------:R-:W-:Y:S02]  /*2650*/  LOP3.LUT R0, R0, 0xfffffff8, RZ, 0xc0, !PT ;  /* 0xfffffff800007812 */ /* 0x000fe400078ec0ff */
[----:B------:R-:W-:Y:S01]  /*2660*/  LEA.HI R13, R4, R7, RZ, 0x3 ;  /* 0x00000007040d7211 */ /* 0x000fe200078f18ff */
[----:B------:R-:W-:Y:S01]  /*2670*/  IMAD R4, R20, c[0x0][0x240], RZ ;  /* 0x0000900014047a24 */ /* 0x000fe200078e02ff */
[----:B------:R-:W-:Y:S01]  /*2680*/  R2P PR, R30, 0x6 ;  /* 0x000000061e007804 */ /* 0x000fe20000000000 */
[----:B------:R-:W-:Y:S01]  /*2690*/  IMAD.IADD R22, R6, 0x1, -R0 ;  /* 0x0000000106167824 */ /* 0x000fe200078e0a00 */
[----:B------:R-:W-:Y:S01]  /*26a0*/  LOP3.LUT R5, R13, 0xfffffff8, RZ, 0xc0, !PT ;  /* 0xfffffff80d057812 */ /* 0x000fe200078ec0ff */
[----:B------:R-:W-:Y:S02]  /*26b0*/  IMAD R20, R24, c[0x0][0x244], R4 ;  /* 0x0000910018147a24 */ /* 0x000fe400078e0204 */
[----:B------:R-:W-:Y:S01]  /*26c0*/  IMAD R4, R10, 0x800, R33 ;  /* 0x000008000a047824 */ /* 0x000fe200078e0221 */
[----:B------:R-:W-:Y:S01]  /*26d0*/  SEL R211, R211, 0xfffffff0, !P1 ;  /* 0xfffffff0d3d37807 */ /* 0x000fe20004800000 */
[----:B------:R-:W-:Y:S01]  /*26e0*/  IMAD.IADD R7, R7, 0x1, -R5 ;  /* 0x0000000107077824 */ /* 0x000fe200078e0a05 */
[----:B------:R-:W-:Y:S01]  /*26f0*/  SEL R212, R212, 0xffffffe0, !P2 ;  /* 0xffffffe0d4d47807 */ /* 0x000fe20005000000 */
[----:B--2---:R-:W-:Y:S01]  /*2700*/  IMAD.SHL.U32 R2, R30, 0x40, RZ ;  /* 0x000000401e027824 */ /* 0x004fe200078e00ff */
[----:B------:R-:W-:Y:S01]  /*2710*/  IADD3 R3, R9, UR6, RZ ;  /* 0x0000000609037c10 */ /* 0x000fe2000fffe0ff */
[----:B------:R-:W-:-:S03]  /*2720*/  UIADD3 UR6, UR21, 0x1, URZ ;  /* 0x0000000115067890 */ /* 0x000fc6000fffe03f */
[----:B------:R-:W-:Y:S01]  /*2730*/  LOP3.LUT R0, R2, 0x1c0, RZ, 0xc0, !PT ;  /* 0x000001c002007812 */ /* 0x000fe200078ec0ff */
[----:B------:R-:W-:Y:S01]  /*2740*/  IMAD.MOV.U32 R2, RZ, RZ, R8 ;  /* 0x000000ffff027224 */ /* 0x000fe200078e0008 */
[----:B------:R-:W-:Y:S02]  /*2750*/  UISETP.GE.AND UP0, UPT, UR6, UR11, UPT ;  /* 0x0000000b0600728c */ /* 0x000fe4000bf06270 */
[----:B------:R-:W-:Y:S01]  /*2760*/  LOP3.LUT R6, R0, 0x10, R21, 0xf8, !PT ;  /* 0x0000001000067812 */ /* 0x000fe200078ef815 */
[----:B------:R-:W-:Y:S01]  /*2770*/  IMAD.WIDE.U32 R40, R24, c[0x0][0x240], R2 ;  /* 0x0000900018287a25 */ /* 0x000fe200078e0002 */
[----:B------:R-:W-:Y:S02]  /*2780*/  LOP3.LUT R2, R0, 0x8, R32, 0xf8, !PT ;  /* 0x0000000800027812 */ /* 0x000fe400078ef820 */
[----:B------:R-:W-:Y:S01]  /*2790*/  SHF.R.U32.HI R8, RZ, 0x3, R0 ;  /* 0x00000003ff087819 */ /* 0x000fe20000011600 */
[----:B------:R-:W-:Y:S01]  /*27a0*/  IMAD.SHL.U32 R0, R22, 0x40, RZ ;  /* 0x0000004016007824 */ /* 0x000fe200078e00ff */
[----:B------:R-:W-:Y:S01]  /*27b0*/  LOP3.LUT R9, R6, 0x8, R32, 0xf8, !PT ;  /* 0x0000000806097812 */ /* 0x000fe200078ef820 */
[----:B------:R-:W-:Y:S01]  /*27c0*/  IMAD.SHL.U32 R3, R25, 0x8, RZ ;  /* 0x0000000819037824 */ /* 0x000fe200078e00ff */
[----:B------:R-:W-:Y:S01]  /*27d0*/  LOP3.LUT R5, R2, R8, RZ, 0x3c, !PT ;  /* 0x0000000802057212 */ /* 0x000fe200078e3cff */
[----:B------:R-:W-:Y:S01]  /*27e0*/  IMAD.SHL.U32 R6, R10, 0x20, RZ ;  /* 0x000000200a067824 */ /* 0x000fe200078e00ff */
[----:B------:R-:W-:Y:S01]  /*27f0*/  LOP3.LUT R2, R0, 0x1c0, RZ, 0xc0, !PT ;  /* 0x000001c000027812 */ /* 0x000fe200078ec0ff */
[----:B------:R1:W-:Y:S01]  /*2800*/  STL.64 [R1+0x30], R40 ;  /* 0x0000302801007387 */ /* 0x0003e20000100a00 */
[----:B------:R-:W-:Y:S01]  /*2810*/  LOP3.LUT R0, R3, 0x18, RZ, 0xc0, !PT ;  /* 0x0000001803007812 */ /* 0x000fe200078ec0ff */
[----:B------:R-:W-:Y:S01]  /*2820*/  IMAD.IADD R5, R4, 0x1, R5 ;  /* 0x0000000104057824 */ /* 0x000fe200078e0205 */
[----:B------:R-:W-:-:S02]  /*2830*/  SHF.R.U32.HI R3, RZ, 0x3, R2 ;  /* 0x00000003ff037819 */ /* 0x000fc40000011602 */
[----:B------:R-:W-:Y:S02]  /*2840*/  LOP3.LUT R4, R11, 0x3ffffffc, RZ, 0xc0, !PT ;  /* 0x3ffffffc0b047812 */ /* 0x000fe400078ec0ff */
[----:B------:R-:W-:Y:S01]  /*2850*/  LOP3.LUT R12, R0, 0x20, R6, 0xf8, !PT ;  /* 0x00000020000c7812 */ /* 0x000fe200078ef806 */
[----:B------:R-:W-:Y:S01]  /*2860*/  IMAD.SHL.U32 R6, R7, 0x40, RZ ;  /* 0x0000004007067824 */ /* 0x000fe200078e00ff */
[----:B------:R-:W-:Y:S01]  /*2870*/  LOP3.LUT R11, R3, R2, R0, 0x1e, !PT ;  /* 0x00000002030b7212 */ /* 0x000fe200078e1e00 */
[----:B------:R-:W-:Y:S01]  /*2880*/  IMAD.IADD R0, R164, 0x1, -R4 ;  /* 0x00000001a4007824 */ /* 0x000fe200078e0a04 */
[----:B------:R-:W-:Y:S01]  /*2890*/  LOP3.LUT R3, R9, R8, RZ, 0x3c, !PT ;  /* 0x0000000809037212 */ /* 0x000fe200078e3cff */
[----:B------:R-:W-:Y:S01]  /*28a0*/  IMAD.SHL.U32 R2, R15, 0x400, RZ ;  /* 0x000004000f027824 */ /* 0x000fe200078e00ff */
[----:B------:R-:W-:Y:S01]  /*28b0*/  LOP3.LUT R4, R6, 0x1c0, RZ, 0xc0, !PT ;  /* 0x000001c006047812 */ /* 0x000fe200078ec0ff */
[----:B------:R-:W-:Y:S01]  /*28c0*/  IMAD.SHL.U32 R9, R10, 0x8, RZ ;  /* 0x000000080a097824 */ /* 0x000fe200078e00ff */
[----:B------:R-:W-:Y:S01]  /*28d0*/  PLOP3.LUT P0, PT, PT, PT, UP0, 0x80, 0x0 ;  /* 0x000000000000781c */ /* 0x000fe20003f0f008 */
[----:B------:R-:W-:Y:S01]  /*28e0*/  IMAD R8, R0, 0x2, R2 ;  /* 0x0000000200087824 */ /* 0x000fe200078e0202 */
[--C-:B------:R-:W-:Y:S01]  /*28f0*/  SHF.R.U32.HI R6, RZ, 0x3, R4.reuse ;  /* 0x00000003ff067819 */ /* 0x100fe20000011604 */
[----:B------:R-:W-:Y:S01]  /*2900*/  IMAD R0, R10, 0x200, R3 ;  /* 0x000002000a007824 */ /* 0x000fe200078e0203 */
[----:B------:R-:W-:Y:S01]  /*2910*/  LOP3.LUT R3, R4, 0x8, R9, 0xf8, !PT ;  /* 0x0000000804037812 */ /* 0x000fe200078ef809 */
[----:B------:R-:W-:Y:S01]  /*2920*/  IMAD.IADD R11, R8, 0x1, R11 ;  /* 0x00000001080b7824 */ /* 0x000fe200078e020b */
[----:B------:R-:W-:Y:S01]  /*2930*/  LOP3.LUT R4, R6, R12, R4, 0x1e, !PT ;  /* 0x0000000c06047212 */ /* 0x000fe200078e1e04 */
[C---:B------:R-:W-:Y:S01]  /*2940*/  @!P3 IMAD.SHL.U32 R9, R164.reuse, 0x10, RZ ;  /* 0x00000010a409b824 */ /* 0x040fe200078e00ff */
[----:B------:R-:W-:Y:S01]  /*2950*/  LOP3.LUT R6, R3, R6, RZ, 0x3c, !PT ;  /* 0x0000000603067212 */ /* 0x000fe200078e3cff */
[----:B------:R-:W-:Y:S01]  /*2960*/  IMAD.SHL.U32 R3, R13, 0x40, RZ ;  /* 0x000000400d037824 */ /* 0x000fe200078e00ff */
[----:B------:R-:W-:Y:S01]  /*2970*/  LOP3.LUT R8, R23, 0xffffffe0, RZ, 0xc0, !PT ;  /* 0xffffffe017087812 */ /* 0x000fe200078ec0ff */
[----:B------:R-:W-:Y:S01]  /*2980*/  IMAD.SHL.U32 R224, R11, 0x2, RZ ;  /* 0x000000020be07824 */ /* 0x000fe200078e00ff */
[----:B------:R1:W-:Y:S02]  /*2990*/  @!P3 LDGSTS.E.BYPASS.LTC128B.128 [R9+0x20280], [R16.64] ;  /* 0x202800001009bfae */ /* 0x0003e4000b901d52 */
[----:B------:R-:W-:Y:S01]  /*29a0*/  LOP3.LUT R3, R3, 0xfffffe00, RZ, 0xc0, !PT ;  /* 0xfffffe0003037812 */ /* 0x000fe200078ec0ff */
[----:B------:R-:W-:Y:S01]  /*29b0*/  IMAD.IADD R10, R164, 0x1, -R8 ;  /* 0x00000001a40a7824 */ /* 0x000fe200078e0a08 */
[----:B------:R-:W0:Y:S01]  /*29c0*/  LDGDEPBAR ;  /* 0x00000000000079af */ /* 0x000e220000000000 */
[----:B------:R-:W-:-:S02]  /*29d0*/  IADD3 R12, R224, 0x20480, RZ ;  /* 0x00020480e00c7810 */ /* 0x000fc40007ffe0ff */
[-C--:B------:R-:W-:Y:S01]  /*29e0*/  LOP3.LUT R217, R4, R3.reuse, RZ, 0xfc, !PT ;  /* 0x0000000304d97212 */ /* 0x080fe200078efcff */
[----:B------:R-:W-:Y:S01]  /*29f0*/  IMAD.IADD R4, R41, 0x1, R20 ;  /* 0x0000000129047824 */ /* 0x000fe200078e0214 */
[----:B------:R-:W-:Y:S01]  /*2a00*/  IADD3 R214, R6, R3, R2 ;  /* 0x0000000306d67210 */ /* 0x000fe20007ffe002 */
[----:B------:R-:W0:Y:S01]  /*2a10*/  LDGDEPBAR ;  /* 0x00000000000079af */ /* 0x000e220000000000 */
[C---:B------:R-:W-:Y:S02]  /*2a20*/  IADD3 R3, R14.reuse, 0x10080, RZ ;  /* 0x000100800e037810 */ /* 0x040fe40007ffe0ff */
[----:B------:R-:W-:Y:S01]  /*2a30*/  IADD3 R2, R14, 0x18080, RZ ;  /* 0x000180800e027810 */ /* 0x000fe20007ffe0ff */
[----:B------:R1:W-:Y:S01]  /*2a40*/  STL [R1+0x38], R4 ;  /* 0x0000380401007387 */ /* 0x0003e20000100800 */
[----:B------:R-:W-:-:S03]  /*2a50*/  SHF.R.S32.HI R6, RZ, 0x1f, R10 ;  /* 0x0000001fff067819 */ /* 0x000fc6000001140a */
[----:B------:R1:W-:Y:S01]  /*2a60*/  STL [R1+0x40], R3 ;  /* 0x0000400301007387 */ /* 0x0003e20000100800 */
[----:B------:R-:W-:-:S03]  /*2a70*/  LEA.HI R6, R6, R10, RZ, 0x2 ;  /* 0x0000000a06067211 */ /* 0x000fc600078f10ff */
[----:B------:R1:W-:Y:S01]  /*2a80*/  STL [R1+0x3c], R2 ;  /* 0x00003c0201007387 */ /* 0x0003e20000100800 */
[----:B------:R-:W-:Y:S01]  /*2a90*/  LEA.HI.SX32 R249, R6, R21, 0x1e ;  /* 0x0000001506f97211 */ /* 0x000fe200078ff2ff */
[----:B------:R-:W-:Y:S05]  /*2aa0*/  @P0 BRA `(.L_x_2215) ;  /* 0x000001f000000947 */ /* 0x000fea0003800000 */
[----:B------:R-:W-:Y:S01]  /*2ab0*/  USHF.R.S32.HI UR7, URZ, 0x1f, UR6 ;  /* 0x0000001f3f077899 */ /* 0x000fe20008011406 */
[----:B-1----:R-:W-:Y:S01]  /*2ac0*/  IMAD.WIDE.U32 R8, R31, UR6, R250 ;  /* 0x000000061f087c25 */ /* 0x002fe2000f8e00fa */
[----:B------:R-:W-:Y:S01]  /*2ad0*/  UIMAD UR20, UR20, UR6, URZ ;  /* 0x00000006141472a4 */ /* 0x000fe2000f8e023f */
[----:B------:R-:W-:Y:S01]  /*2ae0*/  ISETP.GE.AND P2, PT, R18, c[0x0][0x1fc], PT ;  /* 0x00007f0012007a0c */ /* 0x000fe20003f46270 */
[----:B------:R-:W-:Y:S01]  /*2af0*/  USHF.L.U32 UR17, UR6, 0x6, URZ ;  /* 0x0000000606117899 */ /* 0x000fe2000800063f */
[----:B------:R-:W-:Y:S01]  /*2b00*/  ISETP.GE.AND P1, PT, R34, c[0x0][0x1fc], PT ;  /* 0x00007f0022007a0c */ /* 0x000fe20003f26270 */
[----:B------:R-:W-:Y:S01]  /*2b10*/  UIMAD UR7, UR7, UR24, UR20 ;  /* 0x00000018070772a4 */ /* 0x000fe2000f8e0214 */
[----:B------:R-:W-:Y:S01]  /*2b20*/  LEA R2, P0, R8, c[0x0][0x1f0], 0x1 ;  /* 0x00007c0008027a11 */ /* 0x000fe200078008ff */
[----:B------:R-:W-:Y:S02]  /*2b30*/  BSSY B0, `(.L_x_2215) ;  /* 0x0000016000007945 */ /* 0x000fe40003800000 */
[----:B------:R-:W-:-:S02]  /*2b40*/  IMAD.U32 R11, RZ, RZ, UR17 ;  /* 0x00000011ff0b7e24 */ /* 0x000fc4000f8e00ff */
        /* <DEDUP_REMOVED lines=20> */
.L_x_2216:
[----:B--2---:R-:W-:Y:S05]  /*2c90*/  BSYNC B0 ;  /* 0x0000000000007941 */ /* 0x004fea0003800000 */
.L_x_2215:
        /* <DEDUP_REMOVED lines=10> */
[----:B------:R-:W-:Y:S01]  /*2d40*/  IADD3 R223, R224, 0x204c0, RZ ;  /* 0x000204c0e0df7810 */ /* 0x000fe20007ffe0ff */
[----:B------:R-:W-:Y:S01]  /*2d50*/  IMAD.MOV.U32 R216, RZ, RZ, 0x40 ;  /* 0x00000040ffd87424 */ /* 0x000fe200078e00ff */
[----:B------:R-:W-:Y:S01]  /*2d60*/  LOP3.LUT P1, RZ, R7, 0x2, RZ, 0xc0, !PT ;  /* 0x0000000207ff7812 */ /* 0x000fe2000782c0ff */
[----:B------:R-:W-:Y:S01]  /*2d70*/  IMAD.IADD R2, R25, 0x1, -R2 ;  /* 0x0000000119027824 */ /* 0x000fe200078e0a02 */
[----:B------:R-:W-:Y:S01]  /*2d80*/  IADD3 R206, R212, R0, RZ ;  /* 0x00000000d4ce7210 */ /* 0x000fe20007ffe0ff */
[--C-:B------:R-:W-:Y:S01]  /*2d90*/  IMAD R211, R211, 0x2, R210.reuse ;  /* 0x00000002d3d37824 */ /* 0x100fe200078e02d2 */
[----:B------:R-:W-:Y:S01]  /*2da0*/  SEL R218, R218, 0xfffffff0, !P1 ;  /* 0xfffffff0dada7807 */ /* 0x000fe20004800000 */
[----:B------:R-:W-:Y:S01]  /*2db0*/  IMAD R2, R2, 0x4, R3 ;  /* 0x0000000402027824 */ /* 0x000fe200078e0203 */
[----:B------:R-:W-:Y:S01]  /*2dc0*/  CS2R R162, SRZ ;  /* 0x0000000000a27805 */ /* 0x000fe2000001ff00 */
[----:B------:R-:W-:Y:S01]  /*2dd0*/  @P0 IADD3 R223, R12, -0x40, RZ ;  /* 0xffffffc00cdf0810 */ /* 0x000fe20007ffe0ff */
[----:B------:R-:W-:Y:S01]  /*2de0*/  IMAD R213, R212, 0x2, R210 ;  /* 0x00000002d4d57824 */ /* 0x000fe200078e02d2 */
[----:B------:R-:W-:Y:S01]  /*2df0*/  LOP3.LUT P0, RZ, R7, 0x4, RZ, 0xc0, !PT ;  /* 0x0000000407ff7812 */ /* 0x000fe2000780c0ff */
[----:B------:R-:W-:Y:S01]  /*2e00*/  IMAD.SHL.U32 R4, R2, 0x2, RZ ;  /* 0x0000000202047824 */ /* 0x000fe200078e00ff */
[----:B------:R-:W-:Y:S01]  /*2e10*/  CS2R R160, SRZ ;  /* 0x0000000000a07805 */ /* 0x000fe2000001ff00 */
[----:B------:R-:W-:Y:S01]  /*2e20*/  IMAD.SHL.U32 R207, R0, 0x2, RZ ;  /* 0x0000000200cf7824 */ /* 0x000fe200078e00ff */
[----:B------:R-:W-:Y:S01]  /*2e30*/  SEL R215, R222, 0xffffffe0, !P0 ;  /* 0xffffffe0ded77807 */ /* 0x000fe20004000000 */
[----:B------:R-:W-:Y:S01]  /*2e40*/  CS2R R158, SRZ ;  /* 0x00000000009e7805 */ /* 0x000fe2000001ff00 */
[----:B------:R1:W-:Y:S01]  /*2e50*/  STL [R1+0x28], R4 ;  /* 0x0000280401007387 */ /* 0x0003e20000100800 */
[----:B------:R-:W-:Y:S01]  /*2e60*/  CS2R R156, SRZ ;  /* 0x00000000009c7805 */ /* 0x000fe2000001ff00 */
[----:B------:R-:W-:Y:S01]  /*2e70*/  IADD3 R219, R214, R215, RZ ;  /* 0x000000d7d6db7210 */ /* 0x000fe20007ffe0ff */
        /* <DEDUP_REMOVED lines=71> */
.L_x_2219:
        /* <DEDUP_REMOVED lines=260> */
.L_x_2217:
        /* <DEDUP_REMOVED lines=595> */
.L_x_2218:
        /* <DEDUP_REMOVED lines=298> */
.L_x_2214:
[----:B------:R-:W-:Y:S05]  /*7b00*/  @P1 EXIT ;  /* 0x000000000000194d */ /* 0x000fea0003800000 */
[----:B------:R-:W2:Y:S01]  /*7b10*/  LDL.LU R7, [R1+0x48] ;  /* 0x0000480001077983 */ /* 0x000ea20000300800 */
[----:B------:R-:W-:Y:S01]  /*7b20*/  ISETP.NE.U32.AND P2, PT, RZ, c[0x0][0x360], PT ;  /* 0x0000d800ff007a0c */ /* 0x000fe20003f45070 */
[----:B------:R-:W-:-:S03]  /*7b30*/  ULDC.64 UR4, c[0x0][0x338] ;  /* 0x0000ce0000047ab9 */ /* 0x000fc60000000a00 */
[----:B------:R-:W-:-:S13]  /*7b40*/  ISETP.NE.AND.EX P2, PT, RZ, c[0x0][0x364], PT, P2 ;  /* 0x0000d900ff007a0c */ /* 0x000fda0003f45320 */
[----:B------:R-:W-:-:S04]  /*7b50*/  @P2 IMAD.MOV.U32 R2, RZ, RZ, 0x4 ;  /* 0x00000004ff022424 */ /* 0x000fc800078e00ff */
[----:B--2---:R-:W-:-:S05]  /*7b60*/  @P2 IMAD.WIDE R2, R7, R2, c[0x0][0x360] ;  /* 0x0000d80007022625 */ /* 0x004fca00078e0202 */
[----:B-1----:R-:W2:Y:S01]  /*7b70*/  @P2 LDG.E R0, [R2.64] ;  /* 0x0000001202002981 */ /* 0x002ea2000c1e1900 */
[----:B------:R-:W-:Y:S01]  /*7b80*/  UISETP.NE.AND UP0, UPT, UR4, 0x1, UPT ;  /* 0x000000010400788c */ /* 0x000fe2000bf05270 */
[----:B------:R-:W-:Y:S01]  /*7b90*/  SHF.R.S32.HI R6, RZ, 0x1f, R7 ;  /* 0x0000001fff067819 */ /* 0x000fe20000011407 */
[----:B------:R-:W-:Y:S01]  /*7ba0*/  UIMAD.WIDE.U32 UR6, UR14, UR5, URZ ;  /* 0x000000050e0672a5 */ /* 0x000fe2000f8e003f */
[----:B------:R-:W1:Y:S01]  /*7bb0*/  S2R R5, SR_TID.X ;  /* 0x0000000000057919 */ /* 0x000e620000002100 */
[----:B------:R-:W-:-:S07]  /*7bc0*/  ULDC UR4, c[0x0][0x340] ;  /* 0x0000d00000047ab9 */ /* 0x000fce0000000800 */
[----:B------:R-:W-:Y:S02]  /*7bd0*/  @UP0 UMOV UR5, UR7 ;  /* 0x0000000700050c82 */ /* 0x000fe40008000000 */
[----:B------:R-:W-:-:S03]  /*7be0*/  @UP0 USHF.R.U32.HI UR14, URZ, UR4, UR5 ;  /* 0x000000043f0e0299 */ /* 0x000fc60008011605 */
[----:B------:R-:W-:Y:S02]  /*7bf0*/  ULDC.64 UR4, c[0x0][0x328] ;  /* 0x0000ca0000047ab9 */ /* 0x000fe40000000a00 */
[----:B------:R-:W-:Y:S01]  /*7c00*/  USHF.R.S32.HI UR6, URZ, 0x1f, UR14 ;  /* 0x0000001f3f067899 */ /* 0x000fe2000801140e */
[----:B------:R-:W-:-:S03]  /*7c10*/  IMAD.U32 R4, RZ, RZ, UR14 ;  /* 0x0000000eff047e24 */ /* 0x000fc6000f8e00ff */
[----:B------:R-:W-:-:S04]  /*7c20*/  UIMAD UR4, UR6, UR4, URZ ;  /* 0x00000004060472a4 */ /* 0x000fc8000f8e023f */
[----:B------:R-:W-:Y:S02]  /*7c30*/  UIMAD UR7, UR14, UR5, UR4 ;  /* 0x000000050e0772a4 */ /* 0x000fe4000f8e0204 */
[----:B------:R-:W-:-:S04]  /*7c40*/  USHF.L.U32 UR4, UR15, 0xe, URZ ;  /* 0x0000000e0f047899 */ /* 0x000fc8000800063f */
[----:B------:R-:W-:Y:S01]  /*7c50*/  USHF.R.S32.HI UR8, URZ, 0x1f, UR4 ;  /* 0x0000001f3f087899 */ /* 0x000fe20008011404 */
[----:B------:R-:W-:Y:S01]  /*7c60*/  BAR.SYNC.DEFER_BLOCKING 0x1, 0x100 ;  /* 0x0044000000007b1d */ /* 0x000fe20000010000 */
[----:B--2---:R-:W-:-:S05]  /*7c70*/  @P2 IMAD R0, R7, 0x80, R0 ;  /* 0x0000008007002824 */ /* 0x004fca00078e0200 */
[----:B------:R-:W-:-:S04]  /*7c80*/  @P2 SHF.R.S32.HI R2, RZ, 0x1f, R0 ;  /* 0x0000001fff022819 */ /* 0x000fc80000011400 */
[----:B------:R-:W-:Y:S02]  /*7c90*/  @P2 LEA.HI R2, R2, R0, RZ, 0x7 ;  /* 0x0000000002022211 */ /* 0x000fe400078f38ff */
[----:B-1----:R-:W-:-:S03]  /*7ca0*/  SHF.R.S32.HI R0, RZ, 0x1f, R5 ;  /* 0x0000001fff007819 */ /* 0x002fc60000011405 */
[----:B------:R-:W-:-:S05]  /*7cb0*/  @P2 IMAD.SHL.U32 R2, R2, 0x80, RZ ;  /* 0x0000008002022824 */ /* 0x000fca00078e00ff */
[----:B------:R-:W-:-:S04]  /*7cc0*/  @P2 LOP3.LUT R2, R2, 0xffffc000, RZ, 0xc0, !PT ;  /* 0xffffc00002022812 */ /* 0x000fc800078ec0ff */
[----:B------:R-:W-:Y:S02]  /*7cd0*/  @P2 SHF.R.S32.HI R3, RZ, 0x1f, R2 ;  /* 0x0000001fff032819 */ /* 0x000fe40000011402 */
[----:B------:R-:W-:-:S06]  /*7ce0*/  @!P2 CS2R R2, SRZ ;  /* 0x000000000002a805 */ /* 0x000fcc000001ff00 */
[----:B------:R-:W-:Y:S01]  /*7cf0*/  IADD3 R2, P1, P0, R2, UR4, R5 ;  /* 0x0000000402027c10 */ /* 0x000fe2000f83e005 */
[----:B------:R-:W-:Y:S02]  /*7d00*/  ULDC.64 UR4, c[0x0][0x300] ;  /* 0x0000c00000047ab9 */ /* 0x000fe40000000a00 */
[----:B------:R-:W-:Y:S01]  /*7d10*/  UIMAD UR4, UR6, UR4, URZ ;  /* 0x00000004060472a4 */ /* 0x000fe2000f8e023f */
[----:B------:R-:W-:Y:S01]  /*7d20*/  IADD3.X R3, R3, UR8, R0, P1, P0 ;  /* 0x0000000803037c10 */ /* 0x000fe20008fe0400 */
[----:B------:R-:W-:Y:S02]  /*7d30*/  IMAD.U32 R0, RZ, RZ, UR14 ;  /* 0x0000000eff007e24 */ /* 0x000fe4000f8e00ff */
[----:B------:R-:W-:Y:S02]  /*7d40*/  UIMAD UR4, UR14, UR5, UR4 ;  /* 0x000000050e0472a4 */ /* 0x000fe4000f8e0204 */
[----:B------:R-:W-:-:S04]  /*7d50*/  IMAD.WIDE.U32 R4, R4, c[0x0][0x328], R2 ;  /* 0x0000ca0004047a25 */ /* 0x000fc800078e0002 */
[----:B------:R-:W-:Y:S01]  /*7d60*/  IMAD.WIDE.U32 R2, R0, c[0x0][0x300], R2 ;  /* 0x0000c00000027a25 */ /* 0x000fe200078e0002 */
[----:B------:R-:W-:Y:S02]  /*7d70*/  SEL R0, R6, RZ, !P2 ;  /* 0x000000ff06007207 */ /* 0x000fe40005000000 */
[----:B------:R-:W-:Y:S02]  /*7d80*/  IADD3 R5, R5, UR7, RZ ;  /* 0x0000000705057c10 */ /* 0x000fe4000fffe0ff */
[----:B------:R-:W-:Y:S01]  /*7d90*/  SEL R6, R7, RZ, !P2 ;  /* 0x000000ff07067207 */ /* 0x000fe20005000000 */
[C---:B------:R-:W-:Y:S01]  /*7da0*/  IMAD R10, R0.reuse, c[0x0][0x330], RZ ;  /* 0x0000cc00000a7a24 */ /* 0x040fe200078e02ff */
[----:B------:R-:W-:Y:S01]  /*7db0*/  IADD3 R3, R3, UR4, RZ ;  /* 0x0000000403037c10 */ /* 0x000fe2000fffe0ff */
[----:B------:R-:W-:Y:S02]  /*7dc0*/  IMAD R0, R0, c[0x0][0x308], RZ ;  /* 0x0000c20000007a24 */ /* 0x000fe400078e02ff */
[----:B------:R-:W-:-:S02]  /*7dd0*/  IMAD R10, R6, c[0x0][0x334], R10 ;  /* 0x0000cd00060a7a24 */ /* 0x000fc400078e020a */
[----:B------:R-:W-:-:S04]  /*7de0*/  IMAD.WIDE.U32 R8, R6, c[0x0][0x330], R4 ;  /* 0x0000cc0006087a25 */ /* 0x000fc800078e0004 */
[----:B------:R-:W-:Y:S01]  /*7df0*/  IMAD R0, R6, c[0x0][0x30c], R0 ;  /* 0x0000c30006007a24 */ /* 0x000fe200078e0200 */
[----:B------:R-:W-:Y:S01]  /*7e00*/  LEA R4, P1, R8, c[0x0][0x310], 0x2 ;  /* 0x0000c40008047a11 */ /* 0x000fe200078210ff */
[----:B------:R-:W-:-:S04]  /*7e10*/  IMAD.WIDE.U32 R6, R6, c[0x0][0x308], R2 ;  /* 0x0000c20006067a25 */ /* 0x000fc800078e0002 */
[----:B------:R-:W-:Y:S01]  /*7e20*/  IMAD.IADD R3, R9, 0x1, R10 ;  /* 0x0000000109037824 */ /* 0x000fe200078e020a */
[----:B------:R-:W-:Y:S01]  /*7e30*/  LEA R2, P0, R6, c[0x0][0x2e8], 0x2 ;  /* 0x0000ba0006027a11 */ /* 0x000fe200078010ff */
[----:B------:R-:W-:-:S03]  /*7e40*/  IMAD.IADD R0, R7, 0x1, R0 ;  /* 0x0000000107007824 */ /* 0x000fc600078e0200 */
        /* <DEDUP_REMOVED lines=131> */
.L_x_2220:
        /* <DEDUP_REMOVED lines=16> */
.L_x_2344:


//--------------------- .text._ZN7cutlass13device_kernelIN5flash32FlashAttnBwdPostprocessConvertdQIN4cute5tupleIJNS3_1CILi128EEES6_EEENS_10bfloat16_tEfNS_4arch4Sm80ELi256ENS3_8TiledMMAINS3_8MMA_AtomIJNS3_30SM80_16x8x16_F32BF16BF16F32_TNEEEENS3_6LayoutINS4_IJNS5_ILi2EEENS5_ILi4EEENS5_ILi1EEEEEENS4_IJSI_SG_NS5_ILi0EEEEEEEENS4_IJNS5_ILi32EEENS5_ILi64EEENS5_ILi16EEEEEEEELb0EEEEEvNT_6ParamsE --------------------------
	.section	.text._ZN7cutlass13device_kernelIN5flash32FlashAttnBwdPostprocessConvertdQIN4cute5tupleIJNS3_1CILi128EEES6_EEENS_10bfloat16_tEfNS_4arch4Sm80ELi256ENS3_8TiledMMAINS3_8MMA_AtomIJNS3_30SM80_16x8x16_F32BF16BF16F32_TNEEEENS3_6LayoutINS4_IJNS5_ILi2EEENS5_ILi4EEENS5_ILi1EEEEEENS4_IJSI_SG_NS5_ILi0EEEEEEEENS4_IJNS5_ILi32EEENS5_ILi64EEENS5_ILi16EEEEEEEELb0EEEEEvNT_6ParamsE,"ax",@progbits
	.sectioninfo	@"SHI_REGISTERS=90"
	.align	128
.text._ZN7cutlass13device_kernelIN5flash32FlashAttnBwdPostprocessConvertdQIN4cute5tupleIJNS3_1CILi128EEES6_EEENS_10bfloat16_tEfNS_4arch4Sm80ELi256ENS3_8TiledMMAINS3_8MMA_AtomIJNS3_30SM80_16x8x16_F32BF16BF16F32_TNEEEENS3_6LayoutINS4_IJNS5_ILi2EEENS5_ILi4EEENS5_ILi1EEEEEENS4_IJSI_SG_NS5_ILi0EEEEEEEENS4_IJNS5_ILi32EEENS5_ILi64EEENS5_ILi16EEEEEEEELb0EEEEEvNT_6ParamsE:
        .type           _ZN7cutlass13device_kernelIN5flash32FlashAttnBwdPostprocessConvertdQIN4cute5tupleIJNS3_1CILi128EEES6_EEENS_10bfloat16_tEfNS_4arch4Sm80ELi256ENS3_8TiledMMAINS3_8MMA_AtomIJNS3_30SM80_16x8x16_F32BF16BF16F32_TNEEEENS3_6LayoutINS4_IJNS5_ILi2EEENS5_ILi4EEENS5_ILi1EEEEEENS4_IJSI_SG_NS5_ILi0EEEEEEEENS4_IJNS5_ILi32EEENS5_ILi64EEENS5_ILi16EEEEEEEELb0EEEEEvNT_6ParamsE,@function
        .size           _ZN7cutlass13device_kernelIN5flash32FlashAttnBwdPostprocessConvertdQIN4cute5tupleIJNS3_1CILi128EEES6_EEENS_10bfloat16_tEfNS_4arch4Sm80ELi256ENS3_8TiledMMAINS3_8MMA_AtomIJNS3_30SM80_16x8x16_F32BF16BF16F32_TNEEEENS3_6LayoutINS4_IJNS5_ILi2EEENS5_ILi4EEENS5_ILi1EEEEEENS4_IJSI_SG_NS5_ILi0EEEEEEEENS4_IJNS5_ILi32EEENS5_ILi64EEENS5_ILi16EEEEEEEELb0EEEEEvNT_6ParamsE,(.L_x_2345 - _ZN7cutlass13device_kernelIN5flash32FlashAttnBwdPostprocessConvertdQIN4cute5tupleIJNS3_1CILi128EEES6_EEENS_10bfloat16_tEfNS_4arch4Sm80ELi256ENS3_8TiledMMAINS3_8MMA_AtomIJNS3_30SM80_16x8x16_F32BF16BF16F32_TNEEEENS3_6LayoutINS4_IJNS5_ILi2EEENS5_ILi4EEENS5_ILi1EEEEEENS4_IJSI_SG_NS5_ILi0EEEEEEEENS4_IJNS5_ILi32EEENS5_ILi64EEENS5_ILi16EEEEEEEELb0EEEEEvNT_6ParamsE)
        .other          _ZN7cutlass13device_kernelIN5flash32FlashAttnBwdPostprocessConvertdQIN4cute5tupleIJNS3_1CILi128EEES6_EEENS_10bfloat16_tEfNS_4arch4Sm80ELi256ENS3_8TiledMMAINS3_8MMA_AtomIJNS3_30SM80_16x8x16_F32BF16BF16F32_TNEEEENS3_6LayoutINS4_IJNS5_ILi2EEENS5_ILi4EEENS5_ILi1EEEEEENS4_IJSI_SG_NS5_ILi0EEEEEEEENS4_IJNS5_ILi32EEENS5_ILi64EEENS5_ILi16EEEEEEEELb0EEEEEvNT_6ParamsE,@"STO_CUDA_ENTRY STV_DEFAULT"
_ZN7cutlass13device_kernelIN5flash32FlashAttnBwdPostprocessConvertdQIN4cute5tupleIJNS3_1CILi128EEES6_EEENS_10bfloat16_tEfNS_4arch4Sm80ELi256ENS3_8TiledMMAINS3_8MMA_AtomIJNS3_30SM80_16x8x16_F32BF16BF16F32_TNEEEENS3_6LayoutINS4_IJNS5_ILi2EEENS5_ILi4EEENS5_ILi1EEEEEENS4_IJSI_SG_NS5_ILi0EEEEEEEENS4_IJNS5_ILi32EEENS5_ILi64EEENS5_ILi16EEEEEEEELb0EEEEEvNT_6ParamsE:
        /* <DEDUP_REMOVED lines=15> */
[----:B-1----:R-:W-:Y:S01]  /*00f0*/  SHF.L.U32 R72, R70, 0x7, RZ ;  /* 0x0000000746487819 */ /* 0x002fe200000006ff */
[----:B------:R-:W-:Y:S05]  /*0100*/  @P0 BRA `(.L_x_2221) ;  /* 0x0000004000000947 */ /* 0x000fea0003800000 */
[----:B0-----:R-:W-:Y:S05]  /*0110*/  @!P1 BRA `(.L_x_2221) ;  /* 0x0000003000009947 */ /* 0x001fea0003800000 */
[----:B------:R-:W2:Y:S04]  /*0120*/  LDG.E R4, [R2.64] ;  /* 0x0000000402047981 */ /* 0x000ea8000c1e1900 */
[----:B-----5:R-:W2:Y:S02]  /*0130*/  LDG.E R75, [R2.64+0x4] ;  /* 0x00000404024b7981 */ /* 0x020ea4000c1e1900 */
[----:B--2---:R-:W-:-:S03]  /*0140*/  IMAD.IADD R75, R75, 0x1, -R4 ;  /* 0x000000014b4b7824 */ /* 0x004fc600078e0a04 */
.L_x_2221:
[----:B0-----:R-:W-:Y:S01]  /*0150*/  ISETP.NE.AND.EX P0, PT, RZ, c[0x0][0x1c4], PT, P2 ;  /* 0x00007100ff007a0c */ /* 0x001fe20003f05320 */
[----:B-----5:R-:W-:Y:S01]  /*0160*/  @P1 IMAD R2, R71, 0x80, R0 ;  /* 0x0000008047021824 */ /* 0x020fe200078e0200 */
[----:B------:R-:W-:-:S13]  /*0170*/  ISETP.LE.AND P2, PT, R75, R72, PT ;  /* 0x000000484b00720c */ /* 0x000fda0003f43270 */
[----:B------:R-:W-:Y:S05]  /*0180*/  @P0 EXIT P2 ;  /* 0x000000000000094d */ /* 0x000fea0001000000 */
[----:B------:R-:W0:Y:S01]  /*0190*/  S2R R73, SR_TID.X ;  /* 0x0000000000497919 */ /* 0x000e220000002100 */
[----:B------:R-:W-:Y:S01]  /*01a0*/  @P1 SHF.R.S32.HI R3, RZ, 0x1f, R2 ;  /* 0x0000001fff031819 */ /* 0x000fe20000011402 */
[----:B------:R-:W-:Y:S01]  /*01b0*/  CS2R R4, SRZ ;  /* 0x0000000000047805 */ /* 0x000fe2000001ff00 */
[----:B------:R-:W-:Y:S01]  /*01c0*/  SHF.L.U32 R7, R70, 0xe, RZ ;  /* 0x0000000e46077819 */ /* 0x000fe200000006ff */
[----:B------:R-:W1:Y:S01]  /*01d0*/  S2R R69, SR_CTAID.Y ;  /* 0x0000000000457919 */ /* 0x000e620000002600 */
[----:B------:R-:W-:Y:S02]  /*01e0*/  @P1 LEA.HI R3, R3, R2, RZ, 0x7 ;  /* 0x0000000203031211 */ /* 0x000fe400078f38ff */
[----:B------:R-:W-:-:S03]  /*01f0*/  SHF.R.S32.HI R9, RZ, 0x1f, R7 ;  /* 0x0000001fff097819 */ /* 0x000fc60000011407 */
[----:B------:R-:W-:-:S05]  /*0200*/  @P1 IMAD.SHL.U32 R3, R3, 0x80, RZ ;  /* 0x0000008003031824 */ /* 0x000fca00078e00ff */
[----:B------:R-:W-:-:S04]  /*0210*/  @P1 LOP3.LUT R3, R3, 0xffffc000, RZ, 0xc0, !PT ;  /* 0xffffc00003031812 */ /* 0x000fc800078ec0ff */
[--C-:B------:R-:W-:Y:S01]  /*0220*/  @P1 SHF.R.S32.HI R5, RZ, 0x1f, R3.reuse ;  /* 0x0000001fff051819 */ /* 0x100fe20000011403 */
[----:B------:R-:W-:Y:S02]  /*0230*/  @P1 IMAD.MOV.U32 R4, RZ, RZ, R3 ;  /* 0x000000ffff041224 */ /* 0x000fe400078e0003 */
[----:B0-----:R-:W-:Y:S01]  /*0240*/  IMAD.SHL.U32 R2, R73, 0x4, RZ ;  /* 0x0000000449027824 */ /* 0x001fe200078e00ff */
[----:B-1----:R-:W-:-:S04]  /*0250*/  SHF.R.S32.HI R3, RZ, 0x1f, R69 ;  /* 0x0000001fff037819 */ /* 0x002fc80000011445 */
[----:B------:R-:W-:Y:S02]  /*0260*/  IADD3 R4, P2, P3, R4, R2, R7 ;  /* 0x0000000204047210 */ /* 0x000fe40007b5e007 */
[----:B------:R-:W-:Y:S01]  /*0270*/  SHF.R.S32.HI R6, RZ, 0x1f, R2 ;  /* 0x0000001fff067819 */ /* 0x000fe20000011402 */
[----:B------:R-:W-:Y:S01]  /*0280*/  IMAD R8, R3, c[0x0][0x178], RZ ;  /* 0x00005e0003087a24 */ /* 0x000fe200078e02ff */
[----:B------:R-:W-:Y:S02]  /*0290*/  SHF.R.S32.HI R2, RZ, 0x1f, R71 ;  /* 0x0000001fff027819 */ /* 0x000fe40000011447 */
[----:B------:R-:W-:Y:S01]  /*02a0*/  IADD3.X R5, R5, R6, R9, P2, P3 ;  /* 0x0000000605057210 */ /* 0x000fe200017e6409 */
[----:B------:R-:W-:Y:S01]  /*02b0*/  IMAD R7, R69, c[0x0][0x17c], R8 ;  /* 0x00005f0045077a24 */ /* 0x000fe200078e0208 */
[----:B------:R-:W-:Y:S02]  /*02c0*/  SEL R2, R2, RZ, !P0 ;  /* 0x000000ff02027207 */ /* 0x000fe40004000000 */
[----:B------:R-:W-:Y:S01]  /*02d0*/  SEL R71, R71, RZ, !P0 ;  /* 0x000000ff47477207 */ /* 0x000fe20004000000 */
[----:B------:R-:W-:-:S04]  /*02e0*/  IMAD.WIDE.U32 R4, R69, c[0x0][0x178], R4 ;  /* 0x00005e0045047a25 */ /* 0x000fc800078e0004 */
[----:B------:R-:W-:Y:S02]  /*02f0*/  IMAD R6, R2, c[0x0][0x180], RZ ;  /* 0x0000600002067a24 */ /* 0x000fe400078e02ff */
[----:B------:R-:W-:Y:S02]  /*0300*/  IMAD.IADD R5, R5, 0x1, R7 ;  /* 0x0000000105057824 */ /* 0x000fe400078e0207 */
[C---:B------:R-:W-:Y:S02]  /*0310*/  IMAD R7, R71.reuse, c[0x0][0x184], R6 ;  /* 0x0000610047077a24 */ /* 0x040fe400078e0206 */
[----:B------:R-:W-:-:S05]  /*0320*/  IMAD.WIDE.U32 R4, R71, c[0x0][0x180], R4 ;  /* 0x0000600047047a25 */ /* 0x000fca00078e0004 */
[----:B------:R-:W-:Y:S02]  /*0330*/  IADD3 R5, R5, R7, RZ ;  /* 0x0000000705057210 */ /* 0x000fe40007ffe0ff */
[----:B------:R-:W-:-:S04]  /*0340*/  LEA R78, P0, R4, c[0x0][0x160], 0x2 ;  /* 0x00005800044e7a11 */ /* 0x000fc800078010ff */
[----:B------:R-:W-:-:S05]  /*0350*/  LEA.HI.X R79, R4, c[0x0][0x164], R5, 0x2, P0 ;  /* 0x00005900044f7a11 */ /* 0x000fca00000f1405 */
[----:B------:R0:W2:Y:S04]  /*0360*/  LDG.E.128 R4, [R78.64] ;  /* 0x000000044e047981 */ /* 0x0000a8000c1e1d00 */
[----:B------:R0:W3:Y:S04]  /*0370*/  LDG.E.128 R8, [R78.64+0x1000] ;  /* 0x001000044e087981 */ /* 0x0000e8000c1e1d00 */
[----:B------:R0:W4:Y:S04]  /*0380*/  LDG.E.128 R12, [R78.64+0x2000] ;  /* 0x002000044e0c7981 */ /* 0x000128000c1e1d00 */
[----:B------:R0:W5:Y:S04]  /*0390*/  LDG.E.128 R16, [R78.64+0x3000] ;  /* 0x003000044e107981 */ /* 0x000168000c1e1d00 */
        /* <DEDUP_REMOVED lines=11> */
[----:B------:R0:W5:Y:S01]  /*0450*/  LDG.E.128 R64, [R78.64+0xf000] ;  /* 0x00f000044e407981 */ /* 0x000162000c1e1d00 */
[----:B------:R-:W-:Y:S01]  /*0460*/  SHF.R.S32.HI R68, RZ, 0x1f, R73 ;  /* 0x0000001fff447819 */ /* 0x000fe20000011449 */
[----:B------:R-:W-:Y:S01]  /*0470*/  IMAD.IADD R72, R75, 0x1, -R72 ;  /* 0x000000014b487824 */ /* 0x000fe200078e0a48 */
[----:B------:R-:W-:Y:S01]  /*0480*/  BSSY B0, `(.L_x_2222) ;  /* 0x0000136000007945 */ /* 0x000fe20003800000 */
[----:B------:R-:W-:Y:S01]  /*0490*/  IMAD R2, R2, c[0x0][0x1b0], RZ ;  /* 0x00006c0002027a24 */ /* 0x000fe200078e02ff */
[----:B------:R-:W-:-:S02]  /*04a0*/  LEA.HI R81, R68, R73, RZ, 0x5 ;  /* 0x0000004944517211 */ /* 0x000fc400078f28ff */
[CC--:B------:R-:W-:Y:S02]  /*04b0*/  LEA.HI R80, R68.reuse, R73.reuse, RZ, 0x2 ;  /* 0x0000004944507211 */ /* 0x0c0fe400078f10ff */
[----:B------:R-:W-:Y:S02]  /*04c0*/  SHF.R.S32.HI R84, RZ, 0x5, R81 ;  /* 0x00000005ff547819 */ /* 0x000fe40000011451 */
[--C-:B0-----:R-:W-:Y:S02]  /*04d0*/  SHF.R.S32.HI R78, RZ, 0x2, R80.reuse ;  /* 0x00000002ff4e7819 */ /* 0x101fe40000011450 */
[----:B------:R-:W-:Y:S02]  /*04e0*/  LEA.HI R83, R81, R84, RZ, 0x1 ;  /* 0x0000005451537211 */ /* 0x000fe400078f08ff */
[----:B------:R-:W-:Y:S02]  /*04f0*/  SHF.R.S32.HI R81, RZ, 0x1f, R80 ;  /* 0x0000001fff517819 */ /* 0x000fe40000011450 */
[----:B------:R-:W-:-:S02]  /*0500*/  LEA.HI R74, R68, R73, RZ, 0x7 ;  /* 0x00000049444a7211 */ /* 0x000fc400078f38ff */
[----:B------:R-:W-:Y:S02]  /*0510*/  LEA.HI R81, R81, R78, RZ, 0x3 ;  /* 0x0000004e51517211 */ /* 0x000fe400078f18ff */
[----:B------:R-:W-:Y:S01]  /*0520*/  LEA.HI R82, R68, R73, RZ, 0x6 ;  /* 0x0000004944527211 */ /* 0x000fe200078f30ff */
[----:B------:R-:W-:Y:S01]  /*0530*/  IMAD.SHL.U32 R77, R74, 0x10, RZ ;  /* 0x000000104a4d7824 */ /* 0x000fe200078e00ff */
[----:B------:R-:W-:Y:S02]  /*0540*/  LOP3.LUT R76, R80, 0x7ffffffc, RZ, 0xc0, !PT ;  /* 0x7ffffffc504c7812 */ /* 0x000fe400078ec0ff */
[----:B------:R-:W-:Y:S02]  /*0550*/  LOP3.LUT R81, R81, 0xfffffff8, RZ, 0xc0, !PT ;  /* 0xfffffff851517812 */ /* 0x000fe400078ec0ff */
[----:B------:R-:W-:Y:S01]  /*0560*/  SHF.R.S32.HI R79, RZ, 0x6, R82 ;  /* 0x00000006ff4f7819 */ /* 0x000fe20000011452 */
[----:B------:R-:W-:Y:S01]  /*0570*/  IMAD.IADD R76, R73, 0x1, -R76 ;  /* 0x00000001494c7824 */ /* 0x000fe200078e0a4c */
[----:B------:R-:W-:Y:S01]  /*0580*/  LOP3.LUT R77, R77, 0xfffff800, RZ, 0xc0, !PT ;  /* 0xfffff8004d4d7812 */ /* 0x000fe200078ec0ff */
[----:B------:R-:W-:Y:S01]  /*0590*/  IMAD.IADD R80, R78, 0x1, -R81 ;  /* 0x000000014e507824 */ /* 0x000fe200078e0a51 */
[----:B------:R-:W-:-:S02]  /*05a0*/  LEA.HI R82, R82, R79, RZ, 0x1 ;  /* 0x0000004f52527211 */ /* 0x000fc400078f08ff */
[----:B------:R-:W-:Y:S01]  /*05b0*/  LOP3.LUT R83, R83, 0xfffffe, RZ, 0xc0, !PT ;  /* 0x00fffffe53537812 */ /* 0x000fe200078ec0ff */
[----:B------:R-:W-:Y:S01]  /*05c0*/  IMAD R76, R76, 0x2, R77 ;  /* 0x000000024c4c7824 */ /* 0x000fe200078e024d */
[----:B------:R-:W-:Y:S02]  /*05d0*/  LEA.HI R77, R68, R73, RZ, 0x4 ;  /* 0x00000049444d7211 */ /* 0x000fe400078f20ff */
[----:B------:R-:W-:Y:S02]  /*05e0*/  LOP3.LUT R82, R82, 0xfffffffe, RZ, 0xc0, !PT ;  /* 0xfffffffe52527812 */ /* 0x000fe400078ec0ff */
[--C-:B------:R-:W-:Y:S02]  /*05f0*/  SHF.R.S32.HI R68, RZ, 0x4, R77.reuse ;  /* 0x00000004ff447819 */ /* 0x100fe4000001144d */
[----:B------:R-:W-:Y:S01]  /*0600*/  SHF.R.S32.HI R85, RZ, 0x1f, R77 ;  /* 0x0000001fff557819 */ /* 0x000fe2000001144d */
[----:B------:R-:W-:Y:S01]  /*0610*/  IMAD.IADD R78, R79, 0x1, -R82 ;  /* 0x000000014f4e7824 */ /* 0x000fe200078e0a52 */
[----:B------:R-:W-:-:S02]  /*0620*/  IADD3 R83, R84, -R83, RZ ;  /* 0x8000005354537210 */ /* 0x000fc40007ffe0ff */
[----:B------:R-:W-:Y:S02]  /*0630*/  LEA.HI R85, R85, R68, RZ, 0x2 ;  /* 0x0000004455557211 */ /* 0x000fe400078f10ff */
[----:B------:R-:W-:Y:S02]  /*0640*/  LEA R76, R83, R76, 0x8 ;  /* 0x0000004c534c7211 */ /* 0x000fe400078e40ff */
[----:B------:R-:W-:Y:S02]  /*0650*/  LOP3.LUT R85, R85, 0xffffffc, RZ, 0xc0, !PT ;  /* 0x0ffffffc55557812 */ /* 0x000fe400078ec0ff */
[----:B------:R-:W-:Y:S02]  /*0660*/  LOP3.LUT R87, R74, 0xffffff80, RZ, 0xc0, !PT ;  /* 0xffffff804a577812 */ /* 0x000fe400078ec0ff */
[----:B------:R-:W-:Y:S01]  /*0670*/  IMNMX R72, R72, 0x80, PT ;  /* 0x0000008048487817 */ /* 0x000fe20003800200 */
[----:B------:R-:W-:-:S04]  /*0680*/  IMAD.IADD R74, R68, 0x1, -R85 ;  /* 0x00000001444a7824 */ /* 0x000fc800078e0a55 */
[----:B------:R-:W-:Y:S01]  /*0690*/  IMAD R74, R74, 0x10, R87 ;  /* 0x000000104a4a7824 */ /* 0x000fe200078e0257 */
[----:B--2---:R0:W-:Y:S04]  /*06a0*/  STS.128 [R73.X16], R4 ;  /* 0x0000000449007388 */ /* 0x0041e8000000cc00 */
[----:B---3--:R1:W-:Y:S04]  /*06b0*/  STS.128 [R73.X16+0x1000], R8 ;  /* 0x0010000849007388 */ /* 0x0083e8000000cc00 */
[----:B----4-:R2:W-:Y:S04]  /*06c0*/  STS.128 [R73.X16+0x2000], R12 ;  /* 0x0020000c49007388 */ /* 0x0105e8000000cc00 */
[----:B-----5:R-:W-:Y:S04]  /*06d0*/  STS.128 [R73.X16+0x3000], R16 ;  /* 0x0030001049007388 */ /* 0x020fe8000000cc00 */
[----:B------:R3:W-:Y:S01]  /*06e0*/  STS.128 [R73.X16+0x4000], R20 ;  /* 0x0040001449007388 */ /* 0x0007e2000000cc00 */
[----:B0-----:R-:W-:-:S02]  /*06f0*/  SHF.R.S32.HI R5, RZ, 0x1f, R80 ;  /* 0x0000001fff057819 */ /* 0x001fc40000011450 */
[----:B------:R-:W-:Y:S01]  /*0700*/  LOP3.LUT R6, R77, 0xfffffff0, RZ, 0xc0, !PT ;  /* 0xfffffff04d067812 */ /* 0x000fe200078ec0ff */
[----:B------:R0:W-:Y:S01]  /*0710*/  STS.128 [R73.X16+0x5000], R24 ;  /* 0x0050001849007388 */ /* 0x0001e2000000cc00 */
[----:B------:R-:W-:-:S03]  /*0720*/  LEA.HI R4, R5, R80, RZ, 0x2 ;  /* 0x0000005005047211 */ /* 0x000fc600078f10ff */
[----:B------:R4:W-:Y:S01]  /*0730*/  STS.128 [R73.X16+0x6000], R28 ;  /* 0x0060001c49007388 */ /* 0x0009e2000000cc00 */
[----:B-1----:R-:W-:Y:S01]  /*0740*/  IMAD.IADD R10, R73, 0x1, -R6 ;  /* 0x00000001490a7824 */ /* 0x002fe200078e0a06 */
[----:B------:R-:W-:Y:S01]  /*0750*/  LOP3.LUT R11, R4, 0x7fffffc, RZ, 0xc0, !PT ;  /* 0x07fffffc040b7812 */ /* 0x000fe200078ec0ff */
[----:B--2---:R-:W-:Y:S01]  /*0760*/  IMAD.SHL.U32 R12, R78, 0x40, RZ ;  /* 0x000000404e0c7824 */ /* 0x004fe200078e00ff */
[----:B------:R1:W-:Y:S01]  /*0770*/  STS.128 [R73.X16+0x7000], R32 ;  /* 0x0070002049007388 */ /* 0x0003e2000000cc00 */
[----:B------:R-:W-:Y:S02]  /*0780*/  IMAD.SHL.U32 R6, R4, 0x10, RZ ;  /* 0x0000001004067824 */ /* 0x000fe400078e00ff */
[----:B------:R-:W-:Y:S01]  /*0790*/  IMAD.SHL.U32 R4, R10, 0x8, RZ ;  /* 0x000000080a047824 */ /* 0x000fe200078e00ff */
[----:B------:R-:W-:Y:S01]  /*07a0*/  STS.128 [R73.X16+0x8000], R36 ;  /* 0x0080002449007388 */ /* 0x000fe2000000cc00 */
[----:B---3--:R-:W-:Y:S01]  /*07b0*/  IADD3 R21, R80, -R11, RZ ;  /* 0x8000000b50157210 */ /* 0x008fe20007ffe0ff */
[----:B------:R-:W-:Y:S01]  /*07c0*/  IMAD.SHL.U32 R11, R78, 0x8, RZ ;  /* 0x000000084e0b7824 */ /* 0x000fe200078e00ff */
[----:B------:R-:W-:Y:S01]  /*07d0*/  LOP3.LUT R13, R12, 0x40, RZ, 0xc0, !PT ;  /* 0x000000400c0d7812 */ /* 0x000fe200078ec0ff */
[----:B------:R-:W-:Y:S01]  /*07e0*/  STS.128 [R73.X16+0x9000], R40 ;  /* 0x0090002849007388 */ /* 0x000fe2000000cc00 */
[----:B------:R-:W-:-:S02]  /*07f0*/  LOP3.LUT R6, R6, 0x40, RZ, 0xc0, !PT ;  /* 0x0000004006067812 */ /* 0x000fc400078ec0ff */
[----:B------:R-:W-:Y:S01]  /*0800*/  LEA.HI R22, R10, R10, RZ, 0x1 ;  /* 0x0000000a0a167211 */ /* 0x000fe200078f08ff */
[----:B------:R-:W-:Y:S01]  /*0810*/  STS.128 [R73.X16+0xa000], R44 ;  /* 0x00a0002c49007388 */ /* 0x000fe2000000cc00 */
[----:B0-----:R-:W-:Y:S01]  /*0820*/  LOP3.LUT R24, R13, 0x8, R4, 0xf8, !PT ;  /* 0x000000080d187812 */ /* 0x001fe200078ef804 */
[----:B----4-:R-:W-:Y:S01]  /*0830*/  IMAD R31, R21, 0x10, R76 ;  /* 0x00000010151f7824 */ /* 0x010fe200078e024c */
[----:B------:R-:W-:Y:S01]  /*0840*/  SHF.R.U32.HI R25, RZ, 0x3, R13 ;  /* 0x00000003ff197819 */ /* 0x000fe2000001160d */
[----:B------:R-:W-:Y:S01]  /*0850*/  STS.128 [R73.X16+0xb000], R48 ;  /* 0x00b0003049007388 */ /* 0x000fe2000000cc00 */
[----:B------:R-:W-:Y:S02]  /*0860*/  LOP3.LUT R20, R6, 0x8, R11, 0xf8, !PT ;  /* 0x0000000806147812 */ /* 0x000fe400078ef80b */
[----:B-1----:R-:W-:Y:S01]  /*0870*/  LOP3.LUT R32, R24, R25, RZ, 0x3c, !PT ;  /* 0x0000001918207212 */ /* 0x002fe200078e3cff */
[----:B------:R-:W-:Y:S01]  /*0880*/  STS.128 [R73.X16+0xc000], R52 ;  /* 0x00c0003449007388 */ /* 0x000fe2000000cc00 */
[----:B------:R-:W-:-:S02]  /*0890*/  SHF.R.U32.HI R23, RZ, 0x3, R6 ;  /* 0x00000003ff177819 */ /* 0x000fc40000011606 */
[----:B------:R-:W-:Y:S01]  /*08a0*/  SHF.L.U32 R22, R22, 0xa, RZ ;  /* 0x0000000a16167819 */ /* 0x000fe200000006ff */
[----:B------:R-:W-:Y:S01]  /*08b0*/  STS.128 [R73.X16+0xd000], R56 ;  /* 0x00d0003849007388 */ /* 0x000fe2000000cc00 */
[----:B------:R-:W-:Y:S02]  /*08c0*/  LOP3.LUT R30, R20, R23, RZ, 0x3c, !PT ;  /* 0x00000017141e7212 */ /* 0x000fe400078e3cff */
[----:B------:R-:W-:Y:S01]  /*08d0*/  LOP3.LUT R33, R22, 0x7ffff800, RZ, 0xc0, !PT ;  /* 0x7ffff80016217812 */ /* 0x000fe200078ec0ff */
[----:B------:R-:W-:Y:S01]  /*08e0*/  STS.128 [R73.X16+0xe000], R60 ;  /* 0x00e0003c49007388 */ /* 0x000fe2000000cc00 */
[----:B------:R-:W-:Y:S02]  /*08f0*/  ISETP.GE.AND P0, PT, R4, c[0x0][0x194], PT ;  /* 0x0000650004007a0c */ /* 0x000fe40003f06270 */
[----:B------:R-:W-:Y:S01]  /*0900*/  IADD3 R74, R32, R74, R33 ;  /* 0x0000004a204a7210 */ /* 0x000fe20007ffe021 */
[----:B------:R-:W-:Y:S04]  /*0910*/  STS.128 [R73.X16+0xf000], R64 ;  /* 0x00f0004049007388 */ /* 0x000fe8000000cc00 */
[----:B------:R-:W-:Y:S06]  /*0920*/  BAR.SYNC.DEFER_BLOCKING 0x0 ;  /* 0x0000000000007b1d */ /* 0x000fec0000010000 */
[----:B------:R-:W0:Y:S04]  /*0930*/  LDS R5, [R73.X4] ;  /* 0x0000000049057984 */ /* 0x000e280000004800 */
        /* <DEDUP_REMOVED lines=10> */
[----:B0-----:R-:W-:-:S02]  /*09e0*/  FMUL.FTZ R6, R5, c[0x0][0x1b8] ;  /* 0x00006e0005067a20 */ /* 0x001fc40000410000 */
[----:B------:R-:W-:Y:S01]  /*09f0*/  IMAD.IADD R5, R30, 0x1, R31 ;  /* 0x000000011e057824 */ /* 0x000fe200078e021f */
[----:B------:R-:W0:Y:S01]  /*0a00*/  LDS R17, [R73.X4+0x2c00] ;  /* 0x002c000049117984 */ /* 0x000e220000004800 */
[----:B-1----:R-:W-:-:S03]  /*0a10*/  FMUL.FTZ R7, R7, c[0x0][0x1b8] ;  /* 0x00006e0007077a20 */ /* 0x002fc60000410000 */
[----:B------:R-:W1:Y:S01]  /*0a20*/  LDS R24, [R73.X4+0x4800] ;  /* 0x0048000049187984 */ /* 0x000e620000004800 */
[----:B--2---:R-:W-:Y:S01]  /*0a30*/  FMUL.FTZ R8, R8, c[0x0][0x1b8] ;  /* 0x00006e0008087a20 */ /* 0x004fe20000410000 */
[----:B------:R-:W-:Y:S02]  /*0a40*/  F2FP.BF16.PACK_AB R6, R7, R6 ;  /* 0x000000060706723e */ /* 0x000fe400000010ff */
[----:B------:R-:W2:Y:S01]  /*0a50*/  LDS R25, [R73.X4+0x4c00] ;  /* 0x004c000049197984 */ /* 0x000ea20000004800 */
[----:B---3--:R-:W-:-:S03]  /*0a60*/  FMUL.FTZ R9, R9, c[0x0][0x1b8] ;  /* 0x00006e0009097a20 */ /* 0x008fc60000410000 */
[----:B------:R-:W3:Y:S02]  /*0a70*/  LDS R26, [R73.X4+0x5000] ;  /* 0x00500000491a7984 */ /* 0x000ee40000004800 */
[----:B------:R-:W-:Y:S01]  /*0a80*/  F2FP.BF16.PACK_AB R7, R9, R8 ;  /* 0x000000080907723e */ /* 0x000fe200000010ff */
[----:B----4-:R-:W-:Y:S01]  /*0a90*/  FMUL.FTZ R8, R10, c[0x0][0x1b8] ;  /* 0x00006e000a087a20 */ /* 0x010fe20000410000 */
[----:B------:R-:W4:Y:S01]  /*0aa0*/  LDS R27, [R73.X4+0x5400] ;  /* 0x00540000491b7984 */ /* 0x000f220000004800 */
[----:B-----5:R-:W-:-:S03]  /*0ab0*/  FMUL.FTZ R11, R11, c[0x0][0x1b8] ;  /* 0x00006e000b0b7a20 */ /* 0x020fc60000410000 */
[----:B------:R-:W5:Y:S01]  /*0ac0*/  LDS R28, [R73.X4+0x5800] ;  /* 0x00580000491c7984 */ /* 0x000f620000004800 */
[----:B------:R-:W-:Y:S01]  /*0ad0*/  FMUL.FTZ R9, R12, c[0x0][0x1b8] ;  /* 0x00006e000c097a20 */ /* 0x000fe20000410000 */
[----:B------:R-:W-:Y:S01]  /*0ae0*/  F2FP.BF16.PACK_AB R8, R11, R8 ;  /* 0x000000080b08723e */ /* 0x000fe200000010ff */
[----:B------:R-:W-:Y:S01]  /*0af0*/  FMUL.FTZ R10, R13, c[0x0][0x1b8] ;  /* 0x00006e000d0a7a20 */ /* 0x000fe20000410000 */
[----:B------:R-:W5:Y:S01]  /*0b00*/  LDS R18, [R73.X4+0x3000] ;  /* 0x0030000049127984 */ /* 0x000f620000004800 */
[----:B------:R-:W-:-:S03]  /*0b10*/  FMUL.FTZ R14, R14, c[0x0][0x1b8] ;  /* 0x00006e000e0e7a20 */ /* 0x000fc60000410000 */
[----:B------:R-:W5:Y:S01]  /*0b20*/  LDS R19, [R73.X4+0x3400] ;  /* 0x0034000049137984 */ /* 0x000f620000004800 */
[----:B------:R-:W-:Y:S01]  /*0b30*/  F2FP.BF16.PACK_AB R9, R10, R9 ;  /* 0x000000090a09723e */ /* 0x000fe200000010ff */
[----:B------:R-:W-:Y:S02]  /*0b40*/  FMUL.FTZ R15, R15, c[0x0][0x1b8] ;  /* 0x00006e000f0f7a20 */ /* 0x000fe40000410000 */
[----:B------:R-:W5:Y:S01]  /*0b50*/  LDS R20, [R73.X4+0x3800] ;  /* 0x0038000049147984 */ /* 0x000f620000004800 */
[----:B------:R-:W-:-:S03]  /*0b60*/  FMUL.FTZ R16, R16, c[0x0][0x1b8] ;  /* 0x00006e0010107a20 */ /* 0x000fc60000410000 */
[----:B------:R-:W5:Y:S01]  /*0b70*/  LDS R21, [R73.X4+0x3c00] ;  /* 0x003c000049157984 */ /* 0x000f620000004800 */
[----:B------:R-:W-:Y:S01]  /*0b80*/  F2FP.BF16.PACK_AB R10, R15, R14 ;  /* 0x0000000e0f0a723e */ /* 0x000fe200000010ff */
[----:B0-----:R-:W-:Y:S02]  /*0b90*/  FMUL.FTZ R17, R17, c[0x0][0x1b8] ;  /* 0x00006e0011117a20 */ /* 0x001fe40000410000 */
[----:B------:R-:W0:Y:S01]  /*0ba0*/  LDS R29, [R73.X4+0x5c00] ;  /* 0x005c0000491d7984 */ /* 0x000e220000004800 */
[----:B-1----:R-:W-:-:S03]  /*0bb0*/  FMUL.FTZ R15, R24, c[0x0][0x1b8] ;  /* 0x00006e00180f7a20 */ /* 0x002fc60000410000 */
[----:B------:R-:W1:Y:S01]  /*0bc0*/  LDS R22, [R73.X4+0x4000] ;  /* 0x0040000049167984 */ /* 0x000e620000004800 */
[----:B------:R-:W-:Y:S01]  /*0bd0*/  F2FP.BF16.PACK_AB R11, R17, R16 ;  /* 0x00000010110b723e */ /* 0x000fe200000010ff */
[----:B--2---:R-:W-:Y:S02]  /*0be0*/  FMUL.FTZ R16, R25, c[0x0][0x1b8] ;  /* 0x00006e0019107a20 */ /* 0x004fe40000410000 */
[----:B------:R-:W2:Y:S01]  /*0bf0*/  LDS R23, [R73.X4+0x4400] ;  /* 0x0044000049177984 */ /* 0x000ea20000004800 */
[----:B---3--:R-:W-:-:S03]  /*0c00*/  FMUL.FTZ R26, R26, c[0x0][0x1b8] ;  /* 0x00006e001a1a7a20 */ /* 0x008fc60000410000 */
[----:B------:R-:W3:Y:S01]  /*0c10*/  LDS R30, [R73.X4+0x6000] ;  /* 0x00600000491e7984 */ /* 0x000ee20000004800 */
[----:B------:R-:W-:Y:S01]  /*0c20*/  F2FP.BF16.PACK_AB R15, R16, R15 ;  /* 0x0000000f100f723e */ /* 0x000fe200000010ff */
[----:B----4-:R-:W-:Y:S02]  /*0c30*/  FMUL.FTZ R27, R27, c[0x0][0x1b8] ;  /* 0x00006e001b1b7a20 */ /* 0x010fe40000410000 */
[----:B------:R-:W4:Y:S01]  /*0c40*/  LDS R31, [R73.X4+0x6400] ;  /* 0x00640000491f7984 */ /* 0x000f220000004800 */
[----:B-----5:R-:W-:-:S03]  /*0c50*/  FMUL.FTZ R17, R28, c[0x0][0x1b8] ;  /* 0x00006e001c117a20 */ /* 0x020fc60000410000 */
[----:B------:R-:W5:Y:S01]  /*0c60*/  LDS R32, [R73.X4+0x6800] ;  /* 0x0068000049207984 */ /* 0x000f620000004800 */
[----:B------:R-:W-:-:S03]  /*0c70*/  F2FP.BF16.PACK_AB R16, R27, R26 ;  /* 0x0000001a1b10723e */ /* 0x000fc600000010ff */
        /* <DEDUP_REMOVED lines=18> */
[----:B---3--:R-:W-:Y:S01]  /*0da0*/  FMUL.FTZ R18, R30, c[0x0][0x1b8] ;  /* 0x00006e001e127a20 */ /* 0x008fe20000410000 */
[----:B------:R-:W-:Y:S01]  /*0db0*/  F2FP.BF16.PACK_AB R14, R23, R22 ;  /* 0x00000016170e723e */ /* 0x000fe200000010ff */
[----:B----4-:R-:W-:Y:S01]  /*0dc0*/  FMUL.FTZ R31, R31, c[0x0][0x1b8] ;  /* 0x00006e001f1f7a20 */ /* 0x010fe20000410000 */
[----:B------:R-:W3:Y:S01]  /*0dd0*/  LDS R47, [R73.X4+0xb400] ;  /* 0x00b40000492f7984 */ /* 0x000ee20000004800 */
[----:B-----5:R-:W-:-:S03]  /*0de0*/  FMUL.FTZ R19, R32, c[0x0][0x1b8] ;  /* 0x00006e0020137a20 */ /* 0x020fc60000410000 */
[----:B------:R-:W-:Y:S01]  /*0df0*/  F2FP.BF16.PACK_AB R18, R31, R18 ;  /* 0x000000121f12723e */ /* 0x000fe200000010ff */
[----:B------:R-:W4:Y:S01]  /*0e00*/  LDS R38, [R73.X4+0x8c00] ;  /* 0x008c000049267984 */ /* 0x000f220000004800 */
        /* <DEDUP_REMOVED lines=15> */
[----:B-1----:R-:W-:-:S03]  /*0f00*/  FMUL.FTZ R32, R26, c[0x0][0x1b8] ;  /* 0x00006e001a207a20 */ /* 0x002fc60000410000 */
[----:B------:R-:W1:Y:S01]  /*0f10*/  LDS R44, [R73.X4+0xa400] ;  /* 0x00a40000492c7984 */ /* 0x000e620000004800 */
[----:B--2---:R-:W-:Y:S01]  /*0f20*/  FMUL.FTZ R31, R28, c[0x0][0x1b8] ;  /* 0x00006e001c1f7a20 */ /* 0x004fe20000410000 */
[----:B------:R-:W-:Y:S02]  /*0f30*/  F2FP.BF16.PACK_AB R27, R32, R27 ;  /* 0x0000001b201b723e */ /* 0x000fe400000010ff */
[----:B------:R-:W2:Y:S01]  /*0f40*/  LDS R45, [R73.X4+0xa800] ;  /* 0x00a80000492d7984 */ /* 0x000ea20000004800 */
[----:B---3--:R-:W-:-:S03]  /*0f50*/  FMUL.FTZ R32, R47, c[0x0][0x1b8] ;  /* 0x00006e002f207a20 */ /* 0x008fc60000410000 */
[----:B------:R-:W3:Y:S04]  /*0f60*/  LDS R46, [R73.X4+0xac00] ;  /* 0x00ac0000492e7984 */ /* 0x000ee80000004800 */
[----:B------:R-:W3:Y:S01]  /*0f70*/  LDS R34, [R73.X4+0xb800] ;  /* 0x00b8000049227984 */ /* 0x000ee20000004800 */
[----:B----4-:R-:W-:-:S03]  /*0f80*/  FMUL.FTZ R38, R38, c[0x0][0x1b8] ;  /* 0x00006e0026267a20 */ /* 0x010fc60000410000 */
[----:B------:R-:W4:Y:S01]  /*0f90*/  LDS R35, [R73.X4+0xbc00] ;  /* 0x00bc000049237984 */ /* 0x000f220000004800 */
[----:B-----5:R-:W-:Y:S01]  /*0fa0*/  FMUL.FTZ R33, R33, c[0x0][0x1b8] ;  /* 0x00006e0021217a20 */ /* 0x020fe20000410000 */
[----:B------:R-:W-:Y:S02]  /*0fb0*/  F2FP.BF16.PACK_AB R31, R38, R31 ;  /* 0x0000001f261f723e */ /* 0x000fe400000010ff */
        /* <DEDUP_REMOVED lines=21> */
[----:B------:R-:W-:Y:S01]  /*1110*/  FMUL.FTZ R34, R34, c[0x0][0x1b8] ;  /* 0x00006e0022227a20 */ /* 0x000fe20000410000 */
        /* <DEDUP_REMOVED lines=17> */
[----:B0-----:R-:W-:Y:S02]  /*1230*/  FMUL.FTZ R37, R37, c[0x0][0x1b8] ;  /* 0x00006e0025257a20 */ /* 0x001fe40000410000 */
[----:B-1----:R-:W-:-:S03]  /*1240*/  FMUL.FTZ R52, R52, c[0x0][0x1b8] ;  /* 0x00006e0034347a20 */ /* 0x002fc60000410000 */
[----:B------:R-:W-:Y:S01]  /*1250*/  F2FP.BF16.PACK_AB R36, R37, R36 ;  /* 0x000000242524723e */ /* 0x000fe200000010ff */
[----:B--2---:R-:W-:Y:S02]  /*1260*/  FMUL.FTZ R53, R53, c[0x0][0x1b8] ;  /* 0x00006e0035357a20 */ /* 0x004fe40000410000 */
[----:B---3--:R-:W-:-:S03]  /*1270*/  FMUL.FTZ R30, R30, c[0x0][0x1b8] ;  /* 0x00006e001e1e7a20 */ /* 0x008fc60000410000 */
[----:B------:R-:W-:Y:S01]  /*1280*/  F2FP.BF16.PACK_AB R52, R53, R52 ;  /* 0x000000343534723e */ /* 0x000fe200000010ff */
[----:B------:R-:W-:Y:S02]  /*1290*/  FMUL.FTZ R29, R29, c[0x0][0x1b8] ;  /* 0x00006e001d1d7a20 */ /* 0x000fe40000410000 */
[----:B----4-:R-:W-:-:S03]  /*12a0*/  FMUL.FTZ R24, R24, c[0x0][0x1b8] ;  /* 0x00006e0018187a20 */ /* 0x010fc60000410000 */
[----:B------:R-:W-:Y:S01]  /*12b0*/  F2FP.BF16.PACK_AB R29, R29, R30 ;  /* 0x0000001e1d1d723e */ /* 0x000fe200000010ff */
[----:B-----5:R-:W-:Y:S02]  /*12c0*/  FMUL.FTZ R23, R23, c[0x0][0x1b8] ;  /* 0x00006e0017177a20 */ /* 0x020fe40000410000 */
[----:B------:R-:W-:-:S03]  /*12d0*/  FMUL.FTZ R22, R22, c[0x0][0x1b8] ;  /* 0x00006e0016167a20 */ /* 0x000fc60000410000 */
[----:B------:R-:W-:Y:S01]  /*12e0*/  F2FP.BF16.PACK_AB R23, R23, R24 ;  /* 0x000000181717723e */ /* 0x000fe200000010ff */
[----:B------:R-:W-:Y:S01]  /*12f0*/  FMUL.FTZ R33, R28, c[0x0][0x1b8] ;  /* 0x00006e001c217a20 */ /* 0x000fe20000410000 */
[----:B------:R-:W-:Y:S02]  /*1300*/  SHF.L.U32 R28, R5, 0x1, RZ ;  /* 0x00000001051c7819 */ /* 0x000fe400000006ff */
[----:B------:R-:W-:Y:S01]  /*1310*/  IADD3 R5, R68, 0x10, RZ ;  /* 0x0000001044057810 */ /* 0x000fe20007ffe0ff */
[----:B------:R-:W-:Y:S01]  /*1320*/  FMUL.FTZ R25, R25, c[0x0][0x1b8] ;  /* 0x00006e0019197a20 */ /* 0x000fe20000410000 */
[----:B------:R-:W-:Y:S01]  /*1330*/  F2FP.BF16.PACK_AB R22, R33, R22 ;  /* 0x000000162116723e */ /* 0x000fe200000010ff */
[----:B------:R0:W-:Y:S01]  /*1340*/  STS [R28+0x10000], R6 ;  /* 0x010000061c007388 */ /* 0x0001e20000000800 */
[----:B------:R-:W-:Y:S01]  /*1350*/  ISETP.GE.OR P4, PT, R5, R72, P0 ;  /* 0x000000480500720c */ /* 0x000fe20000786670 */
[----:B------:R-:W-:Y:S01]  /*1360*/  FMUL.FTZ R26, R26, c[0x0][0x1b8] ;  /* 0x00006e001a1a7a20 */ /* 0x000fe20000410000 */
[----:B------:R-:W-:Y:S01]  /*1370*/  SHF.R.S32.HI R5, RZ, 0x1f, R4 ;  /* 0x0000001fff057819 */ /* 0x000fe20000011404 */
[----:B------:R1:W-:Y:S03]  /*1380*/  STS [R28+0x10100], R7 ;  /* 0x010100071c007388 */ /* 0x0003e60000000800 */
[----:B------:R-:W-:Y:S01]  /*1390*/  F2FP.BF16.PACK_AB R25, R26, R25 ;  /* 0x000000191a19723e */ /* 0x000fe200000010ff */
[----:B------:R2:W-:Y:S01]  /*13a0*/  STS [R28+0x12000], R14 ;  /* 0x0120000e1c007388 */ /* 0x0005e20000000800 */
[----:B0-----:R-:W-:-:S03]  /*13b0*/  IMAD.SHL.U32 R6, R74, 0x2, RZ ;  /* 0x000000024a067824 */ /* 0x001fc600078e00ff */
[----:B------:R0:W-:Y:S01]  /*13c0*/  STS [R28+0x12100], R15 ;  /* 0x0121000f1c007388 */ /* 0x0001e20000000800 */
[----:B-1----:R-:W-:-:S03]  /*13d0*/  IADD3 R7, R68, 0x20, RZ ;  /* 0x0000002044077810 */ /* 0x002fc60007ffe0ff */
[----:B------:R-:W-:Y:S01]  /*13e0*/  STS [R28+0x10400], R8 ;  /* 0x010400081c007388 */ /* 0x000fe20000000800 */
[----:B--2---:R-:W-:Y:S01]  /*13f0*/  IMAD R14, R3, c[0x0][0x1a8], RZ ;  /* 0x00006a00030e7a24 */ /* 0x004fe200078e02ff */
[-C--:B------:R-:W-:Y:S02]  /*1400*/  ISETP.GE.OR P3, PT, R7, R72.reuse, P0 ;  /* 0x000000480700720c */ /* 0x080fe40000766670 */
[----:B------:R-:W-:Y:S01]  /*1410*/  STS [R28+0x10500], R9 ;  /* 0x010500091c007388 */ /* 0x000fe20000000800 */
[----:B------:R-:W-:Y:S01]  /*1420*/  IADD3 R3, R68, 0x30, RZ ;  /* 0x0000003044037810 */ /* 0x000fe20007ffe0ff */
[C---:B------:R-:W-:Y:S02]  /*1430*/  IMAD R7, R69.reuse, c[0x0][0x1ac], R14 ;  /* 0x00006b0045077a24 */ /* 0x040fe400078e020e */
[----:B------:R-:W-:Y:S01]  /*1440*/  STS [R28+0x12400], R16 ;  /* 0x012400101c007388 */ /* 0x000fe20000000800 */
[----:B0-----:R-:W-:Y:S01]  /*1450*/  IMAD.WIDE.U32 R14, R69, c[0x0][0x1a8], R4 ;  /* 0x00006a00450e7a25 */ /* 0x001fe200078e0004 */
[----:B------:R-:W-:-:S02]  /*1460*/  ISETP.GE.OR P2, PT, R3, R72, P0 ;  /* 0x000000480300720c */ /* 0x000fc40000746670 */
[----:B------:R-:W-:Y:S01]  /*1470*/  STS [R28+0x12500], R17 ;  /* 0x012500111c007388 */ /* 0x000fe20000000800 */
[----:B------:R-:W-:Y:S01]  /*1480*/  IADD3 R3, R68, 0x50, RZ ;  /* 0x0000005044037810 */ /* 0x000fe20007ffe0ff */
[----:B------:R-:W-:Y:S02]  /*1490*/  IMAD.IADD R15, R15, 0x1, R7 ;  /* 0x000000010f0f7824 */ /* 0x000fe400078e0207 */
[----:B------:R-:W-:Y:S01]  /*14a0*/  STS [R28+0x10800], R10 ;  /* 0x0108000a1c007388 */ /* 0x000fe20000000800 */
[----:B------:R-:W-:Y:S01]  /*14b0*/  ISETP.GE.OR P5, PT, R3, R72, P0 ;  /* 0x000000480300720c */ /* 0x000fe200007a6670 */
[C---:B------:R-:W-:Y:S02]  /*14c0*/  IMAD R7, R71.reuse, c[0x0][0x1b4], R2 ;  /* 0x00006d0047077a24 */ /* 0x040fe400078e0202 */
[----:B------:R-:W-:Y:S01]  /*14d0*/  STS [R28+0x10900], R11 ;  /* 0x0109000b1c007388 */ /* 0x000fe20000000800 */
[----:B------:R-:W-:-:S03]  /*14e0*/  IMAD.WIDE.U32 R2, R71, c[0x0][0x1b0], R14 ;  /* 0x00006c0047027a25 */ /* 0x000fc600078e000e */
[----:B------:R-:W-:Y:S04]  /*14f0*/  STS [R28+0x12800], R18 ;  /* 0x012800121c007388 */ /* 0x000fe80000000800 */
[----:B------:R-:W-:Y:S04]  /*1500*/  STS [R28+0x12900], R19 ;  /* 0x012900131c007388 */ /* 0x000fe80000000800 */
[----:B------:R-:W-:Y:S04]  /*1510*/  STS [R28+0x10c00], R12 ;  /* 0x010c000c1c007388 */ /* 0x000fe80000000800 */
[----:B------:R0:W-:Y:S04]  /*1520*/  STS [R28+0x10d00], R13 ;  /* 0x010d000d1c007388 */ /* 0x0001e80000000800 */
[----:B------:R1:W-:Y:S04]  /*1530*/  STS [R28+0x12c00], R20 ;  /* 0x012c00141c007388 */ /* 0x0003e80000000800 */
[----:B------:R1:W-:Y:S01]  /*1540*/  STS [R28+0x12d00], R21 ;  /* 0x012d00151c007388 */ /* 0x0003e20000000800 */
[----:B0-----:R-:W-:-:S03]  /*1550*/  CS2R R12, SRZ ;  /* 0x00000000000c7805 */ /* 0x001fc6000001ff00 */
[----:B------:R1:W-:Y:S01]  /*1560*/  STS [R28+0x14000], R27 ;  /* 0x0140001b1c007388 */ /* 0x0003e20000000800 */
[--C-:B------:R-:W-:Y:S01]  /*1570*/  @P1 IMAD.MOV.U32 R12, RZ, RZ, R0.reuse ;  /* 0x000000ffff0c1224 */ /* 0x100fe200078e0000 */
[----:B------:R-:W-:Y:S02]  /*1580*/  @P1 SHF.R.S32.HI R13, RZ, 0x1f, R0 ;  /* 0x0000001fff0d1819 */ /* 0x000fe40000011400 */
[----:B------:R1:W-:Y:S01]  /*1590*/  STS [R28+0x14100], R31 ;  /* 0x0141001f1c007388 */ /* 0x0003e20000000800 */
[C---:B------:R-:W-:Y:S02]  /*15a0*/  IADD3 R0, R68.reuse, 0x40, RZ ;  /* 0x0000004044007810 */ /* 0x040fe40007ffe0ff */
[----:B------:R-:W-:Y:S01]  /*15b0*/  IADD3 R4, P1, R68, R12, RZ ;  /* 0x0000000c44047210 */ /* 0x000fe20007f3e0ff */
[----:B------:R1:W-:Y:S01]  /*15c0*/  STS [R28+0x16000], R48 ;  /* 0x016000301c007388 */ /* 0x0003e20000000800 */
[-C--:B------:R-:W-:Y:S02]  /*15d0*/  ISETP.GE.OR P6, PT, R0, R72.reuse, P0 ;  /* 0x000000480000720c */ /* 0x080fe400007c6670 */
[C---:B------:R-:W-:Y:S01]  /*15e0*/  LEA.HI.X.SX32 R5, R68.reuse, R13, 0x1, P1 ;  /* 0x0000000d44057211 */ /* 0x040fe200008f0eff */
[----:B------:R1:W-:Y:S01]  /*15f0*/  STS [R28+0x16100], R50 ;  /* 0x016100321c007388 */ /* 0x0003e20000000800 */
[----:B------:R-:W-:-:S02]  /*1600*/  ISETP.GE.OR P1, PT, R68, R72, P0 ;  /* 0x000000484400720c */ /* 0x000fc40000726670 */
[----:B------:R-:W-:Y:S01]  /*1610*/  IADD3 R0, R68, 0x60, RZ ;  /* 0x0000006044007810 */ /* 0x000fe20007ffe0ff */
[----:B------:R1:W-:Y:S01]  /*1620*/  STS [R28+0x14400], R39 ;  /* 0x014400271c007388 */ /* 0x0003e20000000800 */
[----:B------:R-:W-:Y:S01]  /*1630*/  IMAD.WIDE R70, R70, 0x80, R4 ;  /* 0x0000008046467825 */ /* 0x000fe200078e0204 */
[----:B------:R-:W-:Y:S02]  /*1640*/  IADD3 R68, R68, 0x70, RZ ;  /* 0x0000007044447810 */ /* 0x000fe40007ffe0ff */
[----:B------:R1:W-:Y:S01]  /*1650*/  STS [R28+0x14500], R41 ;  /* 0x014500291c007388 */ /* 0x0003e20000000800 */
[----:B------:R-:W-:Y:S02]  /*1660*/  IADD3 R5, R3, R7, RZ ;  /* 0x0000000703057210 */ /* 0x000fe40007ffe0ff */
[----:B------:R-:W-:Y:S01]  /*1670*/  LEA R12, R74, 0x10000, 0x1 ;  /* 0x000100004a0c7811 */ /* 0x000fe200078e08ff */
[----:B------:R1:W-:Y:S04]  /*1680*/  STS [R28+0x16400], R36 ;  /* 0x016400241c007388 */ /* 0x0003e80000000800 */
        /* <DEDUP_REMOVED lines=9> */
[----:B------:R-:W-:Y:S06]  /*1720*/  BAR.SYNC.DEFER_BLOCKING 0x0 ;  /* 0x0000000000007b1d */ /* 0x000fec0000010000 */
[----:B------:R1:W0:Y:S01]  /*1730*/  LDS.128 R8, [R6+0x10e00] ;  /* 0x010e000006087984 */ /* 0x0002220000000c00 */
[----:B------:R-:W-:Y:S05]  /*1740*/  @P1 BRA `(.L_x_2223) ;  /* 0x0000009000001947 */ /* 0x000fea0003800000 */
[----:B------:R-:W2:Y:S01]  /*1750*/  LDS.128 R12, [R12] ;  /* 0x000000000c0c7984 */ /* 0x000ea20000000c00 */
[----:B------:R-:W-:-:S02]  /*1760*/  IMAD R7, R71, c[0x0][0x1a0], RZ ;  /* 0x0000680047077a24 */ /* 0x000fc400078e02ff */
[----:B------:R-:W-:Y:S02]  /*1770*/  IMAD.MOV.U32 R4, RZ, RZ, R2 ;  /* 0x000000ffff047224 */ /* 0x000fe400078e0002 */
[C---:B------:R-:W-:Y:S02]  /*1780*/  IMAD R7, R70.reuse, c[0x0][0x1a4], R7 ;  /* 0x0000690046077a24 */ /* 0x040fe400078e0207 */
[----:B------:R-:W-:-:S04]  /*1790*/  IMAD.WIDE.U32 R16, R70, c[0x0][0x1a0], R4 ;  /* 0x0000680046107a25 */ /* 0x000fc800078e0004 */
[----:B------:R-:W-:Y:S01]  /*17a0*/  IMAD.IADD R7, R17, 0x1, R7 ;  /* 0x0000000111077824 */ /* 0x000fe200078e0207 */
[----:B------:R-:W-:-:S04]  /*17b0*/  LEA R18, P1, R16, c[0x0][0x188], 0x1 ;  /* 0x0000620010127a11 */ /* 0x000fc800078208ff */
[----:B------:R-:W-:-:S05]  /*17c0*/  LEA.HI.X R19, R16, c[0x0][0x18c], R7, 0x1, P1 ;  /* 0x0000630010137a11 */ /* 0x000fca00008f0c07 */
[----:B--2---:R2:W-:Y:S04]  /*17d0*/  STG.E.128 [R18.64], R12 ;  /* 0x0000000c12007986 */ /* 0x0045e8000c101d04 */
.L_x_2223:
[----:B------:R-:W-:Y:S05]  /*17e0*/  BSYNC B0 ;  /* 0x0000000000007941 */ /* 0x000fea0003800000 */
.L_x_2222:
[----:B--2---:R2:W3:Y:S01]  /*17f0*/  LDS.128 R12, [R6+0x10200] ;  /* 0x01020000060c7984 */ /* 0x0044e20000000c00 */
[----:B------:R-:W-:Y:S01]  /*1800*/  BSSY B0, `(.L_x_2224) ;  /* 0x000000f000007945 */ /* 0x000fe20003800000 */
[-C--:B------:R-:W-:Y:S02]  /*1810*/  ISETP.GE.OR P1, PT, R0, R72.reuse, P0 ;  /* 0x000000480000720c */ /* 0x080fe40000726670 */
[----:B------:R-:W-:Y:S01]  /*1820*/  ISETP.GE.OR P0, PT, R68, R72, P0 ;  /* 0x000000484400720c */ /* 0x000fe20000706670 */
[----:B------:R-:W-:Y:S07]  /*1830*/  @P4 BRA `(.L_x_2225) ;  /* 0x000000b000004947 */ /* 0x000fee0003800000 */
        /* <DEDUP_REMOVED lines=10> */
[----:B---3--:R3:W-:Y:S02]  /*18e0*/  STG.E.128 [R18.64], R12 ;  /* 0x0000000c12007986 */ /* 0x0087e4000c101d04 */
.L_x_2225:
[----:B------:R-:W-:Y:S05]  /*18f0*/  BSYNC B0 ;  /* 0x0000000000007941 */ /* 0x000fea0003800000 */
.L_x_2224:
[----:B---3--:R3:W4:Y:S01]  /*1900*/  LDS.128 R12, [R6+0x10400] ;  /* 0x01040000060c7984 */ /* 0x0087220000000c00 */
        /* <DEDUP_REMOVED lines=12> */
[----:B----4-:R4:W-:Y:S02]  /*19d0*/  STG.E.128 [R18.64], R12 ;  /* 0x0000000c12007986 */ /* 0x0109e4000c101d04 */
.L_x_2227:
[----:B------:R-:W-:Y:S05]  /*19e0*/  BSYNC B0 ;  /* 0x0000000000007941 */ /* 0x000fea0003800000 */
.L_x_2226:
[----:B----4-:R4:W1:Y:S01]  /*19f0*/  LDS.128 R12, [R6+0x10600] ;  /* 0x01060000060c7984 */ /* 0x0108620000000c00 */
        /* <DEDUP_REMOVED lines=13> */
.L_x_2229:
[----:B------:R-:W-:Y:S05]  /*1ad0*/  BSYNC B0 ;  /* 0x0000000000007941 */ /* 0x000fea0003800000 */
.L_x_2228:
[----:B-1----:R1:W2:Y:S01]  /*1ae0*/  LDS.128 R12, [R6+0x10800] ;  /* 0x01080000060c7984 */ /* 0x0022a20000000c00 */
        /* <DEDUP_REMOVED lines=12> */
[----:B--2---:R2:W-:Y:S02]  /*1bb0*/  STG.E.128 [R18.64], R12 ;  /* 0x0000000c12007986 */ /* 0x0045e4000c101d04 */
.L_x_2231:
[----:B------:R-:W-:Y:S05]  /*1bc0*/  BSYNC B0 ;  /* 0x0000000000007941 */ /* 0x000fea0003800000 */
.L_x_2230:
[----:B--2---:R2:W1:Y:S01]  /*1bd0*/  LDS.128 R12, [R6+0x10a00] ;  /* 0x010a0000060c7984 */ /* 0x0044620000000c00 */
        /* <DEDUP_REMOVED lines=13> */
.L_x_2233:
[----:B------:R-:W-:Y:S05]  /*1cb0*/  BSYNC B0 ;  /* 0x0000000000007941 */ /* 0x000fea0003800000 */
.L_x_2232:
[----:B-1----:R1:W2:Y:S01]  /*1cc0*/  LDS.128 R12, [R6+0x10c00] ;  /* 0x010c0000060c7984 */ /* 0x0022a20000000c00 */
[----:B------:R-:W-:Y:S01]  /*1cd0*/  BSSY B0, `(.L_x_2234) ;  /* 0x000000d000007945 */ /* 0x000fe20003800000 */
[----:B------:R-:W-:Y:S05]  /*1ce0*/  @P1 BRA `(.L_x_2235) ;  /* 0x000000b000001947 */ /* 0x000fea0003800000 */
[----:B------:R-:W-:Y:S01]  /*1cf0*/  IADD3 R17, P1, R70, 0x60, RZ ;  /* 0x0000006046117810 */ /* 0x000fe20007f3e0ff */
[----:B-1234-:R-:W-:Y:S01]  /*1d00*/  IMAD.MOV.U32 R6, RZ, RZ, R2 ;  /* 0x000000ffff067224 */ /* 0x01efe200078e0002 */
        /* <DEDUP_REMOVED lines=8> */
[----:B------:R1:W-:Y:S02]  /*1d90*/  STG.E.128 [R16.64], R12 ;  /* 0x0000000c10007986 */ /* 0x0003e4000c101d04 */
.L_x_2235:
[----:B------:R-:W-:Y:S05]  /*1da0*/  BSYNC B0 ;  /* 0x0000000000007941 */ /* 0x000fea0003800000 */
.L_x_2234:
        /* <DEDUP_REMOVED lines=12> */
.L_x_2236:
        /* <DEDUP_REMOVED lines=9> */
.L_x_2345:


//--------------------- .text._ZN7cutlass13device_kernelIN5flash32FlashAttnBwdPostprocessConvertdQIN4cute5tupleIJNS3_1CILi64EEENS5_ILi128EEEEEENS_10bfloat16_tEfNS_4arch4Sm80ELi256ENS3_8TiledMMAINS3_8MMA_AtomIJNS3_30SM80_16x8x16_F32BF16BF16F32_TNEEEENS3_6LayoutINS4_IJNS5_ILi2EEENS5_ILi4EEENS5_ILi1EEEEEENS4_IJSJ_SH_NS5_ILi0EEEEEEEENS4_IJNS5_ILi32EEES6_NS5_ILi16EEEEEEEELb0EEEEEvNT_6ParamsE --------------------------
	.section	.text._ZN7cutlass13device_kernelIN5flash32FlashAttnBwdPostprocessConvertdQIN4cute5tupleIJNS3_1CILi64EEENS5_ILi128EEEEEENS_10bfloat16_tEfNS_4arch4Sm80ELi256ENS3_8TiledMMAINS3_8MMA_AtomIJNS3_30SM80_16x8x16_F32BF16BF16F32_TNEEEENS3_6LayoutINS4_IJNS5_ILi2EEENS5_ILi4EEENS5_ILi1EEEEEENS4_IJSJ_SH_NS5_ILi0EEEEEEEENS4_IJNS5_ILi32EEES6_NS5_ILi16EEEEEEEELb0EEEEEvNT_6ParamsE,"ax",@progbits
	.sectioninfo	@"SHI_REGISTERS=55"
	.align	128
.text._ZN7cutlass13device_kernelIN5flash32FlashAttnBwdPostprocessConvertdQIN4cute5tupleIJNS3_1CILi64EEENS5_ILi128EEEEEENS_10bfloat16_tEfNS_4arch4Sm80ELi256ENS3_8TiledMMAINS3_8MMA_AtomIJNS3_30SM80_16x8x16_F32BF16BF16F32_TNEEEENS3_6LayoutINS4_IJNS5_ILi2EEENS5_ILi4EEENS5_ILi1EEEEEENS4_IJSJ_SH_NS5_ILi0EEEEEEEENS4_IJNS5_ILi32EEES6_NS5_ILi16EEEEEEEELb0EEEEEvNT_6ParamsE:
        .type           _ZN7cutlass13device_kernelIN5flash32FlashAttnBwdPostprocessConvertdQIN4cute5tupleIJNS3_1CILi64EEENS5_ILi128EEEEEENS_10bfloat16_tEfNS_4arch4Sm80ELi256ENS3_8TiledMMAINS3_8MMA_AtomIJNS3_30SM80_16x8x16_F32BF16BF16F32_TNEEEENS3_6LayoutINS4_IJNS5_ILi2EEENS5_ILi4EEENS5_ILi1EEEEEENS4_IJSJ_SH_NS5_ILi0EEEEEEEENS4_IJNS5_ILi32EEES6_NS5_ILi16EEEEEEEELb0EEEEEvNT_6ParamsE,@function
        .size           _ZN7cutlass13device_kernelIN5flash32FlashAttnBwdPostprocessConvertdQIN4cute5tupleIJNS3_1CILi64EEENS5_ILi128EEEEEENS_10bfloat16_tEfNS_4arch4Sm80ELi256ENS3_8TiledMMAINS3_8MMA_AtomIJNS3_30SM80_16x8x16_F32BF16BF16F32_TNEEEENS3_6LayoutINS4_IJNS5_ILi2EEENS5_ILi4EEENS5_ILi1EEEEEENS4_IJSJ_SH_NS5_ILi0EEEEEEEENS4_IJNS5_ILi32EEES6_NS5_ILi16EEEEEEEELb0EEEEEvNT_6ParamsE,(.L_x_2346 - _ZN7cutlass13device_kernelIN5flash32FlashAttnBwdPostprocessConvertdQIN4cute5tupleIJNS3_1CILi64EEENS5_ILi128EEEEEENS_10bfloat16_tEfNS_4arch4Sm80ELi256ENS3_8TiledMMAINS3_8MMA_AtomIJNS3_30SM80_16x8x16_F32BF16BF16F32_TNEEEENS3_6LayoutINS4_IJNS5_ILi2EEENS5_ILi4EEENS5_ILi1EEEEEENS4_IJSJ_SH_NS5_ILi0EEEEEEEENS4_IJNS5_ILi32EEES6_NS5_ILi16EEEEEEEELb0EEEEEvNT_6ParamsE)
        .other          _ZN7cutlass13device_kernelIN5flash32FlashAttnBwdPostprocessConvertdQIN4cute5tupleIJNS3_1CILi64EEENS5_ILi128EEEEEENS_10bfloat16_tEfNS_4arch4Sm80ELi256ENS3_8TiledMMAINS3_8MMA_AtomIJNS3_30SM80_16x8x16_F32BF16BF16F32_TNEEEENS3_6LayoutINS4_IJNS5_ILi2EEENS5_ILi4EEENS5_ILi1EEEEEENS4_IJSJ_SH_NS5_ILi0EEEEEEEENS4_IJNS5_ILi32EEES6_NS5_ILi16EEEEEEEELb0EEEEEvNT_6ParamsE,@"STO_CUDA_ENTRY STV_DEFAULT"
_ZN7cutlass13device_kernelIN5flash32FlashAttnBwdPostprocessConvertdQIN4cute5tupleIJNS3_1CILi64EEENS5_ILi128EEEEEENS_10bfloat16_tEfNS_4arch4Sm80ELi256ENS3_8TiledMMAINS3_8MMA_AtomIJNS3_30SM80_16x8x16_F32BF16BF16F32_TNEEEENS3_6LayoutINS4_IJNS5_ILi2EEENS5_ILi4EEENS5_ILi1EEEEEENS4_IJSJ_SH_NS5_ILi0EEEEEEEENS4_IJNS5_ILi32EEES6_NS5_ILi16EEEEEEEELb0EEEEEvNT_6ParamsE:
        /* <DEDUP_REMOVED lines=15> */
[----:B-1----:R-:W-:Y:S01]  /*00f0*/  IMAD.SHL.U32 R2, R36, 0x40, RZ ;  /* 0x0000004024027824 */ /* 0x002fe200078e00ff */
[----:B------:R-:W-:Y:S05]  /*0100*/  @P1 BRA `(.L_x_2237) ;  /* 0x0000004000001947 */ /* 0x000fea0003800000 */
[----:B0-----:R-:W-:Y:S05]  /*0110*/  @!P0 BRA `(.L_x_2237) ;  /* 0x0000003000008947 */ /* 0x001fea0003800000 */
[----:B------:R-:W2:Y:S04]  /*0120*/  LDG.E R0, [R4.64] ;  /* 0x0000000404007981 */ /* 0x000ea8000c1e1900 */
[----:B-----5:R-:W2:Y:S02]  /*0130*/  LDG.E R37, [R4.64+0x4] ;  /* 0x0000040404257981 */ /* 0x020ea4000c1e1900 */
[----:B--2---:R-:W-:-:S03]  /*0140*/  IMAD.IADD R37, R37, 0x1, -R0 ;  /* 0x0000000125257824 */ /* 0x004fc600078e0a00 */
.L_x_2237:
[----:B0-----:R-:W-:Y:S01]  /*0150*/  ISETP.NE.AND.EX P1, PT, RZ, c[0x0][0x1c4], PT, P2 ;  /* 0x00007100ff007a0c */ /* 0x001fe20003f25320 */
[----:B-----5:R-:W-:Y:S01]  /*0160*/  @P0 IMAD R0, R38, 0x40, R41 ;  /* 0x0000004026000824 */ /* 0x020fe200078e0229 */
[----:B------:R-:W-:-:S13]  /*0170*/  ISETP.LE.AND P2, PT, R37, R2, PT ;  /* 0x000000022500720c */ /* 0x000fda0003f43270 */
[----:B------:R-:W-:Y:S05]  /*0180*/  @P1 EXIT P2 ;  /* 0x000000000000194d */ /* 0x000fea0001000000 */
[----:B------:R-:W0:Y:S01]  /*0190*/  S2R R43, SR_TID.X ;  /* 0x00000000002b7919 */ /* 0x000e220000002100 */
[----:B------:R-:W-:Y:S01]  /*01a0*/  @P0 SHF.R.S32.HI R3, RZ, 0x1f, R0 ;  /* 0x0000001fff030819 */ /* 0x000fe20000011400 */
[----:B------:R-:W-:Y:S01]  /*01b0*/  CS2R R4, SRZ ;  /* 0x0000000000047805 */ /* 0x000fe2000001ff00 */
[----:B------:R-:W-:Y:S01]  /*01c0*/  IMAD.SHL.U32 R7, R36, 0x2000, RZ ;  /* 0x0000200024077824 */ /* 0x000fe200078e00ff */
[----:B------:R-:W1:Y:S01]  /*01d0*/  S2R R42, SR_CTAID.Y ;  /* 0x00000000002a7919 */ /* 0x000e620000002600 */
[----:B------:R-:W-:-:S03]  /*01e0*/  @P0 LEA.HI R3, R3, R0, RZ, 0x6 ;  /* 0x0000000003030211 */ /* 0x000fc600078f30ff */
[----:B------:R-:W-:Y:S02]  /*01f0*/  SHF.R.S32.HI R9, RZ, 0x1f, R7 ;  /* 0x0000001fff097819 */ /* 0x000fe40000011407 */
[----:B------:R-:W-:-:S05]  /*0200*/  @P0 IMAD.SHL.U32 R3, R3, 0x80, RZ ;  /* 0x0000008003030824 */ /* 0x000fca00078e00ff */
[----:B------:R-:W-:-:S04]  /*0210*/  @P0 LOP3.LUT R3, R3, 0xffffe000, RZ, 0xc0, !PT ;  /* 0xffffe00003030812 */ /* 0x000fc800078ec0ff */
[----:B------:R-:W-:Y:S02]  /*0220*/  @P0 MOV R4, R3 ;  /* 0x0000000300040202 */ /* 0x000fe40000000f00 */
[----:B------:R-:W-:Y:S02]  /*0230*/  @P0 SHF.R.S32.HI R5, RZ, 0x1f, R3 ;  /* 0x0000001fff050819 */ /* 0x000fe40000011403 */
[----:B------:R-:W-:Y:S01]  /*0240*/  SHF.R.S32.HI R3, RZ, 0x1f, R38 ;  /* 0x0000001fff037819 */ /* 0x000fe20000011426 */
[----:B0-----:R-:W-:Y:S01]  /*0250*/  IMAD.SHL.U32 R6, R43, 0x4, RZ ;  /* 0x000000042b067824 */ /* 0x001fe200078e00ff */
[----:B------:R-:W-:Y:S02]  /*0260*/  SEL R38, R38, RZ, !P1 ;  /* 0x000000ff26267207 */ /* 0x000fe40004800000 */
[----:B------:R-:W-:Y:S02]  /*0270*/  SEL R3, R3, RZ, !P1 ;  /* 0x000000ff03037207 */ /* 0x000fe40004800000 */
[----:B------:R-:W-:-:S02]  /*0280*/  IADD3 R4, P2, P3, R4, R6, R7 ;  /* 0x0000000604047210 */ /* 0x000fc40007b5e007 */
[----:B-1----:R-:W-:Y:S02]  /*0290*/  SHF.R.S32.HI R0, RZ, 0x1f, R42 ;  /* 0x0000001fff007819 */ /* 0x002fe4000001142a */
        /* <DEDUP_REMOVED lines=8> */
[----:B------:R-:W-:-:S04]  /*0320*/  IMAD.WIDE.U32 R4, R38, c[0x0][0x180], R4 ;  /* 0x0000600026047a25 */ /* 0x000fc800078e0004 */
[----:B------:R-:W-:Y:S01]  /*0330*/  IMAD.IADD R5, R5, 0x1, R9 ;  /* 0x0000000105057824 */ /* 0x000fe200078e0209 */
        /* <DEDUP_REMOVED lines=9> */
[----:B------:R0:W5:Y:S01]  /*03d0*/  LDG.E.128 R32, [R46.64+0x7000] ;  /* 0x007000042e207981 */ /* 0x000162000c1e1d00 */
[----:B------:R-:W-:Y:S01]  /*03e0*/  SHF.R.S32.HI R50, RZ, 0x1f, R43 ;  /* 0x0000001fff327819 */ /* 0x000fe2000001142b */
[----:B------:R-:W-:Y:S01]  /*03f0*/  IMAD.IADD R2, R37, 0x1, -R2 ;  /* 0x0000000125027824 */ /* 0x000fe200078e0a02 */
[----:B------:R-:W-:Y:S02]  /*0400*/  BSSY B0, `(.L_x_2238) ;  /* 0x00000c8000007945 */ /* 0x000fe40003800000 */
[----:B------:R-:W-:-:S02]  /*0410*/  LEA.HI R48, R50, R43, RZ, 0x7 ;  /* 0x0000002b32307211 */ /* 0x000fc400078f38ff */
[CC--:B------:R-:W-:Y:S02]  /*0420*/  LEA.HI R45, R50.reuse, R43.reuse, RZ, 0x2 ;  /* 0x0000002b322d7211 */ /* 0x0c0fe400078f10ff */
[----:B------:R-:W-:Y:S01]  /*0430*/  LEA.HI R49, R50, R43, RZ, 0x5 ;  /* 0x0000002b32317211 */ /* 0x000fe200078f28ff */
[----:B------:R-:W-:Y:S01]  /*0440*/  IMAD.SHL.U32 R44, R48, 0x8, RZ ;  /* 0x00000008302c7824 */ /* 0x000fe200078e00ff */
[----:B------:R-:W-:Y:S02]  /*0450*/  LOP3.LUT R40, R45, 0x7ffffffc, RZ, 0xc0, !PT ;  /* 0x7ffffffc2d287812 */ /* 0x000fe400078ec0ff */
[--C-:B0-----:R-:W-:Y:S02]  /*0460*/  SHF.R.S32.HI R47, RZ, 0x2, R45.reuse ;  /* 0x00000002ff2f7819 */ /* 0x101fe4000001142d */
[----:B------:R-:W-:Y:S01]  /*0470*/  LOP3.LUT R44, R44, 0xfffffc00, RZ, 0xc0, !PT ;  /* 0xfffffc002c2c7812 */ /* 0x000fe200078ec0ff */
[----:B------:R-:W-:Y:S01]  /*0480*/  IMAD.IADD R39, R43, 0x1, -R40 ;  /* 0x000000012b277824 */ /* 0x000fe200078e0a28 */
[----:B------:R-:W-:-:S02]  /*0490*/  SHF.R.S32.HI R52, RZ, 0x1f, R45 ;  /* 0x0000001fff347819 */ /* 0x000fc4000001142d */
[----:B------:R-:W-:Y:S01]  /*04a0*/  SHF.R.S32.HI R46, RZ, 0x5, R49 ;  /* 0x00000005ff2e7819 */ /* 0x000fe20000011431 */
[----:B------:R-:W-:Y:S01]  /*04b0*/  IMAD R39, R39, 0x2, R44 ;  /* 0x0000000227277824 */ /* 0x000fe200078e022c */
[CC--:B------:R-:W-:Y:S02]  /*04c0*/  LEA.HI R44, R50.reuse, R43.reuse, RZ, 0x4 ;  /* 0x0000002b322c7211 */ /* 0x0c0fe400078f20ff */
[----:B------:R-:W-:Y:S02]  /*04d0*/  LEA.HI R50, R50, R43, RZ, 0x6 ;  /* 0x0000002b32327211 */ /* 0x000fe400078f30ff */
[----:B------:R-:W-:Y:S02]  /*04e0*/  LEA.HI R52, R52, R47, RZ, 0x3 ;  /* 0x0000002f34347211 */ /* 0x000fe400078f18ff */
[----:B------:R-:W-:Y:S02]  /*04f0*/  SHF.R.S32.HI R45, RZ, 0x6, R50 ;  /* 0x00000006ff2d7819 */ /* 0x000fe40000011432 */
[----:B------:R-:W-:-:S02]  /*0500*/  LEA.HI R51, R49, R46, RZ, 0x1 ;  /* 0x0000002e31337211 */ /* 0x000fc400078f08ff */
[----:B------:R-:W-:Y:S02]  /*0510*/  LEA.HI R50, R50, R45, RZ, 0x1 ;  /* 0x0000002d32327211 */ /* 0x000fe400078f08ff */
[----:B------:R-:W-:Y:S02]  /*0520*/  LOP3.LUT R52, R52, 0xfffffff8, RZ, 0xc0, !PT ;  /* 0xfffffff834347812 */ /* 0x000fe400078ec0ff */
[--C-:B------:R-:W-:Y:S02]  /*0530*/  SHF.R.S32.HI R40, RZ, 0x4, R44.reuse ;  /* 0x00000004ff287819 */ /* 0x100fe4000001142c */
[----:B------:R-:W-:Y:S01]  /*0540*/  SHF.R.S32.HI R49, RZ, 0x1f, R44 ;  /* 0x0000001fff317819 */ /* 0x000fe2000001142c */
[----:B------:R-:W-:Y:S01]  /*0550*/  IMAD.IADD R52, R47, 0x1, -R52 ;  /* 0x000000012f347824 */ /* 0x000fe200078e0a34 */
[----:B------:R-:W-:Y:S02]  /*0560*/  LOP3.LUT R50, R50, 0xfffffffe, RZ, 0xc0, !PT ;  /* 0xfffffffe32327812 */ /* 0x000fe400078ec0ff */
[----:B------:R-:W-:-:S02]  /*0570*/  LOP3.LUT R44, R44, 0xfffffff0, RZ, 0xc0, !PT ;  /* 0xfffffff02c2c7812 */ /* 0x000fc400078ec0ff */
[----:B------:R-:W-:Y:S02]  /*0580*/  IADD3 R50, R45, -R50, RZ ;  /* 0x800000322d327210 */ /* 0x000fe40007ffe0ff */
[----:B------:R-:W-:Y:S01]  /*0590*/  SHF.R.S32.HI R45, RZ, 0x1f, R52 ;  /* 0x0000001fff2d7819 */ /* 0x000fe20000011434 */
[----:B------:R-:W-:Y:S01]  /*05a0*/  IMAD.IADD R44, R43, 0x1, -R44 ;  /* 0x000000012b2c7824 */ /* 0x000fe200078e0a2c */
[----:B------:R-:W-:Y:S02]  /*05b0*/  LEA.HI R49, R49, R40, RZ, 0x2 ;  /* 0x0000002831317211 */ /* 0x000fe400078f10ff */
[----:B------:R-:W-:Y:S02]  /*05c0*/  LEA.HI R45, R45, R52, RZ, 0x2 ;  /* 0x000000342d2d7211 */ /* 0x000fe400078f10ff */
[----:B------:R-:W-:Y:S02]  /*05d0*/  LOP3.LUT R51, R51, 0xfffffe, RZ, 0xc0, !PT ;  /* 0x00fffffe33337812 */ /* 0x000fe400078ec0ff */
[----:B------:R-:W-:-:S02]  /*05e0*/  LOP3.LUT R49, R49, 0xffffffc, RZ, 0xc0, !PT ;  /* 0x0ffffffc31317812 */ /* 0x000fc400078ec0ff */
[----:B------:R-:W-:Y:S01]  /*05f0*/  LOP3.LUT R48, R48, 0xffffff80, RZ, 0xc0, !PT ;  /* 0xffffff8030307812 */ /* 0x000fe200078ec0ff */
[----:B------:R-:W-:Y:S02]  /*0600*/  IMAD.IADD R46, R46, 0x1, -R51 ;  /* 0x000000012e2e7824 */ /* 0x000fe400078e0a33 */
[----:B------:R-:W-:Y:S02]  /*0610*/  IMAD.IADD R49, R40, 0x1, -R49 ;  /* 0x0000000128317824 */ /* 0x000fe400078e0a31 */
[----:B------:R-:W-:Y:S02]  /*0620*/  IMAD R39, R46, 0x100, R39 ;  /* 0x000001002e277824 */ /* 0x000fe400078e0227 */
[----:B------:R-:W-:Y:S01]  /*0630*/  IMAD R48, R49, 0x10, R48 ;  /* 0x0000001031307824 */ /* 0x000fe200078e0230 */
[----:B--2---:R0:W-:Y:S04]  /*0640*/  STS.128 [R43.X16], R4 ;  /* 0x000000042b007388 */ /* 0x0041e8000000cc00 */
[----:B---3--:R1:W-:Y:S04]  /*0650*/  STS.128 [R43.X16+0x1000], R8 ;  /* 0x001000082b007388 */ /* 0x0083e8000000cc00 */
[----:B----4-:R-:W-:Y:S04]  /*0660*/  STS.128 [R43.X16+0x2000], R12 ;  /* 0x0020000c2b007388 */ /* 0x010fe8000000cc00 */
[----:B-----5:R-:W-:Y:S04]  /*0670*/  STS.128 [R43.X16+0x3000], R16 ;  /* 0x003000102b007388 */ /* 0x020fe8000000cc00 */
[----:B------:R-:W-:Y:S01]  /*0680*/  STS.128 [R43.X16+0x4000], R20 ;  /* 0x004000142b007388 */ /* 0x000fe2000000cc00 */
[----:B0-----:R-:W-:Y:S01]  /*0690*/  IMAD.SHL.U32 R6, R50, 0x40, RZ ;  /* 0x0000004032067824 */ /* 0x001fe200078e00ff */
[C---:B------:R-:W-:Y:S01]  /*06a0*/  LEA.HI R5, R44.reuse, R44, RZ, 0x1 ;  /* 0x0000002c2c057211 */ /* 0x040fe200078f08ff */
[----:B------:R-:W-:Y:S01]  /*06b0*/  IMAD.SHL.U32 R4, R44, 0x8, RZ ;  /* 0x000000082c047824 */ /* 0x000fe200078e00ff */
[----:B------:R-:W-:Y:S01]  /*06c0*/  STS.128 [R43.X16+0x5000], R24 ;  /* 0x005000182b007388 */ /* 0x000fe2000000cc00 */
[----:B------:R-:W-:Y:S01]  /*06d0*/  IMAD.SHL.U32 R50, R50, 0x8, RZ ;  /* 0x0000000832327824 */ /* 0x000fe200078e00ff */
[----:B------:R-:W-:Y:S01]  /*06e0*/  LOP3.LUT R7, R6, 0x40, RZ, 0xc0, !PT ;  /* 0x0000004006077812 */ /* 0x000fe200078ec0ff */
[----:B-1----:R-:W-:Y:S01]  /*06f0*/  IMAD.SHL.U32 R8, R5, 0x200, RZ ;  /* 0x0000020005087824 */ /* 0x002fe200078e00ff */
[----:B------:R-:W-:Y:S01]  /*0700*/  STS.128 [R43.X16+0x6000], R28 ;  /* 0x0060001c2b007388 */ /* 0x000fe2000000cc00 */
[----:B------:R-:W-:-:S02]  /*0710*/  LOP3.LUT R5, R45, 0x7fffffc, RZ, 0xc0, !PT ;  /* 0x07fffffc2d057812 */ /* 0x000fc400078ec0ff */
[----:B------:R-:W-:Y:S01]  /*0720*/  LOP3.LUT R6, R7, 0x8, R4, 0xf8, !PT ;  /* 0x0000000807067812 */ /* 0x000fe200078ef804 */
[----:B------:R-:W-:Y:S01]  /*0730*/  STS.128 [R43.X16+0x7000], R32 ;  /* 0x007000202b007388 */ /* 0x000fe2000000cc00 */
[----:B------:R-:W-:Y:S01]  /*0740*/  SHF.R.U32.HI R7, RZ, 0x3, R7 ;  /* 0x00000003ff077819 */ /* 0x000fe20000011607 */
[----:B------:R-:W-:Y:S01]  /*0750*/  IMAD.IADD R52, R52, 0x1, -R5 ;  /* 0x0000000134347824 */ /* 0x000fe200078e0a05 */
[----:B------:R-:W-:Y:S01]  /*0760*/  LOP3.LUT R5, R8, 0x7ffffc00, RZ, 0xc0, !PT ;  /* 0x7ffffc0008057812 */ /* 0x000fe200078ec0ff */
[----:B------:R-:W-:Y:S01]  /*0770*/  BAR.SYNC.DEFER_BLOCKING 0x0 ;  /* 0x0000000000007b1d */ /* 0x000fe20000010000 */
[----:B------:R-:W-:Y:S01]  /*0780*/  LOP3.LUT R6, R6, R7, RZ, 0x3c, !PT ;  /* 0x0000000706067212 */ /* 0x000fe200078e3cff */
[----:B------:R-:W-:Y:S01]  /*0790*/  IMAD R52, R52, 0x10, R39 ;  /* 0x0000001034347824 */ /* 0x000fe200078e0227 */
[----:B------:R-:W-:Y:S02]  /*07a0*/  SHF.L.U32 R45, R45, 0x4, RZ ;  /* 0x000000042d2d7819 */ /* 0x000fe400000006ff */
[----:B------:R-:W-:-:S02]  /*07b0*/  IADD3 R48, R6, R48, R5 ;  /* 0x0000003006307210 */ /* 0x000fc40007ffe005 */
[----:B------:R-:W-:Y:S02]  /*07c0*/  LOP3.LUT R45, R45, 0x40, RZ, 0xc0, !PT ;  /* 0x000000402d2d7812 */ /* 0x000fe400078ec0ff */
[----:B------:R-:W-:Y:S02]  /*07d0*/  ISETP.GE.AND P1, PT, R4, c[0x0][0x194], PT ;  /* 0x0000650004007a0c */ /* 0x000fe40003f26270 */
[----:B------:R-:W-:Y:S02]  /*07e0*/  LOP3.LUT R50, R45, 0x8, R50, 0xf8, !PT ;  /* 0x000000082d327812 */ /* 0x000fe400078ef832 */
[----:B------:R-:W-:-:S04]  /*07f0*/  SHF.R.U32.HI R45, RZ, 0x3, R45 ;  /* 0x00000003ff2d7819 */ /* 0x000fc8000001162d */
[----:B------:R-:W-:-:S05]  /*0800*/  LOP3.LUT R7, R50, R45, RZ, 0x3c, !PT ;  /* 0x0000002d32077212 */ /* 0x000fca00078e3cff */
[----:B------:R-:W-:Y:S01]  /*0810*/  IMAD.IADD R7, R7, 0x1, R52 ;  /* 0x0000000107077824 */ /* 0x000fe200078e0234 */
[----:B------:R-:W0:Y:S04]  /*0820*/  LDS R33, [R43.X4+0x400] ;  /* 0x000400002b217984 */ /* 0x000e280000004800 */
[----:B------:R-:W1:Y:S04]  /*0830*/  LDS R32, [R43.X4+0x800] ;  /* 0x000800002b207984 */ /* 0x000e680000004800 */
[----:B------:R-:W2:Y:S04]  /*0840*/  LDS R31, [R43.X4+0xc00] ;  /* 0x000c00002b1f7984 */ /* 0x000ea80000004800 */
[----:B------:R-:W3:Y:S04]  /*0850*/  LDS R34, [R43.X4] ;  /* 0x000000002b227984 */ /* 0x000ee80000004800 */
[----:B------:R-:W4:Y:S04]  /*0860*/  LDS R25, [R43.X4+0x1000] ;  /* 0x001000002b197984 */ /* 0x000f280000004800 */
[----:B------:R-:W5:Y:S04]  /*0870*/  LDS R30, [R43.X4+0x1400] ;  /* 0x001400002b1e7984 */ /* 0x000f680000004800 */
[----:B------:R-:W5:Y:S04]  /*0880*/  LDS R27, [R43.X4+0x2c00] ;  /* 0x002c00002b1b7984 */ /* 0x000f680000004800 */
[----:B------:R-:W5:Y:S04]  /*0890*/  LDS R24, [R43.X4+0x3000] ;  /* 0x003000002b187984 */ /* 0x000f680000004800 */
[----:B------:R-:W5:Y:S04]  /*08a0*/  LDS R26, [R43.X4+0x3400] ;  /* 0x003400002b1a7984 */ /* 0x000f680000004800 */
[----:B------:R-:W5:Y:S04]  /*08b0*/  LDS R21, [R43.X4+0x2800] ;  /* 0x002800002b157984 */ /* 0x000f680000004800 */
[----:B------:R-:W5:Y:S01]  /*08c0*/  LDS R18, [R43.X4+0x4c00] ;  /* 0x004c00002b127984 */ /* 0x000f620000004800 */
[----:B0-----:R-:W-:-:S03]  /*08d0*/  FMUL.FTZ R35, R33, c[0x0][0x1b8] ;  /* 0x00006e0021237a20 */ /* 0x001fc60000410000 */
[----:B------:R-:W0:Y:S01]  /*08e0*/  LDS R23, [R43.X4+0x1800] ;  /* 0x001800002b177984 */ /* 0x000e220000004800 */
[----:B-1----:R-:W-:-:S03]  /*08f0*/  FMUL.FTZ R39, R32, c[0x0][0x1b8] ;  /* 0x00006e0020277a20 */ /* 0x002fc60000410000 */
        /* <DEDUP_REMOVED lines=20> */
[----:B------:R-:W-:Y:S01]  /*0a40*/  F2FP.BF16.PACK_AB R25, R26, R27 ;  /* 0x0000001b1a19723e */ /* 0x000fe200000010ff */
[----:B------:R-:W-:Y:S01]  /*0a50*/  FMUL.FTZ R27, R18, c[0x0][0x1b8] ;  /* 0x00006e00121b7a20 */ /* 0x000fe20000410000 */
[----:B------:R-:W-:Y:S01]  /*0a60*/  F2FP.BF16.PACK_AB R24, R46, R39 ;  /* 0x000000272e18723e */ /* 0x000fe200000010ff */
        /* <DEDUP_REMOVED lines=19> */
[----:B------:R-:W-:Y:S01]  /*0ba0*/  FMUL.FTZ R19, R19, c[0x0][0x1b8] ;  /* 0x00006e0013137a20 */ /* 0x000fe20000410000 */
[----:B------:R-:W-:Y:S02]  /*0bb0*/  F2FP.BF16.PACK_AB R23, R28, R29 ;  /* 0x0000001d1c17723e */ /* 0x000fe400000010ff */
[----:B------:R-:W5:Y:S01]  /*0bc0*/  LDS R32, [R43.X4+0x7800] ;  /* 0x007800002b207984 */ /* 0x000f620000004800 */
[----:B------:R-:W-:Y:S01]  /*0bd0*/  FMUL.FTZ R14, R14, c[0x0][0x1b8] ;  /* 0x00006e000e0e7a20 */ /* 0x000fe20000410000 */
[----:B------:R-:W-:-:S02]  /*0be0*/  F2FP.BF16.PACK_AB R19, R19, R26 ;  /* 0x0000001a1313723e */ /* 0x000fc400000010ff */
[----:B------:R1:W5:Y:S01]  /*0bf0*/  LDS R33, [R43.X4+0x7c00] ;  /* 0x007c00002b217984 */ /* 0x0003620000004800 */
[----:B------:R-:W-:Y:S01]  /*0c00*/  FMUL.FTZ R13, R13, c[0x0][0x1b8] ;  /* 0x00006e000d0d7a20 */ /* 0x000fe20000410000 */
[----:B------:R-:W-:Y:S01]  /*0c10*/  F2FP.BF16.PACK_AB R14, R27, R14 ;  /* 0x0000000e1b0e723e */ /* 0x000fe200000010ff */
[----:B0-----:R-:W-:-:S03]  /*0c20*/  FMUL.FTZ R12, R12, c[0x0][0x1b8] ;  /* 0x00006e000c0c7a20 */ /* 0x001fc60000410000 */
[----:B------:R-:W-:Y:S01]  /*0c30*/  F2FP.BF16.PACK_AB R13, R18, R13 ;  /* 0x0000000d120d723e */ /* 0x000fe200000010ff */
[----:B-1----:R-:W-:Y:S02]  /*0c40*/  FMUL.FTZ R17, R16, c[0x0][0x1b8] ;  /* 0x00006e0010117a20 */ /* 0x002fe40000410000 */
[----:B------:R-:W-:Y:S02]  /*0c50*/  IMAD.SHL.U32 R16, R7, 0x2, RZ ;  /* 0x0000000207107824 */ /* 0x000fe400078e00ff */
[----:B--2---:R-:W-:Y:S01]  /*0c60*/  FMUL.FTZ R5, R5, c[0x0][0x1b8] ;  /* 0x00006e0005057a20 */ /* 0x004fe20000410000 */
[----:B------:R-:W-:Y:S01]  /*0c70*/  F2FP.BF16.PACK_AB R12, R17, R12 ;  /* 0x0000000c110c723e */ /* 0x000fe200000010ff */
[----:B------:R-:W-:Y:S01]  /*0c80*/  IMAD R17, R0, c[0x0][0x1a8], RZ ;  /* 0x00006a0000117a24 */ /* 0x000fe200078e02ff */
[----:B------:R-:W-:Y:S01]  /*0c90*/  STS [R16+0x8000], R34 ;  /* 0x0080002210007388 */ /* 0x000fe20000000800 */
[----:B---3--:R-:W-:Y:S01]  /*0ca0*/  FMUL.FTZ R10, R10, c[0x0][0x1b8] ;  /* 0x00006e000a0a7a20 */ /* 0x008fe20000410000 */
[----:B------:R-:W-:Y:S01]  /*0cb0*/  IADD3 R0, R40, 0x10, RZ ;  /* 0x0000001028007810 */ /* 0x000fe20007ffe0ff */
[----:B------:R-:W-:Y:S01]  /*0cc0*/  IMAD R17, R42, c[0x0][0x1ac], R17 ;  /* 0x00006b002a117a24 */ /* 0x000fe200078e0211 */
[----:B------:R-:W-:Y:S01]  /*0cd0*/  STS [R16+0x8100], R35 ;  /* 0x0081002310007388 */ /* 0x000fe20000000800 */
[----:B----4-:R-:W-:Y:S01]  /*0ce0*/  FMUL.FTZ R6, R6, c[0x0][0x1b8] ;  /* 0x00006e0006067a20 */ /* 0x010fe20000410000 */
[----:B------:R-:W-:-:S02]  /*0cf0*/  F2FP.BF16.PACK_AB R7, R10, R5 ;  /* 0x000000050a07723e */ /* 0x000fc400000010ff */
[----:B------:R-:W-:Y:S01]  /*0d00*/  STS [R16+0x9000], R23 ;  /* 0x0090001710007388 */ /* 0x000fe20000000800 */
[----:B-----5:R-:W-:Y:S01]  /*0d10*/  FMUL.FTZ R9, R9, c[0x0][0x1b8] ;  /* 0x00006e0009097a20 */ /* 0x020fe20000410000 */
[--C-:B------:R-:W-:Y:S02]  /*0d20*/  SHF.R.S32.HI R5, RZ, 0x1f, R4.reuse ;  /* 0x0000001fff057819 */ /* 0x100fe40000011404 */
[----:B------:R-:W-:Y:S01]  /*0d30*/  STS [R16+0x9100], R24 ;  /* 0x0091001810007388 */ /* 0x000fe20000000800 */
[----:B------:R-:W-:Y:S01]  /*0d40*/  FMUL.FTZ R8, R8, c[0x0][0x1b8] ;  /* 0x00006e0008087a20 */ /* 0x000fe20000410000 */
[----:B------:R-:W-:Y:S01]  /*0d50*/  F2FP.BF16.PACK_AB R15, R9, R6 ;  /* 0x00000006090f723e */ /* 0x000fe200000010ff */
[----:B------:R-:W-:Y:S01]  /*0d60*/  IMAD.SHL.U32 R6, R48, 0x2, RZ ;  /* 0x0000000230067824 */ /* 0x000fe200078e00ff */
[----:B------:R-:W-:Y:S01]  /*0d70*/  STS [R16+0x8400], R21 ;  /* 0x0084001510007388 */ /* 0x000fe20000000800 */
[----:B------:R-:W-:Y:S02]  /*0d80*/  FMUL.FTZ R31, R31, c[0x0][0x1b8] ;  /* 0x00006e001f1f7a20 */ /* 0x000fe40000410000 */
[----:B------:R-:W-:Y:S01]  /*0d90*/  IMAD.WIDE.U32 R42, R42, c[0x0][0x1a8], R4 ;  /* 0x00006a002a2a7a25 */ /* 0x000fe200078e0004 */
[----:B------:R-:W-:Y:S01]  /*0da0*/  STS [R16+0x8500], R22 ;  /* 0x0085001610007388 */ /* 0x000fe20000000800 */
[----:B------:R-:W-:Y:S01]  /*0db0*/  CS2R R4, SRZ ;  /* 0x0000000000047805 */ /* 0x000fe2000001ff00 */
[----:B------:R-:W-:Y:S01]  /*0dc0*/  F2FP.BF16.PACK_AB R31, R31, R8 ;  /* 0x000000081f1f723e */ /* 0x000fe200000010ff */
[----:B------:R-:W-:Y:S01]  /*0dd0*/  FMUL.FTZ R32, R32, c[0x0][0x1b8] ;  /* 0x00006e0020207a20 */ /* 0x000fe20000410000 */
[----:B------:R-:W-:Y:S01]  /*0de0*/  STS [R16+0x9400], R25 ;  /* 0x0094001910007388 */ /* 0x000fe20000000800 */
[----:B------:R-:W-:Y:S01]  /*0df0*/  FMUL.FTZ R33, R33, c[0x0][0x1b8] ;  /* 0x00006e0021217a20 */ /* 0x000fe20000410000 */
[----:B------:R-:W-:Y:S01]  /*0e00*/  @P0 MOV R4, R41 ;  /* 0x0000002900040202 */ /* 0x000fe20000000f00 */
[----:B------:R-:W-:Y:S01]  /*0e10*/  IMAD.IADD R43, R43, 0x1, R17 ;  /* 0x000000012b2b7824 */ /* 0x000fe200078e0211 */
[----:B------:R-:W-:Y:S01]  /*0e20*/  STS [R16+0x9500], R11 ;  /* 0x0095000b10007388 */ /* 0x000fe20000000800 */
[----:B------:R-:W-:-:S02]  /*0e30*/  @P0 SHF.R.S32.HI R5, RZ, 0x1f, R41 ;  /* 0x0000001fff050819 */ /* 0x000fc40000011429 */
[----:B------:R-:W-:Y:S01]  /*0e40*/  F2FP.BF16.PACK_AB R32, R33, R32 ;  /* 0x000000202120723e */ /* 0x000fe200000010ff */
[----:B------:R-:W-:Y:S04]  /*0e50*/  STS [R16+0xa000], R19 ;  /* 0x00a0001310007388 */ /* 0x000fe80000000800 */
[----:B------:R-:W-:Y:S04]  /*0e60*/  STS [R16+0xa100], R14 ;  /* 0x00a1000e10007388 */ /* 0x000fe80000000800 */
[----:B------:R0:W-:Y:S04]  /*0e70*/  STS [R16+0xb000], R7 ;  /* 0x00b0000710007388 */ /* 0x0001e80000000800 */
[----:B------:R-:W-:Y:S04]  /*0e80*/  STS [R16+0xb100], R15 ;  /* 0x00b1000f10007388 */ /* 0x000fe80000000800 */
[----:B------:R1:W-:Y:S01]  /*0e90*/  STS [R16+0xa400], R13 ;  /* 0x00a4000d10007388 */ /* 0x0003e20000000800 */
[----:B0-----:R-:W-:-:S03]  /*0ea0*/  IADD3 R7, R40, 0x30, RZ ;  /* 0x0000003028077810 */ /* 0x001fc60007ffe0ff */
[----:B------:R0:W-:Y:S04]  /*0eb0*/  STS [R16+0xa500], R12 ;  /* 0x00a5000c10007388 */ /* 0x0001e80000000800 */
[----:B------:R2:W-:Y:S01]  /*0ec0*/  STS [R16+0xb400], R31 ;  /* 0x00b4001f10007388 */ /* 0x0005e20000000800 */
[----:B-1----:R-:W-:-:S03]  /*0ed0*/  IMNMX R13, R2, 0x40, PT ;  /* 0x00000040020d7817 */ /* 0x002fc60003800200 */
[----:B------:R2:W-:Y:S01]  /*0ee0*/  STS [R16+0xb500], R32 ;  /* 0x00b5002010007388 */ /* 0x0005e20000000800 */
[----:B------:R-:W-:-:S03]  /*0ef0*/  IADD3 R2, R40, 0x20, RZ ;  /* 0x0000002028027810 */ /* 0x000fc60007ffe0ff */
[----:B------:R-:W-:Y:S01]  /*0f00*/  BAR.SYNC.DEFER_BLOCKING 0x0 ;  /* 0x0000000000007b1d */ /* 0x000fe20000010000 */
[-C--:B------:R-:W-:Y:S02]  /*0f10*/  ISETP.GE.OR P2, PT, R0, R13.reuse, P1 ;  /* 0x0000000d0000720c */ /* 0x080fe40000f46670 */
[-C--:B------:R-:W-:Y:S02]  /*0f20*/  ISETP.GE.OR P3, PT, R2, R13.reuse, P1 ;  /* 0x0000000d0200720c */ /* 0x080fe40000f66670 */
[-C--:B------:R-:W-:Y:S01]  /*0f30*/  ISETP.GE.OR P4, PT, R7, R13.reuse, P1 ;  /* 0x0000000d0700720c */ /* 0x080fe20000f86670 */
[----:B------:R-:W-:Y:S01]  /*0f40*/  IMAD R7, R3, c[0x0][0x1b0], RZ ;  /* 0x00006c0003077a24 */ /* 0x000fe200078e02ff */
[C---:B------:R-:W-:Y:S02]  /*0f50*/  ISETP.GE.OR P1, PT, R40.reuse, R13, P1 ;  /* 0x0000000d2800720c */ /* 0x040fe40000f26670 */
[----:B------:R-:W-:Y:S01]  /*0f60*/  IADD3 R2, P0, R40, R4, RZ ;  /* 0x0000000428027210 */ /* 0x000fe20007f1e0ff */
[----:B------:R-:W-:Y:S01]  /*0f70*/  IMAD R7, R38, c[0x0][0x1b4], R7 ;  /* 0x00006d0026077a24 */ /* 0x000fe200078e0207 */
[----:B0-----:R-:W-:Y:S01]  /*0f80*/  LEA R12, R48, 0x8000, 0x1 ;  /* 0x00008000300c7811 */ /* 0x001fe200078e08ff */
[----:B------:R-:W-:Y:S01]  /*0f90*/  IMAD.WIDE.U32 R38, R38, c[0x0][0x1b0], R42 ;  /* 0x00006c0026267a25 */ /* 0x000fe200078e002a */
[----:B------:R-:W-:-:S05]  /*0fa0*/  LEA.HI.X.SX32 R3, R40, R5, 0x1, P0 ;  /* 0x0000000528037211 */ /* 0x000fca00000f0eff */
[----:B------:R-:W-:-:S04]  /*0fb0*/  IMAD.WIDE R36, R36, 0x40, R2 ;  /* 0x0000004024247825 */ /* 0x000fc800078e0202 */
[----:B------:R-:W-:Y:S01]  /*0fc0*/  IMAD.IADD R3, R39, 0x1, R7 ;  /* 0x0000000127037824 */ /* 0x000fe200078e0207 */
[----:B------:R2:W0:Y:S01]  /*0fd0*/  LDS.128 R8, [R6+0x8600] ;  /* 0x0086000006087984 */ /* 0x0004220000000c00 */
[----:B------:R-:W-:Y:S05]  /*0fe0*/  @P1 BRA `(.L_x_2239) ;  /* 0x0000009000001947 */ /* 0x000fea0003800000 */
[----:B------:R-:W1:Y:S01]  /*0ff0*/  LDS.128 R12, [R12] ;  /* 0x000000000c0c7984 */ /* 0x000e620000000c00 */
[----:B------:R-:W-:Y:S02]  /*1000*/  IMAD R7, R37, c[0x0][0x1a0], RZ ;  /* 0x0000680025077a24 */ /* 0x000fe400078e02ff */
[----:B------:R-:W-:Y:S02]  /*1010*/  IMAD.MOV.U32 R2, RZ, RZ, R38 ;  /* 0x000000ffff027224 */ /* 0x000fe400078e0026 */
[C---:B------:R-:W-:Y:S02]  /*1020*/  IMAD R7, R36.reuse, c[0x0][0x1a4], R7 ;  /* 0x0000690024077a24 */ /* 0x040fe400078e0207 */
[----:B------:R-:W-:-:S04]  /*1030*/  IMAD.WIDE.U32 R4, R36, c[0x0][0x1a0], R2 ;  /* 0x0000680024047a25 */ /* 0x000fc800078e0002 */
[----:B------:R-:W-:Y:S01]  /*1040*/  IMAD.IADD R5, R5, 0x1, R7 ;  /* 0x0000000105057824 */ /* 0x000fe200078e0207 */
[----:B--2---:R-:W-:-:S04]  /*1050*/  LEA R16, P0, R4, c[0x0][0x188], 0x1 ;  /* 0x0000620004107a11 */ /* 0x004fc800078008ff */
[----:B------:R-:W-:-:S05]  /*1060*/  LEA.HI.X R17, R4, c[0x0][0x18c], R5, 0x1, P0 ;  /* 0x0000630004117a11 */ /* 0x000fca00000f0c05 */
[----:B-1----:R1:W-:Y:S04]  /*1070*/  STG.E.128 [R16.64], R12 ;  /* 0x0000000c10007986 */ /* 0x0023e8000c101d04 */
.L_x_2239:
[----:B------:R-:W-:Y:S05]  /*1080*/  BSYNC B0 ;  /* 0x0000000000007941 */ /* 0x000fea0003800000 */
.L_x_2238:
[----:B-1----:R1:W3:Y:S01]  /*1090*/  LDS.128 R12, [R6+0x8200] ;  /* 0x00820000060c7984 */ /* 0x0022e20000000c00 */
[----:B------:R-:W-:Y:S01]  /*10a0*/  BSSY B0, `(.L_x_2240) ;  /* 0x000000d000007945 */ /* 0x000fe20003800000 */
[----:B------:R-:W-:Y:S05]  /*10b0*/  @P2 BRA `(.L_x_2241) ;  /* 0x000000b000002947 */ /* 0x000fea0003800000 */
[----:B------:R-:W-:Y:S01]  /*10c0*/  IADD3 R7, P0, R36, 0x10, RZ ;  /* 0x0000001024077810 */ /* 0x000fe20007f1e0ff */
[----:B------:R-:W-:Y:S02]  /*10d0*/  IMAD.MOV.U32 R4, RZ, RZ, R38 ;  /* 0x000000ffff047224 */ /* 0x000fe400078e0026 */
[----:B------:R-:W-:Y:S02]  /*10e0*/  IMAD.MOV.U32 R5, RZ, RZ, R3 ;  /* 0x000000ffff057224 */ /* 0x000fe400078e0003 */
[----:B------:R-:W-:Y:S02]  /*10f0*/  IMAD.X R0, RZ, RZ, R37, P0 ;  /* 0x000000ffff007224 */ /* 0x000fe400000e0625 */
[----:B------:R-:W-:-:S04]  /*1100*/  IMAD.WIDE.U32 R4, R7, c[0x0][0x1a0], R4 ;  /* 0x0000680007047a25 */ /* 0x000fc800078e0004 */
[----:B------:R-:W-:Y:S01]  /*1110*/  IMAD R0, R0, c[0x0][0x1a0], RZ ;  /* 0x0000680000007a24 */ /* 0x000fe200078e02ff */
[----:B--2---:R-:W-:-:S03]  /*1120*/  LEA R16, P0, R4, c[0x0][0x188], 0x1 ;  /* 0x0000620004107a11 */ /* 0x004fc600078008ff */
[----:B------:R-:W-:-:S04]  /*1130*/  IMAD R7, R7, c[0x0][0x1a4], R0 ;  /* 0x0000690007077a24 */ /* 0x000fc800078e0200 */
[----:B------:R-:W-:-:S05]  /*1140*/  IMAD.IADD R5, R5, 0x1, R7 ;  /* 0x0000000105057824 */ /* 0x000fca00078e0207 */
[----:B------:R-:W-:-:S05]  /*1150*/  LEA.HI.X R17, R4, c[0x0][0x18c], R5, 0x1, P0 ;  /* 0x0000630004117a11 */ /* 0x000fca00000f0c05 */
[----:B---3--:R2:W-:Y:S02]  /*1160*/  STG.E.128 [R16.64], R12 ;  /* 0x0000000c10007986 */ /* 0x0085e4000c101d04 */
.L_x_2241:
[----:B------:R-:W-:Y:S05]  /*1170*/  BSYNC B0 ;  /* 0x0000000000007941 */ /* 0x000fea0003800000 */
.L_x_2240:
[----:B-12---:R-:W1:Y:S01]  /*1180*/  LDS.128 R4, [R6+0x8400] ;  /* 0x0084000006047984 */ /* 0x006e620000000c00 */
[----:B------:R-:W-:Y:S01]  /*1190*/  BSSY B0, `(.L_x_2242) ;  /* 0x000000d000007945 */ /* 0x000fe20003800000 */
[----:B------:R-:W-:Y:S05]  /*11a0*/  @P3 BRA `(.L_x_2243) ;  /* 0x000000b000003947 */ /* 0x000fea0003800000 */
[----:B---3--:R-:W-:Y:S01]  /*11b0*/  IADD3 R15, P0, R36, 0x20, RZ ;  /* 0x00000020240f7810 */ /* 0x008fe20007f1e0ff */
        /* <DEDUP_REMOVED lines=9> */
[----:B-1----:R1:W-:Y:S02]  /*1250*/  STG.E.128 [R14.64], R4 ;  /* 0x000000040e007986 */ /* 0x0023e4000c101d04 */
.L_x_2243:
[----:B------:R-:W-:Y:S05]  /*1260*/  BSYNC B0 ;  /* 0x0000000000007941 */ /* 0x000fea0003800000 */
.L_x_2242:
[----:B------:R-:W-:Y:S05]  /*1270*/  @P4 EXIT ;  /* 0x000000000000494d */ /* 0x000fea0003800000 */
[----:B-1----:R-:W-:Y:S01]  /*1280*/  IADD3 R5, P0, R36, 0x30, RZ ;  /* 0x0000003024057810 */ /* 0x002fe20007f1e0ff */
[----:B------:R-:W-:-:S04]  /*1290*/  IMAD.MOV.U32 R2, RZ, RZ, R38 ;  /* 0x000000ffff027224 */ /* 0x000fc800078e0026 */
        /* <DEDUP_REMOVED lines=9> */
.L_x_2244:
        /* <DEDUP_REMOVED lines=13> */
.L_x_2346:


//--------------------- .text._ZN7cutlass13device_kernelIN5flash19enable_sm80_to_sm89INS1_16FlashAttnBwdSm80INS1_25CollectiveMainloopBwdSm80ILi2ELi2EN4cute5tupleIJNS5_1CILi64EEENS7_ILi128EEES9_EEENS_10bfloat16_tEfNS_4arch4Sm80ELb1ELb0ELb1ELb1ELb1ELb0ELb0ELb0ELi2ELi2ELi2ELi2ELb0EEENS1_24CollectiveEpilogueBwdGQAISA_fSD_Li256ELb1ELb1EEENS1_25SingleTileBwdLPTSchedulerILb1ELi128ELb1EEEEEEEEEvNT_6ParamsE --------------------------
	.section	.text._ZN7cutlass13device_kernelIN5flash19enable_sm80_to_sm89INS1_16FlashAttnBwdSm80INS1_25CollectiveMainloopBwdSm80ILi2ELi2EN4cute5tupleIJNS5_1CILi64EEENS7_ILi128EEES9_EEENS_10bfloat16_tEfNS_4arch4Sm80ELb1ELb0ELb1ELb1ELb1ELb0ELb0ELb0ELi2ELi2ELi2ELi2ELb0EEENS1_24CollectiveEpilogueBwdGQAISA_fSD_Li256ELb1ELb1EEENS1_25SingleTileBwdLPTSchedulerILb1ELi128ELb1EEEEEEEEEvNT_6ParamsE,"ax",@progbits
	.sectioninfo	@"SHI_REGISTERS=255"
	.align	128
.text._ZN7cutlass13device_kernelIN5flash19enable_sm80_to_sm89INS1_16FlashAttnBwdSm80INS1_25CollectiveMainloopBwdSm80ILi2ELi2EN4cute5tupleIJNS5_1CILi64EEENS7_ILi128EEES9_EEENS_10bfloat16_tEfNS_4arch4Sm80ELb1ELb0ELb1ELb1ELb1ELb0ELb0ELb0ELi2ELi2ELi2ELi2ELb0EEENS1_24CollectiveEpilogueBwdGQAISA_fSD_Li256ELb1ELb1EEENS1_25SingleTileBwdLPTSchedulerILb1ELi128ELb1EEEEEEEEEvNT_6ParamsE:
        .type           _ZN7cutlass13device_kernelIN5flash19enable_sm80_to_sm89INS1_16FlashAttnBwdSm80INS1_25CollectiveMainloopBwdSm80ILi2ELi2EN4cute5tupleIJNS5_1CILi64EEENS7_ILi128EEES9_EEENS_10bfloat16_tEfNS_4arch4Sm80ELb1ELb0ELb1ELb1ELb1ELb0ELb0ELb0ELi2ELi2ELi2ELi2ELb0EEENS1_24CollectiveEpilogueBwdGQAISA_fSD_Li256ELb1ELb1EEENS1_25SingleTileBwdLPTSchedulerILb1ELi128ELb1EEEEEEEEEvNT_6ParamsE,@function
        .size           _ZN7cutlass13device_kernelIN5flash19enable_sm80_to_sm89INS1_16FlashAttnBwdSm80INS1_25CollectiveMainloopBwdSm80ILi2ELi2EN4cute5tupleIJNS5_1CILi64EEENS7_ILi128EEES9_EEENS_10bfloat16_tEfNS_4arch4Sm80ELb1ELb0ELb1ELb1ELb1ELb0ELb0ELb0ELi2ELi2ELi2ELi2ELb0EEENS1_24CollectiveEpilogueBwdGQAISA_fSD_Li256ELb1ELb1EEENS1_25SingleTileBwdLPTSchedulerILb1ELi128ELb1EEEEEEEEEvNT_6ParamsE,(.L_x_2347 - _ZN7cutlass13device_kernelIN5flash19enable_sm80_to_sm89INS1_16FlashAttnBwdSm80INS1_25CollectiveMainloopBwdSm80ILi2ELi2EN4cute5tupleIJNS5_1CILi64EEENS7_ILi128EEES9_EEENS_10bfloat16_tEfNS_4arch4Sm80ELb1ELb0ELb1ELb1ELb1ELb0ELb0ELb0ELi2ELi2ELi2ELi2ELb0EEENS1_24CollectiveEpilogueBwdGQAISA_fSD_Li256ELb1ELb1EEENS1_25SingleTileBwdLPTSchedulerILb1ELi128ELb1EEEEEEEEEvNT_6ParamsE)
        .other          _ZN7cutlass13device_kernelIN5flash19enable_sm80_to_sm89INS1_16FlashAttnBwdSm80INS1_25CollectiveMainloopBwdSm80ILi2ELi2EN4cute5tupleIJNS5_1CILi64EEENS7_ILi128EEES9_EEENS_10bfloat16_tEfNS_4arch4Sm80ELb1ELb0ELb1ELb1ELb1ELb0ELb0ELb0ELi2ELi2ELi2ELi2ELb0EEENS1_24CollectiveEpilogueBwdGQAISA_fSD_Li256ELb1ELb1EEENS1_25SingleTileBwdLPTSchedulerILb1ELi128ELb1EEEEEEEEEvNT_6ParamsE,@"STO_CUDA_ENTRY STV_DEFAULT"
_ZN7cutlass13device_kernelIN5flash19enable_sm80_to_sm89INS1_16FlashAttnBwdSm80INS1_25CollectiveMainloopBwdSm80ILi2ELi2EN4cute5tupleIJNS5_1CILi64EEENS7_ILi128EEES9_EEENS_10bfloat16_tEfNS_4arch4Sm80ELb1ELb0ELb1ELb1ELb1ELb0ELb0ELb0ELi2ELi2ELi2ELi2ELb0EEENS1_24CollectiveEpilogueBwdGQAISA_fSD_Li256ELb1ELb1EEENS1_25SingleTileBwdLPTSchedulerILb1ELi128ELb1EEEEEEEEEvNT_6ParamsE:
        /* <DEDUP_REMOVED lines=30> */
.L_x_2246:
[----:B------:R-:W-:Y:S02]  /*01e0*/  ULDC UR9, c[0x0][0x3b4] ;  /* 0x0000ed0000097ab9 */ /* 0x000fe40000000800 */
[----:B------:R-:W-:Y:S02]  /*01f0*/  UISETP.NE.AND UP0, UPT, UR9, 0x1, UPT ;  /* 0x000000010900788c */ /* 0x000fe4000bf05270 */
[----:B------:R-:W-:Y:S02]  /*0200*/  ULDC.64 UR4, c[0x0][0x3b8] ;  /* 0x0000ee0000047ab9 */ /* 0x000fe40000000a00 */
[----:B------:R-:W-:Y:S02]  /*0210*/  UIMAD.WIDE.U32 UR10, UR8, UR4, URZ ;  /* 0x00000004080a72a5 */ /* 0x000fe4000f8e003f */
[----:B------:R-:W-:-:S05]  /*0220*/  UMOV UR6, UR8 ;  /* 0x0000000800067c82 */ /* 0x000fca0008000000 */
[----:B------:R-:W-:-:S04]  /*0230*/  @UP0 USHF.R.U32.HI UR6, URZ, UR5, UR11 ;  /* 0x000000053f060299 */ /* 0x000fc8000801160b */
[----:B------:R-:W-:-:S04]  /*0240*/  UIMAD UR9, UR6, UR9, URZ ;  /* 0x00000009060972a4 */ /* 0x000fc8000f8e023f */
.L_x_2247:
        /* <DEDUP_REMOVED lines=22> */
.L_x_2248:
        /* <DEDUP_REMOVED lines=14> */
.L_x_2250:
[----:B------:R-:W-:Y:S02]  /*0490*/  ULDC UR5, c[0x0][0x3dc] ;  /* 0x0000f70000057ab9 */ /* 0x000fe40000000800 */
.L_x_2249:
        /* <DEDUP_REMOVED lines=9> */
.L_x_2245:
        /* <DEDUP_REMOVED lines=21> */
.L_x_2252:
[----:B------:R-:W-:Y:S02]  /*0680*/  ULDC UR9, c[0x0][0x3b4] ;  /* 0x0000ed0000097ab9 */ /* 0x000fe40000000800 */
[----:B------:R-:W-:Y:S02]  /*0690*/  UISETP.NE.AND UP0, UPT, UR9, 0x1, UPT ;  /* 0x000000010900788c */ /* 0x000fe4000bf05270 */
[----:B------:R-:W-:Y:S02]  /*06a0*/  ULDC.64 UR4, c[0x0][0x3b8] ;  /* 0x0000ee0000047ab9 */ /* 0x000fe40000000a00 */
[----:B------:R-:W-:Y:S02]  /*06b0*/  UIMAD.WIDE.U32 UR10, UR8, UR4, URZ ;  /* 0x00000004080a72a5 */ /* 0x000fe4000f8e003f */
[----:B------:R-:W-:-:S05]  /*06c0*/  UMOV UR6, UR8 ;  /* 0x0000000800067c82 */ /* 0x000fca0008000000 */
[----:B------:R-:W-:-:S04]  /*06d0*/  @UP0 USHF.R.U32.HI UR6, URZ, UR5, UR11 ;  /* 0x000000053f060299 */ /* 0x000fc8000801160b */
[----:B------:R-:W-:-:S04]  /*06e0*/  UIMAD UR9, UR6, UR9, URZ ;  /* 0x00000009060972a4 */ /* 0x000fc8000f8e023f */
.L_x_2253:
        /* <DEDUP_REMOVED lines=22> */
.L_x_2254:
        /* <DEDUP_REMOVED lines=14> */
.L_x_2256:
[----:B------:R-:W-:Y:S02]  /*0930*/  ULDC UR5, c[0x0][0x3dc] ;  /* 0x0000f70000057ab9 */ /* 0x000fe40000000800 */
.L_x_2255:
        /* <DEDUP_REMOVED lines=8> */
.L_x_2251:
        /* <DEDUP_REMOVED lines=46> */
[----:B-----5:R1:W2:Y:S02]  /*0ca0*/  @P1 R2UR UR13, R6 ;  /* 0x00000000060d13c2 */ /* 0x0202a400000e0000 */
[----:B------:R-:W-:Y:S02]  /*0cb0*/  @UP2 UMOV UR9, UR6 ;  /* 0x0000000600092c82 */ /* 0x000fe40008000000 */
[----:B------:R-:W-:-:S02]  /*0cc0*/  UMOV UR8, URZ ;  /* 0x0000003f00087c82 */ /* 0x000fc40008000000 */
        /* <DEDUP_REMOVED lines=10> */
.L_x_2257:
        /* <DEDUP_REMOVED lines=8> */
[----:B---3--:R3:W4:Y:S01]  /*0df0*/  R2UR UR12, R0 ;  /* 0x00000000000c73c2 */ /* 0x00872200000e0000 */
[----:B------:R-:W-:Y:S05]  /*0e00*/  BRA `(.L_x_2259) ;  /* 0x0000006000007947 */ /* 0x000fea0003800000 */
.L_x_2258:
[----:B------:R-:W-:Y:S05]  /*0e10*/  @!P2 BRA `(.L_x_2259) ;  /* 0x000000500000a947 */ /* 0x000fea0003800000 */
[----:B------:R3:W4:Y:S04]  /*0e20*/  LDG.E R0, [R2.64] ;  /* 0x0000001202007981 */ /* 0x000728000c1e1900 */
[----:B---3--:R-:W3:Y:S01]  /*0e30*/  LDG.E R2, [R2.64+0x4] ;  /* 0x0000041202027981 */ /* 0x008ee2000c1e1900 */
[----:B----4-:R-:W4:Y:S08]  /*0e40*/  R2UR UR12, R0 ;  /* 0x00000000000c73c2 */ /* 0x010f3000000e0000 */
[----:B---3--:R-:W4:Y:S02]  /*0e50*/  R2UR UR4, R2 ;  /* 0x00000000020473c2 */ /* 0x008f2400000e0000 */
[----:B----4-:R-:W-:-:S06]  /*0e60*/  UIADD3 UR12, -UR12, UR4, URZ ;  /* 0x000000040c0c7290 */ /* 0x010fcc000fffe13f */
.L_x_2259:
[----:B------:R-:W-:Y:S01]  /*0e70*/  USHF.L.U32 UR10, UR15, 0x7, URZ ;  /* 0x000000070f0a7899 */ /* 0x000fe2000800063f */
[----:B------:R-:W-:Y:S01]  /*0e80*/  PLOP3.LUT P0, PT, PT, PT, PT, 0x80, 0x0 ;  /* 0x000000000000781c */ /* 0x000fe20003f0f070 */
[----:B------:R-:W-:Y:S01]  /*0e90*/  ULDC UR4, c[0x0][0x2a4] ;  /* 0x0000a90000047ab9 */ /* 0x000fe20000000800 */
[----:B------:R-:W-:Y:S01]  /*0ea0*/  CS2R R150, SRZ ;  /* 0x0000000000967805 */ /* 0x000fe2000001ff00 */
[----:B--2-4-:R-:W-:Y:S01]  /*0eb0*/  UIADD3 UR6, UR10, UR13, -UR12 ;  /* 0x0000000d0a067290 */ /* 0x014fe2000fffe80c */
        /* <DEDUP_REMOVED lines=76> */
[----:B------:R-:W-:Y:S01]  /*1380*/  USHF.R.S32.HI UR22, URZ, 0x1f, UR16 ;  /* 0x0000001f3f167899 */ /* 0x000fe20008011410 */
[--C-:B------:R-:W-:Y:S01]  /*1390*/  SHF.R.S32.HI R32, RZ, 0x1f, R31.reuse ;  /* 0x0000001fff207819 */ /* 0x100fe2000001141f */
[----:B------:R-:W-:Y:S01]  /*13a0*/  ULDC.64 UR4, c[0x0][0x270] ;  /* 0x00009c0000047ab9 */ /* 0x000fe20000000a00 */
[----:B------:R-:W-:Y:S01]  /*13b0*/  SHF.R.S32.HI R2, RZ, 0x1f, R31 ;  /* 0x0000001fff027819 */ /* 0x000fe2000001141f */
[----:B------:R-:W-:Y:S01]  /*13c0*/  UIMAD UR4, UR22, UR4, URZ ;  /* 0x00000004160472a4 */ /* 0x000fe2000f8e023f */
[CC--:B------:R-:W-:Y:S01]  /*13d0*/  LEA.HI R28, R32.reuse, R31.reuse, RZ, 0x3 ;  /* 0x0000001f201c7211 */ /* 0x0c0fe200078f18ff */
[----:B------:R-:W-:Y:S01]  /*13e0*/  ULDC.64 UR6, c[0x0][0x248] ;  /* 0x0000920000067ab9 */ /* 0x000fe20000000a00 */
[C---:B------:R-:W-:Y:S01]  /*13f0*/  IMAD.SHL.U32 R4, R31.reuse, 0x4, RZ ;  /* 0x000000041f047824 */ /* 0x040fe200078e00ff */
[----:B------:R-:W-:Y:S01]  /*1400*/  UIMAD UR21, UR16, UR5, UR4 ;  /* 0x00000005101572a4 */ /* 0x000fe2000f8e0204 */
[----:B------:R-:W-:Y:S01]  /*1410*/  SHF.R.S32.HI R36, RZ, 0x3, R28 ;  /* 0x00000003ff247819 */ /* 0x000fe2000001141c */
[----:B------:R-:W-:Y:S01]  /*1420*/  USHF.L.U32 UR5, UR17, 0x7, URZ ;  /* 0x0000000711057899 */ /* 0x000fe2000800063f */
[----:B------:R-:W-:Y:S01]  /*1430*/  LEA.HI R8, R32, R31, RZ, 0x6 ;  /* 0x0000001f20087211 */ /* 0x000fe200078f30ff */
[----:B------:R-:W-:Y:S01]  /*1440*/  UISETP.NE.AND UP0, UPT, UR6, 0x1, UPT ;  /* 0x000000010600788c */ /* 0x000fe2000bf05270 */
[----:B------:R-:W-:Y:S01]  /*1450*/  SHF.R.S32.HI R14, RZ, 0x1f, R36 ;  /* 0x0000001fff0e7819 */ /* 0x000fe20000011424 */
[----:B------:R-:W-:Y:S01]  /*1460*/  UIMAD.WIDE.U32 UR6, UR16, UR7, URZ ;  /* 0x00000007100672a5 */ /* 0x000fe2000f8e003f */
[----:B------:R-:W-:Y:S01]  /*1470*/  SHF.R.S32.HI R24, RZ, 0x6, R8 ;  /* 0x00000006ff187819 */ /* 0x000fe20000011408 */
[----:B---3--:R-:W-:Y:S01]  /*1480*/  IMAD.U32 R0, RZ, RZ, UR5 ;  /* 0x00000005ff007e24 */ /* 0x008fe2000f8e00ff */
[C---:B------:R-:W-:Y:S01]  /*1490*/  IADD3 R26, P0, R31.reuse, UR5, RZ ;  /* 0x000000051f1a7c10 */ /* 0x040fe2000ff1e0ff */
[----:B------:R-:W-:Y:S01]  /*14a0*/  ULDC UR4, c[0x0][0x250] ;  /* 0x0000940000047ab9 */ /* 0x000fe20000000800 */
[----:B------:R-:W-:Y:S01]  /*14b0*/  IMAD.U32 R8, RZ, RZ, UR15 ;  /* 0x0000000fff087e24 */ /* 0x000fe2000f8e00ff */
[----:B------:R-:W-:Y:S01]  /*14c0*/  UMOV UR28, UR16 ;  /* 0x00000010001c7c82 */ /* 0x000fe20008000000 */
[----:B------:R-:W-:Y:S01]  /*14d0*/  LEA.HI.X.SX32 R27, R0, R2, 0x1, P0 ;  /* 0x00000002001b7211 */ /* 0x000fe200000f0eff */
[----:B------:R-:W-:Y:S01]  /*14e0*/  USHF.R.S32.HI UR27, URZ, 0x1f, UR17 ;  /* 0x0000001f3f1b7899 */ /* 0x000fe20008011411 */
[----:B------:R-:W-:Y:S01]  /*14f0*/  LOP3.LUT R0, R28, 0xfffffff8, RZ, 0xc0, !PT ;  /* 0xfffffff81c007812 */ /* 0x000fe200078ec0ff */
[----:B------:R-:W-:Y:S01]  /*1500*/  @UP0 USHF.R.U32.HI UR28, URZ, UR4, UR7 ;  /* 0x000000043f1c0299 */ /* 0x000fe20008011607 */
[----:B------:R-:W-:Y:S01]  /*1510*/  IADD3 R2, P0, R4, UR17, RZ ;  /* 0x0000001104027c10 */ /* 0x000fe2000ff1e0ff */
[----:B------:R-:W-:Y:S01]  /*1520*/  IMAD.SHL.U32 R29, R24, 0x200, RZ ;  /* 0x00000200181d7824 */ /* 0x000fe200078e00ff */
[----:B------:R-:W-:Y:S01]  /*1530*/  ULDC.64 UR6, c[0x0][0x1e0] ;  /* 0x0000780000067ab9 */ /* 0x000fe20000000a00 */
[----:B------:R-:W-:Y:S01]  /*1540*/  IMAD.IADD R18, R31, 0x1, -R0 ;  /* 0x000000011f127824 */ /* 0x000fe200078e0a00 */
[----:B------:R-:W-:Y:S01]  /*1550*/  USHF.R.S32.HI UR20, URZ, 0x1f, UR28 ;  /* 0x0000001f3f147899 */ /* 0x000fe2000801141c */
[----:B------:R-:W-:Y:S01]  /*1560*/  LEA.HI.X.SX32 R3, R4, UR27, 0x1, P0 ;  /* 0x0000001b04037c11 */ /* 0x000fe200080f0eff */
[----:B------:R-:W-:Y:S01]  /*1570*/  ULDC.64 UR4, c[0x0][0x1b0] ;  /* 0x00006c0000047ab9 */ /* 0x000fe20000000a00 */
[----:B------:R-:W-:Y:S01]  /*1580*/  IMAD.SHL.U32 R16, R18, 0x8, RZ ;  /* 0x0000000812107824 */ /* 0x000fe200078e00ff */
[----:B------:R-:W-:Y:S01]  /*1590*/  UIMAD UR6, UR20, UR6, URZ ;  /* 0x00000006140672a4 */ /* 0x000fe2000f8e023f */
[----:B------:R-:W-:Y:S01]  /*15a0*/  IMAD.U32 R4, RZ, RZ, UR16 ;  /* 0x00000010ff047e24 */ /* 0x000fe2000f8e00ff */
[----:B------:R-:W-:Y:S01]  /*15b0*/  UIMAD UR4, UR20, UR4, URZ ;  /* 0x00000004140472a4 */ /* 0x000fe2000f8e023f */
[----:B------:R-:W-:Y:S01]  /*15c0*/  IMAD.U32 R0, RZ, RZ, UR16 ;  /* 0x00000010ff007e24 */ /* 0x000fe2000f8e00ff */
[----:B------:R-:W-:Y:S01]  /*15d0*/  SHF.R.S32.HI R17, RZ, 0x1f, R16 ;  /* 0x0000001fff117819 */ /* 0x000fe20000011410 */
[----:B-1----:R-:W-:Y:S01]  /*15e0*/  IMAD.U32 R6, RZ, RZ, UR28 ;  /* 0x0000001cff067e24 */ /* 0x002fe2000f8e00ff */
[----:B------:R-:W-:Y:S01]  /*15f0*/  UIMAD UR26, UR28, UR7, UR6 ;  /* 0x000000071c1a72a4 */ /* 0x000fe2000f8e0206 */
[--C-:B------:R-:W-:Y:S01]  /*1600*/  IMAD.WIDE.U32 R4, R4, c[0x0][0x270], R2.reuse ;  /* 0x00009c0004047a25 */ /* 0x100fe200078e0002 */
[----:B------:R-:W-:Y:S01]  /*1610*/  UIMAD UR17, UR28, UR5, UR4 ;  /* 0x000000051c1172a4 */ /* 0x000fe2000f8e0204 */
[----:B------:R-:W-:Y:S01]  /*1620*/  IADD3 R30, R16, 0x40, RZ ;  /* 0x00000040101e7810 */ /* 0x000fe20007ffe0ff */
[----:B------:R-:W-:Y:S01]  /*1630*/  USEL UR27, UR14, URZ, !UP1 ;  /* 0x0000003f0e1b7287 */ /* 0x000fe2000c800000 */
[----:B------:R-:W-:Y:S01]  /*1640*/  IMAD.WIDE.U32 R22, R0, c[0x0][0x288], R2 ;  /* 0x0000a20000167a25 */ /* 0x000fe200078e0002 */
[----:B------:R-:W-:Y:S01]  /*1650*/  IADD3 R21, R5, UR21, RZ ;  /* 0x0000001505157c10 */ /* 0x000fe2000fffe0ff */
[----:B------:R-:W-:Y:S01]  /*1660*/  USHF.R.S32.HI UR20, URZ, 0x1f, UR14 ;  /* 0x0000001f3f147899 */ /* 0x000fe2000801140e */
[----:B------:R-:W-:Y:S01]  /*1670*/  ISETP.GE.AND P2, PT, R16, c[0x0][0x1cc], PT ;  /* 0x0000730010007a0c */ /* 0x000fe20003f46270 */
[--C-:B------:R-:W-:Y:S01]  /*1680*/  IMAD.WIDE.U32 R2, R6, c[0x0][0x1e0], R16.reuse ;  /* 0x0000780006027a25 */ /* 0x100fe200078e0010 */
[----:B------:R-:W-:Y:S01]  /*1690*/  ULDC.64 UR6, c[0x0][0x1e8] ;  /* 0x00007a0000067ab9 */ /* 0x000fe20000000a00 */
[----:B------:R-:W-:Y:S01]  /*16a0*/  ISETP.GE.AND P1, PT, R30, c[0x0][0x1cc], PT ;  /* 0x000073001e007a0c */ /* 0x000fe20003f26270 */
[----:B------:R-:W-:Y:S01]  /*16b0*/  USEL UR21, UR20, URZ, !UP1 ;  /* 0x0000003f14157287 */ /* 0x000fe2000c800000 */
[----:B------:R-:W-:Y:S01]  /*16c0*/  IMAD.WIDE.U32 R6, R6, c[0x0][0x1b0], R16 ;  /* 0x00006c0006067a25 */ /* 0x000fe200078e0010 */
[----:B------:R-:W-:Y:S01]  /*16d0*/  IADD3 R5, R3, UR26, RZ ;  /* 0x0000001a03057c10 */ /* 0x000fe2000fffe0ff */
[----:B------:R-:W-:Y:S01]  /*16e0*/  ULDC.64 UR4, c[0x0][0x1b8] ;  /* 0x00006e0000047ab9 */ /* 0x000fe20000000a00 */
[----:B------:R-:W-:Y:S01]  /*16f0*/  STL [R1+0x10], R36 ;  /* 0x0000102401007387 */ /* 0x000fe20000100800 */
[----:B------:R-:W-:Y:S01]  /*1700*/  IMAD.MOV.U32 R20, RZ, RZ, R4 ;  /* 0x000000ffff147224 */ /* 0x000fe200078e0004 */
[----:B------:R-:W-:Y:S01]  /*1710*/  IADD3 R3, R7, UR17, RZ ;  /* 0x0000001107037c10 */ /* 0x000fe2000fffe0ff */
[----:B------:R-:W-:Y:S01]  /*1720*/  IMAD.MOV.U32 R4, RZ, RZ, R2 ;  /* 0x000000ffff047224 */ /* 0x000fe200078e0002 */
[----:B------:R-:W-:Y:S01]  /*1730*/  UIMAD UR6, UR21, UR6, URZ ;  /* 0x00000006150672a4 */ /* 0x000fe2000f8e023f */
[----:B------:R-:W-:Y:S01]  /*1740*/  IMAD.U32 R0, RZ, RZ, UR27 ;  /* 0x0000001bff007e24 */ /* 0x000fe2000f8e00ff */
[----:B------:R-:W-:Y:S01]  /*1750*/  UIMAD UR4, UR21, UR4, URZ ;  /* 0x00000004150472a4 */ /* 0x000fe2000f8e023f */
[----:B------:R-:W-:Y:S01]  /*1760*/  IMAD.MOV.U32 R2, RZ, RZ, R6 ;  /* 0x000000ffff027224 */ /* 0x000fe200078e0006 */
[----:B------:R-:W-:Y:S01]  /*1770*/  UIMAD UR6, UR27, UR7, UR6 ;  /* 0x000000071b0672a4 */ /* 0x000fe2000f8e0206 */
[----:B------:R-:W-:Y:S01]  /*1780*/  IMAD.WIDE.U32 R6, R0, c[0x0][0x1e8], R4 ;  /* 0x00007a0000067a25 */ /* 0x000fe200078e0004 */
[----:B------:R-:W-:-:S02]  /*1790*/  UIMAD UR4, UR27, UR5, UR4 ;  /* 0x000000051b0472a4 */ /* 0x000fc4000f8e0204 */
[----:B------:R-:W-:Y:S01]  /*17a0*/  UIADD3 UR17, -UR10, UR12, URZ ;  /* 0x0000000c0a117290 */ /* 0x000fe2000fffe13f */
[----:B------:R-:W-:Y:S01]  /*17b0*/  IMAD.WIDE.U32 R4, R0, c[0x0][0x1b8], R2 ;  /* 0x00006e0000047a25 */ /* 0x000fe200078e0002 */
[C---:B------:R-:W-:Y:S01]  /*17c0*/  IADD3 R2, P0, R36.reuse, UR24, RZ ;  /* 0x0000001824027c10 */ /* 0x040fe2000ff1e0ff */
[----:B------:R-:W-:Y:S01]  /*17d0*/  UMOV UR24, 0x6 ;  /* 0x0000000600187882 */ /* 0x000fe20000000000 */
[----:B------:R-:W-:Y:S01]  /*17e0*/  IADD3 R7, R7, UR6, RZ ;  /* 0x0000000607077c10 */ /* 0x000fe2000fffe0ff */
[----:B------:R-:W-:Y:S01]  /*17f0*/  IMAD.SHL.U32 R0, R36, 0x40, RZ ;  /* 0x0000004024007824 */ /* 0x000fe200078e00ff */
[----:B------:R-:W-:Y:S01]  /*1800*/  IADD3.X R3, R14, UR25, RZ, P0, !PT ;  /* 0x000000190e037c10 */ /* 0x000fe200087fe4ff */
[----:B------:R-:W-:Y:S01]  /*1810*/  USEL UR20, UR20, URZ, !UP2 ;  /* 0x0000003f14147287 */ /* 0x000fe2000d000000 */
[----:B------:R-:W-:Y:S01]  /*1820*/  IADD3 R5, R5, UR4, RZ ;  /* 0x0000000405057c10 */ /* 0x000fe2000fffe0ff */
[----:B------:R-:W-:Y:S01]  /*1830*/  ULDC.64 UR4, c[0x0][0x1d8] ;  /* 0x0000760000047ab9 */ /* 0x000fe20000000a00 */
[----:B------:R-:W-:Y:S01]  /*1840*/  LOP3.LUT R0, R0, 0x1c0, RZ, 0xc0, !PT ;  /* 0x000001c000007812 */ /* 0x000fe200078ec0ff */
[----:B------:R-:W-:Y:S01]  /*1850*/  IMAD.WIDE R2, R8, 0x80, R2 ;  /* 0x0000008008027825 */ /* 0x000fe200078e0202 */
[----:B------:R-:W-:Y:S01]  /*1860*/  IADD3 R13, -R36, UR17, RZ ;  /* 0x00000011240d7c10 */ /* 0x000fe2000fffe1ff */
[----:B------:R-:W-:Y:S01]  /*1870*/  USHF.L.U32 UR6, UR4, 0x6, URZ ;  /* 0x0000000604067899 */ /* 0x000fe2000800063f */
[----:B------:R-:W-:Y:S01]  /*1880*/  LOP3.LUT R9, R0, 0x38, R16, 0xf8, !PT ;  /* 0x0000003800097812 */ /* 0x000fe200078ef810 */
[----:B------:R-:W-:Y:S01]  /*1890*/  USHF.L.U64.HI UR5, UR4, UR24, UR5 ;  /* 0x0000001804057299 */ /* 0x000fe20008010205 */
[----:B------:R-:W-:Y:S01]  /*18a0*/  SHF.R.U32.HI R0, RZ, 0x3, R0 ;  /* 0x00000003ff007819 */ /* 0x000fe20000011600 */
[C---:B------:R-:W-:Y:S01]  /*18b0*/  IMAD.WIDE.U32 R6, R2.reuse, c[0x0][0x1d8], R6 ;  /* 0x0000760002067a25 */ /* 0x040fe200078e0006 */
[----:B------:R-:W-:Y:S01]  /*18c0*/  ISETP.LT.OR P3, PT, R13, 0x1, P2 ;  /* 0x000000010d00780c */ /* 0x000fe20001761670 */
[----:B------:R-:W-:Y:S01]  /*18d0*/  UIADD3 UR4, UP0, UR6, 0x80, URZ ;  /* 0x0000008006047890 */ /* 0x000fe2000ff1e03f */
[----:B------:R-:W-:Y:S01]  /*18e0*/  LOP3.LUT R12, R29, R9, R0, 0xf6, !PT ;  /* 0x000000091d0c7212 */ /* 0x000fe200078ef600 */
[----:B------:R-:W-:Y:S01]  /*18f0*/  IMAD R0, R3, c[0x0][0x1d8], RZ ;  /* 0x0000760003007a24 */ /* 0x000fe200078e02ff */
[----:B------:R-:W-:Y:S01]  /*1900*/  ISETP.LT.OR P6, PT, R13, 0x1, P1 ;  /* 0x000000010d00780c */ /* 0x000fe20000fc1670 */
[----:B------:R-:W-:Y:S01]  /*1910*/  IMAD R3, R3, c[0x0][0x1a8], RZ ;  /* 0x00006a0003037a24 */ /* 0x000fe200078e02ff */
[----:B------:R-:W-:Y:S01]  /*1920*/  ISETP.LT.OR P5, PT, R13, 0x21, P2 ;  /* 0x000000210d00780c */ /* 0x000fe200017a1670 */
[C---:B------:R-:W-:Y:S01]  /*1930*/  IMAD R0, R2.reuse, c[0x0][0x1dc], R0 ;  /* 0x0000770002007a24 */ /* 0x040fe200078e0200 */
[----:B------:R-:W-:Y:S01]  /*1940*/  UIADD3.X UR7, URZ, UR5, URZ, UP0, !UPT ;  /* 0x000000053f077290 */ /* 0x000fe200087fe43f */
[C---:B------:R-:W-:Y:S01]  /*1950*/  IMAD R11, R2.reuse, c[0x0][0x1ac], R3 ;  /* 0x00006b00020b7a24 */ /* 0x040fe200078e0203 */
[----:B------:R-:W-:Y:S01]  /*1960*/  USEL UR21, UR14, URZ, !UP2 ;  /* 0x0000003f0e157287 */ /* 0x000fe2000d000000 */
[----:B------:R-:W-:Y:S01]  /*1970*/  IMAD.WIDE.U32 R8, R2, c[0x0][0x1a8], R4 ;  /* 0x00006a0002087a25 */ /* 0x000fe200078e0004 */
[----:B------:R-:W-:-:S03]  /*1980*/  LEA R2, P0, R6, c[0x0][0x1c0], 0x1 ;  /* 0x0000700006027a11 */ /* 0x000fc600078008ff */
[----:B------:R-:W-:Y:S02]  /*1990*/  IMAD.IADD R0, R7, 0x1, R0 ;  /* 0x0000000107007824 */ /* 0x000fe400078e0200 */
[----:B------:R-:W-:Y:S02]  /*19a0*/  IMAD.SHL.U32 R12, R12, 0x2, RZ ;  /* 0x000000020c0c7824 */ /* 0x000fe400078e00ff */
[----:B------:R-:W-:Y:S01]  /*19b0*/  IMAD.U32 R10, RZ, RZ, UR6 ;  /* 0x00000006ff0a7e24 */ /* 0x000fe2000f8e00ff */
[----:B------:R-:W-:Y:S01]  /*19c0*/  LEA.HI.X R3, R6, c[0x0][0x1c4], R0, 0x1, P0 ;  /* 0x0000710006037a11 */ /* 0x000fe200000f0c00 */
[----:B------:R-:W-:Y:S01]  /*19d0*/  IMAD.IADD R0, R9, 0x1, R11 ;  /* 0x0000000109007824 */ /* 0x000fe200078e020b */
[----:B------:R-:W-:Y:S01]  /*19e0*/  IADD3 R4, P0, R2, UR6, RZ ;  /* 0x0000000602047c10 */ /* 0x000fe2000ff1e0ff */
[----:B------:R-:W-:Y:S02]  /*19f0*/  IMAD.MOV.U32 R211, RZ, RZ, 0x10 ;  /* 0x00000010ffd37424 */ /* 0x000fe400078e00ff */
[----:B------:R-:W-:Y:S01]  /*1a00*/  @!PT LDS RZ, [RZ] ;  /* 0x00000000fffff984 */ /* 0x000fe20000000800 */
[----:B------:R-:W-:Y:S01]  /*1a10*/  @!PT LDS RZ, [RZ] ;  /* 0x00000000fffff984 */ /* 0x000fe20000000800 */
[----:B------:R-:W-:Y:S01]  /*1a20*/  @!PT LDS RZ, [RZ] ;  /* 0x00000000fffff984 */ /* 0x000fe20000000800 */
[----:B------:R1:W-:Y:S01]  /*1a30*/  LDGSTS.E.BYPASS.LTC128B.128 [R12+0x8080], [R2.64], !P3 ;  /* 0x08080000020c7fae */ /* 0x0003e2000d901d52 */
[----:B------:R-:W-:Y:S01]  /*1a40*/  IADD3.X R5, R3, UR5, RZ, P0, !PT ;  /* 0x0000000503057c10 */ /* 0x000fe200087fe4ff */
[----:B------:R-:W-:Y:S01]  /*1a50*/  IMAD.MOV.U32 R212, RZ, RZ, 0x20 ;  /* 0x00000020ffd47424 */ /* 0x000fe200078e00ff */
[----:B------:R-:W-:Y:S01]  /*1a60*/  LEA R6, P0, R8, c[0x0][0x190], 0x1 ;  /* 0x0000640008067a11 */ /* 0x000fe200078008ff */
[----:B------:R1:W-:Y:S01]  /*1a70*/  LDGSTS.E.BYPASS.LTC128B.128 [R12+0xc080], [R2.64+0x80], !P6 ;  /* 0x0c080080020c7fae */ /* 0x0003e2000f101d52 */
[----:B------:R-:W-:-:S02]  /*1a80*/  IADD3 R10, P4, P3, R10, 0x80, R2 ;  /* 0x000000800a0a7810 */ /* 0x000fc40007b9e002 */
[C---:B------:R-:W-:Y:S01]  /*1a90*/  ISETP.LT.OR P6, PT, R13.reuse, 0x21, P1 ;  /* 0x000000210d00780c */ /* 0x040fe20000fc1670 */
[----:B------:R2:W-:Y:S01]  /*1aa0*/  LDGSTS.E.BYPASS.LTC128B.128 [R12+0x9080], [R4.64], !P5 ;  /* 0x09080000040c7fae */ /* 0x0005e2000e901d52 */
[----:B------:R-:W-:Y:S02]  /*1ab0*/  LEA.HI.X R7, R8, c[0x0][0x194], R0, 0x1, P0 ;  /* 0x0000650008077a11 */ /* 0x000fe400000f0c00 */
[C---:B------:R-:W-:Y:S02]  /*1ac0*/  ISETP.LT.OR P5, PT, R13.reuse, 0x41, P2 ;  /* 0x000000410d00780c */ /* 0x040fe400017a1670 */
[----:B------:R-:W-:Y:S02]  /*1ad0*/  IADD3.X R11, RZ, UR5, R3, P4, P3 ;  /* 0x00000005ff0b7c10 */ /* 0x000fe4000a7e6403 */
[C---:B------:R-:W-:Y:S02]  /*1ae0*/  ISETP.LT.OR P4, PT, R13.reuse, 0x41, P1 ;  /* 0x000000410d00780c */ /* 0x040fe40000f81670 */
[----:B------:R-:W-:-:S02]  /*1af0*/  ISETP.LT.OR P3, PT, R13, 0x61, P2 ;  /* 0x000000610d00780c */ /* 0x000fc40001761670 */
[----:B------:R-:W-:Y:S01]  /*1b00*/  ISETP.LT.OR P2, PT, R13, 0x61, P1 ;  /* 0x000000610d00780c */ /* 0x000fe20000f41670 */
[----:B------:R3:W-:Y:S01]  /*1b10*/  LDGSTS.E.BYPASS.LTC128B.128 [R12+0xd080], [R10.64], !P6 ;  /* 0x0d0800000a0c7fae */ /* 0x0007e2000f101d52 */
[----:B------:R-:W-:Y:S02]  /*1b20*/  ISETP.GE.AND P6, PT, R16, c[0x0][0x16c], PT ;  /* 0x00005b0010007a0c */ /* 0x000fe40003fc6270 */
[----:B-1----:R-:W-:-:S04]  /*1b30*/  IADD3 R2, P0, R4, UR6, RZ ;  /* 0x0000000604027c10 */ /* 0x002fc8000ff1e0ff */
[----:B------:R-:W-:Y:S02]  /*1b40*/  IADD3.X R3, R5, UR5, RZ, P0, !PT ;  /* 0x0000000505037c10 */ /* 0x000fe400087fe4ff */
[----:B------:R-:W-:-:S03]  /*1b50*/  IADD3 R8, P0, R4, UR4, RZ ;  /* 0x0000000404087c10 */ /* 0x000fc6000ff1e0ff */
[----:B------:R1:W-:Y:S01]  /*1b60*/  LDGSTS.E.BYPASS.LTC128B.128 [R12+0xa080], [R2.64], !P5 ;  /* 0x0a080000020c7fae */ /* 0x0003e2000e901d52 */
[----:B------:R-:W-:Y:S02]  /*1b70*/  IADD3.X R9, R5, UR7, RZ, P0, !PT ;  /* 0x0000000705097c10 */ /* 0x000fe400087fe4ff */
[----:B--2---:R-:W-:-:S03]  /*1b80*/  IADD3 R4, P0, R2, UR6, RZ ;  /* 0x0000000602047c10 */ /* 0x004fc6000ff1e0ff */
[----:B------:R2:W-:Y:S01]  /*1b90*/  LDGSTS.E.BYPASS.LTC128B.128 [R12+0xe080], [R8.64], !P4 ;  /* 0x0e080000080c7fae */ /* 0x0005e2000e101d52 */
[----:B------:R-:W-:Y:S02]  /*1ba0*/  IADD3.X R5, R3, UR5, RZ, P0, !PT ;  /* 0x0000000503057c10 */ /* 0x000fe400087fe4ff */
[----:B---3--:R-:W-:-:S03]  /*1bb0*/  IADD3 R10, P0, R36, UR8, RZ ;  /* 0x00000008240a7c10 */ /* 0x008fc6000ff1e0ff */
[----:B------:R3:W-:Y:S01]  /*1bc0*/  LDGSTS.E.BYPASS.LTC128B.128 [R12+0xb080], [R4.64], !P3 ;  /* 0x0b080000040c7fae */ /* 0x0007e2000d901d52 */
[----:B------:R-:W-:Y:S02]  /*1bd0*/  IADD3.X R0, R14, UR9, RZ, P0, !PT ;  /* 0x000000090e007c10 */ /* 0x000fe400087fe4ff */
[----:B------:R-:W-:-:S04]  /*1be0*/  ISETP.GE.AND P0, PT, R30, c[0x0][0x19c], PT ;  /* 0x000067001e007a0c */ /* 0x000fc80003f06270 */
[----:B------:R-:W-:Y:S02]  /*1bf0*/  ISETP.LT.OR P5, PT, R13, 0x1, P0 ;  /* 0x000000010d00780c */ /* 0x000fe400007a1670 */
[----:B-1----:R-:W-:Y:S01]  /*1c00*/  IADD3 R2, P1, R2, UR4, RZ ;  /* 0x0000000402027c10 */ /* 0x002fe2000ff3e0ff */
[----:B------:R-:W-:Y:S02]  /*1c10*/  ULDC.64 UR4, c[0x0][0x1a8] ;  /* 0x00006a0000047ab9 */ /* 0x000fe40000000a00 */
[----:B------:R-:W-:Y:S01]  /*1c20*/  USHF.L.U32 UR26, UR4, 0x6, URZ ;  /* 0x00000006041a7899 */ /* 0x000fe2000800063f */
[----:B------:R-:W-:Y:S01]  /*1c30*/  IADD3.X R3, R3, UR7, RZ, P1, !PT ;  /* 0x0000000703037c10 */ /* 0x000fe20008ffe4ff */
[----:B------:R-:W-:Y:S01]  /*1c40*/  USHF.L.U64.HI UR8, UR4, UR24, UR5 ;  /* 0x0000001804087299 */ /* 0x000fe20008010205 */
[----:B------:R-:W-:Y:S01]  /*1c50*/  ISETP.GE.AND P1, PT, R16, c[0x0][0x19c], PT ;  /* 0x0000670010007a0c */ /* 0x000fe20003f26270 */
[----:B------:R-:W-:Y:S01]  /*1c60*/  UIADD3 UR27, UP0, UR26, 0x80, URZ ;  /* 0x000000801a1b7890 */ /* 0x000fe2000ff1e03f */
[----:B--2---:R-:W-:Y:S01]  /*1c70*/  IMAD.WIDE.U32 R8, R10, c[0x0][0x178], R16 ;  /* 0x00005e000a087a25 */ /* 0x004fe200078e0010 */
[----:B------:R1:W-:Y:S01]  /*1c80*/  LDGSTS.E.BYPASS.LTC128B.128 [R12+0xf080], [R2.64], !P2 ;  /* 0x0f080000020c7fae */ /* 0x0003e2000d101d52 */
[C---:B------:R-:W-:Y:S01]  /*1c90*/  ISETP.LT.OR P3, PT, R13.reuse, 0x1, P1 ;  /* 0x000000010d00780c */ /* 0x040fe20000f61670 */
[----:B------:R-:W-:Y:S01]  /*1ca0*/  ULDC.64 UR4, c[0x0][0x180] ;  /* 0x0000600000047ab9 */ /* 0x000fe20000000a00 */
[----:B------:R-:W-:Y:S01]  /*1cb0*/  ISETP.LT.OR P4, PT, R13, 0x21, P1 ;  /* 0x000000210d00780c */ /* 0x000fe20000f81670 */
[----:B------:R-:W-:Y:S01]  /*1cc0*/  ULDC.64 UR6, c[0x0][0x210] ;  /* 0x0000840000067ab9 */ /* 0x000fe20000000a00 */
[----:B---3--:R-:W-:Y:S01]  /*1cd0*/  IADD3 R4, P2, R6, UR26, RZ ;  /* 0x0000001a06047c10 */ /* 0x008fe2000ff5e0ff */
[----:B------:R-:W-:-:S02]  /*1ce0*/  UIMAD UR4, UR22, UR4, URZ ;  /* 0x00000004160472a4 */ /* 0x000fc4000f8e023f */
[----:B------:R-:W-:Y:S01]  /*1cf0*/  UIMAD UR25, UR22, UR6, URZ ;  /* 0x00000006161972a4 */ /* 0x000fe2000f8e023f */
[----:B------:R-:W-:Y:S01]  /*1d00*/  IADD3.X R5, R7, UR8, RZ, P2, !PT ;  /* 0x0000000807057c10 */ /* 0x000fe200097fe4ff */
[----:B------:R-:W-:Y:S02]  /*1d10*/  UIADD3.X UR6, URZ, UR8, URZ, UP0, !UPT ;  /* 0x000000083f067290 */ /* 0x000fe400087fe43f */
[----:B------:R-:W-:Y:S02]  /*1d20*/  UIMAD UR9, UR16, UR5, UR4 ;  /* 0x00000005100972a4 */ /* 0x000fe4000f8e0204 */
[----:B------:R2:W-:Y:S01]  /*1d30*/  LDGSTS.E.BYPASS.LTC128B.128 [R12+0x80], [R6.64], !P3 ;  /* 0x00080000060c7fae */ /* 0x0005e2000d901d52 */
[----:B------:R-:W-:Y:S02]  /*1d40*/  ULDC.64 UR4, c[0x0][0x188] ;  /* 0x0000620000047ab9 */ /* 0x000fe40000000a00 */
[----:B------:R-:W-:Y:S01]  /*1d50*/  UIMAD UR4, UR20, UR4, URZ ;  /* 0x00000004140472a4 */ /* 0x000fe2000f8e023f */
[----:B------:R2:W-:Y:S01]  /*1d60*/  LDGSTS.E.BYPASS.LTC128B.128 [R12+0x4080], [R6.64+0x80], !P5 ;  /* 0x04080080060c7fae */ /* 0x0005e2000e901d52 */
[----:B------:R-:W-:Y:S01]  /*1d70*/  ISETP.GE.AND P5, PT, R30, c[0x0][0x16c], PT ;  /* 0x00005b001e007a0c */ /* 0x000fe20003fa6270 */
[----:B------:R-:W-:-:S02]  /*1d80*/  UIMAD UR25, UR16, UR7, UR25 ;  /* 0x00000007101972a4 */ /* 0x000fc4000f8e0219 */
[----:B------:R3:W-:Y:S01]  /*1d90*/  LDGSTS.E.BYPASS.LTC128B.128 [R12+0x1080], [R4.64], !P4 ;  /* 0x01080000040c7fae */ /* 0x0007e2000e101d52 */
[C---:B------:R-:W-:Y:S01]  /*1da0*/  ISETP.LT.OR P4, PT, R13.reuse, 0x21, P0 ;  /* 0x000000210d00780c */ /* 0x040fe20000781670 */
[----:B------:R-:W-:Y:S01]  /*1db0*/  UIMAD UR28, UR21, UR5, UR4 ;  /* 0x00000005151c72a4 */ /* 0x000fe2000f8e0204 */
[----:B------:R-:W-:Y:S01]  /*1dc0*/  P2R R19, PR, RZ, 0x20 ;  /* 0x00000020ff137803 */ /* 0x000fe20000000000 */
[C---:B-1----:R-:W-:Y:S01]  /*1dd0*/  IMAD R2, R0.reuse, c[0x0][0x178], RZ ;  /* 0x00005e0000027a24 */ /* 0x042fe200078e02ff */
[----:B------:R-:W-:Y:S01]  /*1de0*/  ISETP.LT.OR P5, PT, R13, 0x61, P1 ;  /* 0x000000610d00780c */ /* 0x000fe20000fa1670 */
[----:B------:R-:W-:Y:S01]  /*1df0*/  IMAD R0, R0, c[0x0][0x208], RZ ;  /* 0x0000820000007a24 */ /* 0x000fe200078e02ff */
[----:B------:R-:W-:Y:S01]  /*1e00*/  ULDC.64 UR4, c[0x0][0x178] ;  /* 0x00005e0000047ab9 */ /* 0x000fe20000000a00 */
[C---:B------:R-:W-:Y:S01]  /*1e10*/  IMAD R14, R10.reuse, c[0x0][0x17c], R2 ;  /* 0x00005f000a0e7a24 */ /* 0x040fe200078e0202 */
[----:B------:R1:W-:Y:S01]  /*1e20*/  STL [R1+0x14], R19 ;  /* 0x0000141301007387 */ /* 0x0003e20000100800 */
[----:B------:R-:W-:Y:S01]  /*1e30*/  IMAD.U32 R2, RZ, RZ, UR26 ;  /* 0x0000001aff027e24 */ /* 0x000fe2000f8e00ff */
[----:B------:R-:W-:Y:S01]  /*1e40*/  UIMAD.WIDE.U32 UR30, UR23, UR4, URZ ;  /* 0x00000004171e72a5 */ /* 0x000fe2000f8e003f */
[C---:B------:R-:W-:Y:S01]  /*1e50*/  IMAD R15, R10.reuse, c[0x0][0x20c], R0 ;  /* 0x000083000a0f7a24 */ /* 0x040fe200078e0200 */
[----:B------:R-:W-:Y:S01]  /*1e60*/  SEL R0, RZ, 0x1, P6 ;  /* 0x00000001ff007807 */ /* 0x000fe20003000000 */
[----:B------:R-:W-:Y:S01]  /*1e70*/  IMAD.WIDE.U32 R10, R10, c[0x0][0x208], R16 ;  /* 0x000082000a0a7a25 */ /* 0x000fe200078e0010 */
[----:B------:R-:W-:-:S04]  /*1e80*/  IADD3 R2, P3, P2, R2, 0x80, R6 ;  /* 0x0000008002027810 */ /* 0x000fc80007a7e006 */
[----:B------:R-:W-:Y:S02]  /*1e90*/  IADD3.X R3, RZ, UR8, R7, P3, P2 ;  /* 0x00000008ff037c10 */ /* 0x000fe40009fe4407 */
[----:B------:R-:W-:Y:S01]  /*1ea0*/  ISETP.NE.AND P3, PT, R19, RZ, PT ;  /* 0x000000ff1300720c */ /* 0x000fe20003f65270 */
[----:B--2---:R-:W-:Y:S01]  /*1eb0*/  IMAD.IADD R7, R9, 0x1, R14 ;  /* 0x0000000109077824 */ /* 0x004fe200078e020e */
[----:B------:R-:W-:Y:S01]  /*1ec0*/  ISETP.LT.OR P2, PT, R13, 0x41, P1 ;  /* 0x000000410d00780c */ /* 0x000fe20000f41670 */
[----:B------:R2:W-:Y:S01]  /*1ed0*/  LDGSTS.E.BYPASS.LTC128B.128 [R12+0x5080], [R2.64], !P4 ;  /* 0x05080000020c7fae */ /* 0x0005e2000e101d52 */
[----:B------:R-:W-:Y:S01]  /*1ee0*/  SEL R6, RZ, 0x2, P3 ;  /* 0x00000002ff067807 */ /* 0x000fe20001800000 */
[----:B------:R-:W-:Y:S01]  /*1ef0*/  IMAD.IADD R9, R11, 0x1, R15 ;  /* 0x000000010b097824 */ /* 0x000fe200078e020f */
[C---:B------:R-:W-:Y:S02]  /*1f00*/  ISETP.LT.OR P1, PT, R13.reuse, 0x41, P0 ;  /* 0x000000410d00780c */ /* 0x040fe40000721670 */
[----:B------:R-:W-:Y:S01]  /*1f10*/  ISETP.LT.OR P3, PT, R13, 0x61, P0 ;  /* 0x000000610d00780c */ /* 0x000fe20000761670 */
[----:B------:R-:W-:-:S02]  /*1f20*/  IMAD.IADD R0, R6, 0x1, R0 ;  /* 0x0000000106007824 */ /* 0x000fc400078e0200 */
[----:B------:R-:W-:Y:S02]  /*1f30*/  IMAD.MOV.U32 R6, RZ, RZ, R8 ;  /* 0x000000ffff067224 */ /* 0x000fe400078e0008 */
[----:B------:R-:W-:Y:S01]  /*1f40*/  IMAD.MOV.U32 R8, RZ, RZ, R10 ;  /* 0x000000ffff087224 */ /* 0x000fe200078e000a */
[----:B------:R-:W-:Y:S01]  /*1f50*/  LOP3.LUT P4, RZ, R0, 0x2, RZ, 0xc0, !PT ;  /* 0x0000000200ff7812 */ /* 0x000fe2000788c0ff */
[----:B-1----:R-:W-:-:S04]  /*1f60*/  IMAD.U32 R19, RZ, RZ, UR21 ;  /* 0x00000015ff137e24 */ /* 0x002fc8000f8e00ff */
[----:B------:R-:W-:Y:S01]  /*1f70*/  IMAD.WIDE.U32 R20, R19, c[0x0][0x278], R20 ;  /* 0x00009e0013147a25 */ /* 0x000fe200078e0014 */
[----:B--2---:R-:W-:-:S04]  /*1f80*/  IADD3 R2, P0, R4, UR26, RZ ;  /* 0x0000001a04027c10 */ /* 0x004fc8000ff1e0ff */
[----:B------:R-:W-:Y:S02]  /*1f90*/  IADD3.X R3, R5, UR8, RZ, P0, !PT ;  /* 0x0000000805037c10 */ /* 0x000fe400087fe4ff */
[----:B---3--:R-:W-:-:S03]  /*1fa0*/  IADD3 R4, P0, R4, UR27, RZ ;  /* 0x0000001b04047c10 */ /* 0x008fc6000ff1e0ff */
[----:B------:R1:W-:Y:S01]  /*1fb0*/  LDGSTS.E.BYPASS.LTC128B.128 [R12+0x2080], [R2.64], !P2 ;  /* 0x02080000020c7fae */ /* 0x0003e2000d101d52 */
[----:B------:R-:W-:Y:S02]  /*1fc0*/  IADD3.X R5, R5, UR6, RZ, P0, !PT ;  /* 0x0000000605057c10 */ /* 0x000fe400087fe4ff */
[----:B------:R-:W-:Y:S01]  /*1fd0*/  IADD3 R14, P0, R2, UR26, RZ ;  /* 0x0000001a020e7c10 */ /* 0x000fe2000ff1e0ff */
[----:B------:R-:W-:Y:S01]  /*1fe0*/  USHF.R.S32.HI UR26, URZ, 0x1f, UR23 ;  /* 0x0000001f3f1a7899 */ /* 0x000fe20008011417 */
[----:B------:R-:W-:Y:S01]  /*1ff0*/  LOP3.LUT P2, RZ, R0, 0x1, RZ, 0xc0, !PT ;  /* 0x0000000100ff7812 */ /* 0x000fe2000784c0ff */
[----:B------:R2:W-:Y:S01]  /*2000*/  LDGSTS.E.BYPASS.LTC128B.128 [R12+0x6080], [R4.64], !P1 ;  /* 0x06080000040c7fae */ /* 0x0005e2000c901d52 */
[----:B------:R-:W-:Y:S01]  /*2010*/  IADD3.X R15, R3, UR8, RZ, P0, !PT ;  /* 0x00000008030f7c10 */ /* 0x000fe200087fe4ff */
[----:B------:R-:W-:Y:S01]  /*2020*/  UIMAD UR8, UR26, UR4, URZ ;  /* 0x000000041a0872a4 */ /* 0x000fe2000f8e023f */
[----:B------:R-:W-:Y:S01]  /*2030*/  IADD3 R10, P0, R2, UR27, RZ ;  /* 0x0000001b020a7c10 */ /* 0x000fe2000ff1e0ff */
[----:B------:R-:W-:-:S02]  /*2040*/  USHF.L.U32 UR27, UR23, 0x6, URZ ;  /* 0x00000006171b7899 */ /* 0x000fc4000800063f */
[----:B------:R-:W-:Y:S01]  /*2050*/  UIMAD UR8, UR23, UR5, UR8 ;  /* 0x00000005170872a4 */ /* 0x000fe2000f8e0208 */
[----:B------:R-:W-:Y:S01]  /*2060*/  IADD3.X R11, R3, UR6, RZ, P0, !PT ;  /* 0x00000006030b7c10 */ /* 0x000fe200087fe4ff */
[----:B------:R3:W-:Y:S01]  /*2070*/  LDGSTS.E.BYPASS.LTC128B.128 [R12+0x3080], [R14.64], !P5 ;  /* 0x030800000e0c7fae */ /* 0x0007e2000e901d52 */
[----:B------:R-:W-:Y:S01]  /*2080*/  ISETP.GE.AND P0, PT, R16, c[0x0][0x1fc], PT ;  /* 0x00007f0010007a0c */ /* 0x000fe20003f06270 */
[----:B------:R-:W-:Y:S02]  /*2090*/  UIADD3 UR8, UR31, UR8, URZ ;  /* 0x000000081f087290 */ /* 0x000fe4000fffe03f */
[----:B------:R4:W-:Y:S01]  /*20a0*/  LDGSTS.E.BYPASS.LTC128B.128 [R12+0x7080], [R10.64], !P3 ;  /* 0x070800000a0c7fae */ /* 0x0009e2000d901d52 */
[----:B------:R-:W-:Y:S01]  /*20b0*/  ULDC.64 UR6, c[0x0][0x218] ;  /* 0x0000860000067ab9 */ /* 0x000fe20000000a00 */
[----:B------:R-:W-:Y:S01]  /*20c0*/  ISETP.GT.AND P3, PT, R31, 0xf, PT ;  /* 0x0000000f1f00780c */ /* 0x000fe20003f64270 */
[----:B------:R-:W-:Y:S01]  /*20d0*/  UIMAD UR6, UR20, UR6, URZ ;  /* 0x00000006140672a4 */ /* 0x000fe2000f8e023f */
[----:B------:R-:W0:Y:S01]  /*20e0*/  LDGDEPBAR ;  /* 0x00000000000079af */ /* 0x000e220000000000 */
[----:B------:R-:W-:Y:S01]  /*20f0*/  USHF.R.S32.HI UR29, URZ, 0x1f, UR27 ;  /* 0x0000001f3f1d7899 */ /* 0x000fe2000801141b */
[----:B--2---:R-:W-:-:S04]  /*2100*/  IMAD.U32 R4, RZ, RZ, UR16 ;  /* 0x00000010ff047e24 */ /* 0x004fc8000f8e00ff */
[----:B------:R-:W-:-:S04]  /*2110*/  IMAD.WIDE.U32 R4, R4, c[0x0][0x180], R6 ;  /* 0x0000600004047a25 */ /* 0x000fc800078e0006 */
[----:B-1----:R-:W-:Y:S01]  /*2120*/  IMAD.MOV.U32 R2, RZ, RZ, R4 ;  /* 0x000000ffff027224 */ /* 0x002fe200078e0004 */
[----:B------:R-:W-:Y:S01]  /*2130*/  IADD3 R3, R5, UR9, RZ ;  /* 0x0000000905037c10 */ /* 0x000fe2000fffe0ff */
[----:B------:R-:W-:Y:S01]  /*2140*/  IMAD.U32 R7, RZ, RZ, UR4 ;  /* 0x00000004ff077e24 */ /* 0x000fe2000f8e00ff */
[----:B------:R-:W-:Y:S02]  /*2150*/  SEL R5, RZ, 0x1, P0 ;  /* 0x00000001ff057807 */ /* 0x000fe40000000000 */
[----:B------:R-:W-:Y:S01]  /*2160*/  ISETP.GE.AND P0, PT, R30, c[0x0][0x1fc], PT ;  /* 0x00007f001e007a0c */ /* 0x000fe20003f06270 */
[----:B------:R-:W-:Y:S01]  /*2170*/  IMAD.WIDE.U32 R34, R19, c[0x0][0x188], R2 ;  /* 0x0000620013227a25 */ /* 0x000fe200078e0002 */
[----:B----4-:R-:W-:Y:S02]  /*2180*/  LEA.HI R11, R32, R31, RZ, 0x2 ;  /* 0x0000001f200b7211 */ /* 0x010fe400078f10ff */
[----:B------:R-:W-:Y:S01]  /*2190*/  SEL R4, RZ, 0xffffffff, P0 ;  /* 0xffffffffff047807 */ /* 0x000fe20000000000 */
[----:B------:R-:W-:Y:S01]  /*21a0*/  IMAD.U32 R2, RZ, RZ, UR30 ;  /* 0x0000001eff027e24 */ /* 0x000fe2000f8e00ff */
[----:B------:R-:W-:Y:S01]  /*21b0*/  IADD3 R252, R35, UR28, RZ ;  /* 0x0000001c23fc7c10 */ /* 0x000fe2000fffe0ff */
[----:B------:R-:W-:Y:S01]  /*21c0*/  IMAD.U32 R3, RZ, RZ, UR31 ;  /* 0x0000001fff037e24 */ /* 0x000fe2000f8e00ff */
[----:B------:R-:W-:Y:S01]  /*21d0*/  UIMAD UR28, UR21, UR7, UR6 ;  /* 0x00000007151c72a4 */ /* 0x000fe2000f8e0206 */
[----:B------:R-:W-:Y:S01]  /*21e0*/  IMAD.U32 R3, RZ, RZ, UR8 ;  /* 0x00000008ff037e24 */ /* 0x000fe2000f8e00ff */
[----:B------:R-:W-:Y:S01]  /*21f0*/  LEA R0, P0, R2, R34, 0x6 ;  /* 0x0000002202007211 */ /* 0x000fe200078030ff */
[----:B------:R-:W-:Y:S01]  /*2200*/  IMAD.SHL.U32 R4, R4, 0x2, RZ ;  /* 0x0000000204047824 */ /* 0x000fe200078e00ff */
[----:B------:R-:W-:Y:S01]  /*2210*/  ULDC.64 UR6, c[0x0][0x278] ;  /* 0x00009e0000067ab9 */ /* 0x000fe20000000a00 */
[----:B------:R1:W-:Y:S01]  /*2220*/  STL.64 [R1+0x8], R34 ;  /* 0x0000082201007387 */ /* 0x0003e20000100a00 */
[----:B------:R-:W-:Y:S01]  /*2230*/  LEA.HI.X R3, R2, R252, R3, 0x6, P0 ;  /* 0x000000fc02037211 */ /* 0x000fe200000f3403 */
[----:B------:R-:W-:Y:S01]  /*2240*/  UIMAD UR6, UR20, UR6, URZ ;  /* 0x00000006140672a4 */ /* 0x000fe2000f8e023f */
[----:B------:R-:W-:Y:S01]  /*2250*/  LEA R2, P0, R0, c[0x0][0x160], 0x1 ;  /* 0x0000580000027a11 */ /* 0x000fe200078008ff */
[----:B------:R-:W-:Y:S01]  /*2260*/  ULDC.64 UR8, c[0x0][0x208] ;  /* 0x0000820000087ab9 */ /* 0x000fe20000000a00 */
[----:B------:R-:W-:Y:S01]  /*2270*/  LOP3.LUT R13, R4, 0x2, R5, 0xe2, !PT ;  /* 0x00000002040d7812 */ /* 0x000fe200078ee205 */
[----:B------:R-:W-:Y:S01]  /*2280*/  IMAD.U32 R4, RZ, RZ, UR16 ;  /* 0x00000010ff047e24 */ /* 0x000fe2000f8e00ff */
[----:B------:R-:W-:Y:S01]  /*2290*/  LEA.HI.X R3, R0, c[0x0][0x164], R3, 0x1, P0 ;  /* 0x0000590000037a11 */ /* 0x000fe200000f0c03 */
[----:B------:R-:W-:Y:S01]  /*22a0*/  IMAD.U32 R0, RZ, RZ, UR27 ;  /* 0x0000001bff007e24 */ /* 0x000fe2000f8e00ff */
[----:B------:R-:W-:Y:S01]  /*22b0*/  LEA R6, P0, R7, R2, 0x6 ;  /* 0x0000000207067211 */ /* 0x000fe200078030ff */
[----:B------:R-:W-:Y:S01]  /*22c0*/  IMAD.WIDE.U32 R4, R4, c[0x0][0x210], R8 ;  /* 0x0000840004047a25 */ /* 0x000fe200078e0008 */
[----:B------:R-:W-:Y:S01]  /*22d0*/  UIMAD UR30, UR21, UR7, UR6 ;  /* 0x00000007151e72a4 */ /* 0x000fe2000f8e0206 */
[----:B------:R-:W-:Y:S01]  /*22e0*/  LOP3.LUT P5, RZ, R13, 0x2, RZ, 0xc0, !PT ;  /* 0x000000020dff7812 */ /* 0x000fe200078ac0ff */
[----:B------:R-:W-:Y:S01]  /*22f0*/  USHF.L.U64.HI UR9, UR8, UR24, UR9 ;  /* 0x0000001808097299 */ /* 0x000fe20008010209 */
[----:B------:R-:W-:Y:S01]  /*2300*/  IADD3 R0, -R36, UR13, -R0 ;  /* 0x0000000d24007c10 */ /* 0x000fe2000fffe900 */
[----:B------:R-:W-:Y:S01]  /*2310*/  IMAD.U32 R8, RZ, RZ, UR5 ;  /* 0x00000005ff087e24 */ /* 0x000fe2000f8e00ff */
[----:B------:R-:W-:Y:S01]  /*2320*/  IADD3 R5, R5, UR25, RZ ;  /* 0x0000001905057c10 */ /* 0x000fe2000fffe0ff */
[----:B------:R-:W-:Y:S01]  /*2330*/  USHF.L.U32 UR24, UR8, 0x6, URZ ;  /* 0x0000000608187899 */ /* 0x000fe2000800063f */
[C---:B------:R-:W-:Y:S01]  /*2340*/  ISETP.LT.OR P1, PT, R0.reuse, 0x1, !P2 ;  /* 0x000000010000780c */ /* 0x040fe20005721670 */
[----:B------:R-:W-:Y:S01]  /*2350*/  UIMAD UR25, UR9, UR23, URZ ;  /* 0x00000017091972a4 */ /* 0x000fe2000f8e023f */
[----:B------:R-:W-:Y:S01]  /*2360*/  ISETP.LT.OR P2, PT, R0, 0x21, !P2 ;  /* 0x000000210000780c */ /* 0x000fe20005741670 */
[----:B------:R-:W-:Y:S01]  /*2370*/  ULDC.64 UR6, c[0x0][0x288] ;  /* 0x0000a20000067ab9 */ /* 0x000fe20000000a00 */
[----:B------:R-:W-:Y:S01]  /*2380*/  LEA.HI.X R7, R7, R3, R8, 0x6, P0 ;  /* 0x0000000307077211 */ /* 0x000fe200000f3408 */
[----:B------:R-:W-:Y:S01]  /*2390*/  IMAD.U32 R25, RZ, RZ, UR24 ;  /* 0x00000018ff197e24 */ /* 0x000fe2000f8e00ff */
[----:B------:R-:W-:Y:S01]  /*23a0*/  IADD3 R33, R21, UR30, RZ ;  /* 0x0000001e15217c10 */ /* 0x000fe2000fffe0ff */
[----:B------:R-:W-:Y:S01]  /*23b0*/  UIMAD UR25, UR26, UR24, UR25 ;  /* 0x000000181a1972a4 */ /* 0x000fe2000f8e0219 */
[----:B------:R-:W-:Y:S01]  /*23c0*/  @!P3 IADD3 R9, P0, R20, UR27, RZ ;  /* 0x0000001b1409bc10 */ /* 0x000fe2000ff1e0ff */
[----:B-1----:R-:W-:Y:S01]  /*23d0*/  IMAD.WIDE.U32 R34, R19, c[0x0][0x218], R4 ;  /* 0x0000860013227a25 */ /* 0x002fe200078e0004 */
[----:B------:R-:W-:Y:S01]  /*23e0*/  UIMAD UR6, UR22, UR6, URZ ;  /* 0x00000006160672a4 */ /* 0x000fe2000f8e023f */
[----:B------:R-:W-:Y:S01]  /*23f0*/  STL.64 [R1+0x20], R20 ;  /* 0x0000201401007387 */ /* 0x000fe20000100a00 */
[----:B------:R-:W-:Y:S01]  /*2400*/  @!P3 IADD3.X R10, R33, UR29, RZ, P0, !PT ;  /* 0x0000001d210abc10 */ /* 0x000fe200087fe4ff */
[----:B------:R-:W-:Y:S01]  /*2410*/  IMAD.MOV.U32 R250, RZ, RZ, R34 ;  /* 0x000000fffffa7224 */ /* 0x000fe200078e0022 */
[----:B------:R-:W-:Y:S01]  /*2420*/  IADD3 R251, R35, UR28, RZ ;  /* 0x0000001c23fb7c10 */ /* 0x000fe2000fffe0ff */
[----:B------:R1:W-:Y:S01]  /*2430*/  LDGSTS.E.BYPASS.LTC128B.128 [R12+0x10080], [R2.64], !P1 ;  /* 0x10080000020c7fae */ /* 0x0003e2000c901d52 */
[C---:B------:R-:W-:Y:S01]  /*2440*/  ISETP.LT.OR P1, PT, R0.reuse, 0x1, !P4 ;  /* 0x000000010000780c */ /* 0x040fe20006721670 */
[----:B------:R-:W-:Y:S01]  /*2450*/  UIMAD UR6, UR16, UR7, UR6 ;  /* 0x00000007100672a4 */ /* 0x000fe2000f8e0206 */
[----:B------:R-:W-:Y:S01]  /*2460*/  ISETP.LT.OR P4, PT, R0, 0x21, !P4 ;  /* 0x000000210000780c */ /* 0x000fe20006781670 */
[----:B------:R-:W-:Y:S01]  /*2470*/  IMAD.WIDE.U32 R4, R25, UR23, R250 ;  /* 0x0000001719047c25 */ /* 0x000fe2000f8e00fa */
[C---:B------:R-:W-:Y:S01]  /*2480*/  @!P3 LEA R8, P0, R9.reuse, c[0x0][0x258], 0x2 ;  /* 0x000096000908ba11 */ /* 0x040fe200078010ff */
[----:B------:R-:W-:Y:S01]  /*2490*/  UMOV UR7, 0x5 ;  /* 0x0000000500077882 */ /* 0x000fe20000000000 */
[----:B------:R2:W-:Y:S02]  /*24a0*/  STL.64 [R1], R34 ;  /* 0x0000002201007387 */ /* 0x0005e40000100a00 */
[----:B------:R-:W-:-:S02]  /*24b0*/  @!P3 LEA.HI.X R9, R9, c[0x0][0x25c], R10, 0x2, P0 ;  /* 0x000097000909ba11 */ /* 0x000fc400000f140a */
[----:B------:R4:W-:Y:S04]  /*24c0*/  STL [R1+0x38], R33 ;  /* 0x0000382101007387 */ /* 0x0009e80000100800 */
[----:B------:R1:W-:Y:S04]  /*24d0*/  LDGSTS.E.BYPASS.LTC128B.128 [R12+0x12080], [R2.64+0x80], !P1 ;  /* 0x12080080020c7fae */ /* 0x0003e8000c901d52 */
[----:B------:R5:W-:Y:S01]  /*24e0*/  LDGSTS.E.BYPASS.LTC128B.128 [R12+0x11080], [R6.64], !P2 ;  /* 0x11080000060c7fae */ /* 0x000be2000d101d52 */
[----:B-1----:R-:W-:Y:S02]  /*24f0*/  P2R R2, PR, RZ, 0x10 ;  /* 0x00000010ff027803 */ /* 0x002fe40000000000 */
[----:B------:R-:W-:-:S02]  /*2500*/  LOP3.LUT P4, RZ, R13, 0x1, RZ, 0xc0, !PT ;  /* 0x000000010dff7812 */ /* 0x000fc4000788c0ff */
[----:B------:R-:W-:Y:S02]  /*2510*/  ISETP.NE.AND P1, PT, R2, RZ, PT ;  /* 0x000000ff0200720c */ /* 0x000fe40003f25270 */
[----:B------:R-:W-:Y:S01]  /*2520*/  IADD3 R3, R5, UR25, RZ ;  /* 0x0000001905037c10 */ /* 0x000fe2000fffe0ff */
[----:B------:R-:W-:Y:S01]  /*2530*/  ULDC UR25, c[0x0][0x20c] ;  /* 0x0000830000197ab9 */ /* 0x000fe20000000800 */
[C---:B------:R-:W-:Y:S01]  /*2540*/  LEA R2, P0, R4.reuse, c[0x0][0x1f0], 0x1 ;  /* 0x00007c0004027a11 */ /* 0x040fe200078008ff */
[----:B------:R-:W-:Y:S01]  /*2550*/  USHF.L.U64.HI UR25, UR8, UR7, UR25 ;  /* 0x0000000708197299 */ /* 0x000fe20008010219 */
[----:B------:R-:W-:Y:S01]  /*2560*/  IADD3 R5, R23, UR6, RZ ;  /* 0x0000000617057c10 */ /* 0x000fe2000fffe0ff */
[----:B------:R-:W-:Y:S01]  /*2570*/  USHF.L.U32 UR8, UR8, 0x5, URZ ;  /* 0x0000000508087899 */ /* 0x000fe2000800063f */
[----:B------:R-:W-:Y:S01]  /*2580*/  LEA.HI.X R3, R4, c[0x0][0x1f4], R3, 0x1, P0 ;  /* 0x00007d0004037a11 */ /* 0x000fe200000f0c03 */
[----:B------:R-:W-:Y:S01]  /*2590*/  ULDC.64 UR6, c[0x0][0x290] ;  /* 0x0000a40000067ab9 */ /* 0x000fe20000000a00 */
[C---:B------:R-:W-:Y:S01]  /*25a0*/  ISETP.LT.OR P0, PT, R0.reuse, 0x1, !P5 ;  /* 0x000000010000780c */ /* 0x040fe20006f01670 */
[----:B------:R-:W-:Y:S01]  /*25b0*/  USHF.L.U32 UR28, UR8, 0x1, URZ ;  /* 0x00000001081c7899 */ /* 0x000fe2000800063f */
[----:B------:R-:W-:Y:S01]  /*25c0*/  IMAD.MOV.U32 R4, RZ, RZ, R22 ;  /* 0x000000ffff047224 */ /* 0x000fe200078e0016 */
[----:B------:R5:W-:Y:S01]  /*25d0*/  LDGSTS.E.BYPASS.LTC128B.128 [R12+0x13080], [R6.64+0x80], !P1 ;  /* 0x13080080060c7fae */ /* 0x000be2000c901d52 */
[C---:B------:R-:W-:Y:S01]  /*25e0*/  ISETP.LT.OR P1, PT, R0.reuse, 0x1, !P4 ;  /* 0x000000010000780c */ /* 0x040fe20006721670 */
[----:B------:R-:W-:Y:S01]  /*25f0*/  UIMAD UR6, UR20, UR6, URZ ;  /* 0x00000006140672a4 */ /* 0x000fe2000f8e023f */
[----:B------:R-:W-:Y:S01]  /*2600*/  ISETP.LT.OR P2, PT, R0, 0x21, !P4 ;  /* 0x000000210000780c */ /* 0x000fe20006741670 */
[----:B------:R-:W-:Y:S01]  /*2610*/  USHF.L.U64.HI UR26, UR8, 0x1, UR25 ;  /* 0x00000001081a7899 */ /* 0x000fe20008010219 */
[----:B--2---:R-:W-:Y:S01]  /*2620*/  IMAD.WIDE.U32 R34, R19, c[0x0][0x290], R4 ;  /* 0x0000a40013227a25 */ /* 0x004fe200078e0004 */
[----:B------:R-:W-:Y:S01]  /*2630*/  UIMAD UR6, UR21, UR7, UR6 ;  /* 0x00000007150672a4 */ /* 0x000fe2000f8e0206 */
[----:B------:R-:W-:-:S02]  /*2640*/  LEA.HI R23, R32, R31, RZ, 0x5 ;  /* 0x0000001f20177211 */ /* 0x000fc400078f28ff */
[----:B------:R-:W-:Y:S01]  /*2650*/  IMAD.U32 R4, RZ, RZ, UR16 ;  /* 0x00000010ff047e24 */ /* 0x000fe2000f8e00ff */
[----:B------:R-:W-:Y:S01]  /*2660*/  SHF.R.S32.HI R22, RZ, 0x2, R11 ;  /* 0x00000002ff167819 */ /* 0x000fe2000001140b */
[----:B------:R1:W-:Y:S01]  /*2670*/  STL.64 [R1+0x18], R34 ;  /* 0x0000182201007387 */ /* 0x0003e20000100a00 */
[----:B----4-:R-:W-:Y:S01]  /*2680*/  IADD3 R33, R35, UR6, RZ ;  /* 0x0000000623217c10 */ /* 0x010fe2000fffe0ff */
[----:B------:R-:W-:Y:S02]  /*2690*/  ULDC.64 UR6, c[0x0][0x238] ;  /* 0x00008e0000067ab9 */ /* 0x000fe40000000a00 */
[----:B------:R-:W-:Y:S02]  /*26a0*/  UIMAD UR6, UR22, UR6, URZ ;  /* 0x00000006160672a4 */ /* 0x000fe4000f8e023f */
[----:B------:R-:W-:Y:S01]  /*26b0*/  UIADD3 UR22, UR23, 0x1, URZ ;  /* 0x0000000117167890 */ /* 0x000fe2000fffe03f */
[----:B------:R1:W-:Y:S01]  /*26c0*/  STL [R1+0x28], R33 ;  /* 0x0000282101007387 */ /* 0x0003e20000100800 */
[----:B------:R-:W-:-:S02]  /*26d0*/  UIMAD UR6, UR16, UR7, UR6 ;  /* 0x00000007100672a4 */ /* 0x000fc4000f8e0206 */
[----:B------:R-:W-:Y:S01]  /*26e0*/  UISETP.GE.AND UP0, UPT, UR22, UR11, UPT ;  /* 0x0000000b1600728c */ /* 0x000fe2000bf06270 */
[----:B-----5:R-:W-:Y:S01]  /*26f0*/  @!P3 IMAD.SHL.U32 R6, R31, 0x10, RZ ;  /* 0x000000101f06b824 */ /* 0x020fe200078e00ff */
[----:B------:R-:W-:-:S04]  /*2700*/  SHF.R.S32.HI R7, RZ, 0x5, R23 ;  /* 0x00000005ff077819 */ /* 0x000fc80000011417 */
[----:B------:R2:W-:Y:S04]  /*2710*/  @!P3 LDGSTS.E.BYPASS.LTC128B.128 [R6+0x20080], [R8.64] ;  /* 0x200800000806bfae */ /* 0x0005e8000b901d52 */
[----:B------:R-:W0:Y:S04]  /*2720*/  LDGDEPBAR ;  /* 0x00000000000079af */ /* 0x000e280000000000 */
[----:B------:R4:W-:Y:S01]  /*2730*/  LDGSTS.E.BYPASS.LTC128B.128 [R12+0x18080], [R2.64], !P1 ;  /* 0x18080000020c7fae */ /* 0x0009e2000c901d52 */
[----:B------:R-:W-:-:S03]  /*2740*/  ISETP.LT.OR P1, PT, R0, 0x21, !P5 ;  /* 0x000000210000780c */ /* 0x000fc60006f21670 */
[----:B------:R4:W-:Y:S01]  /*2750*/  LDGSTS.E.BYPASS.LTC128B.128 [R12+0x1a080], [R2.64+0x80], !P0 ;  /* 0x1a080080020c7fae */ /* 0x0009e2000c101d52 */
[----:B--2---:R-:W-:Y:S01]  /*2760*/  IMAD.WIDE.U32 R8, R4, c[0x0][0x238], R26 ;  /* 0x00008e0004087a25 */ /* 0x004fe200078e001a */
[----:B------:R-:W-:Y:S02]  /*2770*/  SHF.R.S32.HI R4, RZ, 0x1f, R11 ;  /* 0x0000001fff047819 */ /* 0x000fe4000001140b */
[----:B------:R-:W-:-:S04]  /*2780*/  LEA.HI R6, R23, R7, RZ, 0x1 ;  /* 0x0000000717067211 */ /* 0x000fc800078f08ff */
[----:B------:R-:W-:Y:S02]  /*2790*/  LOP3.LUT R6, R6, 0xfffffffe, RZ, 0xc0, !PT ;  /* 0xfffffffe06067812 */ /* 0x000fe400078ec0ff */
[----:B----4-:R-:W-:-:S03]  /*27a0*/  IADD3 R2, P0, R2, UR28, RZ ;  /* 0x0000001c02027c10 */ /* 0x010fc6000ff1e0ff */
[----:B---3--:R-:W-:Y:S01]  /*27b0*/  IMAD.IADD R15, R7, 0x1, -R6 ;  /* 0x00000001070f7824 */ /* 0x008fe200078e0a06 */
[----:B------:R-:W-:Y:S02]  /*27c0*/  IADD3.X R3, R3, UR26, RZ, P0, !PT ;  /* 0x0000001a03037c10 */ /* 0x000fe400087fe4ff */
[----:B------:R-:W-:-:S03]  /*27d0*/  IADD3 R0, P0, R34, UR27, RZ ;  /* 0x0000001b22007c10 */ /* 0x000fc6000ff1e0ff */
[----:B------:R2:W-:Y:S01]  /*27e0*/  LDGSTS.E.BYPASS.LTC128B.128 [R12+0x19080], [R2.64], !P2 ;  /* 0x19080000020c7fae */ /* 0x0005e2000d101d52 */
[----:B------:R-:W-:Y:S02]  /*27f0*/  IADD3.X R5, R33, UR29, RZ, P0, !PT ;  /* 0x0000001d21057c10 */ /* 0x000fe400087fe4ff */
[C---:B------:R-:W-:Y:S01]  /*2800*/  LEA R20, P0, R0.reuse, c[0x0][0x280], 0x2 ;  /* 0x0000a00000147a11 */ /* 0x040fe200078010ff */
[----:B------:R2:W-:Y:S03]  /*2810*/  LDGSTS.E.BYPASS.LTC128B.128 [R12+0x1b080], [R2.64+0x80], !P1 ;  /* 0x1b080080020c7fae */ /* 0x0005e6000c901d52 */
[----:B------:R-:W-:Y:S02]  /*2820*/  LEA.HI.X R21, R0, c[0x0][0x284], R5, 0x2, P0 ;  /* 0x0000a10000157a11 */ /* 0x000fe400000f1405 */
[----:B------:R-:W-:Y:S02]  /*2830*/  R2P PR, R18, 0x6 ;  /* 0x0000000612007804 */ /* 0x000fe40000000000 */
[----:B------:R-:W-:-:S03]  /*2840*/  PLOP3.LUT P0, PT, PT, PT, UP0, 0x80, 0x0 ;  /* 0x000000000000781c */ /* 0x000fc60003f0f008 */
[----:B------:R-:W-:Y:S02]  /*2850*/  SEL R211, R211, 0xfffffff0, !P1 ;  /* 0xfffffff0d3d37807 */ /* 0x000fe40004800000 */
[----:B------:R-:W-:Y:S02]  /*2860*/  SEL R212, R212, 0xffffffe0, !P2 ;  /* 0xffffffe0d4d47807 */ /* 0x000fe40005000000 */
[----:B--2---:R-:W-:-:S04]  /*2870*/  LEA.HI R2, R32, R31, RZ, 0x4 ;  /* 0x0000001f20027211 */ /* 0x004fc800078f20ff */
[----:B------:R-:W-:Y:S02]  /*2880*/  SHF.R.S32.HI R5, RZ, 0x4, R2 ;  /* 0x00000004ff057819 */ /* 0x000fe40000011402 */
[C---:B------:R-:W-:Y:S02]  /*2890*/  LOP3.LUT R0, R2.reuse, 0xfffffff0, RZ, 0xc0, !PT ;  /* 0xfffffff002007812 */ /* 0x040fe400078ec0ff */
[----:B------:R-:W-:Y:S02]  /*28a0*/  LEA.HI R3, R2, R5, RZ, 0x1 ;  /* 0x0000000502037211 */ /* 0x000fe400078f08ff */
[----:B------:R-:W-:Y:S01]  /*28b0*/  LEA.HI R2, R4, R22, RZ, 0x3 ;  /* 0x0000001604027211 */ /* 0x000fe200078f18ff */
[----:B------:R-:W-:Y:S01]  /*28c0*/  IMAD.IADD R0, R31, 0x1, -R0 ;  /* 0x000000011f007824 */ /* 0x000fe200078e0a00 */
[----:B------:R-:W-:Y:S01]  /*28d0*/  LOP3.LUT R6, R3, 0xfffffffe, RZ, 0xc0, !PT ;  /* 0xfffffffe03067812 */ /* 0x000fe200078ec0ff */
[----:B------:R-:W-:Y:S01]  /*28e0*/  IMAD.SHL.U32 R4, R18, 0x40, RZ ;  /* 0x0000004012047824 */ /* 0x000fe200078e00ff */
[----:B------:R-:W-:Y:S01]  /*28f0*/  LOP3.LUT R2, R2, 0xfffffff8, RZ, 0xc0, !PT ;  /* 0xfffffff802027812 */ /* 0x000fe200078ec0ff */
[----:B------:R-:W-:Y:S01]  /*2900*/  IMAD.SHL.U32 R18, R15, 0x10, RZ ;  /* 0x000000100f127824 */ /* 0x000fe200078e00ff */
[----:B------:R-:W-:-:S02]  /*2910*/  SHF.R.S32.HI R10, RZ, 0x1f, R0 ;  /* 0x0000001fff0a7819 */ /* 0x000fc40000011400 */
[----:B------:R-:W-:Y:S01]  /*2920*/  IADD3 R3, R9, UR6, RZ ;  /* 0x0000000609037c10 */ /* 0x000fe2000fffe0ff */
[----:B------:R-:W-:Y:S01]  /*2930*/  IMAD.IADD R22, R22, 0x1, -R2 ;  /* 0x0000000116167824 */ /* 0x000fe200078e0a02 */
[----:B------:R-:W-:Y:S01]  /*2940*/  LEA.HI R10, R10, R0, RZ, 0x3 ;  /* 0x000000000a0a7211 */ /* 0x000fe200078f18ff */
[----:B------:R-:W-:Y:S01]  /*2950*/  IMAD.MOV.U32 R2, RZ, RZ, R8 ;  /* 0x000000ffff027224 */ /* 0x000fe200078e0008 */
[----:B------:R-:W-:Y:S01]  /*2960*/  LOP3.LUT R4, R4, 0x1c0, RZ, 0xc0, !PT ;  /* 0x000001c004047812 */ /* 0x000fe200078ec0ff */
[----:B------:R-:W-:Y:S01]  /*2970*/  IMAD.IADD R9, R5, 0x1, -R6 ;  /* 0x0000000105097824 */ /* 0x000fe200078e0a06 */
[----:B------:R-:W-:Y:S01]  /*2980*/  LOP3.LUT R7, R10, 0xfffffff8, RZ, 0xc0, !PT ;  /* 0xfffffff80a077812 */ /* 0x000fe200078ec0ff */
[----:B------:R-:W-:Y:S01]  /*2990*/  IMAD.WIDE.U32 R38, R19, c[0x0][0x240], R2 ;  /* 0x0000900013267a25 */ /* 0x000fe200078e0002 */
[C---:B------:R-:W-:Y:S01]  /*29a0*/  LOP3.LUT R5, R4.reuse, 0x10, R18, 0xf8, !PT ;  /* 0x0000001004057812 */ /* 0x040fe200078ef812 */
[----:B------:R-:W-:Y:S01]  /*29b0*/  ULDC.64 UR6, c[0x0][0x240] ;  /* 0x0000900000067ab9 */ /* 0x000fe20000000a00 */
        /* <DEDUP_REMOVED lines=8> */
[----:B------:R-:W-:Y:S01]  /*2a40*/  LOP3.LUT R5, R3, R8, RZ, 0x3c, !PT ;  /* 0x0000000803057212 */ /* 0x000fe200078e3cff */
[----:B------:R-:W-:Y:S01]  /*2a50*/  IMAD.SHL.U32 R3, R9, 0x20, RZ ;  /* 0x0000002009037824 */ /* 0x000fe200078e00ff */
[----:B------:R-:W-:Y:S01]  /*2a60*/  LOP3.LUT R0, R0, 0x18, RZ, 0xc0, !PT ;  /* 0x0000001800007812 */ /* 0x000fe200078ec0ff */
[----:B------:R-:W-:Y:S01]  /*2a70*/  IMAD.SHL.U32 R10, R10, 0x40, RZ ;  /* 0x000000400a0a7824 */ /* 0x000fe200078e00ff */
[----:B------:R-:W-:Y:S01]  /*2a80*/  SHF.R.U32.HI R4, RZ, 0x3, R2 ;  /* 0x00000003ff047819 */ /* 0x000fe20000011602 */
[----:B------:R-:W-:Y:S01]  /*2a90*/  IMAD.IADD R5, R6, 0x1, R5 ;  /* 0x0000000106057824 */ /* 0x000fe200078e0205 */
[----:B------:R-:W-:Y:S01]  /*2aa0*/  LOP3.LUT R6, R11, 0x3ffffffc, RZ, 0xc0, !PT ;  /* 0x3ffffffc0b067812 */ /* 0x000fe200078ec0ff */
[----:B------:R-:W-:Y:S01]  /*2ab0*/  UIMAD UR6, UR20, UR6, URZ ;  /* 0x00000006140672a4 */ /* 0x000fe2000f8e023f */
[----:B------:R-:W-:Y:S01]  /*2ac0*/  LOP3.LUT R11, R4, R2, R0, 0x1e, !PT ;  /* 0x00000002040b7212 */ /* 0x000fe200078e1e00 */
[----:B------:R-:W-:Y:S01]  /*2ad0*/  IMAD.SHL.U32 R4, R7, 0x40, RZ ;  /* 0x0000004007047824 */ /* 0x000fe200078e00ff */
[----:B------:R-:W-:Y:S01]  /*2ae0*/  LOP3.LUT R14, R0, 0x20, R3, 0xf8, !PT ;  /* 0x00000020000e7812 */ /* 0x000fe200078ef803 */
[----:B------:R-:W-:Y:S01]  /*2af0*/  IMAD.IADD R3, R31, 0x1, -R6 ;  /* 0x000000011f037824 */ /* 0x000fe200078e0a06 */
[----:B------:R-:W-:Y:S01]  /*2b00*/  LOP3.LUT R0, R13, R8, RZ, 0x3c, !PT ;  /* 0x000000080d007212 */ /* 0x000fe200078e3cff */
[----:B------:R-:W-:Y:S01]  /*2b10*/  IMAD.SHL.U32 R2, R15, 0x400, RZ ;  /* 0x000004000f027824 */ /* 0x000fe200078e00ff */
[----:B------:R-:W-:Y:S01]  /*2b20*/  LOP3.LUT R4, R4, 0x1c0, RZ, 0xc0, !PT ;  /* 0x000001c004047812 */ /* 0x000fe200078ec0ff */
[----:B------:R-:W-:Y:S01]  /*2b30*/  IMAD.SHL.U32 R6, R9, 0x8, RZ ;  /* 0x0000000809067824 */ /* 0x000fe200078e00ff */
[----:B------:R-:W-:Y:S01]  /*2b40*/  UIMAD UR6, UR21, UR7, UR6 ;  /* 0x00000007150672a4 */ /* 0x000fe2000f8e0206 */
[----:B------:R-:W-:Y:S01]  /*2b50*/  IMAD R3, R3, 0x2, R2 ;  /* 0x0000000203037824 */ /* 0x000fe200078e0202 */
[----:B------:R-:W-:Y:S01]  /*2b60*/  SHF.R.U32.HI R8, RZ, 0x3, R4 ;  /* 0x00000003ff087819 */ /* 0x000fe20000011604 */
[----:B------:R1:W-:Y:S01]  /*2b70*/  STL.64 [R1+0x30], R38 ;  /* 0x0000302601007387 */ /* 0x0003e20000100a00 */
[----:B------:R-:W-:Y:S01]  /*2b80*/  LOP3.LUT R6, R4, 0x8, R6, 0xf8, !PT ;  /* 0x0000000804067812 */ /* 0x000fe200078ef806 */
[----:B------:R-:W-:Y:S01]  /*2b90*/  IMAD.IADD R11, R3, 0x1, R11 ;  /* 0x00000001030b7824 */ /* 0x000fe200078e020b */
[----:B------:R-:W-:Y:S01]  /*2ba0*/  LOP3.LUT R3, R10, 0xfffffe00, RZ, 0xc0, !PT ;  /* 0xfffffe000a037812 */ /* 0x000fe200078ec0ff */
[----:B------:R-:W-:Y:S01]  /*2bb0*/  IMAD R0, R9, 0x200, R0 ;  /* 0x0000020009007824 */ /* 0x000fe200078e0200 */
[----:B------:R-:W-:Y:S01]  /*2bc0*/  LOP3.LUT R6, R6, R8, RZ, 0x3c, !PT ;  /* 0x0000000806067212 */ /* 0x000fe200078e3cff */
[----:B------:R-:W-:Y:S01]  /*2bd0*/  IMAD.SHL.U32 R224, R11, 0x2, RZ ;  /* 0x000000020be07824 */ /* 0x000fe200078e00ff */
[----:B------:R-:W-:Y:S01]  /*2be0*/  LOP3.LUT R4, R8, R14, R4, 0x1e, !PT ;  /* 0x0000000e08047212 */ /* 0x000fe200078e1e04 */
[----:B------:R-:W-:Y:S01]  /*2bf0*/  @!P3 IMAD.SHL.U32 R8, R31, 0x10, RZ ;  /* 0x000000101f08b824 */ /* 0x000fe200078e00ff */
[----:B------:R-:W-:-:S02]  /*2c00*/  IADD3 R214, R6, R3, R2 ;  /* 0x0000000306d67210 */ /* 0x000fc40007ffe002 */
[----:B------:R-:W-:Y:S02]  /*2c10*/  LOP3.LUT R2, R23, 0xffffffe0, RZ, 0xc0, !PT ;  /* 0xffffffe017027812 */ /* 0x000fe400078ec0ff */
[----:B------:R-:W-:Y:S01]  /*2c20*/  LOP3.LUT R217, R4, R3, RZ, 0xfc, !PT ;  /* 0x0000000304d97212 */ /* 0x000fe200078efcff */
[----:B------:R1:W-:Y:S01]  /*2c30*/  @!P3 LDGSTS.E.BYPASS.LTC128B.128 [R8+0x20280], [R20.64] ;  /* 0x202800001408bfae */ /* 0x0003e2000b901d52 */
[----:B------:R-:W-:Y:S01]  /*2c40*/  IADD3 R4, R39, UR6, RZ ;  /* 0x0000000627047c10 */ /* 0x000fe2000fffe0ff */
[----:B------:R-:W-:Y:S01]  /*2c50*/  IMAD.IADD R6, R31, 0x1, -R2 ;  /* 0x000000011f067824 */ /* 0x000fe200078e0a02 */
[C---:B------:R-:W-:Y:S01]  /*2c60*/  IADD3 R3, R12.reuse, 0x10080, RZ ;  /* 0x000100800c037810 */ /* 0x040fe20007ffe0ff */
[----:B------:R-:W0:Y:S01]  /*2c70*/  LDGDEPBAR ;  /* 0x00000000000079af */ /* 0x000e220000000000 */
[----:B------:R-:W-:Y:S02]  /*2c80*/  IADD3 R2, R12, 0x18080, RZ ;  /* 0x000180800c027810 */ /* 0x000fe40007ffe0ff */
[----:B------:R-:W-:Y:S01]  /*2c90*/  SHF.R.S32.HI R10, RZ, 0x1f, R6 ;  /* 0x0000001fff0a7819 */ /* 0x000fe20000011406 */
[----:B------:R1:W-:Y:S01]  /*2ca0*/  STL [R1+0x3c], R4 ;  /* 0x00003c0401007387 */ /* 0x0003e20000100800 */
[----:B------:R-:W-:-:S02]  /*2cb0*/  IADD3 R13, R224, 0x20480, RZ ;  /* 0x00020480e00d7810 */ /* 0x000fc40007ffe0ff */
[----:B------:R-:W-:Y:S01]  /*2cc0*/  LEA.HI R10, R10, R6, RZ, 0x2 ;  /* 0x000000060a0a7211 */ /* 0x000fe200078f10ff */
[----:B------:R1:W-:Y:S03]  /*2cd0*/  STL [R1+0x44], R3 ;  /* 0x0000440301007387 */ /* 0x0003e60000100800 */
[----:B------:R-:W-:Y:S01]  /*2ce0*/  LEA.HI.SX32 R249, R10, R18, 0x1e ;  /* 0x000000120af97211 */ /* 0x000fe200078ff2ff */
[----:B------:R1:W-:Y:S04]  /*2cf0*/  STL [R1+0x40], R2 ;  /* 0x0000400201007387 */ /* 0x0003e80000100800 */
[----:B------:R-:W0:Y:S01]  /*2d00*/  LDGDEPBAR ;  /* 0x00000000000079af */ /* 0x000e220000000000 */
        /* <DEDUP_REMOVED lines=31> */
.L_x_2262:
[----:B--2---:R-:W-:Y:S05]  /*2f00*/  BSYNC B0 ;  /* 0x0000000000007941 */ /* 0x004fea0003800000 */
.L_x_2261:
        /* <DEDUP_REMOVED lines=101> */
.L_x_2265:
        /* <DEDUP_REMOVED lines=260> */
.L_x_2263:
        /* <DEDUP_REMOVED lines=595> */
.L_x_2264:
        /* <DEDUP_REMOVED lines=298> */
.L_x_2260:
[----:B------:R-:W-:Y:S05]  /*7d70*/  @P0 EXIT ;  /* 0x000000000000094d */ /* 0x000fea0003800000 */
[----:B------:R-:W-:Y:S02]  /*7d80*/  ULDC.64 UR4, c[0x0][0x360] ;  /* 0x0000d80000047ab9 */ /* 0x000fe40000000a00 */
[----:B------:R-:W-:Y:S02]  /*7d90*/  UISETP.NE.U32.AND UP2, UPT, URZ, UR4, UPT ;  /* 0x000000043f00728c */ /* 0x000fe4000bf45070 */
[----:B------:R-:W-:Y:S02]  /*7da0*/  ULDC.64 UR6, c[0x0][0x360] ;  /* 0x0000d80000067ab9 */ /* 0x000fe40000000a00 */
[----:B------:R-:W-:Y:S02]  /*7db0*/  UISETP.NE.AND.EX UP2, UPT, URZ, UR5, UPT, UP2 ;  /* 0x000000053f00728c */ /* 0x000fe4000bf45320 */
[----:B------:R-:W-:-:S04]  /*7dc0*/  ULDC.64 UR10, c[0x0][0x338] ;  /* 0x0000ce00000a7ab9 */ /* 0x000fc80000000a00 */
[----:B------:R-:W-:-:S05]  /*7dd0*/  PLOP3.LUT P0, PT, PT, PT, UP2, 0x80, 0x0 ;  /* 0x000000000000781c */ /* 0x000fca0003f0f028 */
[----:B------:R-:W-:Y:S02]  /*7de0*/  @UP2 UMOV UR4, 0x4 ;  /* 0x0000000400042882 */ /* 0x000fe40000000000 */
[----:B------:R-:W-:-:S06]  /*7df0*/  @UP2 UIMAD.WIDE UR4, UR14, UR4, UR6 ;  /* 0x000000040e0422a5 */ /* 0x000fcc000f8e0206 */
[----:B------:R-:W-:Y:S02]  /*7e00*/  IMAD.U32 R2, RZ, RZ, UR4 ;  /* 0x00000004ff027e24 */ /* 0x000fe4000f8e00ff */
[----:B------:R-:W-:-:S05]  /*7e10*/  IMAD.U32 R3, RZ, RZ, UR5 ;  /* 0x00000005ff037e24 */ /* 0x000fca000f8e00ff */
[----:B---3--:R-:W2:Y:S01]  /*7e20*/  @P0 LDG.E R0, [R2.64] ;  /* 0x0000001202000981 */ /* 0x008ea2000c1e1900 */
[----:B------:R-:W-:Y:S01]  /*7e30*/  UISETP.NE.AND UP0, UPT, UR10, 0x1, UPT ;  /* 0x000000010a00788c */ /* 0x000fe2000bf05270 */
[----:B------:R-:W-:Y:S01]  /*7e40*/  BSSY B0, `(.L_x_2266) ;  /* 0x000002e000007945 */ /* 0x000fe20003800000 */
[----:B------:R-:W-:Y:S01]  /*7e50*/  UIMAD.WIDE.U32 UR8, UR16, UR11, URZ ;  /* 0x0000000b100872a5 */ /* 0x000fe2000f8e003f */
[----:B------:R-:W3:Y:S01]  /*7e60*/  S2R R9, SR_TID.X ;  /* 0x0000000000097919 */ /* 0x000ee20000002100 */
[----:B------:R-:W-:Y:S02]  /*7e70*/  ULDC UR4, c[0x0][0x340] ;  /* 0x0000d00000047ab9 */ /* 0x000fe40000000800 */
[----:B------:R-:W-:Y:S02]  /*7e80*/  UMOV UR6, UR16 ;  /* 0x0000001000067c82 */ /* 0x000fe40008000000 */
[----:B------:R-:W-:Y:S02]  /*7e90*/  ULDC UR13, c[0x0][0x358] ;  /* 0x0000d600000d7ab9 */ /* 0x000fe40000000800 */
[----:B------:R-:W-:-:S02]  /*7ea0*/  UIMAD UR13, UR15, UR13, URZ ;  /* 0x0000000d0f0d72a4 */ /* 0x000fc4000f8e023f */
[----:B------:R-:W-:Y:S02]  /*7eb0*/  @UP0 UMOV UR5, UR9 ;  /* 0x0000000900050c82 */ /* 0x000fe40008000000 */
[----:B------:R-:W-:-:S04]  /*7ec0*/  @UP0 USHF.R.U32.HI UR6, URZ, UR4, UR5 ;  /* 0x000000043f060299 */ /* 0x000fc80008011605 */
[----:B------:R-:W-:Y:S02]  /*7ed0*/  UIADD3 UR4, -UR6, URZ, URZ ;  /* 0x0000003f06047290 */ /* 0x000fe4000fffe13f */
[----:B------:R-:W-:Y:S02]  /*7ee0*/  USHF.R.S32.HI UR9, URZ, 0x1f, UR6 ;  /* 0x0000001f3f097899 */ /* 0x000fe40008011406 */
[----:B------:R-:W-:-:S03]  /*7ef0*/  UIMAD UR10, UR4, UR10, UR16 ;  /* 0x0000000a040a72a4 */ /* 0x000fc6000f8e0210 */
[----:B------:R-:W-:Y:S02]  /*7f00*/  ULDC UR4, c[0x0][0x2f4] ;  /* 0x0000bd0000047ab9 */ /* 0x000fe40000000800 */
[----:B------:R-:W-:Y:S01]  /*7f10*/  UIMAD UR13, UR13, UR4, URZ ;  /* 0x000000040d0d72a4 */ /* 0x000fe2000f8e023f */
[----:B------:R-:W-:Y:S01]  /*7f20*/  BAR.SYNC.DEFER_BLOCKING 0x1, 0x100 ;  /* 0x0044000000007b1d */ /* 0x000fe20000010000 */
[----:B------:R-:W-:Y:S01]  /*7f30*/  UIMAD UR11, UR14, UR4, URZ ;  /* 0x000000040e0b72a4 */ /* 0x000fe2000f8e023f */
[----:B---3--:R-:W-:Y:S01]  /*7f40*/  ISETP.NE.AND P2, PT, R9, RZ, PT ;  /* 0x000000ff0900720c */ /* 0x008fe20003f45270 */
[----:B------:R-:W-:Y:S02]  /*7f50*/  USHF.R.S32.HI UR8, URZ, 0x1f, UR13 ;  /* 0x0000001f3f087899 */ /* 0x000fe4000801140d */
[----:B------:R-:W-:Y:S02]  /*7f60*/  USHF.R.S32.HI UR7, URZ, 0x1f, UR11 ;  /* 0x0000001f3f077899 */ /* 0x000fe4000801140b */
[----:B------:R-:W-:-:S02]  /*7f70*/  UIADD3 UR13, UP1, UP0, UR13, UR11, UR6 ;  /* 0x0000000b0d0d7290 */ /* 0x000fc4000f83e006 */
[----:B------:R-:W-:Y:S02]  /*7f80*/  ULDC.64 UR4, c[0x0][0x350] ;  /* 0x0000d40000047ab9 */ /* 0x000fe40000000a00 */
[----:B------:R-:W-:Y:S02]  /*7f90*/  UIADD3.X UR8, UR8, UR7, UR9, UP1, UP0 ;  /* 0x0000000708087290 */ /* 0x000fe40008fe0409 */
[----:B------:R-:W-:Y:S02]  /*7fa0*/  USHF.L.U32 UR7, UR13, 0x2, URZ ;  /* 0x000000020d077899 */ /* 0x000fe4000800063f */
[----:B------:R-:W-:Y:S02]  /*7fb0*/  USHF.L.U64.HI UR8, UR13, 0x2, UR8 ;  /* 0x000000020d087899 */ /* 0x000fe40008010208 */
[----:B------:R-:W-:-:S04]  /*7fc0*/  UIADD3 UR4, UP0, UR7, UR4, URZ ;  /* 0x0000000407047290 */ /* 0x000fc8000ff1e03f */
[----:B------:R-:W-:Y:S02]  /*7fd0*/  UIADD3.X UR5, UR8, UR5, URZ, UP0, !UPT ;  /* 0x0000000508057290 */ /* 0x000fe400087fe43f */
[----:B------:R-:W-:-:S04]  /*7fe0*/  MOV R4, UR4 ;  /* 0x0000000400047c02 */ /* 0x000fc80008000f00 */
[----:B------:R-:W-:Y:S01]  /*7ff0*/  IMAD.U32 R5, RZ, RZ, UR5 ;  /* 0x00000005ff057e24 */ /* 0x000fe2000f8e00ff */
[----:B--2---:R-:W2:Y:S02]  /*8000*/  @P0 R2UR UR12, R0 ;  /* 0x00000000000c03c2 */ /* 0x004ea400000e0000 */
[----:B--2---:R-:W-:-:S04]  /*8010*/  @UP2 ULEA UR12, UR14, UR12, 0x7 ;  /* 0x0000000c0e0c2291 */ /* 0x004fc8000f8e383f */
[----:B------:R-:W-:-:S04]  /*8020*/  @UP2 USHF.R.S32.HI UR11, URZ, 0x1f, UR12 ;  /* 0x0000001f3f0b2899 */ /* 0x000fc8000801140c */
[----:B------:R-:W-:Y:S02]  /*8030*/  @UP2 ULEA.HI UR12, UR11, UR12, URZ, 0x7 ;  /* 0x0000000c0b0c2291 */ /* 0x000fe4000f8f383f */
[----:B------:R-:W-:Y:S02]  /*8040*/  USHF.R.S32.HI UR11, URZ, 0x1f, UR14 ;  /* 0x0000001f3f0b7899 */ /* 0x000fe4000801140e */
[----:B------:R-:W-:Y:S02]  /*8050*/  @UP2 USHF.L.U32 UR12, UR12, 0x7, URZ ;  /* 0x000000070c0c2899 */ /* 0x000fe4000800063f */
[----:B------:R-:W-:Y:S02]  /*8060*/  USEL UR14, UR14, URZ, !UP2 ;  /* 0x0000003f0e0e7287 */ /* 0x000fe4000d000000 */
[----:B------:R-:W-:Y:S02]  /*8070*/  @UP2 ULOP3.LUT UR12, UR12, 0xffffc000, URZ, 0xc0, !UPT ;  /* 0xffffc0000c0c2892 */ /* 0x000fe4000f8ec03f */
[----:B------:R-:W-:-:S02]  /*8080*/  USEL UR11, UR11, URZ, !UP2 ;  /* 0x0000003f0b0b7287 */ /* 0x000fc4000d000000 */
[----:B------:R-:W-:-:S03]  /*8090*/  @UP2 USHF.R.S32.HI UR13, URZ, 0x1f, UR12 ;  /* 0x0000001f3f0d2899 */ /* 0x000fc6000801140c */
[----:B------:R-:W-:-:S04]  /*80a0*/  @!UP2 UMOV UR12, URZ ;  /* 0x0000003f000cac82 */ /* 0x000fc80008000000 */
[----:B------:R-:W-:Y:S01]  /*80b0*/  @!UP2 UMOV UR13, URZ ;  /* 0x0000003f000dac82 */ /* 0x000fe20008000000 */
[----:B------:R-:W-:Y:S05]  /*80c0*/  @P2 BRA `(.L_x_2267) ;  /* 0x0000005000002947 */ /* 0x000fea0003800000 */
.L_x_2268:
[----:B------:R-:W2:Y:S01]  /*80d0*/  LDG.E.STRONG.GPU R0, [R4.64] ;  /* 0x0000001204007981 */ /* 0x000ea2000c1ef900 */
[----:B------:R-:W-:Y:S01]  /*80e0*/  YIELD ;  /* 0x0000000000007946 */ /* 0x000fe20003800000 */
[----:B--2---:R-:W-:Y:S01]  /*80f0*/  ISETP.NE.AND P0, PT, R0, UR10, PT ;  /* 0x0000000a00007c0c */ /* 0x004fe2000bf05270 */
[----:B------:R-:W-:-:S12]  /*8100*/  CCTL.IVALL ;  /* 0x00000000ff00798f */ /* 0x000fd80002000000 */
[----:B------:R-:W-:Y:S05]  /*8110*/  @P0 BRA `(.L_x_2268) ;  /* 0xffffffb000000947 */ /* 0x000fea000383ffff */
.L_x_2267:
[----:B------:R-:W-:Y:S05]  /*8120*/  BSYNC B0 ;  /* 0x0000000000007941 */ /* 0x000fea0003800000 */
.L_x_2266:
[----:B------:R-:W-:Y:S01]  /*8130*/  MOV R11, 0xffffffff ;  /* 0xffffffff000b7802 */ /* 0x000fe20000000f00 */
[----:B------:R-:W-:Y:S05]  /*8140*/  BRA.CONV ~URZ, `(.L_x_2269) ;  /* 0x000000237f007947 */ /* 0x000fea000b800000 */
[----:B------:R-:W-:Y:S02]  /*8150*/  MOV R2, 0x8170 ;  /* 0x0000817000027802 */ /* 0x000fe40000000f00 */
[----:B-1----:R-:W-:Y:S05]  /*8160*/  CALL.REL.NOINC `($__internal_11_$__cuda_sm70_warpsync) ;  /* 0x00000d5000007944 */ /* 0x002fea0003c00000 */
.L_x_2269:
[----:B------:R-:W-:Y:S01]  /*8170*/  USHF.L.U32 UR5, UR15, 0xe, URZ ;  /* 0x0000000e0f057899 */ /* 0x000fe2000800063f */
[----:B------:R-:W-:Y:S01]  /*8180*/  SHF.R.S32.HI R2, RZ, 0x1f, R9 ;  /* 0x0000001fff027819 */ /* 0x000fe20000011409 */
[----:B------:R-:W-:Y:S01]  /*8190*/  IMAD.U32 R10, RZ, RZ, UR14 ;  /* 0x0000000eff0a7e24 */ /* 0x000fe2000f8e00ff */
        /* <DEDUP_REMOVED lines=85> */
[----:B------:R-:W-:Y:S05]  /*86f0*/  CALL.REL.NOINC `($__internal_11_$__cuda_sm70_warpsync) ;  /* 0x000007c000007944 */ /* 0x000fea0003c00000 */
.L_x_2270:
        /* <DEDUP_REMOVED lines=12> */
.L_x_2272:
[----:B------:R-:W-:Y:S05]  /*87c0*/  BSYNC B0 ;  /* 0x0000000000007941 */ /* 0x000fea0003800000 */
.L_x_2271:
[----:B------:R-:W-:Y:S01]  /*87d0*/  ULDC.64 UR4, c[0x0][0x348] ;  /* 0x0000d20000047ab9 */ /* 0x000fe20000000a00 */
[----:B------:R-:W-:Y:S01]  /*87e0*/  BSSY B0, `(.L_x_2273) ;  /* 0x000000b000007945 */ /* 0x000fe20003800000 */
[----:B------:R-:W-:-:S04]  /*87f0*/  UIADD3 UR4, UP0, UR7, UR4, URZ ;  /* 0x0000000407047290 */ /* 0x000fc8000ff1e03f */
[----:B------:R-:W-:Y:S02]  /*8800*/  UIADD3.X UR5, UR8, UR5, URZ, UP0, !UPT ;  /* 0x0000000508057290 */ /* 0x000fe400087fe43f */
[----:B--2---:R-:W-:-:S04]  /*8810*/  MOV R4, UR4 ;  /* 0x0000000400047c02 */ /* 0x004fc80008000f00 */
[----:B------:R-:W-:Y:S01]  /*8820*/  MOV R5, UR5 ;  /* 0x0000000500057c02 */ /* 0x000fe20008000f00 */
[----:B------:R-:W-:Y:S05]  /*8830*/  @P2 BRA `(.L_x_2274) ;  /* 0x0000005000002947 */ /* 0x000fea0003800000 */
.L_x_2275:
[----:B------:R-:W2:Y:S01]  /*8840*/  LDG.E.STRONG.GPU R0, [R4.64] ;  /* 0x0000001204007981 */ /* 0x000ea2000c1ef900 */
[----:B------:R-:W-:Y:S01]  /*8850*/  YIELD ;  /* 0x0000000000007946 */ /* 0x000fe20003800000 */
[----:B--2---:R-:W-:Y:S01]  /*8860*/  ISETP.NE.AND P0, PT, R0, UR10, PT ;  /* 0x0000000a00007c0c */ /* 0x004fe2000bf05270 */
[----:B------:R-:W-:-:S12]  /*8870*/  CCTL.IVALL ;  /* 0x00000000ff00798f */ /* 0x000fd80002000000 */
[----:B------:R-:W-:Y:S05]  /*8880*/  @P0 BRA `(.L_x_2275) ;  /* 0xffffffb000000947 */ /* 0x000fea000383ffff */
.L_x_2274:
[----:B------:R-:W-:Y:S05]  /*8890*/  BSYNC B0 ;  /* 0x0000000000007941 */ /* 0x000fea0003800000 */
.L_x_2273:
[----:B------:R-:W-:Y:S05]  /*88a0*/  BRA.CONV ~URZ, `(.L_x_2276) ;  /* 0x000000237f007947 */ /* 0x000fea000b800000 */
[----:B-1----:R-:W-:Y:S02]  /*88b0*/  MOV R2, 0x88d0 ;  /* 0x000088d000027802 */ /* 0x002fe40000000f00 */
[----:B------:R-:W-:Y:S05]  /*88c0*/  CALL.REL.NOINC `($__internal_11_$__cuda_sm70_warpsync) ;  /* 0x000005f000007944 */ /* 0x000fea0003c00000 */
.L_x_2276:
        /* <DEDUP_REMOVED lines=82> */
[----:B-1----:R-:W-:Y:S05]  /*8df0*/  CALL.REL.NOINC `($__internal_11_$__cuda_sm70_warpsync) ;  /* 0x000000c000007944 */ /* 0x002fea0003c00000 */
.L_x_2277:
        /* <DEDUP_REMOVED lines=12> */
        .weak           $__internal_11_$__cuda_sm70_warpsync
        .type           $__internal_11_$__cuda_sm70_warpsync,@function
        .size           $__internal_11_$__cuda_sm70_warpsync,(.L_x_2347 - $__internal_11_$__cuda_sm70_warpsync)
$__internal_11_$__cuda_sm70_warpsync:
[----:B------:R-:W-:Y:S01]  /*8ec0*/  MOV R3, 0x0 ;  /* 0x0000000000037802 */ /* 0x000fe20000000f00 */
[----:B------:R-:W-:Y:S04]  /*8ed0*/  WARPSYNC R11 ;  /* 0x0000000b00007348 */ /* 0x000fe80003800000 */
[----:B------:R-:W-:Y:S05]  /*8ee0*/  RET.REL.NODEC R2 `(_ZN7cutlass13device_kernelIN5flash19enable_sm80_to_sm89INS1_16FlashAttnBwdSm80INS1_25CollectiveMainloopBwdSm80ILi2ELi2EN4cute5tupleIJNS5_1CILi64EEENS7_ILi128EEES9_EEENS_10bfloat16_tEfNS_4arch4Sm80ELb1ELb0ELb1ELb1ELb1ELb0ELb0ELb0ELi2ELi2ELi2ELi2ELb0EEENS1_24CollectiveEpilogueBwdGQAISA_fSD_Li256ELb1ELb1EEENS1_25SingleTileBwdLPTSchedulerILb1ELi128ELb1EEEEEEEEEvNT_6ParamsE) ;  /* 0xffff711002007950 */ /* 0x000fea0003c3ffff */
.L_x_2278:
        /* <DEDUP_REMOVED lines=9> */
.L_x_2347:


//--------------------- .text._ZN7cutlass13device_kernelIN5flash22FlashAttnBwdPreprocessIN4cute5tupleIJNS3_1CILi64EEENS5_ILi128EEEEEENS_10bfloat16_tEfNS_4arch4Sm80ELb1ELb1EEEEEvNT_6ParamsE --------------------------
	.section	.text._ZN7cutlass13device_kernelIN5flash22FlashAttnBwdPreprocessIN4cute5tupleIJNS3_1CILi64EEENS5_ILi128EEEEEENS_10bfloat16_tEfNS_4arch4Sm80ELb1ELb1EEEEEvNT_6ParamsE,"ax",@progbits
	.sectioninfo	@"SHI_REGISTERS=64"
	.align	128
.text._ZN7cutlass13device_kernelIN5flash22FlashAttnBwdPreprocessIN4cute5tupleIJNS3_1CILi64EEENS5_ILi128EEEEEENS_10bfloat16_tEfNS_4arch4Sm80ELb1ELb1EEEEEvNT_6ParamsE:
        .type           _ZN7cutlass13device_kernelIN5flash22FlashAttnBwdPreprocessIN4cute5tupleIJNS3_1CILi64EEENS5_ILi128EEEEEENS_10bfloat16_tEfNS_4arch4Sm80ELb1ELb1EEEEEvNT_6ParamsE,@function
        .size           _ZN7cutlass13device_kernelIN5flash22FlashAttnBwdPreprocessIN4cute5tupleIJNS3_1CILi64EEENS5_ILi128EEEEEENS_10bfloat16_tEfNS_4arch4Sm80ELb1ELb1EEEEEvNT_6ParamsE,(.L_x_2349 - _ZN7cutlass13device_kernelIN5flash22FlashAttnBwdPreprocessIN4cute5tupleIJNS3_1CILi64EEENS5_ILi128EEEEEENS_10bfloat16_tEfNS_4arch4Sm80ELb1ELb1EEEEEvNT_6ParamsE)
        .other          _ZN7cutlass13device_kernelIN5flash22FlashAttnBwdPreprocessIN4cute5tupleIJNS3_1CILi64EEENS5_ILi128EEEEEENS_10bfloat16_tEfNS_4arch4Sm80ELb1ELb1EEEEEvNT_6ParamsE,@"STO_CUDA_ENTRY STV_DEFAULT"
_ZN7cutlass13device_kernelIN5flash22FlashAttnBwdPreprocessIN4cute5tupleIJNS3_1CILi64EEENS5_ILi128EEEEEENS_10bfloat16_tEfNS_4arch4Sm80ELb1ELb1EEEEEvNT_6ParamsE:
[----:B------:R-:W-:Y:S02]  /*0000*/  IMAD.MOV.U32 R1, RZ, RZ, c[0x0][0x28] ;  /* 0x00000a00ff017624 */ /* 0x000fe400078e00ff */
[----:B------:R-:W0:Y:S01]  /*0010*/  S2R R0, SR_CTAID.Z ;  /* 0x0000000000007919 */ /* 0x000e220000002700 */
[----:B------:R-:W-:Y:S01]  /*0020*/  ISETP.NE.U32.AND P1, PT, RZ, c[0x0][0x248], PT ;  /* 0x00009200ff007a0c */ /* 0x000fe20003f25070 */
[----:B------:R-:W-:Y:S01]  /*0030*/  IMAD.MOV.U32 R3, RZ, RZ, 0x4 ;  /* 0x00000004ff037424 */ /* 0x000fe200078e00ff */
[----:B------:R-:W-:Y:S01]  /*0040*/  ISETP.NE.U32.AND P0, PT, RZ, c[0x0][0x240], PT ;  /* 0x00009000ff007a0c */ /* 0x000fe20003f05070 */
[----:B------:R-:W-:Y:S01]  /*0050*/  ULDC.64 UR4, c[0x0][0x118] ;  /* 0x0000460000047ab9 */ /* 0x000fe20000000a00 */
[----:B------:R-:W-:Y:S02]  /*0060*/  ISETP.NE.AND.EX P1, PT, RZ, c[0x0][0x24c], PT, P1 ;  /* 0x00009300ff007a0c */ /* 0x000fe40003f25310 */
[----:B------:R-:W-:Y:S02]  /*0070*/  ISETP.NE.AND.EX P0, PT, RZ, c[0x0][0x244], PT, P0 ;  /* 0x00009100ff007a0c */ /* 0x000fe40003f05300 */
[----:B------:R-:W-:Y:S01]  /*0080*/  MOV R2, c[0x0][0x168] ;  /* 0x00005a0000027a02 */ /* 0x000fe20000000f00 */
        /* <DEDUP_REMOVED lines=11> */
[----:B--2---:R-:W-:-:S02]  /*0140*/  IMAD.IADD R2, R2, 0x1, -R11 ;  /* 0x0000000102027824 */ /* 0x004fc400078e0a0b */
.L_x_2279:
[----:B0-----:R-:W0:Y:S01]  /*0150*/  S2R R4, SR_TID.X ;  /* 0x0000000000047919 */ /* 0x001e220000002100 */
[----:B------:R-:W-:-:S02]  /*0160*/  ISETP.NE.AND.EX P3, PT, RZ, c[0x0][0x244], PT, P3 ;  /* 0x00009100ff007a0c */ /* 0x000fc40003f65330 */
[----:B-----5:R-:W-:-:S13]  /*0170*/  ISETP.LE.AND P1, PT, R2, R7, PT ;  /* 0x000000070200720c */ /* 0x020fda0003f23270 */
[----:B------:R-:W-:Y:S05]  /*0180*/  @P3 EXIT P1 ;  /* 0x000000000000394d */ /* 0x000fea0000800000 */
[----:B------:R-:W1:Y:S01]  /*0190*/  S2R R6, SR_CTAID.Y ;  /* 0x0000000000067919 */ /* 0x000e620000002600 */
[----:B0-----:R-:W-:Y:S01]  /*01a0*/  SHF.R.S32.HI R9, RZ, 0x1f, R4 ;  /* 0x0000001fff097819 */ /* 0x001fe20000011404 */
[----:B------:R-:W-:Y:S01]  /*01b0*/  CS2R R44, SRZ ;  /* 0x00000000002c7805 */ /* 0x000fe2000001ff00 */
[----:B------:R-:W-:Y:S01]  /*01c0*/  IMAD.IADD R51, R2, 0x1, -R7 ;  /* 0x0000000102337824 */ /* 0x000fe200078e0a07 */
[--C-:B------:R-:W-:Y:S01]  /*01d0*/  @P0 SHF.R.S32.HI R45, RZ, 0x1f, R57.reuse ;  /* 0x0000001fff2d0819 */ /* 0x100fe20000011439 */
[----:B------:R-:W-:Y:S01]  /*01e0*/  @P0 IMAD.MOV.U32 R44, RZ, RZ, R57 ;  /* 0x000000ffff2c0224 */ /* 0x000fe200078e0039 */
[----:B------:R-:W-:Y:S02]  /*01f0*/  LEA.HI R9, R9, R4, RZ, 0x4 ;  /* 0x0000000409097211 */ /* 0x000fe400078f20ff */
[----:B------:R-:W-:Y:S02]  /*0200*/  SHF.R.S32.HI R43, RZ, 0x1f, R0 ;  /* 0x0000001fff2b7819 */ /* 0x000fe40000011400 */
[----:B------:R-:W-:-:S02]  /*0210*/  LOP3.LUT R55, R9, 0xfffffff0, RZ, 0xc0, !PT ;  /* 0xfffffff009377812 */ /* 0x000fc400078ec0ff */
[----:B------:R-:W-:Y:S02]  /*0220*/  SHF.R.S32.HI R41, RZ, 0x4, R9 ;  /* 0x00000004ff297819 */ /* 0x000fe40000011409 */
[----:B------:R-:W-:Y:S02]  /*0230*/  IADD3 R55, -R55, R4, RZ ;  /* 0x0000000437377210 */ /* 0x000fe40007ffe1ff */
[----:B------:R-:W-:Y:S02]  /*0240*/  IADD3 R58, R41, 0x10, RZ ;  /* 0x00000010293a7810 */ /* 0x000fe40007ffe0ff */
[----:B------:R-:W-:Y:S02]  /*0250*/  SHF.L.U32 R10, R55, 0x3, RZ ;  /* 0x00000003370a7819 */ /* 0x000fe400000006ff */
[----:B------:R-:W-:Y:S02]  /*0260*/  SHF.R.S32.HI R42, RZ, 0x1f, R41 ;  /* 0x0000001fff2a7819 */ /* 0x000fe40000011429 */
[----:B------:R-:W-:-:S02]  /*0270*/  ISETP.GE.AND P1, PT, R10, c[0x0][0x16c], PT ;  /* 0x00005b000a007a0c */ /* 0x000fc40003f26270 */
[----:B-1----:R-:W-:Y:S02]  /*0280*/  SHF.R.S32.HI R40, RZ, 0x1f, R6 ;  /* 0x0000001fff287819 */ /* 0x002fe40000011406 */
[--C-:B------:R-:W-:Y:S02]  /*0290*/  SHF.R.S32.HI R11, RZ, 0x1f, R10.reuse ;  /* 0x0000001fff0b7819 */ /* 0x100fe4000001140a */
[C---:B------:R-:W-:Y:S01]  /*02a0*/  IADD3 R8, P5, R41.reuse, R44, RZ ;  /* 0x0000002c29087210 */ /* 0x040fe20007fbe0ff */
[----:B------:R-:W-:Y:S01]  /*02b0*/  IMAD R9, R40, c[0x0][0x1a0], RZ ;  /* 0x0000680028097a24 */ /* 0x000fe200078e02ff */
[-C--:B------:R-:W-:Y:S01]  /*02c0*/  ISETP.LT.AND P4, PT, R58, R51.reuse, !P1 ;  /* 0x000000333a00720c */ /* 0x080fe20004f81270 */
[----:B------:R-:W-:Y:S01]  /*02d0*/  IMAD R13, R40, c[0x0][0x180], RZ ;  /* 0x00006000280d7a24 */ /* 0x000fe200078e02ff */
[----:B------:R-:W-:Y:S01]  /*02e0*/  ISETP.GE.AND P2, PT, R41, R51, PT ;  /* 0x000000332900720c */ /* 0x000fe20003f46270 */
[C---:B------:R-:W-:Y:S01]  /*02f0*/  IMAD R15, R6.reuse, c[0x0][0x1a4], R9 ;  /* 0x00006900060f7a24 */ /* 0x040fe200078e0209 */
[----:B------:R-:W-:Y:S01]  /*0300*/  SEL R43, R43, RZ, !P3 ;  /* 0x000000ff2b2b7207 */ /* 0x000fe20005800000 */
[----:B------:R-:W-:Y:S01]  /*0310*/  IMAD R13, R6, c[0x0][0x184], R13 ;  /* 0x00006100060d7a24 */ /* 0x000fe200078e020d */
[----:B------:R-:W-:Y:S01]  /*0320*/  SEL R50, R0, RZ, !P3 ;  /* 0x000000ff00327207 */ /* 0x000fe20005800000 */
[----:B------:R-:W-:Y:S01]  /*0330*/  IMAD.WIDE.U32 R28, R6, c[0x0][0x180], R10 ;  /* 0x00006000061c7a25 */ /* 0x000fe200078e000a */
[----:B------:R-:W-:-:S02]  /*0340*/  IADD3 R56, R41, 0x20, RZ ;  /* 0x0000002029387810 */ /* 0x000fc40007ffe0ff */
[----:B------:R-:W-:Y:S01]  /*0350*/  IADD3 R54, R41, 0x30, RZ ;  /* 0x0000003029367810 */ /* 0x000fe20007ffe0ff */
[----:B------:R-:W-:Y:S01]  /*0360*/  IMAD.X R9, R42, 0x1, R45, P5 ;  /* 0x000000012a097824 */ /* 0x000fe200028e062d */
[----:B------:R-:W-:Y:S01]  /*0370*/  ISETP.LT.AND P5, PT, R10, c[0x0][0x16c], !P2 ;  /* 0x00005b000a007a0c */ /* 0x000fe200057a1270 */
[----:B------:R-:W-:Y:S02]  /*0380*/  IMAD.IADD R29, R29, 0x1, R13 ;  /* 0x000000011d1d7824 */ /* 0x000fe400078e020d */
[----:B------:R-:W-:-:S04]  /*0390*/  IMAD.WIDE R8, R5, 0x40, R8 ;  /* 0x0000004005087825 */ /* 0x000fc800078e0208 */
[----:B------:R-:W-:Y:S01]  /*03a0*/  IMAD.WIDE.U32 R12, R6, c[0x0][0x1a0], R10 ;  /* 0x00006800060c7a25 */ /* 0x000fe200078e000a */
[----:B------:R-:W-:-:S03]  /*03b0*/  @P4 IADD3 R17, P3, R8, 0x10, RZ ;  /* 0x0000001008114810 */ /* 0x000fc60007f7e0ff */
[----:B------:R-:W-:Y:S01]  /*03c0*/  IMAD R11, R43, c[0x0][0x188], RZ ;  /* 0x000062002b0b7a24 */ /* 0x000fe200078e02ff */
[----:B------:R-:W-:Y:S01]  /*03d0*/  IADD3 R13, R13, R15, RZ ;  /* 0x0000000f0d0d7210 */ /* 0x000fe20007ffe0ff */
[----:B------:R-:W-:Y:S02]  /*03e0*/  IMAD R15, R43, c[0x0][0x1a8], RZ ;  /* 0x00006a002b0f7a24 */ /* 0x000fe400078e02ff */
[----:B------:R-:W-:Y:S01]  /*03f0*/  @P4 IMAD.X R10, RZ, RZ, R9, P3 ;  /* 0x000000ffff0a4224 */ /* 0x000fe200018e0609 */
[----:B------:R-:W-:Y:S01]  /*0400*/  @P4 IADD3 R16, P3, R8, 0x10, RZ ;  /* 0x0000001008104810 */ /* 0x000fe20007f7e0ff */
[C---:B------:R-:W-:Y:S02]  /*0410*/  IMAD R11, R50.reuse, c[0x0][0x18c], R11 ;  /* 0x00006300320b7a24 */ /* 0x040fe400078e020b */
[C---:B------:R-:W-:Y:S01]  /*0420*/  IMAD R19, R50.reuse, c[0x0][0x1ac], R15 ;  /* 0x00006b0032137a24 */ /* 0x040fe200078e020f */
[----:B------:R-:W-:Y:S01]  /*0430*/  @P4 IADD3.X R18, RZ, R9, RZ, P3, !PT ;  /* 0x00000009ff124210 */ /* 0x000fe20001ffe4ff */
[----:B------:R-:W-:-:S04]  /*0440*/  IMAD.WIDE.U32 R28, R50, c[0x0][0x188], R28 ;  /* 0x00006200321c7a25 */ /* 0x000fc800078e001c */
[----:B------:R-:W-:-:S04]  /*0450*/  IMAD.WIDE.U32 R30, R50, c[0x0][0x1a8], R12 ;  /* 0x00006a00321e7a25 */ /* 0x000fc800078e000c */
[----:B------:R-:W-:Y:S01]  /*0460*/  @P4 IMAD R10, R10, c[0x0][0x178], RZ ;  /* 0x00005e000a0a4a24 */ /* 0x000fe200078e02ff */
[----:B------:R-:W-:Y:S01]  /*0470*/  IADD3 R31, R31, R19, RZ ;  /* 0x000000131f1f7210 */ /* 0x000fe20007ffe0ff */
[----:B------:R-:W-:Y:S02]  /*0480*/  @P5 IMAD R13, R9, c[0x0][0x198], RZ ;  /* 0x00006600090d5a24 */ /* 0x000fe400078e02ff */
[----:B------:R-:W-:Y:S02]  /*0490*/  IMAD.IADD R29, R29, 0x1, R11 ;  /* 0x000000011d1d7824 */ /* 0x000fe400078e020b */
[----:B------:R-:W-:Y:S02]  /*04a0*/  @P5 IMAD R15, R9, c[0x0][0x178], RZ ;  /* 0x00005e00090f5a24 */ /* 0x000fe400078e02ff */
[----:B------:R-:W-:Y:S02]  /*04b0*/  @P4 IMAD R21, R17, c[0x0][0x17c], R10 ;  /* 0x00005f0011154a24 */ /* 0x000fe400078e020a */
[----:B------:R-:W-:-:S02]  /*04c0*/  @P5 IMAD R23, R8, c[0x0][0x19c], R13 ;  /* 0x0000670008175a24 */ /* 0x000fc400078e020d */
[--C-:B------:R-:W-:Y:S02]  /*04d0*/  @P4 IMAD.MOV.U32 R10, RZ, RZ, R28.reuse ;  /* 0x000000ffff0a4224 */ /* 0x100fe400078e001c */
[----:B------:R-:W-:Y:S02]  /*04e0*/  @P4 IMAD.MOV.U32 R11, RZ, RZ, R29 ;  /* 0x000000ffff0b4224 */ /* 0x000fe400078e001d */
[C---:B------:R-:W-:Y:S02]  /*04f0*/  @P5 IMAD R19, R8.reuse, c[0x0][0x17c], R15 ;  /* 0x00005f0008135a24 */ /* 0x040fe400078e020f */
[----:B------:R-:W-:-:S04]  /*0500*/  @P5 IMAD.WIDE.U32 R12, R8, c[0x0][0x178], R28 ;  /* 0x00005e00080c5a25 */ /* 0x000fc800078e001c */
[----:B------:R-:W-:Y:S01]  /*0510*/  @P5 IMAD.WIDE.U32 R14, R8, c[0x0][0x198], R30 ;  /* 0x00006600080e5a25 */ /* 0x000fe200078e001e */
[----:B------:R-:W-:-:S03]  /*0520*/  @P5 LEA R26, P3, R12, c[0x0][0x160], 0x1 ;  /* 0x000058000c1a5a11 */ /* 0x000fc600078608ff */
[----:B------:R-:W-:Y:S01]  /*0530*/  @P4 IMAD.WIDE.U32 R10, R17, c[0x0][0x178], R10 ;  /* 0x00005e00110a4a25 */ /* 0x000fe200078e000a */
[----:B------:R-:W-:-:S03]  /*0540*/  @P5 LEA R24, P6, R14, c[0x0][0x190], 0x1 ;  /* 0x000064000e185a11 */ /* 0x000fc600078c08ff */
[----:B------:R-:W-:Y:S02]  /*0550*/  @P5 IMAD.IADD R17, R13, 0x1, R19 ;  /* 0x000000010d115824 */ /* 0x000fe400078e0213 */
[----:B------:R-:W-:Y:S02]  /*0560*/  @P5 IMAD.IADD R13, R15, 0x1, R23 ;  /* 0x000000010f0d5824 */ /* 0x000fe400078e0217 */
[----:B------:R-:W-:Y:S01]  /*0570*/  @P4 IMAD R15, R18, c[0x0][0x198], RZ ;  /* 0x00006600120f4a24 */ /* 0x000fe200078e02ff */
[----:B------:R-:W-:Y:S01]  /*0580*/  @P5 LEA.HI.X R27, R12, c[0x0][0x164], R17, 0x1, P3 ;  /* 0x000059000c1b5a11 */ /* 0x000fe200018f0c11 */
[----:B------:R-:W-:Y:S01]  /*0590*/  @P4 IMAD.IADD R11, R11, 0x1, R21 ;  /* 0x000000010b0b4824 */ /* 0x000fe200078e0215 */
[----:B------:R-:W-:Y:S01]  /*05a0*/  @P5 LEA.HI.X R25, R14, c[0x0][0x194], R13, 0x1, P6 ;  /* 0x000065000e195a11 */ /* 0x000fe200030f0c0d */
[----:B------:R-:W-:Y:S01]  /*05b0*/  @P4 IMAD.MOV.U32 R13, RZ, RZ, R31 ;  /* 0x000000ffff0d4224 */ /* 0x000fe200078e001f */
[----:B------:R-:W-:Y:S01]  /*05c0*/  @P4 MOV R12, R30 ;  /* 0x0000001e000c4202 */ /* 0x000fe20000000f00 */
[----:B------:R-:W-:Y:S01]  /*05d0*/  @P4 IMAD R15, R16, c[0x0][0x19c], R15 ;  /* 0x00006700100f4a24 */ /* 0x000fe200078e020f */
[----:B------:R-:W-:-:S02]  /*05e0*/  ISETP.LT.AND P3, PT, R56, R51, !P1 ;  /* 0x000000333800720c */ /* 0x000fc40004f61270 */
[----:B------:R-:W-:Y:S01]  /*05f0*/  @P4 LEA R34, P6, R10, c[0x0][0x160], 0x1 ;  /* 0x000058000a224a11 */ /* 0x000fe200078c08ff */
[----:B------:R-:W-:Y:S01]  /*0600*/  @P4 IMAD.WIDE.U32 R12, R16, c[0x0][0x198], R12 ;  /* 0x00006600100c4a25 */ /* 0x000fe200078e000c */
[----:B------:R-:W-:Y:S02]  /*0610*/  ISETP.LT.AND P1, PT, R54, R51, !P1 ;  /* 0x000000333600720c */ /* 0x000fe40004f21270 */
[----:B------:R-:W-:Y:S02]  /*0620*/  @P4 LEA.HI.X R35, R10, c[0x0][0x164], R11, 0x1, P6 ;  /* 0x000059000a234a11 */ /* 0x000fe400030f0c0b */
[----:B------:R-:W-:Y:S02]  /*0630*/  @P4 IADD3 R11, R13, R15, RZ ;  /* 0x0000000f0d0b4210 */ /* 0x000fe40007ffe0ff */
[----:B------:R-:W-:Y:S01]  /*0640*/  @P4 LEA R32, P6, R12, c[0x0][0x190], 0x1 ;  /* 0x000064000c204a11 */ /* 0x000fe200078c08ff */
[----:B------:R-:W-:-:S03]  /*0650*/  CS2R R14, SRZ ;  /* 0x00000000000e7805 */ /* 0x000fc6000001ff00 */
[----:B------:R-:W-:Y:S02]  /*0660*/  @P4 LEA.HI.X R33, R12, c[0x0][0x194], R11, 0x1, P6 ;  /* 0x000065000c214a11 */ /* 0x000fe400030f0c0b */
[----:B------:R-:W-:Y:S01]  /*0670*/  @P3 IADD3 R47, P6, R8, 0x20, RZ ;  /* 0x00000020082f3810 */ /* 0x000fe20007fde0ff */
[----:B------:R-:W-:Y:S01]  /*0680*/  CS2R R10, SRZ ;  /* 0x00000000000a7805 */ /* 0x000fe2000001ff00 */
[----:B------:R-:W-:-:S03]  /*0690*/  CS2R R12, SRZ ;  /* 0x00000000000c7805 */ /* 0x000fc6000001ff00 */
[--C-:B------:R-:W-:Y:S01]  /*06a0*/  @P3 IMAD.X R48, RZ, RZ, R9.reuse, P6 ;  /* 0x000000ffff303224 */ /* 0x100fe200030e0609 */
[C---:B------:R-:W-:Y:S01]  /*06b0*/  @P3 IADD3 R39, P6, R8.reuse, 0x20, RZ ;  /* 0x0000002008273810 */ /* 0x040fe20007fde0ff */
[----:B------:R-:W-:Y:S01]  /*06c0*/  CS2R R16, SRZ ;  /* 0x0000000000107805 */ /* 0x000fe2000001ff00 */
[----:B------:R-:W-:Y:S01]  /*06d0*/  CS2R R18, SRZ ;  /* 0x0000000000127805 */ /* 0x000fe2000001ff00 */
[----:B------:R-:W-:Y:S01]  /*06e0*/  CS2R R20, SRZ ;  /* 0x0000000000147805 */ /* 0x000fe2000001ff00 */
[----:B------:R-:W-:Y:S01]  /*06f0*/  CS2R R22, SRZ ;  /* 0x0000000000167805 */ /* 0x000fe2000001ff00 */
[----:B------:R-:W-:Y:S01]  /*0700*/  @P3 IMAD.X R49, RZ, RZ, R9, P6 ;  /* 0x000000ffff313224 */ /* 0x000fe200030e0609 */
[C---:B------:R-:W-:Y:S01]  /*0710*/  @P1 IADD3 R37, P6, R8.reuse, 0x30, RZ ;  /* 0x0000003008251810 */ /* 0x040fe20007fde0ff */
[----:B------:R0:W2:Y:S03]  /*0720*/  @P5 LDG.E.128 R12, [R24.64] ;  /* 0x00000004180c5981 */ /* 0x0000a6000c1e1d00 */
[----:B------:R-:W-:Y:S01]  /*0730*/  @P1 IADD3.X R46, RZ, R9, RZ, P6, !PT ;  /* 0x00000009ff2e1210 */ /* 0x000fe200037fe4ff */
[----:B------:R1:W3:Y:S01]  /*0740*/  @P4 LDG.E.128 R16, [R34.64] ;  /* 0x0000000422104981 */ /* 0x0002e2000c1e1d00 */
[----:B------:R-:W-:-:S03]  /*0750*/  @P1 IADD3 R36, P6, R8, 0x30, RZ ;  /* 0x0000003008241810 */ /* 0x000fc60007fde0ff */
[----:B------:R4:W3:Y:S02]  /*0760*/  @P4 LDG.E.128 R20, [R32.64] ;  /* 0x0000000420144981 */ /* 0x0008e4000c1e1d00 */
[----:B------:R-:W-:Y:S02]  /*0770*/  @P1 IMAD.X R38, RZ, RZ, R9, P6 ;  /* 0x000000ffff261224 */ /* 0x000fe400030e0609 */
[----:B------:R-:W-:-:S06]  /*0780*/  CS2R R8, SRZ ;  /* 0x0000000000087805 */ /* 0x000fcc000001ff00 */
[----:B------:R1:W3:Y:S01]  /*0790*/  @P5 LDG.E.128 R8, [R26.64] ;  /* 0x000000041a085981 */ /* 0x0002e2000c1e1d00 */
[----:B------:R-:W-:Y:S02]  /*07a0*/  @P3 IMAD R48, R48, c[0x0][0x178], RZ ;  /* 0x00005e0030303a24 */ /* 0x000fe400078e02ff */
[----:B0-----:R-:W-:Y:S02]  /*07b0*/  @P3 IMAD R24, R49, c[0x0][0x198], RZ ;  /* 0x0000660031183a24 */ /* 0x001fe400078e02ff */
[C---:B------:R-:W-:Y:S01]  /*07c0*/  @P3 IMAD R49, R47.reuse, c[0x0][0x17c], R48 ;  /* 0x00005f002f313a24 */ /* 0x040fe200078e0230 */
[----:B-1----:R-:W-:Y:S01]  /*07d0*/  @P3 MOV R27, R29 ;  /* 0x0000001d001b3202 */ /* 0x002fe20000000f00 */
[----:B------:R-:W-:Y:S02]  /*07e0*/  @P3 IMAD.MOV.U32 R26, RZ, RZ, R28 ;  /* 0x000000ffff1a3224 */ /* 0x000fe400078e001c */
[----:B------:R-:W-:Y:S02]  /*07f0*/  @P3 IMAD.MOV.U32 R25, RZ, RZ, R31 ;  /* 0x000000ffff193224 */ /* 0x000fe400078e001f */
[----:B------:R-:W-:-:S04]  /*0800*/  @P3 IMAD.WIDE.U32 R26, R47, c[0x0][0x178], R26 ;  /* 0x00005e002f1a3a25 */ /* 0x000fc800078e001a */
[C---:B------:R-:W-:Y:S02]  /*0810*/  @P3 IMAD R47, R39.reuse, c[0x0][0x19c], R24 ;  /* 0x00006700272f3a24 */ /* 0x040fe400078e0218 */
[----:B------:R-:W-:Y:S02]  /*0820*/  @P3 IMAD.MOV.U32 R24, RZ, RZ, R30 ;  /* 0x000000ffff183224 */ /* 0x000fe400078e001e */
[----:B------:R-:W-:Y:S02]  /*0830*/  @P1 IMAD R46, R46, c[0x0][0x178], RZ ;  /* 0x00005e002e2e1a24 */ /* 0x000fe400078e02ff */
[----:B------:R-:W-:-:S04]  /*0840*/  @P3 IMAD.WIDE.U32 R24, R39, c[0x0][0x198], R24 ;  /* 0x0000660027183a25 */ /* 0x000fc800078e0018 */
[----:B------:R-:W-:Y:S02]  /*0850*/  @P1 IMAD R53, R38, c[0x0][0x198], RZ ;  /* 0x0000660026351a24 */ /* 0x000fe400078e02ff */
[C---:B------:R-:W-:Y:S02]  /*0860*/  @P1 IMAD R39, R37.reuse, c[0x0][0x17c], R46 ;  /* 0x00005f0025271a24 */ /* 0x040fe400078e022e */
[----:B------:R-:W-:Y:S01]  /*0870*/  @P1 IMAD.WIDE.U32 R28, R37, c[0x0][0x178], R28 ;  /* 0x00005e00251c1a25 */ /* 0x000fe200078e001c */
[----:B------:R-:W-:Y:S02]  /*0880*/  @P3 IADD3 R49, R27, R49, RZ ;  /* 0x000000311b313210 */ /* 0x000fe40007ffe0ff */
[----:B------:R-:W-:Y:S01]  /*0890*/  @P3 LEA R60, P4, R26, c[0x0][0x160], 0x1 ;  /* 0x000058001a3c3a11 */ /* 0x000fe200078808ff */
[----:B------:R-:W-:Y:S01]  /*08a0*/  @P1 IMAD R35, R36, c[0x0][0x19c], R53 ;  /* 0x0000670024231a24 */ /* 0x000fe200078e0235 */
[----:B------:R-:W-:Y:S01]  /*08b0*/  @P3 LEA R52, P6, R24, c[0x0][0x190], 0x1 ;  /* 0x0000640018343a11 */ /* 0x000fe200078c08ff */
[----:B------:R-:W-:-:S02]  /*08c0*/  @P3 IMAD.IADD R47, R25, 0x1, R47 ;  /* 0x00000001192f3824 */ /* 0x000fc400078e022f */
[----:B----4-:R-:W-:Y:S01]  /*08d0*/  @P1 IMAD.WIDE.U32 R32, R36, c[0x0][0x198], R30 ;  /* 0x0000660024201a25 */ /* 0x010fe200078e001e */
[----:B------:R-:W-:-:S03]  /*08e0*/  @P1 LEA R46, P5, R28, c[0x0][0x160], 0x1 ;  /* 0x000058001c2e1a11 */ /* 0x000fc600078a08ff */
[----:B------:R-:W-:Y:S01]  /*08f0*/  @P1 IMAD.IADD R25, R29, 0x1, R39 ;  /* 0x000000011d191824 */ /* 0x000fe200078e0227 */
[----:B------:R-:W-:Y:S02]  /*0900*/  @P3 LEA.HI.X R61, R26, c[0x0][0x164], R49, 0x1, P4 ;  /* 0x000059001a3d3a11 */ /* 0x000fe400020f0c31 */
[----:B------:R-:W-:Y:S02]  /*0910*/  @P3 LEA.HI.X R53, R24, c[0x0][0x194], R47, 0x1, P6 ;  /* 0x0000650018353a11 */ /* 0x000fe400030f0c2f */
[----:B------:R-:W-:Y:S02]  /*0920*/  @P1 IADD3 R35, R33, R35, RZ ;  /* 0x0000002321231210 */ /* 0x000fe40007ffe0ff */
[----:B------:R-:W-:Y:S01]  /*0930*/  @P1 LEA R48, P4, R32, c[0x0][0x190], 0x1 ;  /* 0x0000640020301a11 */ /* 0x000fe200078808ff */
[----:B------:R-:W-:Y:S01]  /*0940*/  CS2R R26, SRZ ;  /* 0x00000000001a7805 */ /* 0x000fe2000001ff00 */
[----:B------:R-:W-:Y:S01]  /*0950*/  @P1 LEA.HI.X R47, R28, c[0x0][0x164], R25, 0x1, P5 ;  /* 0x000059001c2f1a11 */ /* 0x000fe200028f0c19 */
        /* <DEDUP_REMOVED lines=15> */
[--C-:B------:R-:W-:Y:S02]  /*0a50*/  @!P3 SHF.R.S32.HI R52, RZ, 0x1f, R4.reuse ;  /* 0x0000001fff34b819 */ /* 0x100fe40000011404 */
[----:B------:R-:W-:-:S04]  /*0a60*/  @!P3 IADD3 R44, P4, P5, R44, R7, R4 ;  /* 0x000000072c2cb210 */ /* 0x000fc80007d9e004 */
[----:B------:R-:W-:Y:S01]  /*0a70*/  @!P3 IADD3.X R45, R45, R53, R52, P4, P5 ;  /* 0x000000352d2db210 */ /* 0x000fe200027ea434 */
[----:B------:R-:W-:-:S04]  /*0a80*/  @!P3 IMAD R53, R40, c[0x0][0x1e0], RZ ;  /* 0x000078002835ba24 */ /* 0x000fc800078e02ff */
[C---:B------:R-:W-:Y:S02]  /*0a90*/  @!P3 IMAD R53, R6.reuse, c[0x0][0x1e4], R53 ;  /* 0x000079000635ba24 */ /* 0x040fe400078e0235 */
[----:B------:R-:W-:-:S04]  /*0aa0*/  @!P3 IMAD.WIDE.U32 R44, R6, c[0x0][0x1e0], R44 ;  /* 0x00007800062cba25 */ /* 0x000fc800078e002c */
[----:B-1----:R-:W-:Y:S02]  /*0ab0*/  @!P3 IMAD.IADD R47, R45, 0x1, R53 ;  /* 0x000000012d2fb824 */ /* 0x002fe400078e0235 */
[----:B------:R-:W-:Y:S02]  /*0ac0*/  @!P3 IMAD R45, R43, c[0x0][0x1e8], RZ ;  /* 0x00007a002b2dba24 */ /* 0x000fe400078e02ff */
[----:B------:R-:W-:Y:S02]  /*0ad0*/  @!P3 IMAD.MOV.U32 R46, RZ, RZ, R44 ;  /* 0x000000ffff2eb224 */ /* 0x000fe400078e002c */
[C---:B------:R-:W-:Y:S02]  /*0ae0*/  @!P3 IMAD R45, R50.reuse, c[0x0][0x1ec], R45 ;  /* 0x00007b00322dba24 */ /* 0x040fe400078e022d */
[----:B------:R-:W-:-:S05]  /*0af0*/  @!P3 IMAD.WIDE.U32 R46, R50, c[0x0][0x1e8], R46 ;  /* 0x00007a00322eba25 */ /* 0x000fca00078e002e */
[----:B------:R-:W-:Y:S02]  /*0b00*/  @!P3 IADD3 R45, R47, R45, RZ ;  /* 0x0000002d2f2db210 */ /* 0x000fe40007ffe0ff */
[----:B------:R-:W-:-:S04]  /*0b10*/  @!P3 LEA R44, P4, R46, c[0x0][0x1d8], 0x2 ;  /* 0x000076002e2cba11 */ /* 0x000fc800078810ff */
[----:B------:R-:W-:Y:S01]  /*0b20*/  @!P3 LEA.HI.X R45, R46, c[0x0][0x1dc], R45, 0x2, P4 ;  /* 0x000077002e2dba11 */ /* 0x000fe200020f142d */
[----:B------:R-:W-:-:S06]  /*0b30*/  IMAD.MOV.U32 R52, RZ, RZ, 0x7f800000 ;  /* 0x7f800000ff347424 */ /* 0x000fcc00078e00ff */
[----:B------:R0:W5:Y:S01]  /*0b40*/  @!P3 LDG.E R52, [R44.64] ;  /* 0x000000042c34b981 */ /* 0x000162000c1e1900 */
[C---:B--2---:R-:W-:Y:S02]  /*0b50*/  LOP3.LUT R59, R12.reuse, 0xffff0000, RZ, 0xc0, !PT ;  /* 0xffff00000c3b7812 */ /* 0x044fe400078ec0ff */
[----:B------:R-:W-:Y:S02]  /*0b60*/  SHF.L.U32 R53, R12, 0x10, RZ ;  /* 0x000000100c357819 */ /* 0x000fe400000006ff */
[----:B---3--:R-:W-:Y:S02]  /*0b70*/  LOP3.LUT R61, R16, 0xffff0000, RZ, 0xc0, !PT ;  /* 0xffff0000103d7812 */ /* 0x008fe400078ec0ff */
[----:B------:R-:W-:Y:S02]  /*0b80*/  LOP3.LUT R60, R20, 0xffff0000, RZ, 0xc0, !PT ;  /* 0xffff0000143c7812 */ /* 0x000fe400078ec0ff */
[----:B------:R-:W-:Y:S01]  /*0b90*/  SHF.L.U32 R16, R16, 0x10, RZ ;  /* 0x0000001010107819 */ /* 0x000fe200000006ff */
[C---:B------:R-:W-:Y:S01]  /*0ba0*/  IMAD.U32 R46, R8.reuse, 0x10000, RZ ;  /* 0x00010000082e7824 */ /* 0x040fe200078e00ff */
[----:B------:R-:W-:Y:S01]  /*0bb0*/  LOP3.LUT R8, R8, 0xffff0000, RZ, 0xc0, !PT ;  /* 0xffff000008087812 */ /* 0x000fe200078ec0ff */
[----:B------:R-:W-:Y:S01]  /*0bc0*/  FMUL.FTZ R60, R61, R60 ;  /* 0x0000003c3d3c7220 */ /* 0x000fe20000410000 */
[----:B------:R-:W-:-:S03]  /*0bd0*/  SHF.L.U32 R47, R9, 0x10, RZ ;  /* 0x00000010092f7819 */ /* 0x000fc600000006ff */
[----:B------:R-:W-:Y:S02]  /*0be0*/  FMUL.FTZ R8, R8, R59 ;  /* 0x0000003b08087220 */ /* 0x000fe40000410000 */
[----:B------:R-:W-:Y:S02]  /*0bf0*/  IMAD.U32 R59, R20, 0x10000, RZ ;  /* 0x00010000143b7824 */ /* 0x000fe400078e00ff */
[----:B------:R-:W-:Y:S02]  /*0c00*/  IMAD.U32 R12, R13, 0x10000, RZ ;  /* 0x000100000d0c7824 */ /* 0x000fe400078e00ff */
        /* <DEDUP_REMOVED lines=10> */
[----:B------:R-:W-:Y:S01]  /*0cb0*/  IMAD.U32 R9, R10, 0x10000, RZ ;  /* 0x000100000a097824 */ /* 0x000fe200078e00ff */
[----:B0-----:R-:W-:Y:S01]  /*0cc0*/  SHF.L.U32 R44, R14, 0x10, RZ ;  /* 0x000000100e2c7819 */ /* 0x001fe200000006ff */
        /* <DEDUP_REMOVED lines=11> */
[----:B------:R-:W-:Y:S01]  /*0d80*/  SHF.L.U32 R8, R19, 0x10, RZ ;  /* 0x0000001013087819 */ /* 0x000fe200000006ff */
[----:B------:R-:W-:-:S02]  /*0d90*/  IMAD.U32 R45, R15, 0x10000, RZ ;  /* 0x000100000f2d7824 */ /* 0x000fc400078e00ff */
[----:B------:R-:W-:Y:S02]  /*0da0*/  FFMA.FTZ R14, R49, R14, R44 ;  /* 0x0000000e310e7223 */ /* 0x000fe4000001002c */
[----:B------:R-:W-:Y:S02]  /*0db0*/  IMAD.U32 R13, R23, 0x10000, RZ ;  /* 0x00010000170d7824 */ /* 0x000fe400078e00ff */
[----:B------:R-:W-:Y:S01]  /*0dc0*/  FFMA.FTZ R9, R18, R9, R12 ;  /* 0x0000000912097223 */ /* 0x000fe2000001000c */
[----:B------:R-:W-:Y:S01]  /*0dd0*/  LOP3.LUT R19, R19, 0xffff0000, RZ, 0xc0, !PT ;  /* 0xffff000013137812 */ /* 0x000fe200078ec0ff */
[----:B------:R-:W-:Y:S01]  /*0de0*/  FFMA.FTZ R14, R10, R45, R14 ;  /* 0x0000002d0a0e7223 */ /* 0x000fe2000001000e */
[----:B------:R-:W-:Y:S01]  /*0df0*/  LOP3.LUT R10, R23, 0xffff0000, RZ, 0xc0, !PT ;  /* 0xffff0000170a7812 */ /* 0x000fe200078ec0ff */
[----:B------:R-:W-:-:S04]  /*0e00*/  FFMA.FTZ R8, R8, R13, R9 ;  /* 0x0000000d08087223 */ /* 0x000fc80000010009 */
[----:B------:R-:W-:Y:S01]  /*0e10*/  FFMA.FTZ R8, R19, R10, R8 ;  /* 0x0000000a13087223 */ /* 0x000fe20000010008 */
[----:B------:R-:W-:Y:S02]  /*0e20*/  LOP3.LUT R11, R11, 0xffff0000, RZ, 0xc0, !PT ;  /* 0xffff00000b0b7812 */ /* 0x000fe400078ec0ff */
[C---:B----4-:R-:W-:Y:S02]  /*0e30*/  SHF.L.U32 R17, R24.reuse, 0x10, RZ ;  /* 0x0000001018117819 */ /* 0x050fe400000006ff */
[----:B------:R-:W-:Y:S02]  /*0e40*/  LOP3.LUT R24, R24, 0xffff0000, RZ, 0xc0, !PT ;  /* 0xffff000018187812 */ /* 0x000fe400078ec0ff */
[C---:B------:R-:W-:Y:S02]  /*0e50*/  LOP3.LUT R19, R28.reuse, 0xffff0000, RZ, 0xc0, !PT ;  /* 0xffff00001c137812 */ /* 0x040fe400078ec0ff */
[----:B------:R-:W-:Y:S02]  /*0e60*/  SHF.L.U32 R20, R28, 0x10, RZ ;  /* 0x000000101c147819 */ /* 0x000fe400000006ff */
[----:B------:R-:W-:Y:S01]  /*0e70*/  LOP3.LUT R18, R32, 0xffff0000, RZ, 0xc0, !PT ;  /* 0xffff000020127812 */ /* 0x000fe200078ec0ff */
[----:B------:R-:W-:Y:S01]  /*0e80*/  FMUL.FTZ R24, R24, R19 ;  /* 0x0000001318187220 */ /* 0x000fe20000410000 */
[C---:B------:R-:W-:Y:S01]  /*0e90*/  LOP3.LUT R21, R36.reuse, 0xffff0000, RZ, 0xc0, !PT ;  /* 0xffff000024157812 */ /* 0x040fe200078ec0ff */
[----:B------:R-:W-:Y:S01]  /*0ea0*/  IMAD.U32 R19, R36, 0x10000, RZ ;  /* 0x0001000024137824 */ /* 0x000fe200078e00ff */
[----:B------:R-:W-:Y:S01]  /*0eb0*/  SHF.L.U32 R32, R32, 0x10, RZ ;  /* 0x0000001020207819 */ /* 0x000fe200000006ff */
[----:B------:R-:W-:-:S02]  /*0ec0*/  IMAD.U32 R16, R25, 0x10000, RZ ;  /* 0x0001000019107824 */ /* 0x000fc400078e00ff */
[----:B------:R-:W-:Y:S01]  /*0ed0*/  FMUL.FTZ R21, R18, R21 ;  /* 0x0000001512157220 */ /* 0x000fe20000410000 */
[----:B------:R-:W-:Y:S01]  /*0ee0*/  LOP3.LUT R15, R15, 0xffff0000, RZ, 0xc0, !PT ;  /* 0xffff00000f0f7812 */ /* 0x000fe200078ec0ff */
        /* <DEDUP_REMOVED lines=15> */
[----:B------:R-:W-:Y:S01]  /*0fe0*/  IMAD.U32 R17, R38, 0x10000, RZ ;  /* 0x0001000026117824 */ /* 0x000fe200078e00ff */
[----:B------:R-:W-:Y:S01]  /*0ff0*/  SHF.L.U32 R16, R34, 0x10, RZ ;  /* 0x0000001022107819 */ /* 0x000fe200000006ff */
[----:B------:R-:W-:Y:S01]  /*1000*/  FFMA.FTZ R18, R33, R20, R18 ;  /* 0x0000001421127223 */ /* 0x000fe20000010012 */
[----:B------:R-:W-:Y:S01]  /*1010*/  LOP3.LUT R26, R26, 0xffff0000, RZ, 0xc0, !PT ;  /* 0xffff00001a1a7812 */ /* 0x000fe200078ec0ff */
[----:B------:R-:W-:Y:S01]  /*1020*/  FFMA.FTZ R12, R12, R15, R22 ;  /* 0x0000000f0c0c7223 */ /* 0x000fe20000010016 */
[----:B------:R-:W-:Y:S01]  /*1030*/  LOP3.LUT R13, R30, 0xffff0000, RZ, 0xc0, !PT ;  /* 0xffff00001e0d7812 */ /* 0x000fe200078ec0ff */
[----:B------:R-:W-:Y:S01]  /*1040*/  FFMA.FTZ R16, R16, R17, R18 ;  /* 0x0000001110107223 */ /* 0x000fe20000010012 */
[----:B------:R-:W-:-:S02]  /*1050*/  LOP3.LUT R34, R34, 0xffff0000, RZ, 0xc0, !PT ;  /* 0xffff000022227812 */ /* 0x000fc400078ec0ff */
[----:B------:R-:W-:Y:S01]  /*1060*/  LOP3.LUT R15, R38, 0xffff0000, RZ, 0xc0, !PT ;  /* 0xffff0000260f7812 */ /* 0x000fe200078ec0ff */
[----:B------:R-:W-:Y:S02]  /*1070*/  IMAD.U32 R9, R27, 0x10000, RZ ;  /* 0x000100001b097824 */ /* 0x000fe400078e00ff */
[----:B------:R-:W-:Y:S02]  /*1080*/  IMAD.U32 R14, R31, 0x10000, RZ ;  /* 0x000100001f0e7824 */ /* 0x000fe400078e00ff */
[----:B------:R-:W-:Y:S01]  /*1090*/  FFMA.FTZ R26, R26, R13, R12 ;  /* 0x0000000d1a1a7223 */ /* 0x000fe2000001000c */
[----:B------:R-:W-:Y:S01]  /*10a0*/  SHF.L.U32 R12, R35, 0x10, RZ ;  /* 0x00000010230c7819 */ /* 0x000fe200000006ff */
[----:B------:R-:W-:Y:S02]  /*10b0*/  IMAD.U32 R13, R39, 0x10000, RZ ;  /* 0x00010000270d7824 */ /* 0x000fe400078e00ff */
[----:B------:R-:W-:Y:S01]  /*10c0*/  FFMA.FTZ R15, R34, R15, R16 ;  /* 0x0000000f220f7223 */ /* 0x000fe20000010010 */
[----:B------:R-:W-:Y:S01]  /*10d0*/  LOP3.LUT R27, R27, 0xffff0000, RZ, 0xc0, !PT ;  /* 0xffff00001b1b7812 */ /* 0x000fe200078ec0ff */
[----:B------:R-:W-:Y:S01]  /*10e0*/  FFMA.FTZ R9, R9, R14, R26 ;  /* 0x0000000e09097223 */ /* 0x000fe2000001001a */
[----:B------:R-:W-:Y:S01]  /*10f0*/  LOP3.LUT R10, R31, 0xffff0000, RZ, 0xc0, !PT ;  /* 0xffff00001f0a7812 */ /* 0x000fe200078ec0ff */
[----:B------:R-:W-:Y:S01]  /*1100*/  FFMA.FTZ R12, R12, R13, R15 ;  /* 0x0000000d0c0c7223 */ /* 0x000fe2000001000f */
[----:B------:R-:W-:-:S02]  /*1110*/  LOP3.LUT R35, R35, 0xffff0000, RZ, 0xc0, !PT ;  /* 0xffff000023237812 */ /* 0x000fc400078ec0ff */
[----:B------:R-:W-:Y:S01]  /*1120*/  LOP3.LUT R14, R39, 0xffff0000, RZ, 0xc0, !PT ;  /* 0xffff0000270e7812 */ /* 0x000fe200078ec0ff */
[----:B------:R-:W-:Y:S02]  /*1130*/  FFMA.FTZ R27, R27, R10, R9 ;  /* 0x0000000a1b1b7223 */ /* 0x000fe40000010009 */
[----:B------:R-:W0:Y:S02]  /*1140*/  SHFL.BFLY PT, R10, R11, 0x8, 0x1f ;  /* 0x0d001f000b0a7f89 */ /* 0x000e2400000e0000 */
[----:B------:R-:W-:Y:S02]  /*1150*/  FFMA.FTZ R35, R35, R14, R12 ;  /* 0x0000000e23237223 */ /* 0x000fe4000001000c */
[----:B------:R-:W1:Y:S04]  /*1160*/  SHFL.BFLY PT, R9, R8, 0x8, 0x1f ;  /* 0x0d001f0008097f89 */ /* 0x000e6800000e0000 */
[----:B------:R-:W2:Y:S04]  /*1170*/  SHFL.BFLY PT, R12, R27, 0x8, 0x1f ;  /* 0x0d001f001b0c7f89 */ /* 0x000ea800000e0000 */
[----:B------:R-:W3:Y:S01]  /*1180*/  SHFL.BFLY PT, R14, R35, 0x8, 0x1f ;  /* 0x0d001f00230e7f89 */ /* 0x000ee200000e0000 */
[----:B0-----:R-:W-:-:S02]  /*1190*/  FADD.FTZ R10, R11, R10 ;  /* 0x0000000a0b0a7221 */ /* 0x001fc40000010000 */
[----:B-1----:R-:W-:-:S03]  /*11a0*/  FADD.FTZ R13, R8, R9 ;  /* 0x00000009080d7221 */ /* 0x002fc60000010000 */
[----:B------:R-:W0:Y:S01]  /*11b0*/  SHFL.BFLY PT, R9, R10, 0x4, 0x1f ;  /* 0x0c801f000a097f89 */ /* 0x000e2200000e0000 */
[----:B--2---:R-:W-:Y:S02]  /*11c0*/  FADD.FTZ R15, R27, R12 ;  /* 0x0000000c1b0f7221 */ /* 0x004fe40000010000 */
[----:B---3--:R-:W-:Y:S01]  /*11d0*/  FADD.FTZ R18, R35, R14 ;  /* 0x0000000e23127221 */ /* 0x008fe20000010000 */
        /* <DEDUP_REMOVED lines=11> */
[----:B------:R-:W-:Y:S01]  /*1290*/  @P0 LEA R57, R0, R57, 0x6 ;  /* 0x0000003900390211 */ /* 0x000fe200078e30ff */
[----:B0-----:R-:W-:-:S03]  /*12a0*/  FADD.FTZ R12, R9, R12 ;  /* 0x0000000c090c7221 */ /* 0x001fc60000010000 */
[----:B------:R-:W-:Y:S02]  /*12b0*/  @P0 SHF.R.S32.HI R8, RZ, 0x1f, R57 ;  /* 0x0000001fff080819 */ /* 0x000fe40000011439 */
[----:B------:R-:W0:Y:S01]  /*12c0*/  SHFL.BFLY PT, R9, R12, 0x1, 0x1f ;  /* 0x0c201f000c097f89 */ /* 0x000e2200000e0000 */
[----:B-1----:R-:W-:Y:S02]  /*12d0*/  FADD.FTZ R14, R11, R14 ;  /* 0x0000000e0b0e7221 */ /* 0x002fe40000010000 */
[----:B--2---:R-:W-:Y:S02]  /*12e0*/  FADD.FTZ R17, R16, R17 ;  /* 0x0000001110117221 */ /* 0x004fe40000010000 */
[----:B---3--:R-:W-:Y:S01]  /*12f0*/  FADD.FTZ R15, R19, R10 ;  /* 0x0000000a130f7221 */ /* 0x008fe20000010000 */
[----:B------:R-:W-:Y:S01]  /*1300*/  @P0 LEA.HI R57, R8, R57, RZ, 0x6 ;  /* 0x0000003908390211 */ /* 0x000fe200078f30ff */
[----:B------:R-:W1:Y:S01]  /*1310*/  SHFL.BFLY PT, R13, R14, 0x1, 0x1f ;  /* 0x0c201f000e0d7f89 */ /* 0x000e6200000e0000 */
[----:B------:R-:W-:-:S03]  /*1320*/  IMAD.MOV.U32 R8, RZ, RZ, RZ ;  /* 0x000000ffff087224 */ /* 0x000fc600078e00ff */
[----:B------:R-:W2:Y:S04]  /*1330*/  SHFL.BFLY PT, R16, R17, 0x1, 0x1f ;  /* 0x0c201f0011107f89 */ /* 0x000ea800000e0000 */
[----:B------:R-:W3:Y:S01]  /*1340*/  SHFL.BFLY PT, R18, R15, 0x1, 0x1f ;  /* 0x0c201f000f127f89 */ /* 0x000ee200000e0000 */
[----:B------:R-:W-:Y:S01]  /*1350*/  @P0 LOP3.LUT R8, R57, 0xffffffc0, RZ, 0xc0, !PT ;  /* 0xffffffc039080812 */ /* 0x000fe200078ec0ff */
[----:B------:R-:W-:Y:S01]  /*1360*/  IMAD.SHL.U32 R11, R5, 0x2000, RZ ;  /* 0x00002000050b7824 */ /* 0x000fe200078e00ff */
[----:B------:R-:W-:Y:S02]  /*1370*/  SHF.L.U32 R19, R4, 0x2, RZ ;  /* 0x0000000204137819 */ /* 0x000fe400000006ff */
[----:B------:R-:W-:Y:S02]  /*1380*/  SHF.L.U32 R10, R8, 0x7, RZ ;  /* 0x00000007080a7819 */ /* 0x000fe400000006ff */
[----:B------:R-:W-:-:S02]  /*1390*/  ISETP.NE.AND P5, PT, R55, RZ, PT ;  /* 0x000000ff3700720c */ /* 0x000fc40003fa5270 */
[----:B------:R-:W-:Y:S02]  /*13a0*/  SHF.R.S32.HI R20, RZ, 0x1f, R10 ;  /* 0x0000001fff147819 */ /* 0x000fe4000001140a */
[--C-:B------:R-:W-:Y:S02]  /*13b0*/  IADD3 R10, P0, P3, R10, R19, R11.reuse ;  /* 0x000000130a0a7210 */ /* 0x100fe40007b1e00b */
[----:B------:R-:W-:Y:S02]  /*13c0*/  SHF.R.S32.HI R11, RZ, 0x1f, R11 ;  /* 0x0000001fff0b7819 */ /* 0x000fe4000001140b */
[----:B------:R-:W-:Y:S01]  /*13d0*/  SHF.R.S32.HI R19, RZ, 0x1f, R19 ;  /* 0x0000001fff137819 */ /* 0x000fe20000011413 */
[----:B------:R-:W-:Y:S03]  /*13e0*/  BSSY B0, `(.L_x_2280) ;  /* 0x0000023000007945 */ /* 0x000fe60003800000 */
[----:B------:R-:W-:Y:S01]  /*13f0*/  IADD3.X R11, R20, R19, R11, P0, P3 ;  /* 0x00000013140b7210 */ /* 0x000fe200007e640b */
[----:B0-----:R-:W-:-:S02]  /*1400*/  FADD.FTZ R19, R12, R9 ;  /* 0x000000090c137221 */ /* 0x001fc40000010000 */
[----:B------:R-:W-:Y:S01]  /*1410*/  IMAD R9, R40, c[0x0][0x220], RZ ;  /* 0x0000880028097a24 */ /* 0x000fe200078e02ff */
[-C--:B------:R-:W-:Y:S01]  /*1420*/  ISETP.GE.AND P4, PT, R58, R51.reuse, PT ;  /* 0x000000333a00720c */ /* 0x080fe20003f86270 */
[----:B-1----:R-:W-:Y:S01]  /*1430*/  FADD.FTZ R20, R14, R13 ;  /* 0x0000000d0e147221 */ /* 0x002fe20000010000 */
[-C--:B------:R-:W-:Y:S01]  /*1440*/  ISETP.GE.AND P3, PT, R56, R51.reuse, PT ;  /* 0x000000333800720c */ /* 0x080fe20003f66270 */
[----:B--2---:R-:W-:Y:S01]  /*1450*/  FADD.FTZ R17, R17, R16 ;  /* 0x0000001011117221 */ /* 0x004fe20000010000 */
[----:B------:R-:W-:Y:S01]  /*1460*/  ISETP.GE.AND P0, PT, R54, R51, PT ;  /* 0x000000333600720c */ /* 0x000fe20003f06270 */
[C---:B------:R-:W-:Y:S02]  /*1470*/  IMAD R21, R6.reuse, c[0x0][0x224], R9 ;  /* 0x0000890006157a24 */ /* 0x040fe400078e0209 */
[----:B------:R-:W-:-:S04]  /*1480*/  IMAD.WIDE.U32 R10, R6, c[0x0][0x220], R10 ;  /* 0x00008800060a7a25 */ /* 0x000fc800078e000a */
[----:B---3--:R-:W-:Y:S01]  /*1490*/  FADD.FTZ R18, R15, R18 ;  /* 0x000000120f127221 */ /* 0x008fe20000010000 */
[----:B------:R-:W-:Y:S05]  /*14a0*/  @P5 BRA `(.L_x_2281) ;  /* 0x0000016000005947 */ /* 0x000fea0003800000 */
[----:B------:R-:W-:Y:S01]  /*14b0*/  SHF.R.S32.HI R14, RZ, 0x1f, R8 ;  /* 0x0000001fff0e7819 */ /* 0x000fe20000011408 */
[----:B------:R-:W-:Y:S01]  /*14c0*/  IMAD R9, R40, c[0x0][0x1c8], RZ ;  /* 0x0000720028097a24 */ /* 0x000fe200078e02ff */
[C---:B------:R-:W-:Y:S02]  /*14d0*/  IADD3 R12, P5, R7.reuse, R8, RZ ;  /* 0x00000008070c7210 */ /* 0x040fe40007fbe0ff */
[----:B------:R-:W-:Y:S01]  /*14e0*/  FSEL R15, R20, RZ, !P4 ;  /* 0x000000ff140f7208 */ /* 0x000fe20006000000 */
[----:B------:R-:W-:Y:S01]  /*14f0*/  IMAD R9, R6, c[0x0][0x1cc], R9 ;  /* 0x0000730006097a24 */ /* 0x000fe200078e0209 */
[----:B------:R-:W-:Y:S02]  /*1500*/  LEA.HI.X.SX32 R13, R7, R14, 0x1, P5 ;  /* 0x0000000e070d7211 */ /* 0x000fe400028f0eff */
[----:B------:R-:W-:-:S03]  /*1510*/  FSEL R17, R17, RZ, !P3 ;  /* 0x000000ff11117208 */ /* 0x000fc60005800000 */
[----:B------:R-:W-:-:S04]  /*1520*/  IMAD.WIDE.U32 R12, R6, c[0x0][0x1c8], R12 ;  /* 0x00007200060c7a25 */ /* 0x000fc800078e000c */
[----:B------:R-:W-:Y:S02]  /*1530*/  IMAD.IADD R13, R13, 0x1, R9 ;  /* 0x000000010d0d7824 */ /* 0x000fe400078e0209 */
[----:B------:R-:W-:Y:S02]  /*1540*/  IMAD R9, R43, c[0x0][0x1d0], RZ ;  /* 0x000074002b097a24 */ /* 0x000fe400078e02ff */
[----:B------:R-:W-:-:S04]  /*1550*/  IMAD.WIDE.U32 R12, R50, c[0x0][0x1d0], R12 ;  /* 0x00007400320c7a25 */ /* 0x000fc800078e000c */
[----:B------:R-:W-:Y:S01]  /*1560*/  IMAD R9, R50, c[0x0][0x1d4], R9 ;  /* 0x0000750032097a24 */ /* 0x000fe200078e0209 */
[----:B------:R-:W-:-:S04]  /*1570*/  IADD3 R41, P5, R41, R12, RZ ;  /* 0x0000000c29297210 */ /* 0x000fc80007fbe0ff */
[----:B------:R-:W-:Y:S02]  /*1580*/  IADD3.X R42, R42, R13, R9, P5, !PT ;  /* 0x0000000d2a2a7210 */ /* 0x000fe40002ffe409 */
[----:B------:R-:W-:Y:S02]  /*1590*/  LEA R12, P5, R41, c[0x0][0x1b0], 0x2 ;  /* 0x00006c00290c7a11 */ /* 0x000fe400078a10ff */
[----:B------:R-:W-:Y:S02]  /*15a0*/  FSEL R9, R19, RZ, !P2 ;  /* 0x000000ff13097208 */ /* 0x000fe40005000000 */
[----:B------:R-:W-:Y:S02]  /*15b0*/  LEA.HI.X R13, R41, c[0x0][0x1b4], R42, 0x2, P5 ;  /* 0x00006d00290d7a11 */ /* 0x000fe400028f142a */
[----:B------:R-:W-:-:S03]  /*15c0*/  FSEL R19, R18, RZ, !P0 ;  /* 0x000000ff12137208 */ /* 0x000fc60004000000 */
[----:B------:R0:W-:Y:S04]  /*15d0*/  STG.E [R12.64], R9 ;  /* 0x000000090c007986 */ /* 0x0001e8000c101904 */
[----:B------:R0:W-:Y:S04]  /*15e0*/  STG.E [R12.64+0x40], R15 ;  /* 0x0000400f0c007986 */ /* 0x0001e8000c101904 */
[----:B------:R0:W-:Y:S04]  /*15f0*/  STG.E [R12.64+0x80], R17 ;  /* 0x000080110c007986 */ /* 0x0001e8000c101904 */
[----:B------:R0:W-:Y:S02]  /*1600*/  STG.E [R12.64+0xc0], R19 ;  /* 0x0000c0130c007986 */ /* 0x0001e4000c101904 */
.L_x_2281:
[----:B------:R-:W-:Y:S05]  /*1610*/  BSYNC B0 ;  /* 0x0000000000007941 */ /* 0x000fea0003800000 */
.L_x_2280:
[----:B------:R-:W-:Y:S01]  /*1620*/  IADD3 R2, R2, 0x3f, RZ ;  /* 0x0000003f02027810 */ /* 0x000fe20007ffe0ff */
[----:B0-----:R-:W-:Y:S01]  /*1630*/  IMAD R13, R43, c[0x0][0x228], RZ ;  /* 0x00008a002b0d7a24 */ /* 0x001fe200078e02ff */
[----:B------:R-:W-:Y:S01]  /*1640*/  IADD3 R11, R11, R21, RZ ;  /* 0x000000150b0b7210 */ /* 0x000fe20007ffe0ff */
[----:B------:R-:W-:Y:S01]  /*1650*/  BSSY B0, `(.L_x_2282) ;  /* 0x0000022000007945 */ /* 0x000fe20003800000 */
[----:B------:R-:W-:Y:S01]  /*1660*/  SHF.R.S32.HI R9, RZ, 0x1f, R2 ;  /* 0x0000001fff097819 */ /* 0x000fe20000011402 */
[C---:B------:R-:W-:Y:S01]  /*1670*/  IMAD R13, R50.reuse, c[0x0][0x22c], R13 ;  /* 0x00008b00320d7a24 */ /* 0x040fe200078e020d */
[----:B------:R-:W-:Y:S01]  /*1680*/  ISETP.NE.U32.AND P0, PT, RZ, c[0x0][0x238], PT ;  /* 0x00008e00ff007a0c */ /* 0x000fe20003f05070 */
[----:B------:R-:W-:Y:S01]  /*1690*/  IMAD.WIDE.U32 R10, R50, c[0x0][0x228], R10 ;  /* 0x00008a00320a7a25 */ /* 0x000fe200078e000a */
[----:B------:R-:W-:-:S02]  /*16a0*/  LEA.HI R9, R9, R2, RZ, 0x6 ;  /* 0x0000000209097211 */ /* 0x000fc400078f30ff */
[----:B------:R-:W-:Y:S02]  /*16b0*/  ISETP.NE.AND.EX P0, PT, RZ, c[0x0][0x23c], PT, P0 ;  /* 0x00008f00ff007a0c */ /* 0x000fe40003f05300 */
[----:B------:R-:W-:Y:S02]  /*16c0*/  LOP3.LUT R2, R9, 0xffffffc0, RZ, 0xc0, !PT ;  /* 0xffffffc009027812 */ /* 0x000fe400078ec0ff */
[----:B------:R-:W-:Y:S02]  /*16d0*/  IADD3 R11, R11, R13, RZ ;  /* 0x0000000d0b0b7210 */ /* 0x000fe40007ffe0ff */
[----:B------:R-:W-:Y:S01]  /*16e0*/  LEA R12, P2, R10, c[0x0][0x208], 0x2 ;  /* 0x000082000a0c7a11 */ /* 0x000fe200078410ff */
[----:B------:R-:W-:Y:S01]  /*16f0*/  IMAD.IADD R9, R2, 0x1, -R7 ;  /* 0x0000000102097824 */ /* 0x000fe200078e0a07 */
[----:B------:R-:W-:Y:S02]  /*1700*/  ISETP.NE.OR P0, PT, R4, RZ, !P0 ;  /* 0x000000ff0400720c */ /* 0x000fe40004705670 */
[----:B------:R-:W-:-:S02]  /*1710*/  LEA.HI.X R13, R10, c[0x0][0x20c], R11, 0x2, P2 ;  /* 0x000083000a0d7a11 */ /* 0x000fc400010f140b */
[----:B------:R-:W-:-:S13]  /*1720*/  ISETP.GE.OR P1, PT, R4, R9, P1 ;  /* 0x000000090400720c */ /* 0x000fda0000f26670 */
[----:B------:R-:W-:Y:S05]  /*1730*/  @P1 BRA `(.L_x_2283) ;  /* 0x0000013000001947 */ /* 0x000fea0003800000 */
[--C-:B------:R-:W-:Y:S01]  /*1740*/  IADD3 R10, P1, P2, R8, R7, R4.reuse ;  /* 0x00000007080a7210 */ /* 0x100fe20007a3e004 */
[----:B------:R-:W-:Y:S01]  /*1750*/  IMAD R43, R43, c[0x0][0x200], RZ ;  /* 0x000080002b2b7a24 */ /* 0x000fe200078e02ff */
[----:B------:R-:W-:Y:S01]  /*1760*/  SHF.R.S32.HI R2, RZ, 0x1f, R7 ;  /* 0x0000001fff027819 */ /* 0x000fe20000011407 */
[----:B------:R-:W-:Y:S01]  /*1770*/  IMAD R7, R40, c[0x0][0x1f8], RZ ;  /* 0x00007e0028077a24 */ /* 0x000fe200078e02ff */
[----:B------:R-:W-:Y:S02]  /*1780*/  SHF.R.S32.HI R9, RZ, 0x1f, R4 ;  /* 0x0000001fff097819 */ /* 0x000fe40000011404 */
[----:B------:R-:W-:Y:S01]  /*1790*/  SHF.R.S32.HI R8, RZ, 0x1f, R8 ;  /* 0x0000001fff087819 */ /* 0x000fe20000011408 */
[----:B------:R-:W-:-:S03]  /*17a0*/  IMAD R7, R6, c[0x0][0x1fc], R7 ;  /* 0x00007f0006077a24 */ /* 0x000fc600078e0207 */
[----:B------:R-:W-:Y:S01]  /*17b0*/  IADD3.X R11, R8, R2, R9, P1, P2 ;  /* 0x00000002080b7210 */ /* 0x000fe20000fe4409 */
[C---:B-----5:R-:W-:Y:S01]  /*17c0*/  FMUL.FTZ R2, R52.reuse, 1.4426950216293334961 ;  /* 0x3fb8aa3b34027820 */ /* 0x060fe20000410000 */
[----:B------:R-:W-:-:S03]  /*17d0*/  FSETP.NEU.FTZ.AND P1, PT, R52, -INF , PT ;  /* 0xff8000003400780b */ /* 0x000fc60003f3d000 */
[----:B------:R-:W-:-:S04]  /*17e0*/  IMAD.WIDE.U32 R8, R6, c[0x0][0x1f8], R10 ;  /* 0x00007e0006087a25 */ /* 0x000fc800078e000a */
[----:B------:R-:W-:Y:S02]  /*17f0*/  IMAD.IADD R9, R9, 0x1, R7 ;  /* 0x0000000109097824 */ /* 0x000fe400078e0207 */
[C---:B------:R-:W-:Y:S02]  /*1800*/  IMAD R7, R50.reuse, c[0x0][0x204], R43 ;  /* 0x0000810032077a24 */ /* 0x040fe400078e022b */
[----:B------:R-:W-:-:S05]  /*1810*/  IMAD.WIDE.U32 R50, R50, c[0x0][0x200], R8 ;  /* 0x0000800032327a25 */ /* 0x000fca00078e0008 */
[----:B------:R-:W-:Y:S02]  /*1820*/  IADD3 R7, R51, R7, RZ ;  /* 0x0000000733077210 */ /* 0x000fe40007ffe0ff */
[----:B------:R-:W-:-:S04]  /*1830*/  LEA R8, P2, R50, c[0x0][0x1f0], 0x2 ;  /* 0x00007c0032087a11 */ /* 0x000fc800078410ff */
[----:B------:R-:W-:Y:S02]  /*1840*/  LEA.HI.X R9, R50, c[0x0][0x1f4], R7, 0x2, P2 ;  /* 0x00007d0032097a11 */ /* 0x000fe400010f1407 */
[----:B------:R-:W-:-:S05]  /*1850*/  FSEL R7, R2, RZ, P1 ;  /* 0x000000ff02077208 */ /* 0x000fca0000800000 */
[----:B------:R0:W-:Y:S02]  /*1860*/  STG.E [R8.64], R7 ;  /* 0x0000000708007986 */ /* 0x0001e4000c101904 */
.L_x_2283:
[----:B------:R-:W-:Y:S05]  /*1870*/  BSYNC B0 ;  /* 0x0000000000007941 */ /* 0x000fea0003800000 */
.L_x_2282:
        /* <DEDUP_REMOVED lines=9> */
[----:B------:R-:W-:-:S04]  /*1910*/  IMAD R5, R5, c[0x0][0x230], R0 ;  /* 0x00008c0005057a24 */ /* 0x000fc800078e0200 */
[----:B------:R-:W-:-:S04]  /*1920*/  IMAD R2, R5, c[0x0][0x170], R6 ;  /* 0x00005c0005027a24 */ /* 0x000fc800078e0206 */
[----:B------:R-:W-:-:S05]  /*1930*/  IMAD.WIDE R2, R2, R3, c[0x0][0x238] ;  /* 0x00008e0002027625 */ /* 0x000fca00078e0203 */
[----:B------:R-:W-:Y:S01]  /*1940*/  STG.E [R2.64], RZ ;  /* 0x000000ff02007986 */ /* 0x000fe2000c101904 */
[----:B------:R-:W-:Y:S05]  /*1950*/  EXIT ;  /* 0x000000000000794d */ /* 0x000fea0003800000 */
.L_x_2284:
        /* <DEDUP_REMOVED lines=10> */
.L_x_2349:


//--------------------- .nv.shared._ZN7cutlass13device_kernelIN5flash19enable_sm80_to_sm89INS1_16FlashAttnBwdSm80INS1_25CollectiveMainloopBwdSm80ILi2ELi1EN4cute5tupleIJNS5_1CILi64EEENS7_ILi96EEENS7_ILi128EEEEEENS_10bfloat16_tEfNS_4arch4Sm80ELb0ELb0ELb1ELb0ELb0ELb0ELb0ELb0ELi2ELi2ELi2ELi2ELb1EEENS1_21CollectiveEpilogueBwdISB_SC_SE_Li256ELb0ELb0ELi4EEENS1_19SingleTileSchedulerILb0ELb0ELb0ELi96EEEEEEEEEvNT_6ParamsE --------------------------
	.section	.nv.shared._ZN7cutlass13device_kernelIN5flash19enable_sm80_to_sm89INS1_16FlashAttnBwdSm80INS1_25CollectiveMainloopBwdSm80ILi2ELi1EN4cute5tupleIJNS5_1CILi64EEENS7_ILi96EEENS7_ILi128EEEEEENS_10bfloat16_tEfNS_4arch4Sm80ELb0ELb0ELb1ELb0ELb0ELb0ELb0ELb0ELi2ELi2ELi2ELi2ELb1EEENS1_21CollectiveEpilogueBwdISB_SC_SE_Li256ELb0ELb0ELi4EEENS1_19SingleTileSchedulerILb0ELb0ELb0ELi96EEEEEEEEEvNT_6ParamsE,"aw",@nobits
	.sectionflags	@""
	.align	16


//--------------------- .nv.global                --------------------------
	.section	.nv.global,"aw",@nobits
.nv.global:
	.type		_ZN74_INTERNAL_62b18e08_38_flash_bwd_hdim128_bf16_softcap_sm80_cu_1f2e7571_29944cute1_E,@object
	.size		_ZN74_INTERNAL_62b18e08_38_flash_bwd_hdim128_bf16_softcap_sm80_cu_1f2e7571_29944cute1_E,(_ZN74_INTERNAL_62b18e08_38_flash_bwd_hdim128_bf16_softcap_sm80_cu_1f2e7571_29944cuda3std3__45__cpo6cbeginE - _ZN74_INTERNAL_62b18e08_38_flash_bwd_hdim128_bf16_softcap_sm80_cu_1f2e7571_29944cute1_E)
_ZN74_INTERNAL_62b18e08_38_flash_bwd_hdim128_bf16_softcap_sm80_cu_1f2e7571_29944cute1_E:
	.zero		1
	.type		_ZN74_INTERNAL_62b18e08_38_flash_bwd_hdim128_bf16_softcap_sm80_cu_1f2e7571_29944cuda3std3__45__cpo6cbeginE,@object
	.size		_ZN74_INTERNAL_62b18e08_38_flash_bwd_hdim128_bf16_softcap_sm80_cu_1f2e7571_29944cuda3std3__45__cpo6cbeginE,(_ZN74_INTERNAL_62b18e08_38_flash_bwd_hdim128_bf16_softcap_sm80_cu_1f2e7571_29944cuda3std3__48in_placeE - _ZN74_INTERNAL_62b18e08_38_flash_bwd_hdim128_bf16_softcap_sm80_cu_1f2e7571_29944cuda3std3__45__cpo6cbeginE)
_ZN74_INTERNAL_62b18e08_38_flash_bwd_hdim128_bf16_softcap_sm80_cu_1f2e7571_29944cuda3std3__45__cpo6cbeginE:
	.zero		1
	.type		_ZN74_INTERNAL_62b18e08_38_flash_bwd_hdim128_bf16_softcap_sm80_cu_1f2e7571_29944cuda3std3__48in_placeE,@object
	.size		_ZN74_INTERNAL_62b18e08_38_flash_bwd_hdim128_bf16_softcap_sm80_cu_1f2e7571_29944cuda3std3__48in_placeE,(_ZN74_INTERNAL_62b18e08_38_flash_bwd_hdim128_bf16_softcap_sm80_cu_1f2e7571_29944cuda3std6ranges3__45__cpo9iter_moveE - _ZN74_INTERNAL_62b18e08_38_flash_bwd_hdim128_bf16_softcap_sm80_cu_1f2e7571_29944cuda3std3__48in_placeE)
_ZN74_INTERNAL_62b18e08_38_flash_bwd_hdim128_bf16_softcap_sm80_cu_1f2e7571_29944cuda3std3__48in_placeE:
	.zero		1
	.type		_ZN74_INTERNAL_62b18e08_38_flash_bwd_hdim128_bf16_softcap_sm80_cu_1f2e7571_29944cuda3std6ranges3__45__cpo9iter_moveE,@object
	.size		_ZN74_INTERNAL_62b18e08_38_flash_bwd_hdim128_bf16_softcap_sm80_cu_1f2e7571_29944cuda3std6ranges3__45__cpo9iter_moveE,(_ZN74_INTERNAL_62b18e08_38_flash_bwd_hdim128_bf16_softcap_sm80_cu_1f2e7571_29944cuda3std3__45__cpo5beginE - _ZN74_INTERNAL_62b18e08_38_flash_bwd_hdim128_bf16_softcap_sm80_cu_1f2e7571_29944cuda3std6ranges3__45__cpo9iter_moveE)
_ZN74_INTERNAL_62b18e08_38_flash_bwd_hdim128_bf16_softcap_sm80_cu_1f2e7571_29944cuda3std6ranges3__45__cpo9iter_moveE:
	.zero		1
	.type		_ZN74_INTERNAL_62b18e08_38_flash_bwd_hdim128_bf16_softcap_sm80_cu_1f2e7571_29944cuda3std3__45__cpo5beginE,@object
	.size		_ZN74_INTERNAL_62b18e08_38_flash_bwd_hdim128_bf16_softcap_sm80_cu_1f2e7571_29944cuda3std3__45__cpo5beginE,(_ZN74_INTERNAL_62b18e08_38_flash_bwd_hdim128_bf16_softcap_sm80_cu_1f2e7571_29944cuda3std3__476_GLOBAL__N__62b18e08_38_flash_bwd_hdim128_bf16_softcap_sm80_cu_1f2e7571_29946ignoreE - _ZN74_INTERNAL_62b18e08_38_flash_bwd_hdim128_bf16_softcap_sm80_cu_1f2e7571_29944cuda3std3__45__cpo5beginE)
_ZN74_INTERNAL_62b18e08_38_flash_bwd_hdim128_bf16_softcap_sm80_cu_1f2e7571_29944cuda3std3__45__cpo5beginE:
	.zero		1
	.type		_ZN74_INTERNAL_62b18e08_38_flash_bwd_hdim128_bf16_softcap_sm80_cu_1f2e7571_29944cuda3std3__476_GLOBAL__N__62b18e08_38_flash_bwd_hdim128_bf16_softcap_sm80_cu_1f2e7571_29946ignoreE,@object
	.size		_ZN74_INTERNAL_62b18e08_38_flash_bwd_hdim128_bf16_softcap_sm80_cu_1f2e7571_29944cuda3std3__476_GLOBAL__N__62b18e08_38_flash_bwd_hdim128_bf16_softcap_sm80_cu_1f2e7571_29946ignoreE,(_ZN74_INTERNAL_62b18e08_38_flash_bwd_hdim128_bf16_softcap_sm80_cu_1f2e7571_29944cute7productE - _ZN74_INTERNAL_62b18e08_38_flash_bwd_hdim128_bf16_softcap_sm80_cu_1f2e7571_29944cuda3std3__476_GLOBAL__N__62b18e08_38_flash_bwd_hdim128_bf16_softcap_sm80_cu_1f2e7571_29946ignoreE)
_ZN74_INTERNAL_62b18e08_38_flash_bwd_hdim128_bf16_softcap_sm80_cu_1f2e7571_29944cuda3std3__476_GLOBAL__N__62b18e08_38_flash_bwd_hdim128_bf16_softcap_sm80_cu_1f2e7571_29946ignoreE:
	.zero		1
	.type		_ZN74_INTERNAL_62b18e08_38_flash_bwd_hdim128_bf16_softcap_sm80_cu_1f2e7571_29944cute7productE,@object
	.size		_ZN74_INTERNAL_62b18e08_38_flash_bwd_hdim128_bf16_softcap_sm80_cu_1f2e7571_29944cute7productE,(_ZN74_INTERNAL_62b18e08_38_flash_bwd_hdim128_bf16_softcap_sm80_cu_1f2e7571_29944cuda3std3__45__cpo3endE - _ZN74_INTERNAL_62b18e08_38_flash_bwd_hdim128_bf16_softcap_sm80_cu_1f2e7571_29944cute7productE)
_ZN74_INTERNAL_62b18e08_38_flash_bwd_hdim128_bf16_softcap_sm80_cu_1f2e7571_29944cute7productE:
	.zero		1
	.type		_ZN74_INTERNAL_62b18e08_38_flash_bwd_hdim128_bf16_softcap_sm80_cu_1f2e7571_29944cuda3std3__45__cpo3endE,@object
	.size		_ZN74_INTERNAL_62b18e08_38_flash_bwd_hdim128_bf16_softcap_sm80_cu_1f2e7571_29944cuda3std3__45__cpo3endE,(_ZN74_INTERNAL_62b18e08_38_flash_bwd_hdim128_bf16_softcap_sm80_cu_1f2e7571_29944cuda3std3__419piecewise_constructE - _ZN74_INTERNAL_62b18e08_38_flash_bwd_hdim128_bf16_softcap_sm80_cu_1f2e7571_29944cuda3std3__45__cpo3endE)
_ZN74_INTERNAL_62b18e08_38_flash_bwd_hdim128_bf16_softcap_sm80_cu_1f2e7571_29944cuda3std3__45__cpo3endE:
	.zero		1
	.type		_ZN74_INTERNAL_62b18e08_38_flash_bwd_hdim128_bf16_softcap_sm80_cu_1f2e7571_29944cuda3std3__419piecewise_constructE,@object
	.size		_ZN74_INTERNAL_62b18e08_38_flash_bwd_hdim128_bf16_softcap_sm80_cu_1f2e7571_29944cuda3std3__419piecewise_constructE,(_ZN74_INTERNAL_62b18e08_38_flash_bwd_hdim128_bf16_softcap_sm80_cu_1f2e7571_29944cuda3std3__45__cpo4cendE - _ZN74_INTERNAL_62b18e08_38_flash_bwd_hdim128_bf16_softcap_sm80_cu_1f2e7571_29944cuda3std3__419piecewise_constructE)
_ZN74_INTERNAL_62b18e08_38_flash_bwd_hdim128_bf16_softcap_sm80_cu_1f2e7571_29944cuda3std3__419piecewise_constructE:
	.zero		1
	.type		_ZN74_INTERNAL_62b18e08_38_flash_bwd_hdim128_bf16_softcap_sm80_cu_1f2e7571_29944cuda3std3__45__cpo4cendE,@object
	.size		_ZN74_INTERNAL_62b18e08_38_flash_bwd_hdim128_bf16_softcap_sm80_cu_1f2e7571_29944cuda3std3__45__cpo4cendE,(_ZN74_INTERNAL_62b18e08_38_flash_bwd_hdim128_bf16_softcap_sm80_cu_1f2e7571_29944cuda3std6ranges3__45__cpo4swapE - _ZN74_INTERNAL_62b18e08_38_flash_bwd_hdim128_bf16_softcap_sm80_cu_1f2e7571_29944cuda3std3__45__cpo4cendE)
_ZN74_INTERNAL_62b18e08_38_flash_bwd_hdim128_bf16_softcap_sm80_cu_1f2e7571_29944cuda3std3__45__cpo4cendE:
	.zero		1
	.type		_ZN74_INTERNAL_62b18e08_38_flash_bwd_hdim128_bf16_softcap_sm80_cu_1f2e7571_29944cuda3std6ranges3__45__cpo4swapE,@object
	.size		_ZN74_INTERNAL_62b18e08_38_flash_bwd_hdim128_bf16_softcap_sm80_cu_1f2e7571_29944cuda3std6ranges3__45__cpo4swapE,(.L_7 - _ZN74_INTERNAL_62b18e08_38_flash_bwd_hdim128_bf16_softcap_sm80_cu_1f2e7571_29944cuda3std6ranges3__45__cpo4swapE)
_ZN74_INTERNAL_62b18e08_38_flash_bwd_hdim128_bf16_softcap_sm80_cu_1f2e7571_29944cuda3std6ranges3__45__cpo4swapE:
	.zero		1
.L_7:


//--------------------- .nv.shared._ZN7cutlass13device_kernelIN5flash19enable_sm80_to_sm89INS1_16FlashAttnBwdSm80INS1_25CollectiveMainloopBwdSm80ILi2ELi1EN4cute5tupleIJNS5_1CILi64EEENS7_ILi96EEENS7_ILi128EEEEEENS_10bfloat16_tEfNS_4arch4Sm80ELb0ELb0ELb1ELb0ELb1ELb0ELb0ELb0ELi2ELi2ELi2ELi2ELb1EEENS1_21CollectiveEpilogueBwdISB_SC_SE_Li256ELb0ELb0ELi4EEENS1_19SingleTileSchedulerILb0ELb0ELb0ELi96EEEEEEEEEvNT_6ParamsE --------------------------
	.section	.nv.shared._ZN7cutlass13device_kernelIN5flash19enable_sm80_to_sm89INS1_16FlashAttnBwdSm80INS1_25CollectiveMainloopBwdSm80ILi2ELi1EN4cute5tupleIJNS5_1CILi64EEENS7_ILi96EEENS7_ILi128EEEEEENS_10bfloat16_tEfNS_4arch4Sm80ELb0ELb0ELb1ELb0ELb1ELb0ELb0ELb0ELi2ELi2ELi2ELi2ELb1EEENS1_21CollectiveEpilogueBwdISB_SC_SE_Li256ELb0ELb0ELi4EEENS1_19SingleTileSchedulerILb0ELb0ELb0ELi96EEEEEEEEEvNT_6ParamsE,"aw",@nobits
	.sectionflags	@""
	.align	16


//--------------------- .nv.shared._ZN7cutlass13device_kernelIN5flash19enable_sm80_to_sm89INS1_16FlashAttnBwdSm80INS1_25CollectiveMainloopBwdSm80ILi2ELi1EN4cute5tupleIJNS5_1CILi64EEENS7_ILi96EEENS7_ILi128EEEEEENS_10bfloat16_tEfNS_4arch4Sm80ELb0ELb0ELb1ELb0ELb0ELb0ELb0ELb0ELi2ELi2ELi2ELi2ELb1EEENS1_24CollectiveEpilogueBwdGQAISB_fSE_Li256ELb0ELb0EEENS1_19SingleTileSchedulerILb0ELb0ELb0ELi96EEEEEEEEEvNT_6ParamsE --------------------------
	.section	.nv.shared._ZN7cutlass13device_kernelIN5flash19enable_sm80_to_sm89INS1_16FlashAttnBwdSm80INS1_25CollectiveMainloopBwdSm80ILi2ELi1EN4cute5tupleIJNS5_1CILi64EEENS7_ILi96EEENS7_ILi128EEEEEENS_10bfloat16_tEfNS_4arch4Sm80ELb0ELb0ELb1ELb0ELb0ELb0ELb0ELb0ELi2ELi2ELi2ELi2ELb1EEENS1_24CollectiveEpilogueBwdGQAISB_fSE_Li256ELb0ELb0EEENS1_19SingleTileSchedulerILb0ELb0ELb0ELi96EEEEEEEEEvNT_6ParamsE,"aw",@nobits
	.sectionflags	@""
	.align	16


//--------------------- .nv.shared._ZN7cutlass13device_kernelIN5flash19enable_sm80_to_sm89INS1_16FlashAttnBwdSm80INS1_25CollectiveMainloopBwdSm80ILi2ELi1EN4cute5tupleIJNS5_1CILi64EEENS7_ILi96EEENS7_ILi128EEEEEENS_10bfloat16_tEfNS_4arch4Sm80ELb0ELb0ELb1ELb0ELb1ELb0ELb0ELb0ELi2ELi2ELi2ELi2ELb1EEENS1_24CollectiveEpilogueBwdGQAISB_fSE_Li256ELb0ELb1EEENS1_19SingleTileSchedulerILb0ELb0ELb0ELi96EEEEEEEEEvNT_6ParamsE --------------------------
	.section	.nv.shared._ZN7cutlass13device_kernelIN5flash19enable_sm80_to_sm89INS1_16FlashAttnBwdSm80INS1_25CollectiveMainloopBwdSm80ILi2ELi1EN4cute5tupleIJNS5_1CILi64EEENS7_ILi96EEENS7_ILi128EEEEEENS_10bfloat16_tEfNS_4arch4Sm80ELb0ELb0ELb1ELb0ELb1ELb0ELb0ELb0ELi2ELi2ELi2ELi2ELb1EEENS1_24CollectiveEpilogueBwdGQAISB_fSE_Li256ELb0ELb1EEENS1_19SingleTileSchedulerILb0ELb0ELb0ELi96EEEEEEEEEvNT_6ParamsE,"aw",@nobits
	.sectionflags	@""
	.align	16


//--------------------- .nv.shared._ZN7cutlass13device_kernelIN5flash19enable_sm80_to_sm89INS1_16FlashAttnBwdSm80INS1_25CollectiveMainloopBwdSm80ILi2ELi1EN4cute5tupleIJNS5_1CILi64EEENS7_ILi96EEENS7_ILi128EEEEEENS_10bfloat16_tEfNS_4arch4Sm80ELb0ELb0ELb1ELb1ELb0ELb0ELb0ELb0ELi2ELi2ELi2ELi2ELb1EEENS1_21CollectiveEpilogueBwdISB_SC_SE_Li256ELb1ELb0ELi4EEENS1_19SingleTileSchedulerILb1ELb0ELb0ELi96EEEEEEEEEvNT_6ParamsE --------------------------
	.section	.nv.shared._ZN7cutlass13device_kernelIN5flash19enable_sm80_to_sm89INS1_16FlashAttnBwdSm80INS1_25CollectiveMainloopBwdSm80ILi2ELi1EN4cute5tupleIJNS5_1CILi64EEENS7_ILi96EEENS7_ILi128EEEEEENS_10bfloat16_tEfNS_4arch4Sm80ELb0ELb0ELb1ELb1ELb0ELb0ELb0ELb0ELi2ELi2ELi2ELi2ELb1EEENS1_21CollectiveEpilogueBwdISB_SC_SE_Li256ELb1ELb0ELi4EEENS1_19SingleTileSchedulerILb1ELb0ELb0ELi96EEEEEEEEEvNT_6ParamsE,"aw",@nobits
	.sectionflags	@""
	.align	16


//--------------------- .nv.shared._ZN7cutlass13device_kernelIN5flash19enable_sm80_to_sm89INS1_16FlashAttnBwdSm80INS1_25CollectiveMainloopBwdSm80ILi2ELi1EN4cute5tupleIJNS5_1CILi64EEENS7_ILi96EEENS7_ILi128EEEEEENS_10bfloat16_tEfNS_4arch4Sm80ELb0ELb0ELb1ELb1ELb1ELb0ELb0ELb0ELi2ELi2ELi2ELi2ELb1EEENS1_21CollectiveEpilogueBwdISB_SC_SE_Li256ELb1ELb0ELi4EEENS1_19SingleTileSchedulerILb1ELb0ELb0ELi96EEEEEEEEEvNT_6ParamsE --------------------------
	.section	.nv.shared._ZN7cutlass13device_kernelIN5flash19enable_sm80_to_sm89INS1_16FlashAttnBwdSm80INS1_25CollectiveMainloopBwdSm80ILi2ELi1EN4cute5tupleIJNS5_1CILi64EEENS7_ILi96EEENS7_ILi128EEEEEENS_10bfloat16_tEfNS_4arch4Sm80ELb0ELb0ELb1ELb1ELb1ELb0ELb0ELb0ELi2ELi2ELi2ELi2ELb1EEENS1_21CollectiveEpilogueBwdISB_SC_SE_Li256ELb1ELb0ELi4EEENS1_19SingleTileSchedulerILb1ELb0ELb0ELi96EEEEEEEEEvNT_6ParamsE,"aw",@nobits
	.sectionflags	@""
	.align	16


//--------------------- .nv.shared._ZN7cutlass13device_kernelIN5flash19enable_sm80_to_sm89INS1_16FlashAttnBwdSm80INS1_25CollectiveMainloopBwdSm80ILi2ELi1EN4cute5tupleIJNS5_1CILi64EEENS7_ILi96EEENS7_ILi128EEEEEENS_10bfloat16_tEfNS_4arch4Sm80ELb0ELb0ELb1ELb1ELb0ELb0ELb0ELb0ELi2ELi2ELi2ELi2ELb1EEENS1_24CollectiveEpilogueBwdGQAISB_fSE_Li256ELb1ELb0EEENS1_19SingleTileSchedulerILb1ELb0ELb0ELi96EEEEEEEEEvNT_6ParamsE --------------------------
	.section	.nv.shared._ZN7cutlass13device_kernelIN5flash19enable_sm80_to_sm89INS1_16FlashAttnBwdSm80INS1_25CollectiveMainloopBwdSm80ILi2ELi1EN4cute5tupleIJNS5_1CILi64EEENS7_ILi96EEENS7_ILi128EEEEEENS_10bfloat16_tEfNS_4arch4Sm80ELb0ELb0ELb1ELb1ELb0ELb0ELb0ELb0ELi2ELi2ELi2ELi2ELb1EEENS1_24CollectiveEpilogueBwdGQAISB_fSE_Li256ELb1ELb0EEENS1_19SingleTileSchedulerILb1ELb0ELb0ELi96EEEEEEEEEvNT_6ParamsE,"aw",@nobits
	.sectionflags	@""
	.align	16


//--------------------- .nv.shared._ZN7cutlass13device_kernelIN5flash19enable_sm80_to_sm89INS1_16FlashAttnBwdSm80INS1_25CollectiveMainloopBwdSm80ILi2ELi1EN4cute5tupleIJNS5_1CILi64EEENS7_ILi96EEENS7_ILi128EEEEEENS_10bfloat16_tEfNS_4arch4Sm80ELb0ELb0ELb1ELb1ELb1ELb0ELb0ELb0ELi2ELi2ELi2ELi2ELb1EEENS1_24CollectiveEpilogueBwdGQAISB_fSE_Li256ELb1ELb1EEENS1_19SingleTileSchedulerILb1ELb0ELb0ELi96EEEEEEEEEvNT_6ParamsE --------------------------
	.section	.nv.shared._ZN7cutlass13device_kernelIN5flash19enable_sm80_to_sm89INS1_16FlashAttnBwdSm80INS1_25CollectiveMainloopBwdSm80ILi2ELi1EN4cute5tupleIJNS5_1CILi64EEENS7_ILi96EEENS7_ILi128EEEEEENS_10bfloat16_tEfNS_4arch4Sm80ELb0ELb0ELb1ELb1ELb1ELb0ELb0ELb0ELi2ELi2ELi2ELi2ELb1EEENS1_24CollectiveEpilogueBwdGQAISB_fSE_Li256ELb1ELb1EEENS1_19SingleTileSchedulerILb1ELb0ELb0ELi96EEEEEEEEEvNT_6ParamsE,"aw",@nobits
	.sectionflags	@""
	.align	16


//--------------------- .nv.shared._ZN7cutlass13device_kernelIN5flash19enable_sm80_to_sm89INS1_16FlashAttnBwdSm80INS1_25CollectiveMainloopBwdSm80ILi2ELi1EN4cute5tupleIJNS5_1CILi64EEENS7_ILi96EEENS7_ILi128EEEEEENS_10bfloat16_tEfNS_4arch4Sm80ELb0ELb1ELb1ELb0ELb0ELb0ELb0ELb0ELi2ELi2ELi2ELi2ELb1EEENS1_21CollectiveEpilogueBwdISB_SC_SE_Li256ELb0ELb0ELi4EEENS1_19SingleTileSchedulerILb0ELb0ELb0ELi96EEEEEEEEEvNT_6ParamsE --------------------------
	.section	.nv.shared._ZN7cutlass13device_kernelIN5flash19enable_sm80_to_sm89INS1_16FlashAttnBwdSm80INS1_25CollectiveMainloopBwdSm80ILi2ELi1EN4cute5tupleIJNS5_1CILi64EEENS7_ILi96EEENS7_ILi128EEEEEENS_10bfloat16_tEfNS_4arch4Sm80ELb0ELb1ELb1ELb0ELb0ELb0ELb0ELb0ELi2ELi2ELi2ELi2ELb1EEENS1_21CollectiveEpilogueBwdISB_SC_SE_Li256ELb0ELb0ELi4EEENS1_19SingleTileSchedulerILb0ELb0ELb0ELi96EEEEEEEEEvNT_6ParamsE,"aw",@nobits
	.sectionflags	@""
	.align	16


//--------------------- .nv.shared._ZN7cutlass13device_kernelIN5flash19enable_sm80_to_sm89INS1_16FlashAttnBwdSm80INS1_25CollectiveMainloopBwdSm80ILi2ELi1EN4cute5tupleIJNS5_1CILi64EEENS7_ILi96EEENS7_ILi128EEEEEENS_10bfloat16_tEfNS_4arch4Sm80ELb0ELb1ELb1ELb0ELb1ELb0ELb0ELb0ELi2ELi2ELi2ELi2ELb1EEENS1_21CollectiveEpilogueBwdISB_SC_SE_Li256ELb0ELb0ELi4EEENS1_19SingleTileSchedulerILb0ELb0ELb0ELi96EEEEEEEEEvNT_6ParamsE --------------------------
	.section	.nv.shared._ZN7cutlass13device_kernelIN5flash19enable_sm80_to_sm89INS1_16FlashAttnBwdSm80INS1_25CollectiveMainloopBwdSm80ILi2ELi1EN4cute5tupleIJNS5_1CILi64EEENS7_ILi96EEENS7_ILi128EEEEEENS_10bfloat16_tEfNS_4arch4Sm80ELb0ELb1ELb1ELb0ELb1ELb0ELb0ELb0ELi2ELi2ELi2ELi2ELb1EEENS1_21CollectiveEpilogueBwdISB_SC_SE_Li256ELb0ELb0ELi4EEENS1_19SingleTileSchedulerILb0ELb0ELb0ELi96EEEEEEEEEvNT_6ParamsE,"aw",@nobits
	.sectionflags	@""
	.align	16


//--------------------- .nv.shared._ZN7cutlass13device_kernelIN5flash19enable_sm80_to_sm89INS1_16FlashAttnBwdSm80INS1_25CollectiveMainloopBwdSm80ILi2ELi1EN4cute5tupleIJNS5_1CILi64EEENS7_ILi96EEENS7_ILi128EEEEEENS_10bfloat16_tEfNS_4arch4Sm80ELb0ELb1ELb1ELb0ELb0ELb0ELb0ELb0ELi2ELi2ELi2ELi2ELb1EEENS1_24CollectiveEpilogueBwdGQAISB_fSE_Li256ELb0ELb0EEENS1_19SingleTileSchedulerILb0ELb0ELb0ELi96EEEEEEEEEvNT_6ParamsE --------------------------
	.section	.nv.shared._ZN7cutlass13device_kernelIN5flash19enable_sm80_to_sm89INS1_16FlashAttnBwdSm80INS1_25CollectiveMainloopBwdSm80ILi2ELi1EN4cute5tupleIJNS5_1CILi64EEENS7_ILi96EEENS7_ILi128EEEEEENS_10bfloat16_tEfNS_4arch4Sm80ELb0ELb1ELb1ELb0ELb0ELb0ELb0ELb0ELi2ELi2ELi2ELi2ELb1EEENS1_24CollectiveEpilogueBwdGQAISB_fSE_Li256ELb0ELb0EEENS1_19SingleTileSchedulerILb0ELb0ELb0ELi96EEEEEEEEEvNT_6ParamsE,"aw",@nobits
	.sectionflags	@""
	.align	16


//--------------------- .nv.shared._ZN7cutlass13device_kernelIN5flash19enable_sm80_to_sm89INS1_16FlashAttnBwdSm80INS1_25CollectiveMainloopBwdSm80ILi2ELi1EN4cute5tupleIJNS5_1CILi64EEENS7_ILi96EEENS7_ILi128EEEEEENS_10bfloat16_tEfNS_4arch4Sm80ELb0ELb1ELb1ELb0ELb1ELb0ELb0ELb0ELi2ELi2ELi2ELi2ELb1EEENS1_24CollectiveEpilogueBwdGQAISB_fSE_Li256ELb0ELb1EEENS1_19SingleTileSchedulerILb0ELb0ELb0ELi96EEEEEEEEEvNT_6ParamsE --------------------------
	.section	.nv.shared._ZN7cutlass13device_kernelIN5flash19enable_sm80_to_sm89INS1_16FlashAttnBwdSm80INS1_25CollectiveMainloopBwdSm80ILi2ELi1EN4cute5tupleIJNS5_1CILi64EEENS7_ILi96EEENS7_ILi128EEEEEENS_10bfloat16_tEfNS_4arch4Sm80ELb0ELb1ELb1ELb0ELb1ELb0ELb0ELb0ELi2ELi2ELi2ELi2ELb1EEENS1_24CollectiveEpilogueBwdGQAISB_fSE_Li256ELb0ELb1EEENS1_19SingleTileSchedulerILb0ELb0ELb0ELi96EEEEEEEEEvNT_6ParamsE,"aw",@nobits
	.sectionflags	@""
	.align	16


//--------------------- .nv.shared._ZN7cutlass13device_kernelIN5flash19enable_sm80_to_sm89INS1_16FlashAttnBwdSm80INS1_25CollectiveMainloopBwdSm80ILi2ELi1EN4cute5tupleIJNS5_1CILi64EEENS7_ILi96EEENS7_ILi128EEEEEENS_10bfloat16_tEfNS_4arch4Sm80ELb0ELb1ELb1ELb1ELb0ELb0ELb0ELb0ELi2ELi2ELi2ELi2ELb1EEENS1_21CollectiveEpilogueBwdISB_SC_SE_Li256ELb1ELb0ELi4EEENS1_19SingleTileSchedulerILb1ELb0ELb0ELi96EEEEEEEEEvNT_6ParamsE --------------------------
	.section	.nv.shared._ZN7cutlass13device_kernelIN5flash19enable_sm80_to_sm89INS1_16FlashAttnBwdSm80INS1_25CollectiveMainloopBwdSm80ILi2ELi1EN4cute5tupleIJNS5_1CILi64EEENS7_ILi96EEENS7_ILi128EEEEEENS_10bfloat16_tEfNS_4arch4Sm80ELb0ELb1ELb1ELb1ELb0ELb0ELb0ELb0ELi2ELi2ELi2ELi2ELb1EEENS1_21CollectiveEpilogueBwdISB_SC_SE_Li256ELb1ELb0ELi4EEENS1_19SingleTileSchedulerILb1ELb0ELb0ELi96EEEEEEEEEvNT_6ParamsE,"aw",@nobits
	.sectionflags	@""
	.align	16


//--------------------- .nv.shared._ZN7cutlass13device_kernelIN5flash19enable_sm80_to_sm89INS1_16FlashAttnBwdSm80INS1_25CollectiveMainloopBwdSm80ILi2ELi1EN4cute5tupleIJNS5_1CILi64EEENS7_ILi96EEENS7_ILi128EEEEEENS_10bfloat16_tEfNS_4arch4Sm80ELb0ELb1ELb1ELb1ELb1ELb0ELb0ELb0ELi2ELi2ELi2ELi2ELb1EEENS1_21CollectiveEpilogueBwdISB_SC_SE_Li256ELb1ELb0ELi4EEENS1_19SingleTileSchedulerILb1ELb0ELb0ELi96EEEEEEEEEvNT_6ParamsE --------------------------
	.section	.nv.shared._ZN7cutlass13device_kernelIN5flash19enable_sm80_to_sm89INS1_16FlashAttnBwdSm80INS1_25CollectiveMainloopBwdSm80ILi2ELi1EN4cute5tupleIJNS5_1CILi64EEENS7_ILi96EEENS7_ILi128EEEEEENS_10bfloat16_tEfNS_4arch4Sm80ELb0ELb1ELb1ELb1ELb1ELb0ELb0ELb0ELi2ELi2ELi2ELi2ELb1EEENS1_21CollectiveEpilogueBwdISB_SC_SE_Li256ELb1ELb0ELi4EEENS1_19SingleTileSchedulerILb1ELb0ELb0ELi96EEEEEEEEEvNT_6ParamsE,"aw",@nobits
	.sectionflags	@""
	.align	16


//--------------------- .nv.shared._ZN7cutlass13device_kernelIN5flash19enable_sm80_to_sm89INS1_16FlashAttnBwdSm80INS1_25CollectiveMainloopBwdSm80ILi2ELi1EN4cute5tupleIJNS5_1CILi64EEENS7_ILi96EEENS7_ILi128EEEEEENS_10bfloat16_tEfNS_4arch4Sm80ELb0ELb1ELb1ELb1ELb0ELb0ELb0ELb0ELi2ELi2ELi2ELi2ELb1EEENS1_24CollectiveEpilogueBwdGQAISB_fSE_Li256ELb1ELb0EEENS1_19SingleTileSchedulerILb1ELb0ELb0ELi96EEEEEEEEEvNT_6ParamsE --------------------------
	.section	.nv.shared._ZN7cutlass13device_kernelIN5flash19enable_sm80_to_sm89INS1_16FlashAttnBwdSm80INS1_25CollectiveMainloopBwdSm80ILi2ELi1EN4cute5tupleIJNS5_1CILi64EEENS7_ILi96EEENS7_ILi128EEEEEENS_10bfloat16_tEfNS_4arch4Sm80ELb0ELb1ELb1ELb1ELb0ELb0ELb0ELb0ELi2ELi2ELi2ELi2ELb1EEENS1_24CollectiveEpilogueBwdGQAISB_fSE_Li256ELb1ELb0EEENS1_19SingleTileSchedulerILb1ELb0ELb0ELi96EEEEEEEEEvNT_6ParamsE,"aw",@nobits
	.sectionflags	@""
	.align	16


//--------------------- .nv.shared._ZN7cutlass13device_kernelIN5flash19enable_sm80_to_sm89INS1_16FlashAttnBwdSm80INS1_25CollectiveMainloopBwdSm80ILi2ELi1EN4cute5tupleIJNS5_1CILi64EEENS7_ILi96EEENS7_ILi128EEEEEENS_10bfloat16_tEfNS_4arch4Sm80ELb0ELb1ELb1ELb1ELb1ELb0ELb0ELb0ELi2ELi2ELi2ELi2ELb1EEENS1_24CollectiveEpilogueBwdGQAISB_fSE_Li256ELb1ELb1EEENS1_19SingleTileSchedulerILb1ELb0ELb0ELi96EEEEEEEEEvNT_6ParamsE --------------------------
	.section	.nv.shared._ZN7cutlass13device_kernelIN5flash19enable_sm80_to_sm89INS1_16FlashAttnBwdSm80INS1_25CollectiveMainloopBwdSm80ILi2ELi1EN4cute5tupleIJNS5_1CILi64EEENS7_ILi96EEENS7_ILi128EEEEEENS_10bfloat16_tEfNS_4arch4Sm80ELb0ELb1ELb1ELb1ELb1ELb0ELb0ELb0ELi2ELi2ELi2ELi2ELb1EEENS1_24CollectiveEpilogueBwdGQAISB_fSE_Li256ELb1ELb1EEENS1_19SingleTileSchedulerILb1ELb0ELb0ELi96EEEEEEEEEvNT_6ParamsE,"aw",@nobits
	.sectionflags	@""
	.align	16


//--------------------- .nv.shared._ZN7cutlass13device_kernelIN5flash19enable_sm80_to_sm89INS1_16FlashAttnBwdSm80INS1_25CollectiveMainloopBwdSm80ILi2ELi1EN4cute5tupleIJNS5_1CILi64EEENS7_ILi96EEENS7_ILi128EEEEEENS_10bfloat16_tEfNS_4arch4Sm80ELb1ELb0ELb1ELb0ELb0ELb0ELb0ELb0ELi2ELi2ELi2ELi2ELb1EEENS1_21CollectiveEpilogueBwdISB_SC_SE_Li256ELb0ELb0ELi4EEENS1_25SingleTileBwdLPTSchedulerILb0ELi96ELb0EEEEEEEEEvNT_6ParamsE --------------------------
	.section	.nv.shared._ZN7cutlass13device_kernelIN5flash19enable_sm80_to_sm89INS1_16FlashAttnBwdSm80INS1_25CollectiveMainloopBwdSm80ILi2ELi1EN4cute5tupleIJNS5_1CILi64EEENS7_ILi96EEENS7_ILi128EEEEEENS_10bfloat16_tEfNS_4arch4Sm80ELb1ELb0ELb1ELb0ELb0ELb0ELb0ELb0ELi2ELi2ELi2ELi2ELb1EEENS1_21CollectiveEpilogueBwdISB_SC_SE_Li256ELb0ELb0ELi4EEENS1_25SingleTileBwdLPTSchedulerILb0ELi96ELb0EEEEEEEEEvNT_6ParamsE,"aw",@nobits
	.sectionflags	@""
	.align	16


//--------------------- .nv.shared._ZN7cutlass13device_kernelIN5flash19enable_sm80_to_sm89INS1_16FlashAttnBwdSm80INS1_25CollectiveMainloopBwdSm80ILi2ELi1EN4cute5tupleIJNS5_1CILi64EEENS7_ILi96EEENS7_ILi128EEEEEENS_10bfloat16_tEfNS_4arch4Sm80ELb1ELb0ELb1ELb0ELb1ELb0ELb0ELb0ELi2ELi2ELi2ELi2ELb1EEENS1_21CollectiveEpilogueBwdISB_SC_SE_Li256ELb0ELb0ELi4EEENS1_25SingleTileBwdLPTSchedulerILb0ELi96ELb1EEEEEEEEEvNT_6ParamsE --------------------------
	.section	.nv.shared._ZN7cutlass13device_kernelIN5flash19enable_sm80_to_sm89INS1_16FlashAttnBwdSm80INS1_25CollectiveMainloopBwdSm80ILi2ELi1EN4cute5tupleIJNS5_1CILi64EEENS7_ILi96EEENS7_ILi128EEEEEENS_10bfloat16_tEfNS_4arch4Sm80ELb1ELb0ELb1ELb0ELb1ELb0ELb0ELb0ELi2ELi2ELi2ELi2ELb1EEENS1_21CollectiveEpilogueBwdISB_SC_SE_Li256ELb0ELb0ELi4EEENS1_25SingleTileBwdLPTSchedulerILb0ELi96ELb1EEEEEEEEEvNT_6ParamsE,"aw",@nobits
	.sectionflags	@""
	.align	16


//--------------------- .nv.shared._ZN7cutlass13device_kernelIN5flash19enable_sm80_to_sm89INS1_16FlashAttnBwdSm80INS1_25CollectiveMainloopBwdSm80ILi2ELi1EN4cute5tupleIJNS5_1CILi64EEENS7_ILi96EEENS7_ILi128EEEEEENS_10bfloat16_tEfNS_4arch4Sm80ELb1ELb0ELb1ELb0ELb0ELb0ELb0ELb0ELi2ELi2ELi2ELi2ELb1EEENS1_24CollectiveEpilogueBwdGQAISB_fSE_Li256ELb0ELb0EEENS1_25SingleTileBwdLPTSchedulerILb0ELi96ELb0EEEEEEEEEvNT_6ParamsE --------------------------
	.section	.nv.shared._ZN7cutlass13device_kernelIN5flash19enable_sm80_to_sm89INS1_16FlashAttnBwdSm80INS1_25CollectiveMainloopBwdSm80ILi2ELi1EN4cute5tupleIJNS5_1CILi64EEENS7_ILi96EEENS7_ILi128EEEEEENS_10bfloat16_tEfNS_4arch4Sm80ELb1ELb0ELb1ELb0ELb0ELb0ELb0ELb0ELi2ELi2ELi2ELi2ELb1EEENS1_24CollectiveEpilogueBwdGQAISB_fSE_Li256ELb0ELb0EEENS1_25SingleTileBwdLPTSchedulerILb0ELi96ELb0EEEEEEEEEvNT_6ParamsE,"aw",@nobits
	.sectionflags	@""
	.align	16


//--------------------- .nv.shared._ZN7cutlass13device_kernelIN5flash19enable_sm80_to_sm89INS1_16FlashAttnBwdSm80INS1_25CollectiveMainloopBwdSm80ILi2ELi1EN4cute5tupleIJNS5_1CILi64EEENS7_ILi96EEENS7_ILi128EEEEEENS_10bfloat16_tEfNS_4arch4Sm80ELb1ELb0ELb1ELb0ELb1ELb0ELb0ELb0ELi2ELi2ELi2ELi2ELb1EEENS1_24CollectiveEpilogueBwdGQAISB_fSE_Li256ELb0ELb1EEENS1_25SingleTileBwdLPTSchedulerILb0ELi96ELb1EEEEEEEEEvNT_6ParamsE --------------------------
	.section	.nv.shared._ZN7cutlass13device_kernelIN5flash19enable_sm80_to_sm89INS1_16FlashAttnBwdSm80INS1_25CollectiveMainloopBwdSm80ILi2ELi1EN4cute5tupleIJNS5_1CILi64EEENS7_ILi96EEENS7_ILi128EEEEEENS_10bfloat16_tEfNS_4arch4Sm80ELb1ELb0ELb1ELb0ELb1ELb0ELb0ELb0ELi2ELi2ELi2ELi2ELb1EEENS1_24CollectiveEpilogueBwdGQAISB_fSE_Li256ELb0ELb1EEENS1_25SingleTileBwdLPTSchedulerILb0ELi96ELb1EEEEEEEEEvNT_6ParamsE,"aw",@nobits
	.sectionflags	@""
	.align	16


//--------------------- .nv.shared._ZN7cutlass13device_kernelIN5flash19enable_sm80_to_sm89INS1_16FlashAttnBwdSm80INS1_25CollectiveMainloopBwdSm80ILi2ELi1EN4cute5tupleIJNS5_1CILi64EEENS7_ILi96EEENS7_ILi128EEEEEENS_10bfloat16_tEfNS_4arch4Sm80ELb1ELb0ELb1ELb1ELb0ELb0ELb0ELb0ELi2ELi2ELi2ELi2ELb1EEENS1_21CollectiveEpilogueBwdISB_SC_SE_Li256ELb1ELb0ELi4EEENS1_25SingleTileBwdLPTSchedulerILb1ELi96ELb0EEEEEEEEEvNT_6ParamsE --------------------------
	.section	.nv.shared._ZN7cutlass13device_kernelIN5flash19enable_sm80_to_sm89INS1_16FlashAttnBwdSm80INS1_25CollectiveMainloopBwdSm80ILi2ELi1EN4cute5tupleIJNS5_1CILi64EEENS7_ILi96EEENS7_ILi128EEEEEENS_10bfloat16_tEfNS_4arch4Sm80ELb1ELb0ELb1ELb1ELb0ELb0ELb0ELb0ELi2ELi2ELi2ELi2ELb1EEENS1_21CollectiveEpilogueBwdISB_SC_SE_Li256ELb1ELb0ELi4EEENS1_25SingleTileBwdLPTSchedulerILb1ELi96ELb0EEEEEEEEEvNT_6ParamsE,"aw",@nobits
	.sectionflags	@""
	.align	16


//--------------------- .nv.shared._ZN7cutlass13device_kernelIN5flash19enable_sm80_to_sm89INS1_16FlashAttnBwdSm80INS1_25CollectiveMainloopBwdSm80ILi2ELi1EN4cute5tupleIJNS5_1CILi64EEENS7_ILi96EEENS7_ILi128EEEEEENS_10bfloat16_tEfNS_4arch4Sm80ELb1ELb0ELb1ELb1ELb1ELb0ELb0ELb0ELi2ELi2ELi2ELi2ELb1EEENS1_21CollectiveEpilogueBwdISB_SC_SE_Li256ELb1ELb0ELi4EEENS1_25SingleTileBwdLPTSchedulerILb1ELi96ELb1EEEEEEEEEvNT_6ParamsE --------------------------
	.section	.nv.shared._ZN7cutlass13device_kernelIN5flash19enable_sm80_to_sm89INS1_16FlashAttnBwdSm80INS1_25CollectiveMainloopBwdSm80ILi2ELi1EN4cute5tupleIJNS5_1CILi64EEENS7_ILi96EEENS7_ILi128EEEEEENS_10bfloat16_tEfNS_4arch4Sm80ELb1ELb0ELb1ELb1ELb1ELb0ELb0ELb0ELi2ELi2ELi2ELi2ELb1EEENS1_21CollectiveEpilogueBwdISB_SC_SE_Li256ELb1ELb0ELi4EEENS1_25SingleTileBwdLPTSchedulerILb1ELi96ELb1EEEEEEEEEvNT_6ParamsE,"aw",@nobits
	.sectionflags	@""
	.align	16


//--------------------- .nv.shared._ZN7cutlass13device_kernelIN5flash19enable_sm80_to_sm89INS1_16FlashAttnBwdSm80INS1_25CollectiveMainloopBwdSm80ILi2ELi1EN4cute5tupleIJNS5_1CILi64EEENS7_ILi96EEENS7_ILi128EEEEEENS_10bfloat16_tEfNS_4arch4Sm80ELb1ELb0ELb1ELb1ELb0ELb0ELb0ELb0ELi2ELi2ELi2ELi2ELb1EEENS1_24CollectiveEpilogueBwdGQAISB_fSE_Li256ELb1ELb0EEENS1_25SingleTileBwdLPTSchedulerILb1ELi96ELb0EEEEEEEEEvNT_6ParamsE --------------------------
	.section	.nv.shared._ZN7cutlass13device_kernelIN5flash19enable_sm80_to_sm89INS1_16FlashAttnBwdSm80INS1_25CollectiveMainloopBwdSm80ILi2ELi1EN4cute5tupleIJNS5_1CILi64EEENS7_ILi96EEENS7_ILi128EEEEEENS_10bfloat16_tEfNS_4arch4Sm80ELb1ELb0ELb1ELb1ELb0ELb0ELb0ELb0ELi2ELi2ELi2ELi2ELb1EEENS1_24CollectiveEpilogueBwdGQAISB_fSE_Li256ELb1ELb0EEENS1_25SingleTileBwdLPTSchedulerILb1ELi96ELb0EEEEEEEEEvNT_6ParamsE,"aw",@nobits
	.sectionflags	@""
	.align	16


//--------------------- .nv.shared._ZN7cutlass13device_kernelIN5flash32FlashAttnBwdPostprocessConvertdQIN4cute5tupleIJNS3_1CILi96EEENS5_ILi128EEEEEENS_10bfloat16_tEfNS_4arch4Sm80ELi256ENS3_8TiledMMAINS3_8MMA_AtomIJNS3_30SM80_16x8x16_F32BF16BF16F32_TNEEEENS3_6LayoutINS4_IJNS5_ILi2EEENS5_ILi4EEENS5_ILi1EEEEEENS4_IJSJ_SH_NS5_ILi0EEEEEEEENS4_IJNS5_ILi32EEENS5_ILi64EEENS5_ILi16EEEEEEEELb0EEEEEvNT_6ParamsE --------------------------
	.section	.nv.shared._ZN7cutlass13device_kernelIN5flash32FlashAttnBwdPostprocessConvertdQIN4cute5tupleIJNS3_1CILi96EEENS5_ILi128EEEEEENS_10bfloat16_tEfNS_4arch4Sm80ELi256ENS3_8TiledMMAINS3_8MMA_AtomIJNS3_30SM80_16x8x16_F32BF16BF16F32_TNEEEENS3_6LayoutINS4_IJNS5_ILi2EEENS5_ILi4EEENS5_ILi1EEEEEENS4_IJSJ_SH_NS5_ILi0EEEEEEEENS4_IJNS5_ILi32EEENS5_ILi64EEENS5_ILi16EEEEEEEELb0EEEEEvNT_6ParamsE,"aw",@nobits
	.sectionflags	@""
	.align	16


//--------------------- .nv.shared._ZN7cutlass13device_kernelIN5flash19enable_sm80_to_sm89INS1_16FlashAttnBwdSm80INS1_25CollectiveMainloopBwdSm80ILi2ELi1EN4cute5tupleIJNS5_1CILi64EEENS7_ILi96EEENS7_ILi128EEEEEENS_10bfloat16_tEfNS_4arch4Sm80ELb1ELb0ELb1ELb1ELb1ELb0ELb0ELb0ELi2ELi2ELi2ELi2ELb1EEENS1_24CollectiveEpilogueBwdGQAISB_fSE_Li256ELb1ELb1EEENS1_25SingleTileBwdLPTSchedulerILb1ELi96ELb1EEEEEEEEEvNT_6ParamsE --------------------------
	.section	.nv.shared._ZN7cutlass13device_kernelIN5flash19enable_sm80_to_sm89INS1_16FlashAttnBwdSm80INS1_25CollectiveMainloopBwdSm80ILi2ELi1EN4cute5tupleIJNS5_1CILi64EEENS7_ILi96EEENS7_ILi128EEEEEENS_10bfloat16_tEfNS_4arch4Sm80ELb1ELb0ELb1ELb1ELb1ELb0ELb0ELb0ELi2ELi2ELi2ELi2ELb1EEENS1_24CollectiveEpilogueBwdGQAISB_fSE_Li256ELb1ELb1EEENS1_25SingleTileBwdLPTSchedulerILb1ELi96ELb1EEEEEEEEEvNT_6ParamsE,"aw",@nobits
	.sectionflags	@""
	.align	16


//--------------------- .nv.shared._ZN7cutlass13device_kernelIN5flash19enable_sm80_to_sm89INS1_16FlashAttnBwdSm80INS1_25CollectiveMainloopBwdSm80ILi2ELi2EN4cute5tupleIJNS5_1CILi64EEENS7_ILi128EEES9_EEENS_10bfloat16_tEfNS_4arch4Sm80ELb0ELb0ELb1ELb0ELb0ELb0ELb0ELb0ELi2ELi2ELi2ELi2ELb0EEENS1_21CollectiveEpilogueBwdISA_SB_SD_Li256ELb0ELb0ELi4EEENS1_19SingleTileSchedulerILb0ELb0ELb0ELi128EEEEEEEEEvNT_6ParamsE --------------------------
	.section	.nv.shared._ZN7cutlass13device_kernelIN5flash19enable_sm80_to_sm89INS1_16FlashAttnBwdSm80INS1_25CollectiveMainloopBwdSm80ILi2ELi2EN4cute5tupleIJNS5_1CILi64EEENS7_ILi128EEES9_EEENS_10bfloat16_tEfNS_4arch4Sm80ELb0ELb0ELb1ELb0ELb0ELb0ELb0ELb0ELi2ELi2ELi2ELi2ELb0EEENS1_21CollectiveEpilogueBwdISA_SB_SD_Li256ELb0ELb0ELi4EEENS1_19SingleTileSchedulerILb0ELb0ELb0ELi128EEEEEEEEEvNT_6ParamsE,"aw",@nobits
	.sectionflags	@""
	.align	16


//--------------------- .nv.shared._ZN7cutlass13device_kernelIN5flash19enable_sm80_to_sm89INS1_16FlashAttnBwdSm80INS1_25CollectiveMainloopBwdSm80ILi2ELi2EN4cute5tupleIJNS5_1CILi64EEENS7_ILi128EEES9_EEENS_10bfloat16_tEfNS_4arch4Sm80ELb0ELb0ELb1ELb0ELb1ELb0ELb0ELb0ELi2ELi2ELi2ELi2ELb0EEENS1_21CollectiveEpilogueBwdISA_SB_SD_Li256ELb0ELb0ELi4EEENS1_19SingleTileSchedulerILb0ELb0ELb0ELi128EEEEEEEEEvNT_6ParamsE --------------------------
	.section	.nv.shared._ZN7cutlass13device_kernelIN5flash19enable_sm80_to_sm89INS1_16FlashAttnBwdSm80INS1_25CollectiveMainloopBwdSm80ILi2ELi2EN4cute5tupleIJNS5_1CILi64EEENS7_ILi128EEES9_EEENS_10bfloat16_tEfNS_4arch4Sm80ELb0ELb0ELb1ELb0ELb1ELb0ELb0ELb0ELi2ELi2ELi2ELi2ELb0EEENS1_21CollectiveEpilogueBwdISA_SB_SD_Li256ELb0ELb0ELi4EEENS1_19SingleTileSchedulerILb0ELb0ELb0ELi128EEEEEEEEEvNT_6ParamsE,"aw",@nobits
	.sectionflags	@""
	.align	16


//--------------------- .nv.shared._ZN7cutlass13device_kernelIN5flash19enable_sm80_to_sm89INS1_16FlashAttnBwdSm80INS1_25CollectiveMainloopBwdSm80ILi2ELi2EN4cute5tupleIJNS5_1CILi64EEENS7_ILi128EEES9_EEENS_10bfloat16_tEfNS_4arch4Sm80ELb0ELb0ELb1ELb0ELb0ELb0ELb0ELb0ELi2ELi2ELi2ELi2ELb0EEENS1_24CollectiveEpilogueBwdGQAISA_fSD_Li256ELb0ELb0EEENS1_19SingleTileSchedulerILb0ELb0ELb0ELi128EEEEEEEEEvNT_6ParamsE --------------------------
	.section	.nv.shared._ZN7cutlass13device_kernelIN5flash19enable_sm80_to_sm89INS1_16FlashAttnBwdSm80INS1_25CollectiveMainloopBwdSm80ILi2ELi2EN4cute5tupleIJNS5_1CILi64EEENS7_ILi128EEES9_EEENS_10bfloat16_tEfNS_4arch4Sm80ELb0ELb0ELb1ELb0ELb0ELb0ELb0ELb0ELi2ELi2ELi2ELi2ELb0EEENS1_24CollectiveEpilogueBwdGQAISA_fSD_Li256ELb0ELb0EEENS1_19SingleTileSchedulerILb0ELb0ELb0ELi128EEEEEEEEEvNT_6ParamsE,"aw",@nobits
	.sectionflags	@""
	.align	16


//--------------------- .nv.shared._ZN7cutlass13device_kernelIN5flash19enable_sm80_to_sm89INS1_16FlashAttnBwdSm80INS1_25CollectiveMainloopBwdSm80ILi2ELi2EN4cute5tupleIJNS5_1CILi64EEENS7_ILi128EEES9_EEENS_10bfloat16_tEfNS_4arch4Sm80ELb0ELb0ELb1ELb0ELb1ELb0ELb0ELb0ELi2ELi2ELi2ELi2ELb0EEENS1_24CollectiveEpilogueBwdGQAISA_fSD_Li256ELb0ELb1EEENS1_19SingleTileSchedulerILb0ELb0ELb0ELi128EEEEEEEEEvNT_6ParamsE --------------------------
	.section	.nv.shared._ZN7cutlass13device_kernelIN5flash19enable_sm80_to_sm89INS1_16FlashAttnBwdSm80INS1_25CollectiveMainloopBwdSm80ILi2ELi2EN4cute5tupleIJNS5_1CILi64EEENS7_ILi128EEES9_EEENS_10bfloat16_tEfNS_4arch4Sm80ELb0ELb0ELb1ELb0ELb1ELb0ELb0ELb0ELi2ELi2ELi2ELi2ELb0EEENS1_24CollectiveEpilogueBwdGQAISA_fSD_Li256ELb0ELb1EEENS1_19SingleTileSchedulerILb0ELb0ELb0ELi128EEEEEEEEEvNT_6ParamsE,"aw",@nobits
	.sectionflags	@""
	.align	16


//--------------------- .nv.shared._ZN7cutlass13device_kernelIN5flash19enable_sm80_to_sm89INS1_16FlashAttnBwdSm80INS1_25CollectiveMainloopBwdSm80ILi2ELi2EN4cute5tupleIJNS5_1CILi64EEENS7_ILi128EEES9_EEENS_10bfloat16_tEfNS_4arch4Sm80ELb0ELb0ELb1ELb1ELb0ELb0ELb0ELb0ELi2ELi2ELi2ELi2ELb0EEENS1_21CollectiveEpilogueBwdISA_SB_SD_Li256ELb1ELb0ELi4EEENS1_19SingleTileSchedulerILb1ELb0ELb0ELi128EEEEEEEEEvNT_6ParamsE --------------------------
	.section	.nv.shared._ZN7cutlass13device_kernelIN5flash19enable_sm80_to_sm89INS1_16FlashAttnBwdSm80INS1_25CollectiveMainloopBwdSm80ILi2ELi2EN4cute5tupleIJNS5_1CILi64EEENS7_ILi128EEES9_EEENS_10bfloat16_tEfNS_4arch4Sm80ELb0ELb0ELb1ELb1ELb0ELb0ELb0ELb0ELi2ELi2ELi2ELi2ELb0EEENS1_21CollectiveEpilogueBwdISA_SB_SD_Li256ELb1ELb0ELi4EEENS1_19SingleTileSchedulerILb1ELb0ELb0ELi128EEEEEEEEEvNT_6ParamsE,"aw",@nobits
	.sectionflags	@""
	.align	16


//--------------------- .nv.shared._ZN7cutlass13device_kernelIN5flash19enable_sm80_to_sm89INS1_16FlashAttnBwdSm80INS1_25CollectiveMainloopBwdSm80ILi2ELi2EN4cute5tupleIJNS5_1CILi64EEENS7_ILi128EEES9_EEENS_10bfloat16_tEfNS_4arch4Sm80ELb0ELb0ELb1ELb1ELb1ELb0ELb0ELb0ELi2ELi2ELi2ELi2ELb0EEENS1_21CollectiveEpilogueBwdISA_SB_SD_Li256ELb1ELb0ELi4EEENS1_19SingleTileSchedulerILb1ELb0ELb0ELi128EEEEEEEEEvNT_6ParamsE --------------------------
	.section	.nv.shared._ZN7cutlass13device_kernelIN5flash19enable_sm80_to_sm89INS1_16FlashAttnBwdSm80INS1_25CollectiveMainloopBwdSm80ILi2ELi2EN4cute5tupleIJNS5_1CILi64EEENS7_ILi128EEES9_EEENS_10bfloat16_tEfNS_4arch4Sm80ELb0ELb0ELb1ELb1ELb1ELb0ELb0ELb0ELi2ELi2ELi2ELi2ELb0EEENS1_21CollectiveEpilogueBwdISA_SB_SD_Li256ELb1ELb0ELi4EEENS1_19SingleTileSchedulerILb1ELb0ELb0ELi128EEEEEEEEEvNT_6ParamsE,"aw",@nobits
	.sectionflags	@""
	.align	16


//--------------------- .nv.shared._ZN7cutlass13device_kernelIN5flash19enable_sm80_to_sm89INS1_16FlashAttnBwdSm80INS1_25CollectiveMainloopBwdSm80ILi2ELi2EN4cute5tupleIJNS5_1CILi64EEENS7_ILi128EEES9_EEENS_10bfloat16_tEfNS_4arch4Sm80ELb0ELb0ELb1ELb1ELb0ELb0ELb0ELb0ELi2ELi2ELi2ELi2ELb0EEENS1_24CollectiveEpilogueBwdGQAISA_fSD_Li256ELb1ELb0EEENS1_19SingleTileSchedulerILb1ELb0ELb0ELi128EEEEEEEEEvNT_6ParamsE --------------------------
	.section	.nv.shared._ZN7cutlass13device_kernelIN5flash19enable_sm80_to_sm89INS1_16FlashAttnBwdSm80INS1_25CollectiveMainloopBwdSm80ILi2ELi2EN4cute5tupleIJNS5_1CILi64EEENS7_ILi128EEES9_EEENS_10bfloat16_tEfNS_4arch4Sm80ELb0ELb0ELb1ELb1ELb0ELb0ELb0ELb0ELi2ELi2ELi2ELi2ELb0EEENS1_24CollectiveEpilogueBwdGQAISA_fSD_Li256ELb1ELb0EEENS1_19SingleTileSchedulerILb1ELb0ELb0ELi128EEEEEEEEEvNT_6ParamsE,"aw",@nobits
	.sectionflags	@""
	.align	16


//--------------------- .nv.shared._ZN7cutlass13device_kernelIN5flash19enable_sm80_to_sm89INS1_16FlashAttnBwdSm80INS1_25CollectiveMainloopBwdSm80ILi2ELi2EN4cute5tupleIJNS5_1CILi64EEENS7_ILi128EEES9_EEENS_10bfloat16_tEfNS_4arch4Sm80ELb0ELb0ELb1ELb1ELb1ELb0ELb0ELb0ELi2ELi2ELi2ELi2ELb0EEENS1_24CollectiveEpilogueBwdGQAISA_fSD_Li256ELb1ELb1EEENS1_19SingleTileSchedulerILb1ELb0ELb0ELi128EEEEEEEEEvNT_6ParamsE --------------------------
	.section	.nv.shared._ZN7cutlass13device_kernelIN5flash19enable_sm80_to_sm89INS1_16FlashAttnBwdSm80INS1_25CollectiveMainloopBwdSm80ILi2ELi2EN4cute5tupleIJNS5_1CILi64EEENS7_ILi128EEES9_EEENS_10bfloat16_tEfNS_4arch4Sm80ELb0ELb0ELb1ELb1ELb1ELb0ELb0ELb0ELi2ELi2ELi2ELi2ELb0EEENS1_24CollectiveEpilogueBwdGQAISA_fSD_Li256ELb1ELb1EEENS1_19SingleTileSchedulerILb1ELb0ELb0ELi128EEEEEEEEEvNT_6ParamsE,"aw",@nobits
	.sectionflags	@""
	.align	16


//--------------------- .nv.shared._ZN7cutlass13device_kernelIN5flash19enable_sm80_to_sm89INS1_16FlashAttnBwdSm80INS1_25CollectiveMainloopBwdSm80ILi2ELi2EN4cute5tupleIJNS5_1CILi64EEENS7_ILi128EEES9_EEENS_10bfloat16_tEfNS_4arch4Sm80ELb0ELb1ELb1ELb0ELb0ELb0ELb0ELb0ELi2ELi2ELi2ELi2ELb0EEENS1_21CollectiveEpilogueBwdISA_SB_SD_Li256ELb0ELb0ELi4EEENS1_19SingleTileSchedulerILb0ELb0ELb0ELi128EEEEEEEEEvNT_6ParamsE --------------------------
	.section	.nv.shared._ZN7cutlass13device_kernelIN5flash19enable_sm80_to_sm89INS1_16FlashAttnBwdSm80INS1_25CollectiveMainloopBwdSm80ILi2ELi2EN4cute5tupleIJNS5_1CILi64EEENS7_ILi128EEES9_EEENS_10bfloat16_tEfNS_4arch4Sm80ELb0ELb1ELb1ELb0ELb0ELb0ELb0ELb0ELi2ELi2ELi2ELi2ELb0EEENS1_21CollectiveEpilogueBwdISA_SB_SD_Li256ELb0ELb0ELi4EEENS1_19SingleTileSchedulerILb0ELb0ELb0ELi128EEEEEEEEEvNT_6ParamsE,"aw",@nobits
	.sectionflags	@""
	.align	16


//--------------------- .nv.shared._ZN7cutlass13device_kernelIN5flash19enable_sm80_to_sm89INS1_16FlashAttnBwdSm80INS1_25CollectiveMainloopBwdSm80ILi2ELi2EN4cute5tupleIJNS5_1CILi64EEENS7_ILi128EEES9_EEENS_10bfloat16_tEfNS_4arch4Sm80ELb0ELb1ELb1ELb0ELb1ELb0ELb0ELb0ELi2ELi2ELi2ELi2ELb0EEENS1_21CollectiveEpilogueBwdISA_SB_SD_Li256ELb0ELb0ELi4EEENS1_19SingleTileSchedulerILb0ELb0ELb0ELi128EEEEEEEEEvNT_6ParamsE --------------------------
	.section	.nv.shared._ZN7cutlass13device_kernelIN5flash19enable_sm80_to_sm89INS1_16FlashAttnBwdSm80INS1_25CollectiveMainloopBwdSm80ILi2ELi2EN4cute5tupleIJNS5_1CILi64EEENS7_ILi128EEES9_EEENS_10bfloat16_tEfNS_4arch4Sm80ELb0ELb1ELb1ELb0ELb1ELb0ELb0ELb0ELi2ELi2ELi2ELi2ELb0EEENS1_21CollectiveEpilogueBwdISA_SB_SD_Li256ELb0ELb0ELi4EEENS1_19SingleTileSchedulerILb0ELb0ELb0ELi128EEEEEEEEEvNT_6ParamsE,"aw",@nobits
	.sectionflags	@""
	.align	16


//--------------------- .nv.shared._ZN7cutlass13device_kernelIN5flash19enable_sm80_to_sm89INS1_16FlashAttnBwdSm80INS1_25CollectiveMainloopBwdSm80ILi2ELi2EN4cute5tupleIJNS5_1CILi64EEENS7_ILi128EEES9_EEENS_10bfloat16_tEfNS_4arch4Sm80ELb0ELb1ELb1ELb0ELb0ELb0ELb0ELb0ELi2ELi2ELi2ELi2ELb0EEENS1_24CollectiveEpilogueBwdGQAISA_fSD_Li256ELb0ELb0EEENS1_19SingleTileSchedulerILb0ELb0ELb0ELi128EEEEEEEEEvNT_6ParamsE --------------------------
	.section	.nv.shared._ZN7cutlass13device_kernelIN5flash19enable_sm80_to_sm89INS1_16FlashAttnBwdSm80INS1_25CollectiveMainloopBwdSm80ILi2ELi2EN4cute5tupleIJNS5_1CILi64EEENS7_ILi128EEES9_EEENS_10bfloat16_tEfNS_4arch4Sm80ELb0ELb1ELb1ELb0ELb0ELb0ELb0ELb0ELi2ELi2ELi2ELi2ELb0EEENS1_24CollectiveEpilogueBwdGQAISA_fSD_Li256ELb0ELb0EEENS1_19SingleTileSchedulerILb0ELb0ELb0ELi128EEEEEEEEEvNT_6ParamsE,"aw",@nobits
	.sectionflags	@""
	.align	16


//--------------------- .nv.shared._ZN7cutlass13device_kernelIN5flash19enable_sm80_to_sm89INS1_16FlashAttnBwdSm80INS1_25CollectiveMainloopBwdSm80ILi2ELi2EN4cute5tupleIJNS5_1CILi64EEENS7_ILi128EEES9_EEENS_10bfloat16_tEfNS_4arch4Sm80ELb0ELb1ELb1ELb0ELb1ELb0ELb0ELb0ELi2ELi2ELi2ELi2ELb0EEENS1_24CollectiveEpilogueBwdGQAISA_fSD_Li256ELb0ELb1EEENS1_19SingleTileSchedulerILb0ELb0ELb0ELi128EEEEEEEEEvNT_6ParamsE --------------------------
	.section	.nv.shared._ZN7cutlass13device_kernelIN5flash19enable_sm80_to_sm89INS1_16FlashAttnBwdSm80INS1_25CollectiveMainloopBwdSm80ILi2ELi2EN4cute5tupleIJNS5_1CILi64EEENS7_ILi128EEES9_EEENS_10bfloat16_tEfNS_4arch4Sm80ELb0ELb1ELb1ELb0ELb1ELb0ELb0ELb0ELi2ELi2ELi2ELi2ELb0EEENS1_24CollectiveEpilogueBwdGQAISA_fSD_Li256ELb0ELb1EEENS1_19SingleTileSchedulerILb0ELb0ELb0ELi128EEEEEEEEEvNT_6ParamsE,"aw",@nobits
	.sectionflags	@""
	.align	16


//--------------------- .nv.shared._ZN7cutlass13device_kernelIN5flash19enable_sm80_to_sm89INS1_16FlashAttnBwdSm80INS1_25CollectiveMainloopBwdSm80ILi2ELi2EN4cute5tupleIJNS5_1CILi64EEENS7_ILi128EEES9_EEENS_10bfloat16_tEfNS_4arch4Sm80ELb0ELb1ELb1ELb1ELb0ELb0ELb0ELb0ELi2ELi2ELi2ELi2ELb0EEENS1_21CollectiveEpilogueBwdISA_SB_SD_Li256ELb1ELb0ELi4EEENS1_19SingleTileSchedulerILb1ELb0ELb0ELi128EEEEEEEEEvNT_6ParamsE --------------------------
	.section	.nv.shared._ZN7cutlass13device_kernelIN5flash19enable_sm80_to_sm89INS1_16FlashAttnBwdSm80INS1_25CollectiveMainloopBwdSm80ILi2ELi2EN4cute5tupleIJNS5_1CILi64EEENS7_ILi128EEES9_EEENS_10bfloat16_tEfNS_4arch4Sm80ELb0ELb1ELb1ELb1ELb0ELb0ELb0ELb0ELi2ELi2ELi2ELi2ELb0EEENS1_21CollectiveEpilogueBwdISA_SB_SD_Li256ELb1ELb0ELi4EEENS1_19SingleTileSchedulerILb1ELb0ELb0ELi128EEEEEEEEEvNT_6ParamsE,"aw",@nobits
	.sectionflags	@""
	.align	16


//--------------------- .nv.shared._ZN7cutlass13device_kernelIN5flash19enable_sm80_to_sm89INS1_16FlashAttnBwdSm80INS1_25CollectiveMainloopBwdSm80ILi2ELi2EN4cute5tupleIJNS5_1CILi64EEENS7_ILi128EEES9_EEENS_10bfloat16_tEfNS_4arch4Sm80ELb0ELb1ELb1ELb1ELb1ELb0ELb0ELb0ELi2ELi2ELi2ELi2ELb0EEENS1_21CollectiveEpilogueBwdISA_SB_SD_Li256ELb1ELb0ELi4EEENS1_19SingleTileSchedulerILb1ELb0ELb0ELi128EEEEEEEEEvNT_6ParamsE --------------------------
	.section	.nv.shared._ZN7cutlass13device_kernelIN5flash19enable_sm80_to_sm89INS1_16FlashAttnBwdSm80INS1_25CollectiveMainloopBwdSm80ILi2ELi2EN4cute5tupleIJNS5_1CILi64EEENS7_ILi128EEES9_EEENS_10bfloat16_tEfNS_4arch4Sm80ELb0ELb1ELb1ELb1ELb1ELb0ELb0ELb0ELi2ELi2ELi2ELi2ELb0EEENS1_21CollectiveEpilogueBwdISA_SB_SD_Li256ELb1ELb0ELi4EEENS1_19SingleTileSchedulerILb1ELb0ELb0ELi128EEEEEEEEEvNT_6ParamsE,"aw",@nobits
	.sectionflags	@""
	.align	16


//--------------------- .nv.shared._ZN7cutlass13device_kernelIN5flash19enable_sm80_to_sm89INS1_16FlashAttnBwdSm80INS1_25CollectiveMainloopBwdSm80ILi2ELi2EN4cute5tupleIJNS5_1CILi64EEENS7_ILi128EEES9_EEENS_10bfloat16_tEfNS_4arch4Sm80ELb0ELb1ELb1ELb1ELb0ELb0ELb0ELb0ELi2ELi2ELi2ELi2ELb0EEENS1_24CollectiveEpilogueBwdGQAISA_fSD_Li256ELb1ELb0EEENS1_19SingleTileSchedulerILb1ELb0ELb0ELi128EEEEEEEEEvNT_6ParamsE --------------------------
	.section	.nv.shared._ZN7cutlass13device_kernelIN5flash19enable_sm80_to_sm89INS1_16FlashAttnBwdSm80INS1_25CollectiveMainloopBwdSm80ILi2ELi2EN4cute5tupleIJNS5_1CILi64EEENS7_ILi128EEES9_EEENS_10bfloat16_tEfNS_4arch4Sm80ELb0ELb1ELb1ELb1ELb0ELb0ELb0ELb0ELi2ELi2ELi2ELi2ELb0EEENS1_24CollectiveEpilogueBwdGQAISA_fSD_Li256ELb1ELb0EEENS1_19SingleTileSchedulerILb1ELb0ELb0ELi128EEEEEEEEEvNT_6ParamsE,"aw",@nobits
	.sectionflags	@""
	.align	16


//--------------------- .nv.shared._ZN7cutlass13device_kernelIN5flash19enable_sm80_to_sm89INS1_16FlashAttnBwdSm80INS1_25CollectiveMainloopBwdSm80ILi2ELi2EN4cute5tupleIJNS5_1CILi64EEENS7_ILi128EEES9_EEENS_10bfloat16_tEfNS_4arch4Sm80ELb0ELb1ELb1ELb1ELb1ELb0ELb0ELb0ELi2ELi2ELi2ELi2ELb0EEENS1_24CollectiveEpilogueBwdGQAISA_fSD_Li256ELb1ELb1EEENS1_19SingleTileSchedulerILb1ELb0ELb0ELi128EEEEEEEEEvNT_6ParamsE --------------------------
	.section	.nv.shared._ZN7cutlass13device_kernelIN5flash19enable_sm80_to_sm89INS1_16FlashAttnBwdSm80INS1_25CollectiveMainloopBwdSm80ILi2ELi2EN4cute5tupleIJNS5_1CILi64EEENS7_ILi128EEES9_EEENS_10bfloat16_tEfNS_4arch4Sm80ELb0ELb1ELb1ELb1ELb1ELb0ELb0ELb0ELi2ELi2ELi2ELi2ELb0EEENS1_24CollectiveEpilogueBwdGQAISA_fSD_Li256ELb1ELb1EEENS1_19SingleTileSchedulerILb1ELb0ELb0ELi128EEEEEEEEEvNT_6ParamsE,"aw",@nobits
	.sectionflags	@""
	.align	16


//--------------------- .nv.shared._ZN7cutlass13device_kernelIN5flash19enable_sm80_to_sm89INS1_16FlashAttnBwdSm80INS1_25CollectiveMainloopBwdSm80ILi2ELi2EN4cute5tupleIJNS5_1CILi64EEENS7_ILi128EEES9_EEENS_10bfloat16_tEfNS_4arch4Sm80ELb1ELb0ELb1ELb0ELb0ELb0ELb0ELb0ELi2ELi2ELi2ELi2ELb0EEENS1_21CollectiveEpilogueBwdISA_SB_SD_Li256ELb0ELb0ELi4EEENS1_25SingleTileBwdLPTSchedulerILb0ELi128ELb0EEEEEEEEEvNT_6ParamsE --------------------------
	.section	.nv.shared._ZN7cutlass13device_kernelIN5flash19enable_sm80_to_sm89INS1_16FlashAttnBwdSm80INS1_25CollectiveMainloopBwdSm80ILi2ELi2EN4cute5tupleIJNS5_1CILi64EEENS7_ILi128EEES9_EEENS_10bfloat16_tEfNS_4arch4Sm80ELb1ELb0ELb1ELb0ELb0ELb0ELb0ELb0ELi2ELi2ELi2ELi2ELb0EEENS1_21CollectiveEpilogueBwdISA_SB_SD_Li256ELb0ELb0ELi4EEENS1_25SingleTileBwdLPTSchedulerILb0ELi128ELb0EEEEEEEEEvNT_6ParamsE,"aw",@nobits
	.sectionflags	@""
	.align	16


//--------------------- .nv.shared._ZN7cutlass13device_kernelIN5flash19enable_sm80_to_sm89INS1_16FlashAttnBwdSm80INS1_25CollectiveMainloopBwdSm80ILi2ELi2EN4cute5tupleIJNS5_1CILi64EEENS7_ILi128EEES9_EEENS_10bfloat16_tEfNS_4arch4Sm80ELb1ELb0ELb1ELb0ELb1ELb0ELb0ELb0ELi2ELi2ELi2ELi2ELb0EEENS1_21CollectiveEpilogueBwdISA_SB_SD_Li256ELb0ELb0ELi4EEENS1_25SingleTileBwdLPTSchedulerILb0ELi128ELb1EEEEEEEEEvNT_6ParamsE --------------------------
	.section	.nv.shared._ZN7cutlass13device_kernelIN5flash19enable_sm80_to_sm89INS1_16FlashAttnBwdSm80INS1_25CollectiveMainloopBwdSm80ILi2ELi2EN4cute5tupleIJNS5_1CILi64EEENS7_ILi128EEES9_EEENS_10bfloat16_tEfNS_4arch4Sm80ELb1ELb0ELb1ELb0ELb1ELb0ELb0ELb0ELi2ELi2ELi2ELi2ELb0EEENS1_21CollectiveEpilogueBwdISA_SB_SD_Li256ELb0ELb0ELi4EEENS1_25SingleTileBwdLPTSchedulerILb0ELi128ELb1EEEEEEEEEvNT_6ParamsE,"aw",@nobits
	.sectionflags	@""
	.align	16


//--------------------- .nv.shared._ZN7cutlass13device_kernelIN5flash19enable_sm80_to_sm89INS1_16FlashAttnBwdSm80INS1_25CollectiveMainloopBwdSm80ILi2ELi2EN4cute5tupleIJNS5_1CILi64EEENS7_ILi128EEES9_EEENS_10bfloat16_tEfNS_4arch4Sm80ELb1ELb0ELb1ELb0ELb0ELb0ELb0ELb0ELi2ELi2ELi2ELi2ELb0EEENS1_24CollectiveEpilogueBwdGQAISA_fSD_Li256ELb0ELb0EEENS1_25SingleTileBwdLPTSchedulerILb0ELi128ELb0EEEEEEEEEvNT_6ParamsE --------------------------
	.section	.nv.shared._ZN7cutlass13device_kernelIN5flash19enable_sm80_to_sm89INS1_16FlashAttnBwdSm80INS1_25CollectiveMainloopBwdSm80ILi2ELi2EN4cute5tupleIJNS5_1CILi64EEENS7_ILi128EEES9_EEENS_10bfloat16_tEfNS_4arch4Sm80ELb1ELb0ELb1ELb0ELb0ELb0ELb0ELb0ELi2ELi2ELi2ELi2ELb0EEENS1_24CollectiveEpilogueBwdGQAISA_fSD_Li256ELb0ELb0EEENS1_25SingleTileBwdLPTSchedulerILb0ELi128ELb0EEEEEEEEEvNT_6ParamsE,"aw",@nobits
	.sectionflags	@""
	.align	16


//--------------------- .nv.shared._ZN7cutlass13device_kernelIN5flash19enable_sm80_to_sm89INS1_16FlashAttnBwdSm80INS1_25CollectiveMainloopBwdSm80ILi2ELi2EN4cute5tupleIJNS5_1CILi64EEENS7_ILi128EEES9_EEENS_10bfloat16_tEfNS_4arch4Sm80ELb1ELb0ELb1ELb0ELb1ELb0ELb0ELb0ELi2ELi2ELi2ELi2ELb0EEENS1_24CollectiveEpilogueBwdGQAISA_fSD_Li256ELb0ELb1EEENS1_25SingleTileBwdLPTSchedulerILb0ELi128ELb1EEEEEEEEEvNT_6ParamsE --------------------------
	.section	.nv.shared._ZN7cutlass13device_kernelIN5flash19enable_sm80_to_sm89INS1_16FlashAttnBwdSm80INS1_25CollectiveMainloopBwdSm80ILi2ELi2EN4cute5tupleIJNS5_1CILi64EEENS7_ILi128EEES9_EEENS_10bfloat16_tEfNS_4arch4Sm80ELb1ELb0ELb1ELb0ELb1ELb0ELb0ELb0ELi2ELi2ELi2ELi2ELb0EEENS1_24CollectiveEpilogueBwdGQAISA_fSD_Li256ELb0ELb1EEENS1_25SingleTileBwdLPTSchedulerILb0ELi128ELb1EEEEEEEEEvNT_6ParamsE,"aw",@nobits
	.sectionflags	@""
	.align	16


//--------------------- .nv.shared._ZN7cutlass13device_kernelIN5flash22FlashAttnBwdPreprocessIN4cute5tupleIJNS3_1CILi64EEENS5_ILi128EEEEEENS_10bfloat16_tEfNS_4arch4Sm80ELb1ELb0EEEEEvNT_6ParamsE --------------------------
	.section	.nv.shared._ZN7cutlass13device_kernelIN5flash22FlashAttnBwdPreprocessIN4cute5tupleIJNS3_1CILi64EEENS5_ILi128EEEEEENS_10bfloat16_tEfNS_4arch4Sm80ELb1ELb0EEEEEvNT_6ParamsE,"aw",@nobits
	.sectionflags	@""
	.align	16


//--------------------- .nv.shared._ZN7cutlass13device_kernelIN5flash19enable_sm80_to_sm89INS1_16FlashAttnBwdSm80INS1_25CollectiveMainloopBwdSm80ILi2ELi2EN4cute5tupleIJNS5_1CILi64EEENS7_ILi128EEES9_EEENS_10bfloat16_tEfNS_4arch4Sm80ELb1ELb0ELb1ELb1ELb0ELb0ELb0ELb0ELi2ELi2ELi2ELi2ELb0EEENS1_21CollectiveEpilogueBwdISA_SB_SD_Li256ELb1ELb0ELi4EEENS1_25SingleTileBwdLPTSchedulerILb1ELi128ELb0EEEEEEEEEvNT_6ParamsE --------------------------
	.section	.nv.shared._ZN7cutlass13device_kernelIN5flash19enable_sm80_to_sm89INS1_16FlashAttnBwdSm80INS1_25CollectiveMainloopBwdSm80ILi2ELi2EN4cute5tupleIJNS5_1CILi64EEENS7_ILi128EEES9_EEENS_10bfloat16_tEfNS_4arch4Sm80ELb1ELb0ELb1ELb1ELb0ELb0ELb0ELb0ELi2ELi2ELi2ELi2ELb0EEENS1_21CollectiveEpilogueBwdISA_SB_SD_Li256ELb1ELb0ELi4EEENS1_25SingleTileBwdLPTSchedulerILb1ELi128ELb0EEEEEEEEEvNT_6ParamsE,"aw",@nobits
	.sectionflags	@""
	.align	16


//--------------------- .nv.shared._ZN7cutlass13device_kernelIN5flash19enable_sm80_to_sm89INS1_16FlashAttnBwdSm80INS1_25CollectiveMainloopBwdSm80ILi2ELi2EN4cute5tupleIJNS5_1CILi64EEENS7_ILi128EEES9_EEENS_10bfloat16_tEfNS_4arch4Sm80ELb1ELb0ELb1ELb1ELb1ELb0ELb0ELb0ELi2ELi2ELi2ELi2ELb0EEENS1_21CollectiveEpilogueBwdISA_SB_SD_Li256ELb1ELb0ELi4EEENS1_25SingleTileBwdLPTSchedulerILb1ELi128ELb1EEEEEEEEEvNT_6ParamsE --------------------------
	.section	.nv.shared._ZN7cutlass13device_kernelIN5flash19enable_sm80_to_sm89INS1_16FlashAttnBwdSm80INS1_25CollectiveMainloopBwdSm80ILi2ELi2EN4cute5tupleIJNS5_1CILi64EEENS7_ILi128EEES9_EEENS_10bfloat16_tEfNS_4arch4Sm80ELb1ELb0ELb1ELb1ELb1ELb0ELb0ELb0ELi2ELi2ELi2ELi2ELb0EEENS1_21CollectiveEpilogueBwdISA_SB_SD_Li256ELb1ELb0ELi4EEENS1_25SingleTileBwdLPTSchedulerILb1ELi128ELb1EEEEEEEEEvNT_6ParamsE,"aw",@nobits
	.sectionflags	@""
	.align	16


//--------------------- .nv.shared._ZN7cutlass13device_kernelIN5flash19enable_sm80_to_sm89INS1_16FlashAttnBwdSm80INS1_25CollectiveMainloopBwdSm80ILi2ELi2EN4cute5tupleIJNS5_1CILi64EEENS7_ILi128EEES9_EEENS_10bfloat16_tEfNS_4arch4Sm80ELb1ELb0ELb1ELb1ELb0ELb0ELb0ELb0ELi2ELi2ELi2ELi2ELb0EEENS1_24CollectiveEpilogueBwdGQAISA_fSD_Li256ELb1ELb0EEENS1_25SingleTileBwdLPTSchedulerILb1ELi128ELb0EEEEEEEEEvNT_6ParamsE --------------------------
	.section	.nv.shared._ZN7cutlass13device_kernelIN5flash19enable_sm80_to_sm89INS1_16FlashAttnBwdSm80INS1_25CollectiveMainloopBwdSm80ILi2ELi2EN4cute5tupleIJNS5_1CILi64EEENS7_ILi128EEES9_EEENS_10bfloat16_tEfNS_4arch4Sm80ELb1ELb0ELb1ELb1ELb0ELb0ELb0ELb0ELi2ELi2ELi2ELi2ELb0EEENS1_24CollectiveEpilogueBwdGQAISA_fSD_Li256ELb1ELb0EEENS1_25SingleTileBwdLPTSchedulerILb1ELi128ELb0EEEEEEEEEvNT_6ParamsE,"aw",@nobits
	.sectionflags	@""
	.align	16


//--------------------- .nv.shared._ZN7cutlass13device_kernelIN5flash32FlashAttnBwdPostprocessConvertdQIN4cute5tupleIJNS3_1CILi128EEES6_EEENS_10bfloat16_tEfNS_4arch4Sm80ELi256ENS3_8TiledMMAINS3_8MMA_AtomIJNS3_30SM80_16x8x16_F32BF16BF16F32_TNEEEENS3_6LayoutINS4_IJNS5_ILi2EEENS5_ILi4EEENS5_ILi1EEEEEENS4_IJSI_SG_NS5_ILi0EEEEEEEENS4_IJNS5_ILi32EEENS5_ILi64EEENS5_ILi16EEEEEEEELb0EEEEEvNT_6ParamsE --------------------------
	.section	.nv.shared._ZN7cutlass13device_kernelIN5flash32FlashAttnBwdPostprocessConvertdQIN4cute5tupleIJNS3_1CILi128EEES6_EEENS_10bfloat16_tEfNS_4arch4Sm80ELi256ENS3_8TiledMMAINS3_8MMA_AtomIJNS3_30SM80_16x8x16_F32BF16BF16F32_TNEEEENS3_6LayoutINS4_IJNS5_ILi2EEENS5_ILi4EEENS5_ILi1EEEEEENS4_IJSI_SG_NS5_ILi0EEEEEEEENS4_IJNS5_ILi32EEENS5_ILi64EEENS5_ILi16EEEEEEEELb0EEEEEvNT_6ParamsE,"aw",@nobits
	.sectionflags	@""
	.align	16


//--------------------- .nv.shared._ZN7cutlass13device_kernelIN5flash32FlashAttnBwdPostprocessConvertdQIN4cute5tupleIJNS3_1CILi64EEENS5_ILi128EEEEEENS_10bfloat16_tEfNS_4arch4Sm80ELi256ENS3_8TiledMMAINS3_8MMA_AtomIJNS3_30SM80_16x8x16_F32BF16BF16F32_TNEEEENS3_6LayoutINS4_IJNS5_ILi2EEENS5_ILi4EEENS5_ILi1EEEEEENS4_IJSJ_SH_NS5_ILi0EEEEEEEENS4_IJNS5_ILi32EEES6_NS5_ILi16EEEEEEEELb0EEEEEvNT_6ParamsE --------------------------
	.section	.nv.shared._ZN7cutlass13device_kernelIN5flash32FlashAttnBwdPostprocessConvertdQIN4cute5tupleIJNS3_1CILi64EEENS5_ILi128EEEEEENS_10bfloat16_tEfNS_4arch4Sm80ELi256ENS3_8TiledMMAINS3_8MMA_AtomIJNS3_30SM80_16x8x16_F32BF16BF16F32_TNEEEENS3_6LayoutINS4_IJNS5_ILi2EEENS5_ILi4EEENS5_ILi1EEEEEENS4_IJSJ_SH_NS5_ILi0EEEEEEEENS4_IJNS5_ILi32EEES6_NS5_ILi16EEEEEEEELb0EEEEEvNT_6ParamsE,"aw",@nobits
	.sectionflags	@""
	.align	16


//--------------------- .nv.shared._ZN7cutlass13device_kernelIN5flash19enable_sm80_to_sm89INS1_16FlashAttnBwdSm80INS1_25CollectiveMainloopBwdSm80ILi2ELi2EN4cute5tupleIJNS5_1CILi64EEENS7_ILi128EEES9_EEENS_10bfloat16_tEfNS_4arch4Sm80ELb1ELb0ELb1ELb1ELb1ELb0ELb0ELb0ELi2ELi2ELi2ELi2ELb0EEENS1_24CollectiveEpilogueBwdGQAISA_fSD_Li256ELb1ELb1EEENS1_25SingleTileBwdLPTSchedulerILb1ELi128ELb1EEEEEEEEEvNT_6ParamsE --------------------------
	.section	.nv.shared._ZN7cutlass13device_kernelIN5flash19enable_sm80_to_sm89INS1_16FlashAttnBwdSm80INS1_25CollectiveMainloopBwdSm80ILi2ELi2EN4cute5tupleIJNS5_1CILi64EEENS7_ILi128EEES9_EEENS_10bfloat16_tEfNS_4arch4Sm80ELb1ELb0ELb1ELb1ELb1ELb0ELb0ELb0ELi2ELi2ELi2ELi2ELb0EEENS1_24CollectiveEpilogueBwdGQAISA_fSD_Li256ELb1ELb1EEENS1_25SingleTileBwdLPTSchedulerILb1ELi128ELb1EEEEEEEEEvNT_6ParamsE,"aw",@nobits
	.sectionflags	@""
	.align	16


//--------------------- .nv.shared._ZN7cutlass13device_kernelIN5flash22FlashAttnBwdPreprocessIN4cute5tupleIJNS3_1CILi64EEENS5_ILi128EEEEEENS_10bfloat16_tEfNS_4arch4Sm80ELb1ELb1EEEEEvNT_6ParamsE --------------------------
	.section	.nv.shared._ZN7cutlass13device_kernelIN5flash22FlashAttnBwdPreprocessIN4cute5tupleIJNS3_1CILi64EEENS5_ILi128EEEEEENS_10bfloat16_tEfNS_4arch4Sm80ELb1ELb1EEEEEvNT_6ParamsE,"aw",@nobits
	.sectionflags	@""
	.align	16
